// Copyright (c) 2024, Jay Shah, Ganesh Bikshandi, Ying Zhang, Vijay Thakkar, Pradeep Ramani, Tri Dao.
// Splitting the different template instantiations to different files to speed up compilation.
// This file is auto-generated. See "generate_kernels.py"

#include "flash_bwd_hdim192_fp16_sm90.cu"
#include "flash_bwd_hdim192_fp16_softcap_sm90.cu"

// ===== COMPILED SASS (sm_90a) =====

	.target	sm_90a

	.elftype	@"ET_EXEC"


//--------------------- .note.nv.tkinfo           --------------------------
	.section	.note.nv.tkinfo,"",@"SHT_NOTE"
	.sectionflags	@"SHF_NOTE_NV_TKINFO"
	.tkinfo
        /*0018*/ 	.word	0x00000002
        /*0030*/ 	.string	""
        /*0030*/ 	.string	"ptxas"
        /*0030*/ 	.string	"Cuda compilation tools, release 13.0, V13.0.88"
        /*0030*/ 	.string	"Build cuda_13.0.r13.0/compiler.36424714_0"
        /*0030*/ 	.string	"-arch sm_90a -m 64 "



//--------------------- .note.nv.cuinfo           --------------------------
	.section	.note.nv.cuinfo,"",@"SHT_NOTE"
	.sectionflags	@"SHF_NOTE_NV_CUINFO"
        /*0018*/ 	.short	0x0002
        /*001a*/ 	.short	0x005a
        /*001c*/ 	.short	0x0082
	.zero		2


//--------------------- .nv.info                  --------------------------
	.section	.nv.info,"",@"SHT_CUDA_INFO"
	.align	4


	//----- nvinfo : EIATTR_REGCOUNT
	.align		4
        /*0000*/ 	.byte	0x04, 0x2f
        /*0002*/ 	.short	(.L_18 - .L_17)
	.align		4
.L_17:
        /*0004*/ 	.word	index@(_ZN7cutlass13device_kernelIN5flash22FlashAttnBwdPreprocessIN4cute5tupleIJNS3_1CILi64EEENS5_ILi192EEEEEENS_6half_tEfNS_4arch4Sm90ELb1ELb1EEEEEvNT_6ParamsE)
        /*0008*/ 	.word	0x0000004a


	//----- nvinfo : EIATTR_FRAME_SIZE
	.align		4
.L_18:
        /*000c*/ 	.byte	0x04, 0x11
        /*000e*/ 	.short	(.L_20 - .L_19)
	.align		4
.L_19:
        /*0010*/ 	.word	index@(_ZN7cutlass13device_kernelIN5flash22FlashAttnBwdPreprocessIN4cute5tupleIJNS3_1CILi64EEENS5_ILi192EEEEEENS_6half_tEfNS_4arch4Sm90ELb1ELb1EEEEEvNT_6ParamsE)
        /*0014*/ 	.word	0x00000000


	//----- nvinfo : EIATTR_REGCOUNT
	.align		4
.L_20:
        /*0018*/ 	.byte	0x04, 0x2f
        /*001a*/ 	.short	(.L_22 - .L_21)
	.align		4
.L_21:
        /*001c*/ 	.word	index@(_ZN7cutlass13device_kernelIN5flash11enable_sm90INS1_16FlashAttnBwdSm90INS1_25CollectiveMainloopBwdSm90ILi2ELi1ELi1EN4cute5tupleIJNS5_1CILi1EEES8_S8_EEENS6_IJNS7_ILi64EEENS7_ILi96EEENS7_ILi192EEEEEENS_6half_tEfNS_4arch4Sm90ELb1ELb0ELb0ELb1ELb1ELb0ELb1ELb0ELi3ELi1ELi1ELi1ELb0EEENS1_24CollectiveEpilogueBwdGQAISD_fSG_Li384ELb1ELb1EEENS1_25SingleTileBwdLPTSchedulerILb1ELi96ELb1EEEEEEEEEvNT_6ParamsE)
        /*0020*/ 	.word	0x00000080


	//----- nvinfo : EIATTR_FRAME_SIZE
	.align		4
.L_22:
        /*0024*/ 	.byte	0x04, 0x11
        /*0026*/ 	.short	(.L_24 - .L_23)
	.align		4
.L_23:
        /*0028*/ 	.word	index@(_ZN7cutlass13device_kernelIN5flash11enable_sm90INS1_16FlashAttnBwdSm90INS1_25CollectiveMainloopBwdSm90ILi2ELi1ELi1EN4cute5tupleIJNS5_1CILi1EEES8_S8_EEENS6_IJNS7_ILi64EEENS7_ILi96EEENS7_ILi192EEEEEENS_6half_tEfNS_4arch4Sm90ELb1ELb0ELb0ELb1ELb1ELb0ELb1ELb0ELi3ELi1ELi1ELi1ELb0EEENS1_24CollectiveEpilogueBwdGQAISD_fSG_Li384ELb1ELb1EEENS1_25SingleTileBwdLPTSchedulerILb1ELi96ELb1EEEEEEEEEvNT_6ParamsE)
        /*002c*/ 	.word	0x00000008


	//----- nvinfo : EIATTR_REGCOUNT
	.align		4
.L_24:
        /*0030*/ 	.byte	0x04, 0x2f
        /*0032*/ 	.short	(.L_26 - .L_25)
	.align		4
.L_25:
        /*0034*/ 	.word	index@(_ZN7cutlass13device_kernelIN5flash32FlashAttnBwdPostprocessConvertdQIN4cute5tupleIJNS3_1CILi64EEENS5_ILi192EEEEEENS_6half_tEfNS_4arch4Sm90ELi384ENS3_8TiledMMAINS3_8MMA_AtomIJNS3_4SM904GMMA25MMA_64x64x16_F32F16F16_SSILNSF_5MajorE0ELSH_1ELNSF_7ScaleInE1ELSI_1EEEEEENS3_6LayoutINS4_IJNS5_ILi1EEENS5_ILi3EEESM_EEENS4_IJNS5_ILi0EEESM_SP_EEEEENS4_IJNS3_10UnderscoreESS_SS_EEEEELb0EEEEEvNT_6ParamsE)
        /*0038*/ 	.word	0x00000038


	//----- nvinfo : EIATTR_FRAME_SIZE
	.align		4
.L_26:
        /*003c*/ 	.byte	0x04, 0x11
        /*003e*/ 	.short	(.L_28 - .L_27)
	.align		4
.L_27:
        /*0040*/ 	.word	index@(_ZN7cutlass13device_kernelIN5flash32FlashAttnBwdPostprocessConvertdQIN4cute5tupleIJNS3_1CILi64EEENS5_ILi192EEEEEENS_6half_tEfNS_4arch4Sm90ELi384ENS3_8TiledMMAINS3_8MMA_AtomIJNS3_4SM904GMMA25MMA_64x64x16_F32F16F16_SSILNSF_5MajorE0ELSH_1ELNSF_7ScaleInE1ELSI_1EEEEEENS3_6LayoutINS4_IJNS5_ILi1EEENS5_ILi3EEESM_EEENS4_IJNS5_ILi0EEESM_SP_EEEEENS4_IJNS3_10UnderscoreESS_SS_EEEEELb0EEEEEvNT_6ParamsE)
        /*0044*/ 	.word	0x00000000


	//----- nvinfo : EIATTR_REGCOUNT
	.align		4
.L_28:
        /*0048*/ 	.byte	0x04, 0x2f
        /*004a*/ 	.short	(.L_30 - .L_29)
	.align		4
.L_29:
        /*004c*/ 	.word	index@(_ZN7cutlass13device_kernelIN5flash32FlashAttnBwdPostprocessConvertdQIN4cute5tupleIJNS3_1CILi96EEENS5_ILi192EEEEEENS_6half_tEfNS_4arch4Sm90ELi384ENS3_8TiledMMAINS3_8MMA_AtomIJNS3_4SM904GMMA25MMA_64x96x16_F32F16F16_SSILNSF_5MajorE1ELSH_1ELNSF_7ScaleInE1ELSI_1EEEEEENS3_6LayoutINS4_IJNS5_ILi3EEENS5_ILi1EEESN_EEENS4_IJSN_NS5_ILi0EEESP_EEEEENS4_IJNS3_10UnderscoreESS_SS_EEEEELb1EEEEEvNT_6ParamsE)
        /*0050*/ 	.word	0x00000048


	//----- nvinfo : EIATTR_FRAME_SIZE
	.align		4
.L_30:
        /*0054*/ 	.byte	0x04, 0x11
        /*0056*/ 	.short	(.L_32 - .L_31)
	.align		4
.L_31:
        /*0058*/ 	.word	index@(_ZN7cutlass13device_kernelIN5flash32FlashAttnBwdPostprocessConvertdQIN4cute5tupleIJNS3_1CILi96EEENS5_ILi192EEEEEENS_6half_tEfNS_4arch4Sm90ELi384ENS3_8TiledMMAINS3_8MMA_AtomIJNS3_4SM904GMMA25MMA_64x96x16_F32F16F16_SSILNSF_5MajorE1ELSH_1ELNSF_7ScaleInE1ELSI_1EEEEEENS3_6LayoutINS4_IJNS5_ILi3EEENS5_ILi1EEESN_EEENS4_IJSN_NS5_ILi0EEESP_EEEEENS4_IJNS3_10UnderscoreESS_SS_EEEEELb1EEEEEvNT_6ParamsE)
        /*005c*/ 	.word	0x00000000


	//----- nvinfo : EIATTR_REGCOUNT
	.align		4
.L_32:
        /*0060*/ 	.byte	0x04, 0x2f
        /*0062*/ 	.short	(.L_34 - .L_33)
	.align		4
.L_33:
        /*0064*/ 	.word	index@(_ZN7cutlass13device_kernelIN5flash11enable_sm90INS1_16FlashAttnBwdSm90INS1_25CollectiveMainloopBwdSm90ILi2ELi1ELi1EN4cute5tupleIJNS5_1CILi1EEES8_S8_EEENS6_IJNS7_ILi64EEENS7_ILi96EEENS7_ILi192EEEEEENS_6half_tEfNS_4arch4Sm90ELb1ELb0ELb0ELb1ELb0ELb0ELb1ELb0ELi3ELi1ELi1ELi1ELb0EEENS1_24CollectiveEpilogueBwdGQAISD_fSG_Li384ELb1ELb0EEENS1_25SingleTileBwdLPTSchedulerILb1ELi96ELb0EEEEEEEEEvNT_6ParamsE)
        /*0068*/ 	.word	0x00000080


	//----- nvinfo : EIATTR_FRAME_SIZE
	.align		4
.L_34:
        /*006c*/ 	.byte	0x04, 0x11
        /*006e*/ 	.short	(.L_36 - .L_35)
	.align		4
.L_35:
        /*0070*/ 	.word	index@(_ZN7cutlass13device_kernelIN5flash11enable_sm90INS1_16FlashAttnBwdSm90INS1_25CollectiveMainloopBwdSm90ILi2ELi1ELi1EN4cute5tupleIJNS5_1CILi1EEES8_S8_EEENS6_IJNS7_ILi64EEENS7_ILi96EEENS7_ILi192EEEEEENS_6half_tEfNS_4arch4Sm90ELb1ELb0ELb0ELb1ELb0ELb0ELb1ELb0ELi3ELi1ELi1ELi1ELb0EEENS1_24CollectiveEpilogueBwdGQAISD_fSG_Li384ELb1ELb0EEENS1_25SingleTileBwdLPTSchedulerILb1ELi96ELb0EEEEEEEEEvNT_6ParamsE)
        /*0074*/ 	.word	0x00000008


	//----- nvinfo : EIATTR_REGCOUNT
	.align		4
.L_36:
        /*0078*/ 	.byte	0x04, 0x2f
        /*007a*/ 	.short	(.L_38 - .L_37)
	.align		4
.L_37:
        /*007c*/ 	.word	index@(_ZN7cutlass13device_kernelIN5flash11enable_sm90INS1_16FlashAttnBwdSm90INS1_25CollectiveMainloopBwdSm90ILi2ELi1ELi1EN4cute5tupleIJNS5_1CILi1EEES8_S8_EEENS6_IJNS7_ILi64EEENS7_ILi96EEENS7_ILi192EEEEEENS_6half_tEfNS_4arch4Sm90ELb1ELb0ELb0ELb1ELb1ELb0ELb1ELb0ELi3ELi1ELi1ELi1ELb0EEENS1_21CollectiveEpilogueBwdISD_SE_SG_Li384ELb1ELb1ELi3EEENS1_25SingleTileBwdLPTSchedulerILb1ELi96ELb1EEEEEEEEEvNT_6ParamsE)
        /*0080*/ 	.word	0x00000080


	//----- nvinfo : EIATTR_FRAME_SIZE
	.align		4
.L_38:
        /*0084*/ 	.byte	0x04, 0x11
        /*0086*/ 	.short	(.L_40 - .L_39)
	.align		4
.L_39:
        /*0088*/ 	.word	index@(_ZN7cutlass13device_kernelIN5flash11enable_sm90INS1_16FlashAttnBwdSm90INS1_25CollectiveMainloopBwdSm90ILi2ELi1ELi1EN4cute5tupleIJNS5_1CILi1EEES8_S8_EEENS6_IJNS7_ILi64EEENS7_ILi96EEENS7_ILi192EEEEEENS_6half_tEfNS_4arch4Sm90ELb1ELb0ELb0ELb1ELb1ELb0ELb1ELb0ELi3ELi1ELi1ELi1ELb0EEENS1_21CollectiveEpilogueBwdISD_SE_SG_Li384ELb1ELb1ELi3EEENS1_25SingleTileBwdLPTSchedulerILb1ELi96ELb1EEEEEEEEEvNT_6ParamsE)
        /*008c*/ 	.word	0x00000008


	//----- nvinfo : EIATTR_REGCOUNT
	.align		4
.L_40:
        /*0090*/ 	.byte	0x04, 0x2f
        /*0092*/ 	.short	(.L_42 - .L_41)
	.align		4
.L_41:
        /*0094*/ 	.word	index@(_ZN7cutlass13device_kernelIN5flash11enable_sm90INS1_16FlashAttnBwdSm90INS1_25CollectiveMainloopBwdSm90ILi2ELi1ELi1EN4cute5tupleIJNS5_1CILi1EEES8_S8_EEENS6_IJNS7_ILi64EEENS7_ILi96EEENS7_ILi192EEEEEENS_6half_tEfNS_4arch4Sm90ELb1ELb0ELb0ELb1ELb0ELb0ELb1ELb0ELi3ELi1ELi1ELi1ELb0EEENS1_21CollectiveEpilogueBwdISD_SE_SG_Li384ELb1ELb1ELi3EEENS1_25SingleTileBwdLPTSchedulerILb1ELi96ELb0EEEEEEEEEvNT_6ParamsE)
        /*0098*/ 	.word	0x00000080


	//----- nvinfo : EIATTR_FRAME_SIZE
	.align		4
.L_42:
        /*009c*/ 	.byte	0x04, 0x11
        /*009e*/ 	.short	(.L_44 - .L_43)
	.align		4
.L_43:
        /*00a0*/ 	.word	index@(_ZN7cutlass13device_kernelIN5flash11enable_sm90INS1_16FlashAttnBwdSm90INS1_25CollectiveMainloopBwdSm90ILi2ELi1ELi1EN4cute5tupleIJNS5_1CILi1EEES8_S8_EEENS6_IJNS7_ILi64EEENS7_ILi96EEENS7_ILi192EEEEEENS_6half_tEfNS_4arch4Sm90ELb1ELb0ELb0ELb1ELb0ELb0ELb1ELb0ELi3ELi1ELi1ELi1ELb0EEENS1_21CollectiveEpilogueBwdISD_SE_SG_Li384ELb1ELb1ELi3EEENS1_25SingleTileBwdLPTSchedulerILb1ELi96ELb0EEEEEEEEEvNT_6ParamsE)
        /*00a4*/ 	.word	0x00000008


	//----- nvinfo : EIATTR_REGCOUNT
	.align		4
.L_44:
        /*00a8*/ 	.byte	0x04, 0x2f
        /*00aa*/ 	.short	(.L_46 - .L_45)
	.align		4
.L_45:
        /*00ac*/ 	.word	index@(_ZN7cutlass13device_kernelIN5flash22FlashAttnBwdPreprocessIN4cute5tupleIJNS3_1CILi64EEENS5_ILi192EEEEEENS_6half_tEfNS_4arch4Sm90ELb1ELb0EEEEEvNT_6ParamsE)
        /*00b0*/ 	.word	0x0000004c


	//----- nvinfo : EIATTR_FRAME_SIZE
	.align		4
.L_46:
        /*00b4*/ 	.byte	0x04, 0x11
        /*00b6*/ 	.short	(.L_48 - .L_47)
	.align		4
.L_47:
        /*00b8*/ 	.word	index@(_ZN7cutlass13device_kernelIN5flash22FlashAttnBwdPreprocessIN4cute5tupleIJNS3_1CILi64EEENS5_ILi192EEEEEENS_6half_tEfNS_4arch4Sm90ELb1ELb0EEEEEvNT_6ParamsE)
        /*00bc*/ 	.word	0x00000000


	//----- nvinfo : EIATTR_REGCOUNT
	.align		4
.L_48:
        /*00c0*/ 	.byte	0x04, 0x2f
        /*00c2*/ 	.short	(.L_50 - .L_49)
	.align		4
.L_49:
        /*00c4*/ 	.word	index@(_ZN7cutlass13device_kernelIN5flash11enable_sm90INS1_16FlashAttnBwdSm90INS1_25CollectiveMainloopBwdSm90ILi2ELi1ELi1EN4cute5tupleIJNS5_1CILi1EEES8_S8_EEENS6_IJNS7_ILi64EEENS7_ILi96EEENS7_ILi192EEEEEENS_6half_tEfNS_4arch4Sm90ELb1ELb0ELb0ELb0ELb1ELb0ELb1ELb0ELi3ELi1ELi1ELi1ELb0EEENS1_24CollectiveEpilogueBwdGQAISD_fSG_Li384ELb0ELb1EEENS1_25SingleTileBwdLPTSchedulerILb0ELi96ELb1EEEEEEEEEvNT_6ParamsE)
        /*00c8*/ 	.word	0x00000080


	//----- nvinfo : EIATTR_FRAME_SIZE
	.align		4
.L_50:
        /*00cc*/ 	.byte	0x04, 0x11
        /*00ce*/ 	.short	(.L_52 - .L_51)
	.align		4
.L_51:
        /*00d0*/ 	.word	index@(_ZN7cutlass13device_kernelIN5flash11enable_sm90INS1_16FlashAttnBwdSm90INS1_25CollectiveMainloopBwdSm90ILi2ELi1ELi1EN4cute5tupleIJNS5_1CILi1EEES8_S8_EEENS6_IJNS7_ILi64EEENS7_ILi96EEENS7_ILi192EEEEEENS_6half_tEfNS_4arch4Sm90ELb1ELb0ELb0ELb0ELb1ELb0ELb1ELb0ELi3ELi1ELi1ELi1ELb0EEENS1_24CollectiveEpilogueBwdGQAISD_fSG_Li384ELb0ELb1EEENS1_25SingleTileBwdLPTSchedulerILb0ELi96ELb1EEEEEEEEEvNT_6ParamsE)
        /*00d4*/ 	.word	0x00000018


	//----- nvinfo : EIATTR_REGCOUNT
	.align		4
.L_52:
        /*00d8*/ 	.byte	0x04, 0x2f
        /*00da*/ 	.short	(.L_54 - .L_53)
	.align		4
.L_53:
        /*00dc*/ 	.word	index@(_ZN7cutlass13device_kernelIN5flash11enable_sm90INS1_16FlashAttnBwdSm90INS1_25CollectiveMainloopBwdSm90ILi2ELi1ELi1EN4cute5tupleIJNS5_1CILi1EEES8_S8_EEENS6_IJNS7_ILi64EEENS7_ILi96EEENS7_ILi192EEEEEENS_6half_tEfNS_4arch4Sm90ELb1ELb0ELb0ELb0ELb0ELb0ELb1ELb0ELi3ELi1ELi1ELi1ELb0EEENS1_24CollectiveEpilogueBwdGQAISD_fSG_Li384ELb0ELb0EEENS1_25SingleTileBwdLPTSchedulerILb0ELi96ELb0EEEEEEEEEvNT_6ParamsE)
        /*00e0*/ 	.word	0x00000080


	//----- nvinfo : EIATTR_FRAME_SIZE
	.align		4
.L_54:
        /*00e4*/ 	.byte	0x04, 0x11
        /*00e6*/ 	.short	(.L_56 - .L_55)
	.align		4
.L_55:
        /*00e8*/ 	.word	index@(_ZN7cutlass13device_kernelIN5flash11enable_sm90INS1_16FlashAttnBwdSm90INS1_25CollectiveMainloopBwdSm90ILi2ELi1ELi1EN4cute5tupleIJNS5_1CILi1EEES8_S8_EEENS6_IJNS7_ILi64EEENS7_ILi96EEENS7_ILi192EEEEEENS_6half_tEfNS_4arch4Sm90ELb1ELb0ELb0ELb0ELb0ELb0ELb1ELb0ELi3ELi1ELi1ELi1ELb0EEENS1_24CollectiveEpilogueBwdGQAISD_fSG_Li384ELb0ELb0EEENS1_25SingleTileBwdLPTSchedulerILb0ELi96ELb0EEEEEEEEEvNT_6ParamsE)
        /*00ec*/ 	.word	0x00000018


	//----- nvinfo : EIATTR_REGCOUNT
	.align		4
.L_56:
        /*00f0*/ 	.byte	0x04, 0x2f
        /*00f2*/ 	.short	(.L_58 - .L_57)
	.align		4
.L_57:
        /*00f4*/ 	.word	index@(_ZN7cutlass13device_kernelIN5flash11enable_sm90INS1_16FlashAttnBwdSm90INS1_25CollectiveMainloopBwdSm90ILi2ELi1ELi1EN4cute5tupleIJNS5_1CILi1EEES8_S8_EEENS6_IJNS7_ILi64EEENS7_ILi96EEENS7_ILi192EEEEEENS_6half_tEfNS_4arch4Sm90ELb1ELb0ELb0ELb0ELb1ELb0ELb1ELb0ELi3ELi1ELi1ELi1ELb0EEENS1_21CollectiveEpilogueBwdISD_SE_SG_Li384ELb0ELb1ELi3EEENS1_25SingleTileBwdLPTSchedulerILb0ELi96ELb1EEEEEEEEEvNT_6ParamsE)
        /*00f8*/ 	.word	0x00000080


	//----- nvinfo : EIATTR_FRAME_SIZE
	.align		4
.L_58:
        /*00fc*/ 	.byte	0x04, 0x11
        /*00fe*/ 	.short	(.L_60 - .L_59)
	.align		4
.L_59:
        /*0100*/ 	.word	index@(_ZN7cutlass13device_kernelIN5flash11enable_sm90INS1_16FlashAttnBwdSm90INS1_25CollectiveMainloopBwdSm90ILi2ELi1ELi1EN4cute5tupleIJNS5_1CILi1EEES8_S8_EEENS6_IJNS7_ILi64EEENS7_ILi96EEENS7_ILi192EEEEEENS_6half_tEfNS_4arch4Sm90ELb1ELb0ELb0ELb0ELb1ELb0ELb1ELb0ELi3ELi1ELi1ELi1ELb0EEENS1_21CollectiveEpilogueBwdISD_SE_SG_Li384ELb0ELb1ELi3EEENS1_25SingleTileBwdLPTSchedulerILb0ELi96ELb1EEEEEEEEEvNT_6ParamsE)
        /*0104*/ 	.word	0x00000018


	//----- nvinfo : EIATTR_REGCOUNT
	.align		4
.L_60:
        /*0108*/ 	.byte	0x04, 0x2f
        /*010a*/ 	.short	(.L_62 - .L_61)
	.align		4
.L_61:
        /*010c*/ 	.word	index@(_ZN7cutlass13device_kernelIN5flash11enable_sm90INS1_16FlashAttnBwdSm90INS1_25CollectiveMainloopBwdSm90ILi2ELi1ELi1EN4cute5tupleIJNS5_1CILi1EEES8_S8_EEENS6_IJNS7_ILi64EEENS7_ILi96EEENS7_ILi192EEEEEENS_6half_tEfNS_4arch4Sm90ELb1ELb0ELb0ELb0ELb0ELb0ELb1ELb0ELi3ELi1ELi1ELi1ELb0EEENS1_21CollectiveEpilogueBwdISD_SE_SG_Li384ELb0ELb1ELi3EEENS1_25SingleTileBwdLPTSchedulerILb0ELi96ELb0EEEEEEEEEvNT_6ParamsE)
        /*0110*/ 	.word	0x00000080


	//----- nvinfo : EIATTR_FRAME_SIZE
	.align		4
.L_62:
        /*0114*/ 	.byte	0x04, 0x11
        /*0116*/ 	.short	(.L_64 - .L_63)
	.align		4
.L_63:
        /*0118*/ 	.word	index@(_ZN7cutlass13device_kernelIN5flash11enable_sm90INS1_16FlashAttnBwdSm90INS1_25CollectiveMainloopBwdSm90ILi2ELi1ELi1EN4cute5tupleIJNS5_1CILi1EEES8_S8_EEENS6_IJNS7_ILi64EEENS7_ILi96EEENS7_ILi192EEEEEENS_6half_tEfNS_4arch4Sm90ELb1ELb0ELb0ELb0ELb0ELb0ELb1ELb0ELi3ELi1ELi1ELi1ELb0EEENS1_21CollectiveEpilogueBwdISD_SE_SG_Li384ELb0ELb1ELi3EEENS1_25SingleTileBwdLPTSchedulerILb0ELi96ELb0EEEEEEEEEvNT_6ParamsE)
        /*011c*/ 	.word	0x00000018


	//----- nvinfo : EIATTR_REGCOUNT
	.align		4
.L_64:
        /*0120*/ 	.byte	0x04, 0x2f
        /*0122*/ 	.short	(.L_66 - .L_65)
	.align		4
.L_65:
        /*0124*/ 	.word	index@(_ZN7cutlass13device_kernelIN5flash11enable_sm90INS1_16FlashAttnBwdSm90INS1_25CollectiveMainloopBwdSm90ILi2ELi1ELi1EN4cute5tupleIJNS5_1CILi1EEES8_S8_EEENS6_IJNS7_ILi64EEENS7_ILi96EEENS7_ILi192EEEEEENS_6half_tEfNS_4arch4Sm90ELb0ELb1ELb0ELb1ELb1ELb0ELb1ELb0ELi3ELi1ELi1ELi1ELb0EEENS1_24CollectiveEpilogueBwdGQAISD_fSG_Li384ELb1ELb1EEENS1_19SingleTileSchedulerILb1ELb0ELb0ELi96EEEEEEEEEvNT_6ParamsE)
        /*0128*/ 	.word	0x00000080


	//----- nvinfo : EIATTR_FRAME_SIZE
	.align		4
.L_66:
        /*012c*/ 	.byte	0x04, 0x11
        /*012e*/ 	.short	(.L_68 - .L_67)
	.align		4
.L_67:
        /*0130*/ 	.word	index@(_ZN7cutlass13device_kernelIN5flash11enable_sm90INS1_16FlashAttnBwdSm90INS1_25CollectiveMainloopBwdSm90ILi2ELi1ELi1EN4cute5tupleIJNS5_1CILi1EEES8_S8_EEENS6_IJNS7_ILi64EEENS7_ILi96EEENS7_ILi192EEEEEENS_6half_tEfNS_4arch4Sm90ELb0ELb1ELb0ELb1ELb1ELb0ELb1ELb0ELi3ELi1ELi1ELi1ELb0EEENS1_24CollectiveEpilogueBwdGQAISD_fSG_Li384ELb1ELb1EEENS1_19SingleTileSchedulerILb1ELb0ELb0ELi96EEEEEEEEEvNT_6ParamsE)
        /*0134*/ 	.word	0x00000000


	//----- nvinfo : EIATTR_REGCOUNT
	.align		4
.L_68:
        /*0138*/ 	.byte	0x04, 0x2f
        /*013a*/ 	.short	(.L_70 - .L_69)
	.align		4
.L_69:
        /*013c*/ 	.word	index@(_ZN7cutlass13device_kernelIN5flash11enable_sm90INS1_16FlashAttnBwdSm90INS1_25CollectiveMainloopBwdSm90ILi2ELi1ELi1EN4cute5tupleIJNS5_1CILi1EEES8_S8_EEENS6_IJNS7_ILi64EEENS7_ILi96EEENS7_ILi192EEEEEENS_6half_tEfNS_4arch4Sm90ELb0ELb1ELb0ELb1ELb0ELb0ELb1ELb0ELi3ELi1ELi1ELi1ELb0EEENS1_24CollectiveEpilogueBwdGQAISD_fSG_Li384ELb1ELb0EEENS1_19SingleTileSchedulerILb1ELb0ELb0ELi96EEEEEEEEEvNT_6ParamsE)
        /*0140*/ 	.word	0x00000080


	//----- nvinfo : EIATTR_FRAME_SIZE
	.align		4
.L_70:
        /*0144*/ 	.byte	0x04, 0x11
        /*0146*/ 	.short	(.L_72 - .L_71)
	.align		4
.L_71:
        /*0148*/ 	.word	index@(_ZN7cutlass13device_kernelIN5flash11enable_sm90INS1_16FlashAttnBwdSm90INS1_25CollectiveMainloopBwdSm90ILi2ELi1ELi1EN4cute5tupleIJNS5_1CILi1EEES8_S8_EEENS6_IJNS7_ILi64EEENS7_ILi96EEENS7_ILi192EEEEEENS_6half_tEfNS_4arch4Sm90ELb0ELb1ELb0ELb1ELb0ELb0ELb1ELb0ELi3ELi1ELi1ELi1ELb0EEENS1_24CollectiveEpilogueBwdGQAISD_fSG_Li384ELb1ELb0EEENS1_19SingleTileSchedulerILb1ELb0ELb0ELi96EEEEEEEEEvNT_6ParamsE)
        /*014c*/ 	.word	0x00000000


	//----- nvinfo : EIATTR_REGCOUNT
	.align		4
.L_72:
        /*0150*/ 	.byte	0x04, 0x2f
        /*0152*/ 	.short	(.L_74 - .L_73)
	.align		4
.L_73:
        /*0154*/ 	.word	index@(_ZN7cutlass13device_kernelIN5flash11enable_sm90INS1_16FlashAttnBwdSm90INS1_25CollectiveMainloopBwdSm90ILi2ELi1ELi1EN4cute5tupleIJNS5_1CILi1EEES8_S8_EEENS6_IJNS7_ILi64EEENS7_ILi96EEENS7_ILi192EEEEEENS_6half_tEfNS_4arch4Sm90ELb0ELb1ELb0ELb1ELb1ELb0ELb1ELb0ELi3ELi1ELi1ELi1ELb0EEENS1_21CollectiveEpilogueBwdISD_SE_SG_Li384ELb1ELb1ELi3EEENS1_19SingleTileSchedulerILb1ELb0ELb0ELi96EEEEEEEEEvNT_6ParamsE)
        /*0158*/ 	.word	0x00000080


	//----- nvinfo : EIATTR_FRAME_SIZE
	.align		4
.L_74:
        /*015c*/ 	.byte	0x04, 0x11
        /*015e*/ 	.short	(.L_76 - .L_75)
	.align		4
.L_75:
        /*0160*/ 	.word	index@(_ZN7cutlass13device_kernelIN5flash11enable_sm90INS1_16FlashAttnBwdSm90INS1_25CollectiveMainloopBwdSm90ILi2ELi1ELi1EN4cute5tupleIJNS5_1CILi1EEES8_S8_EEENS6_IJNS7_ILi64EEENS7_ILi96EEENS7_ILi192EEEEEENS_6half_tEfNS_4arch4Sm90ELb0ELb1ELb0ELb1ELb1ELb0ELb1ELb0ELi3ELi1ELi1ELi1ELb0EEENS1_21CollectiveEpilogueBwdISD_SE_SG_Li384ELb1ELb1ELi3EEENS1_19SingleTileSchedulerILb1ELb0ELb0ELi96EEEEEEEEEvNT_6ParamsE)
        /*0164*/ 	.word	0x00000000


	//----- nvinfo : EIATTR_REGCOUNT
	.align		4
.L_76:
        /*0168*/ 	.byte	0x04, 0x2f
        /*016a*/ 	.short	(.L_78 - .L_77)
	.align		4
.L_77:
        /*016c*/ 	.word	index@(_ZN7cutlass13device_kernelIN5flash11enable_sm90INS1_16FlashAttnBwdSm90INS1_25CollectiveMainloopBwdSm90ILi2ELi1ELi1EN4cute5tupleIJNS5_1CILi1EEES8_S8_EEENS6_IJNS7_ILi64EEENS7_ILi96EEENS7_ILi192EEEEEENS_6half_tEfNS_4arch4Sm90ELb0ELb1ELb0ELb1ELb0ELb0ELb1ELb0ELi3ELi1ELi1ELi1ELb0EEENS1_21CollectiveEpilogueBwdISD_SE_SG_Li384ELb1ELb1ELi3EEENS1_19SingleTileSchedulerILb1ELb0ELb0ELi96EEEEEEEEEvNT_6ParamsE)
        /*0170*/ 	.word	0x00000080


	//----- nvinfo : EIATTR_FRAME_SIZE
	.align		4
.L_78:
        /*0174*/ 	.byte	0x04, 0x11
        /*0176*/ 	.short	(.L_80 - .L_79)
	.align		4
.L_79:
        /*0178*/ 	.word	index@(_ZN7cutlass13device_kernelIN5flash11enable_sm90INS1_16FlashAttnBwdSm90INS1_25CollectiveMainloopBwdSm90ILi2ELi1ELi1EN4cute5tupleIJNS5_1CILi1EEES8_S8_EEENS6_IJNS7_ILi64EEENS7_ILi96EEENS7_ILi192EEEEEENS_6half_tEfNS_4arch4Sm90ELb0ELb1ELb0ELb1ELb0ELb0ELb1ELb0ELi3ELi1ELi1ELi1ELb0EEENS1_21CollectiveEpilogueBwdISD_SE_SG_Li384ELb1ELb1ELi3EEENS1_19SingleTileSchedulerILb1ELb0ELb0ELi96EEEEEEEEEvNT_6ParamsE)
        /*017c*/ 	.word	0x00000000


	//----- nvinfo : EIATTR_REGCOUNT
	.align		4
.L_80:
        /*0180*/ 	.byte	0x04, 0x2f
        /*0182*/ 	.short	(.L_82 - .L_81)
	.align		4
.L_81:
        /*0184*/ 	.word	index@(_ZN7cutlass13device_kernelIN5flash11enable_sm90INS1_16FlashAttnBwdSm90INS1_25CollectiveMainloopBwdSm90ILi2ELi1ELi1EN4cute5tupleIJNS5_1CILi1EEES8_S8_EEENS6_IJNS7_ILi64EEENS7_ILi96EEENS7_ILi192EEEEEENS_6half_tEfNS_4arch4Sm90ELb0ELb1ELb0ELb0ELb1ELb0ELb1ELb0ELi3ELi1ELi1ELi1ELb0EEENS1_24CollectiveEpilogueBwdGQAISD_fSG_Li384ELb0ELb1EEENS1_19SingleTileSchedulerILb0ELb0ELb0ELi96EEEEEEEEEvNT_6ParamsE)
        /*0188*/ 	.word	0x00000080


	//----- nvinfo : EIATTR_FRAME_SIZE
	.align		4
.L_82:
        /*018c*/ 	.byte	0x04, 0x11
        /*018e*/ 	.short	(.L_84 - .L_83)
	.align		4
.L_83:
        /*0190*/ 	.word	index@(_ZN7cutlass13device_kernelIN5flash11enable_sm90INS1_16FlashAttnBwdSm90INS1_25CollectiveMainloopBwdSm90ILi2ELi1ELi1EN4cute5tupleIJNS5_1CILi1EEES8_S8_EEENS6_IJNS7_ILi64EEENS7_ILi96EEENS7_ILi192EEEEEENS_6half_tEfNS_4arch4Sm90ELb0ELb1ELb0ELb0ELb1ELb0ELb1ELb0ELi3ELi1ELi1ELi1ELb0EEENS1_24CollectiveEpilogueBwdGQAISD_fSG_Li384ELb0ELb1EEENS1_19SingleTileSchedulerILb0ELb0ELb0ELi96EEEEEEEEEvNT_6ParamsE)
        /*0194*/ 	.word	0x00000000


	//----- nvinfo : EIATTR_REGCOUNT
	.align		4
.L_84:
        /*0198*/ 	.byte	0x04, 0x2f
        /*019a*/ 	.short	(.L_86 - .L_85)
	.align		4
.L_85:
        /*019c*/ 	.word	index@(_ZN7cutlass13device_kernelIN5flash11enable_sm90INS1_16FlashAttnBwdSm90INS1_25CollectiveMainloopBwdSm90ILi2ELi1ELi1EN4cute5tupleIJNS5_1CILi1EEES8_S8_EEENS6_IJNS7_ILi64EEENS7_ILi96EEENS7_ILi192EEEEEENS_6half_tEfNS_4arch4Sm90ELb0ELb1ELb0ELb0ELb0ELb0ELb1ELb0ELi3ELi1ELi1ELi1ELb0EEENS1_24CollectiveEpilogueBwdGQAISD_fSG_Li384ELb0ELb0EEENS1_19SingleTileSchedulerILb0ELb0ELb0ELi96EEEEEEEEEvNT_6ParamsE)
        /*01a0*/ 	.word	0x00000080


	//----- nvinfo : EIATTR_FRAME_SIZE
	.align		4
.L_86:
        /*01a4*/ 	.byte	0x04, 0x11
        /*01a6*/ 	.short	(.L_88 - .L_87)
	.align		4
.L_87:
        /*01a8*/ 	.word	index@(_ZN7cutlass13device_kernelIN5flash11enable_sm90INS1_16FlashAttnBwdSm90INS1_25CollectiveMainloopBwdSm90ILi2ELi1ELi1EN4cute5tupleIJNS5_1CILi1EEES8_S8_EEENS6_IJNS7_ILi64EEENS7_ILi96EEENS7_ILi192EEEEEENS_6half_tEfNS_4arch4Sm90ELb0ELb1ELb0ELb0ELb0ELb0ELb1ELb0ELi3ELi1ELi1ELi1ELb0EEENS1_24CollectiveEpilogueBwdGQAISD_fSG_Li384ELb0ELb0EEENS1_19SingleTileSchedulerILb0ELb0ELb0ELi96EEEEEEEEEvNT_6ParamsE)
        /*01ac*/ 	.word	0x00000000


	//----- nvinfo : EIATTR_REGCOUNT
	.align		4
.L_88:
        /*01b0*/ 	.byte	0x04, 0x2f
        /*01b2*/ 	.short	(.L_90 - .L_89)
	.align		4
.L_89:
        /*01b4*/ 	.word	index@(_ZN7cutlass13device_kernelIN5flash11enable_sm90INS1_16FlashAttnBwdSm90INS1_25CollectiveMainloopBwdSm90ILi2ELi1ELi1EN4cute5tupleIJNS5_1CILi1EEES8_S8_EEENS6_IJNS7_ILi64EEENS7_ILi96EEENS7_ILi192EEEEEENS_6half_tEfNS_4arch4Sm90ELb0ELb1ELb0ELb0ELb1ELb0ELb1ELb0ELi3ELi1ELi1ELi1ELb0EEENS1_21CollectiveEpilogueBwdISD_SE_SG_Li384ELb0ELb1ELi3EEENS1_19SingleTileSchedulerILb0ELb0ELb0ELi96EEEEEEEEEvNT_6ParamsE)
        /*01b8*/ 	.word	0x00000080


	//----- nvinfo : EIATTR_FRAME_SIZE
	.align		4
.L_90:
        /*01bc*/ 	.byte	0x04, 0x11
        /*01be*/ 	.short	(.L_92 - .L_91)
	.align		4
.L_91:
        /*01c0*/ 	.word	index@(_ZN7cutlass13device_kernelIN5flash11enable_sm90INS1_16FlashAttnBwdSm90INS1_25CollectiveMainloopBwdSm90ILi2ELi1ELi1EN4cute5tupleIJNS5_1CILi1EEES8_S8_EEENS6_IJNS7_ILi64EEENS7_ILi96EEENS7_ILi192EEEEEENS_6half_tEfNS_4arch4Sm90ELb0ELb1ELb0ELb0ELb1ELb0ELb1ELb0ELi3ELi1ELi1ELi1ELb0EEENS1_21CollectiveEpilogueBwdISD_SE_SG_Li384ELb0ELb1ELi3EEENS1_19SingleTileSchedulerILb0ELb0ELb0ELi96EEEEEEEEEvNT_6ParamsE)
        /*01c4*/ 	.word	0x00000000


	//----- nvinfo : EIATTR_REGCOUNT
	.align		4
.L_92:
        /*01c8*/ 	.byte	0x04, 0x2f
        /*01ca*/ 	.short	(.L_94 - .L_93)
	.align		4
.L_93:
        /*01cc*/ 	.word	index@(_ZN7cutlass13device_kernelIN5flash11enable_sm90INS1_16FlashAttnBwdSm90INS1_25CollectiveMainloopBwdSm90ILi2ELi1ELi1EN4cute5tupleIJNS5_1CILi1EEES8_S8_EEENS6_IJNS7_ILi64EEENS7_ILi96EEENS7_ILi192EEEEEENS_6half_tEfNS_4arch4Sm90ELb0ELb1ELb0ELb0ELb0ELb0ELb1ELb0ELi3ELi1ELi1ELi1ELb0EEENS1_21CollectiveEpilogueBwdISD_SE_SG_Li384ELb0ELb1ELi3EEENS1_19SingleTileSchedulerILb0ELb0ELb0ELi96EEEEEEEEEvNT_6ParamsE)
        /*01d0*/ 	.word	0x00000080


	//----- nvinfo : EIATTR_FRAME_SIZE
	.align		4
.L_94:
        /*01d4*/ 	.byte	0x04, 0x11
        /*01d6*/ 	.short	(.L_96 - .L_95)
	.align		4
.L_95:
        /*01d8*/ 	.word	index@(_ZN7cutlass13device_kernelIN5flash11enable_sm90INS1_16FlashAttnBwdSm90INS1_25CollectiveMainloopBwdSm90ILi2ELi1ELi1EN4cute5tupleIJNS5_1CILi1EEES8_S8_EEENS6_IJNS7_ILi64EEENS7_ILi96EEENS7_ILi192EEEEEENS_6half_tEfNS_4arch4Sm90ELb0ELb1ELb0ELb0ELb0ELb0ELb1ELb0ELi3ELi1ELi1ELi1ELb0EEENS1_21CollectiveEpilogueBwdISD_SE_SG_Li384ELb0ELb1ELi3EEENS1_19SingleTileSchedulerILb0ELb0ELb0ELi96EEEEEEEEEvNT_6ParamsE)
        /*01dc*/ 	.word	0x00000000


	//----- nvinfo : EIATTR_REGCOUNT
	.align		4
.L_96:
        /*01e0*/ 	.byte	0x04, 0x2f
        /*01e2*/ 	.short	(.L_98 - .L_97)
	.align		4
.L_97:
        /*01e4*/ 	.word	index@(_ZN7cutlass13device_kernelIN5flash11enable_sm90INS1_16FlashAttnBwdSm90INS1_25CollectiveMainloopBwdSm90ILi2ELi1ELi1EN4cute5tupleIJNS5_1CILi1EEES8_S8_EEENS6_IJNS7_ILi64EEENS7_ILi96EEENS7_ILi192EEEEEENS_6half_tEfNS_4arch4Sm90ELb0ELb0ELb0ELb1ELb1ELb0ELb1ELb0ELi3ELi1ELi1ELi1ELb0EEENS1_24CollectiveEpilogueBwdGQAISD_fSG_Li384ELb1ELb1EEENS1_19SingleTileSchedulerILb1ELb0ELb0ELi96EEEEEEEEEvNT_6ParamsE)
        /*01e8*/ 	.word	0x00000080


	//----- nvinfo : EIATTR_FRAME_SIZE
	.align		4
.L_98:
        /*01ec*/ 	.byte	0x04, 0x11
        /*01ee*/ 	.short	(.L_100 - .L_99)
	.align		4
.L_99:
        /*01f0*/ 	.word	index@(_ZN7cutlass13device_kernelIN5flash11enable_sm90INS1_16FlashAttnBwdSm90INS1_25CollectiveMainloopBwdSm90ILi2ELi1ELi1EN4cute5tupleIJNS5_1CILi1EEES8_S8_EEENS6_IJNS7_ILi64EEENS7_ILi96EEENS7_ILi192EEEEEENS_6half_tEfNS_4arch4Sm90ELb0ELb0ELb0ELb1ELb1ELb0ELb1ELb0ELi3ELi1ELi1ELi1ELb0EEENS1_24CollectiveEpilogueBwdGQAISD_fSG_Li384ELb1ELb1EEENS1_19SingleTileSchedulerILb1ELb0ELb0ELi96EEEEEEEEEvNT_6ParamsE)
        /*01f4*/ 	.word	0x00000000


	//----- nvinfo : EIATTR_REGCOUNT
	.align		4
.L_100:
        /*01f8*/ 	.byte	0x04, 0x2f
        /*01fa*/ 	.short	(.L_102 - .L_101)
	.align		4
.L_101:
        /*01fc*/ 	.word	index@(_ZN7cutlass13device_kernelIN5flash11enable_sm90INS1_16FlashAttnBwdSm90INS1_25CollectiveMainloopBwdSm90ILi2ELi1ELi1EN4cute5tupleIJNS5_1CILi1EEES8_S8_EEENS6_IJNS7_ILi64EEENS7_ILi96EEENS7_ILi192EEEEEENS_6half_tEfNS_4arch4Sm90ELb0ELb0ELb0ELb1ELb0ELb0ELb1ELb0ELi3ELi1ELi1ELi1ELb0EEENS1_24CollectiveEpilogueBwdGQAISD_fSG_Li384ELb1ELb0EEENS1_19SingleTileSchedulerILb1ELb0ELb0ELi96EEEEEEEEEvNT_6ParamsE)
        /*0200*/ 	.word	0x00000080


	//----- nvinfo : EIATTR_FRAME_SIZE
	.align		4
.L_102:
        /*0204*/ 	.byte	0x04, 0x11
        /*0206*/ 	.short	(.L_104 - .L_103)
	.align		4
.L_103:
        /*0208*/ 	.word	index@(_ZN7cutlass13device_kernelIN5flash11enable_sm90INS1_16FlashAttnBwdSm90INS1_25CollectiveMainloopBwdSm90ILi2ELi1ELi1EN4cute5tupleIJNS5_1CILi1EEES8_S8_EEENS6_IJNS7_ILi64EEENS7_ILi96EEENS7_ILi192EEEEEENS_6half_tEfNS_4arch4Sm90ELb0ELb0ELb0ELb1ELb0ELb0ELb1ELb0ELi3ELi1ELi1ELi1ELb0EEENS1_24CollectiveEpilogueBwdGQAISD_fSG_Li384ELb1ELb0EEENS1_19SingleTileSchedulerILb1ELb0ELb0ELi96EEEEEEEEEvNT_6ParamsE)
        /*020c*/ 	.word	0x00000000


	//----- nvinfo : EIATTR_REGCOUNT
	.align		4
.L_104:
        /*0210*/ 	.byte	0x04, 0x2f
        /*0212*/ 	.short	(.L_106 - .L_105)
	.align		4
.L_105:
        /*0214*/ 	.word	index@(_ZN7cutlass13device_kernelIN5flash11enable_sm90INS1_16FlashAttnBwdSm90INS1_25CollectiveMainloopBwdSm90ILi2ELi1ELi1EN4cute5tupleIJNS5_1CILi1EEES8_S8_EEENS6_IJNS7_ILi64EEENS7_ILi96EEENS7_ILi192EEEEEENS_6half_tEfNS_4arch4Sm90ELb0ELb0ELb0ELb1ELb1ELb0ELb1ELb0ELi3ELi1ELi1ELi1ELb0EEENS1_21CollectiveEpilogueBwdISD_SE_SG_Li384ELb1ELb1ELi3EEENS1_19SingleTileSchedulerILb1ELb0ELb0ELi96EEEEEEEEEvNT_6ParamsE)
        /*0218*/ 	.word	0x00000080


	//----- nvinfo : EIATTR_FRAME_SIZE
	.align		4
.L_106:
        /*021c*/ 	.byte	0x04, 0x11
        /*021e*/ 	.short	(.L_108 - .L_107)
	.align		4
.L_107:
        /*0220*/ 	.word	index@(_ZN7cutlass13device_kernelIN5flash11enable_sm90INS1_16FlashAttnBwdSm90INS1_25CollectiveMainloopBwdSm90ILi2ELi1ELi1EN4cute5tupleIJNS5_1CILi1EEES8_S8_EEENS6_IJNS7_ILi64EEENS7_ILi96EEENS7_ILi192EEEEEENS_6half_tEfNS_4arch4Sm90ELb0ELb0ELb0ELb1ELb1ELb0ELb1ELb0ELi3ELi1ELi1ELi1ELb0EEENS1_21CollectiveEpilogueBwdISD_SE_SG_Li384ELb1ELb1ELi3EEENS1_19SingleTileSchedulerILb1ELb0ELb0ELi96EEEEEEEEEvNT_6ParamsE)
        /*0224*/ 	.word	0x00000000


	//----- nvinfo : EIATTR_REGCOUNT
	.align		4
.L_108:
        /*0228*/ 	.byte	0x04, 0x2f
        /*022a*/ 	.short	(.L_110 - .L_109)
	.align		4
.L_109:
        /*022c*/ 	.word	index@(_ZN7cutlass13device_kernelIN5flash11enable_sm90INS1_16FlashAttnBwdSm90INS1_25CollectiveMainloopBwdSm90ILi2ELi1ELi1EN4cute5tupleIJNS5_1CILi1EEES8_S8_EEENS6_IJNS7_ILi64EEENS7_ILi96EEENS7_ILi192EEEEEENS_6half_tEfNS_4arch4Sm90ELb0ELb0ELb0ELb1ELb0ELb0ELb1ELb0ELi3ELi1ELi1ELi1ELb0EEENS1_21CollectiveEpilogueBwdISD_SE_SG_Li384ELb1ELb1ELi3EEENS1_19SingleTileSchedulerILb1ELb0ELb0ELi96EEEEEEEEEvNT_6ParamsE)
        /*0230*/ 	.word	0x00000080


	//----- nvinfo : EIATTR_FRAME_SIZE
	.align		4
.L_110:
        /*0234*/ 	.byte	0x04, 0x11
        /*0236*/ 	.short	(.L_112 - .L_111)
	.align		4
.L_111:
        /*0238*/ 	.word	index@(_ZN7cutlass13device_kernelIN5flash11enable_sm90INS1_16FlashAttnBwdSm90INS1_25CollectiveMainloopBwdSm90ILi2ELi1ELi1EN4cute5tupleIJNS5_1CILi1EEES8_S8_EEENS6_IJNS7_ILi64EEENS7_ILi96EEENS7_ILi192EEEEEENS_6half_tEfNS_4arch4Sm90ELb0ELb0ELb0ELb1ELb0ELb0ELb1ELb0ELi3ELi1ELi1ELi1ELb0EEENS1_21CollectiveEpilogueBwdISD_SE_SG_Li384ELb1ELb1ELi3EEENS1_19SingleTileSchedulerILb1ELb0ELb0ELi96EEEEEEEEEvNT_6ParamsE)
        /*023c*/ 	.word	0x00000000


	//----- nvinfo : EIATTR_REGCOUNT
	.align		4
.L_112:
        /*0240*/ 	.byte	0x04, 0x2f
        /*0242*/ 	.short	(.L_114 - .L_113)
	.align		4
.L_113:
        /*0244*/ 	.word	index@(_ZN7cutlass13device_kernelIN5flash11enable_sm90INS1_16FlashAttnBwdSm90INS1_25CollectiveMainloopBwdSm90ILi2ELi1ELi1EN4cute5tupleIJNS5_1CILi1EEES8_S8_EEENS6_IJNS7_ILi64EEENS7_ILi96EEENS7_ILi192EEEEEENS_6half_tEfNS_4arch4Sm90ELb0ELb0ELb0ELb0ELb1ELb0ELb1ELb0ELi3ELi1ELi1ELi1ELb0EEENS1_24CollectiveEpilogueBwdGQAISD_fSG_Li384ELb0ELb1EEENS1_19SingleTileSchedulerILb0ELb0ELb0ELi96EEEEEEEEEvNT_6ParamsE)
        /*0248*/ 	.word	0x00000080


	//----- nvinfo : EIATTR_FRAME_SIZE
	.align		4
.L_114:
        /*024c*/ 	.byte	0x04, 0x11
        /*024e*/ 	.short	(.L_116 - .L_115)
	.align		4
.L_115:
        /*0250*/ 	.word	index@(_ZN7cutlass13device_kernelIN5flash11enable_sm90INS1_16FlashAttnBwdSm90INS1_25CollectiveMainloopBwdSm90ILi2ELi1ELi1EN4cute5tupleIJNS5_1CILi1EEES8_S8_EEENS6_IJNS7_ILi64EEENS7_ILi96EEENS7_ILi192EEEEEENS_6half_tEfNS_4arch4Sm90ELb0ELb0ELb0ELb0ELb1ELb0ELb1ELb0ELi3ELi1ELi1ELi1ELb0EEENS1_24CollectiveEpilogueBwdGQAISD_fSG_Li384ELb0ELb1EEENS1_19SingleTileSchedulerILb0ELb0ELb0ELi96EEEEEEEEEvNT_6ParamsE)
        /*0254*/ 	.word	0x00000000


	//----- nvinfo : EIATTR_REGCOUNT
	.align		4
.L_116:
        /*0258*/ 	.byte	0x04, 0x2f
        /*025a*/ 	.short	(.L_118 - .L_117)
	.align		4
.L_117:
        /*025c*/ 	.word	index@(_ZN7cutlass13device_kernelIN5flash11enable_sm90INS1_16FlashAttnBwdSm90INS1_25CollectiveMainloopBwdSm90ILi2ELi1ELi1EN4cute5tupleIJNS5_1CILi1EEES8_S8_EEENS6_IJNS7_ILi64EEENS7_ILi96EEENS7_ILi192EEEEEENS_6half_tEfNS_4arch4Sm90ELb0ELb0ELb0ELb0ELb0ELb0ELb1ELb0ELi3ELi1ELi1ELi1ELb0EEENS1_24CollectiveEpilogueBwdGQAISD_fSG_Li384ELb0ELb0EEENS1_19SingleTileSchedulerILb0ELb0ELb0ELi96EEEEEEEEEvNT_6ParamsE)
        /*0260*/ 	.word	0x00000080


	//----- nvinfo : EIATTR_FRAME_SIZE
	.align		4
.L_118:
        /*0264*/ 	.byte	0x04, 0x11
        /*0266*/ 	.short	(.L_120 - .L_119)
	.align		4
.L_119:
        /*0268*/ 	.word	index@(_ZN7cutlass13device_kernelIN5flash11enable_sm90INS1_16FlashAttnBwdSm90INS1_25CollectiveMainloopBwdSm90ILi2ELi1ELi1EN4cute5tupleIJNS5_1CILi1EEES8_S8_EEENS6_IJNS7_ILi64EEENS7_ILi96EEENS7_ILi192EEEEEENS_6half_tEfNS_4arch4Sm90ELb0ELb0ELb0ELb0ELb0ELb0ELb1ELb0ELi3ELi1ELi1ELi1ELb0EEENS1_24CollectiveEpilogueBwdGQAISD_fSG_Li384ELb0ELb0EEENS1_19SingleTileSchedulerILb0ELb0ELb0ELi96EEEEEEEEEvNT_6ParamsE)
        /*026c*/ 	.word	0x00000000


	//----- nvinfo : EIATTR_REGCOUNT
	.align		4
.L_120:
        /*0270*/ 	.byte	0x04, 0x2f
        /*0272*/ 	.short	(.L_122 - .L_121)
	.align		4
.L_121:
        /*0274*/ 	.word	index@(_ZN7cutlass13device_kernelIN5flash11enable_sm90INS1_16FlashAttnBwdSm90INS1_25CollectiveMainloopBwdSm90ILi2ELi1ELi1EN4cute5tupleIJNS5_1CILi1EEES8_S8_EEENS6_IJNS7_ILi64EEENS7_ILi96EEENS7_ILi192EEEEEENS_6half_tEfNS_4arch4Sm90ELb0ELb0ELb0ELb0ELb1ELb0ELb1ELb0ELi3ELi1ELi1ELi1ELb0EEENS1_21CollectiveEpilogueBwdISD_SE_SG_Li384ELb0ELb1ELi3EEENS1_19SingleTileSchedulerILb0ELb0ELb0ELi96EEEEEEEEEvNT_6ParamsE)
        /*0278*/ 	.word	0x00000080


	//----- nvinfo : EIATTR_FRAME_SIZE
	.align		4
.L_122:
        /*027c*/ 	.byte	0x04, 0x11
        /*027e*/ 	.short	(.L_124 - .L_123)
	.align		4
.L_123:
        /*0280*/ 	.word	index@(_ZN7cutlass13device_kernelIN5flash11enable_sm90INS1_16FlashAttnBwdSm90INS1_25CollectiveMainloopBwdSm90ILi2ELi1ELi1EN4cute5tupleIJNS5_1CILi1EEES8_S8_EEENS6_IJNS7_ILi64EEENS7_ILi96EEENS7_ILi192EEEEEENS_6half_tEfNS_4arch4Sm90ELb0ELb0ELb0ELb0ELb1ELb0ELb1ELb0ELi3ELi1ELi1ELi1ELb0EEENS1_21CollectiveEpilogueBwdISD_SE_SG_Li384ELb0ELb1ELi3EEENS1_19SingleTileSchedulerILb0ELb0ELb0ELi96EEEEEEEEEvNT_6ParamsE)
        /*0284*/ 	.word	0x00000000


	//----- nvinfo : EIATTR_REGCOUNT
	.align		4
.L_124:
        /*0288*/ 	.byte	0x04, 0x2f
        /*028a*/ 	.short	(.L_126 - .L_125)
	.align		4
.L_125:
        /*028c*/ 	.word	index@(_ZN7cutlass13device_kernelIN5flash11enable_sm90INS1_16FlashAttnBwdSm90INS1_25CollectiveMainloopBwdSm90ILi2ELi1ELi1EN4cute5tupleIJNS5_1CILi1EEES8_S8_EEENS6_IJNS7_ILi64EEENS7_ILi96EEENS7_ILi192EEEEEENS_6half_tEfNS_4arch4Sm90ELb0ELb0ELb0ELb0ELb0ELb0ELb1ELb0ELi3ELi1ELi1ELi1ELb0EEENS1_21CollectiveEpilogueBwdISD_SE_SG_Li384ELb0ELb1ELi3EEENS1_19SingleTileSchedulerILb0ELb0ELb0ELi96EEEEEEEEEvNT_6ParamsE)
        /*0290*/ 	.word	0x00000080


	//----- nvinfo : EIATTR_FRAME_SIZE
	.align		4
.L_126:
        /*0294*/ 	.byte	0x04, 0x11
        /*0296*/ 	.short	(.L_128 - .L_127)
	.align		4
.L_127:
        /*0298*/ 	.word	index@(_ZN7cutlass13device_kernelIN5flash11enable_sm90INS1_16FlashAttnBwdSm90INS1_25CollectiveMainloopBwdSm90ILi2ELi1ELi1EN4cute5tupleIJNS5_1CILi1EEES8_S8_EEENS6_IJNS7_ILi64EEENS7_ILi96EEENS7_ILi192EEEEEENS_6half_tEfNS_4arch4Sm90ELb0ELb0ELb0ELb0ELb0ELb0ELb1ELb0ELi3ELi1ELi1ELi1ELb0EEENS1_21CollectiveEpilogueBwdISD_SE_SG_Li384ELb0ELb1ELi3EEENS1_19SingleTileSchedulerILb0ELb0ELb0ELi96EEEEEEEEEvNT_6ParamsE)
        /*029c*/ 	.word	0x00000000


	//----- nvinfo : EIATTR_REGCOUNT
	.align		4
.L_128:
        /*02a0*/ 	.byte	0x04, 0x2f
        /*02a2*/ 	.short	(.L_130 - .L_129)
	.align		4
.L_129:
        /*02a4*/ 	.word	index@(_ZN7cutlass13device_kernelIN5flash11enable_sm90INS1_16FlashAttnBwdSm90INS1_25CollectiveMainloopBwdSm90ILi2ELi1ELi1EN4cute5tupleIJNS5_1CILi1EEES8_S8_EEENS6_IJNS7_ILi64EEENS7_ILi96EEENS7_ILi192EEEEEENS_6half_tEfNS_4arch4Sm90ELb1ELb0ELb1ELb1ELb1ELb0ELb1ELb0ELi3ELi1ELi1ELi1ELb0EEENS1_24CollectiveEpilogueBwdGQAISD_fSG_Li384ELb1ELb1EEENS1_25SingleTileBwdLPTSchedulerILb1ELi96ELb1EEEEEEEEEvNT_6ParamsE)
        /*02a8*/ 	.word	0x00000080


	//----- nvinfo : EIATTR_FRAME_SIZE
	.align		4
.L_130:
        /*02ac*/ 	.byte	0x04, 0x11
        /*02ae*/ 	.short	(.L_132 - .L_131)
	.align		4
.L_131:
        /*02b0*/ 	.word	index@(_ZN7cutlass13device_kernelIN5flash11enable_sm90INS1_16FlashAttnBwdSm90INS1_25CollectiveMainloopBwdSm90ILi2ELi1ELi1EN4cute5tupleIJNS5_1CILi1EEES8_S8_EEENS6_IJNS7_ILi64EEENS7_ILi96EEENS7_ILi192EEEEEENS_6half_tEfNS_4arch4Sm90ELb1ELb0ELb1ELb1ELb1ELb0ELb1ELb0ELi3ELi1ELi1ELi1ELb0EEENS1_24CollectiveEpilogueBwdGQAISD_fSG_Li384ELb1ELb1EEENS1_25SingleTileBwdLPTSchedulerILb1ELi96ELb1EEEEEEEEEvNT_6ParamsE)
        /*02b4*/ 	.word	0x00000018


	//----- nvinfo : EIATTR_REGCOUNT
	.align		4
.L_132:
        /*02b8*/ 	.byte	0x04, 0x2f
        /*02ba*/ 	.short	(.L_134 - .L_133)
	.align		4
.L_133:
        /*02bc*/ 	.word	index@(_ZN7cutlass13device_kernelIN5flash11enable_sm90INS1_16FlashAttnBwdSm90INS1_25CollectiveMainloopBwdSm90ILi2ELi1ELi1EN4cute5tupleIJNS5_1CILi1EEES8_S8_EEENS6_IJNS7_ILi64EEENS7_ILi96EEENS7_ILi192EEEEEENS_6half_tEfNS_4arch4Sm90ELb1ELb0ELb1ELb1ELb0ELb0ELb1ELb0ELi3ELi1ELi1ELi1ELb0EEENS1_24CollectiveEpilogueBwdGQAISD_fSG_Li384ELb1ELb0EEENS1_25SingleTileBwdLPTSchedulerILb1ELi96ELb0EEEEEEEEEvNT_6ParamsE)
        /*02c0*/ 	.word	0x00000080


	//----- nvinfo : EIATTR_FRAME_SIZE
	.align		4
.L_134:
        /*02c4*/ 	.byte	0x04, 0x11
        /*02c6*/ 	.short	(.L_136 - .L_135)
	.align		4
.L_135:
        /*02c8*/ 	.word	index@(_ZN7cutlass13device_kernelIN5flash11enable_sm90INS1_16FlashAttnBwdSm90INS1_25CollectiveMainloopBwdSm90ILi2ELi1ELi1EN4cute5tupleIJNS5_1CILi1EEES8_S8_EEENS6_IJNS7_ILi64EEENS7_ILi96EEENS7_ILi192EEEEEENS_6half_tEfNS_4arch4Sm90ELb1ELb0ELb1ELb1ELb0ELb0ELb1ELb0ELi3ELi1ELi1ELi1ELb0EEENS1_24CollectiveEpilogueBwdGQAISD_fSG_Li384ELb1ELb0EEENS1_25SingleTileBwdLPTSchedulerILb1ELi96ELb0EEEEEEEEEvNT_6ParamsE)
        /*02cc*/ 	.word	0x00000018


	//----- nvinfo : EIATTR_REGCOUNT
	.align		4
.L_136:
        /*02d0*/ 	.byte	0x04, 0x2f
        /*02d2*/ 	.short	(.L_138 - .L_137)
	.align		4
.L_137:
        /*02d4*/ 	.word	index@(_ZN7cutlass13device_kernelIN5flash11enable_sm90INS1_16FlashAttnBwdSm90INS1_25CollectiveMainloopBwdSm90ILi2ELi1ELi1EN4cute5tupleIJNS5_1CILi1EEES8_S8_EEENS6_IJNS7_ILi64EEENS7_ILi96EEENS7_ILi192EEEEEENS_6half_tEfNS_4arch4Sm90ELb1ELb0ELb1ELb1ELb1ELb0ELb1ELb0ELi3ELi1ELi1ELi1ELb0EEENS1_21CollectiveEpilogueBwdISD_SE_SG_Li384ELb1ELb1ELi3EEENS1_25SingleTileBwdLPTSchedulerILb1ELi96ELb1EEEEEEEEEvNT_6ParamsE)
        /*02d8*/ 	.word	0x00000080


	//----- nvinfo : EIATTR_FRAME_SIZE
	.align		4
.L_138:
        /*02dc*/ 	.byte	0x04, 0x11
        /*02de*/ 	.short	(.L_140 - .L_139)
	.align		4
.L_139:
        /*02e0*/ 	.word	index@(_ZN7cutlass13device_kernelIN5flash11enable_sm90INS1_16FlashAttnBwdSm90INS1_25CollectiveMainloopBwdSm90ILi2ELi1ELi1EN4cute5tupleIJNS5_1CILi1EEES8_S8_EEENS6_IJNS7_ILi64EEENS7_ILi96EEENS7_ILi192EEEEEENS_6half_tEfNS_4arch4Sm90ELb1ELb0ELb1ELb1ELb1ELb0ELb1ELb0ELi3ELi1ELi1ELi1ELb0EEENS1_21CollectiveEpilogueBwdISD_SE_SG_Li384ELb1ELb1ELi3EEENS1_25SingleTileBwdLPTSchedulerILb1ELi96ELb1EEEEEEEEEvNT_6ParamsE)
        /*02e4*/ 	.word	0x00000020


	//----- nvinfo : EIATTR_REGCOUNT
	.align		4
.L_140:
        /*02e8*/ 	.byte	0x04, 0x2f
        /*02ea*/ 	.short	(.L_142 - .L_141)
	.align		4
.L_141:
        /*02ec*/ 	.word	index@(_ZN7cutlass13device_kernelIN5flash11enable_sm90INS1_16FlashAttnBwdSm90INS1_25CollectiveMainloopBwdSm90ILi2ELi1ELi1EN4cute5tupleIJNS5_1CILi1EEES8_S8_EEENS6_IJNS7_ILi64EEENS7_ILi96EEENS7_ILi192EEEEEENS_6half_tEfNS_4arch4Sm90ELb1ELb0ELb1ELb1ELb0ELb0ELb1ELb0ELi3ELi1ELi1ELi1ELb0EEENS1_21CollectiveEpilogueBwdISD_SE_SG_Li384ELb1ELb1ELi3EEENS1_25SingleTileBwdLPTSchedulerILb1ELi96ELb0EEEEEEEEEvNT_6ParamsE)
        /*02f0*/ 	.word	0x00000080


	//----- nvinfo : EIATTR_FRAME_SIZE
	.align		4
.L_142:
        /*02f4*/ 	.byte	0x04, 0x11
        /*02f6*/ 	.short	(.L_144 - .L_143)
	.align		4
.L_143:
        /*02f8*/ 	.word	index@(_ZN7cutlass13device_kernelIN5flash11enable_sm90INS1_16FlashAttnBwdSm90INS1_25CollectiveMainloopBwdSm90ILi2ELi1ELi1EN4cute5tupleIJNS5_1CILi1EEES8_S8_EEENS6_IJNS7_ILi64EEENS7_ILi96EEENS7_ILi192EEEEEENS_6half_tEfNS_4arch4Sm90ELb1ELb0ELb1ELb1ELb0ELb0ELb1ELb0ELi3ELi1ELi1ELi1ELb0EEENS1_21CollectiveEpilogueBwdISD_SE_SG_Li384ELb1ELb1ELi3EEENS1_25SingleTileBwdLPTSchedulerILb1ELi96ELb0EEEEEEEEEvNT_6ParamsE)
        /*02fc*/ 	.word	0x00000020


	//----- nvinfo : EIATTR_REGCOUNT
	.align		4
.L_144:
        /*0300*/ 	.byte	0x04, 0x2f
        /*0302*/ 	.short	(.L_146 - .L_145)
	.align		4
.L_145:
        /*0304*/ 	.word	index@(_ZN7cutlass13device_kernelIN5flash11enable_sm90INS1_16FlashAttnBwdSm90INS1_25CollectiveMainloopBwdSm90ILi2ELi1ELi1EN4cute5tupleIJNS5_1CILi1EEES8_S8_EEENS6_IJNS7_ILi64EEENS7_ILi96EEENS7_ILi192EEEEEENS_6half_tEfNS_4arch4Sm90ELb1ELb0ELb1ELb0ELb1ELb0ELb1ELb0ELi3ELi1ELi1ELi1ELb0EEENS1_24CollectiveEpilogueBwdGQAISD_fSG_Li384ELb0ELb1EEENS1_25SingleTileBwdLPTSchedulerILb0ELi96ELb1EEEEEEEEEvNT_6ParamsE)
        /*0308*/ 	.word	0x00000080


	//----- nvinfo : EIATTR_FRAME_SIZE
	.align		4
.L_146:
        /*030c*/ 	.byte	0x04, 0x11
        /*030e*/ 	.short	(.L_148 - .L_147)
	.align		4
.L_147:
        /*0310*/ 	.word	index@(_ZN7cutlass13device_kernelIN5flash11enable_sm90INS1_16FlashAttnBwdSm90INS1_25CollectiveMainloopBwdSm90ILi2ELi1ELi1EN4cute5tupleIJNS5_1CILi1EEES8_S8_EEENS6_IJNS7_ILi64EEENS7_ILi96EEENS7_ILi192EEEEEENS_6half_tEfNS_4arch4Sm90ELb1ELb0ELb1ELb0ELb1ELb0ELb1ELb0ELi3ELi1ELi1ELi1ELb0EEENS1_24CollectiveEpilogueBwdGQAISD_fSG_Li384ELb0ELb1EEENS1_25SingleTileBwdLPTSchedulerILb0ELi96ELb1EEEEEEEEEvNT_6ParamsE)
        /*0314*/ 	.word	0x00000018


	//----- nvinfo : EIATTR_REGCOUNT
	.align		4
.L_148:
        /*0318*/ 	.byte	0x04, 0x2f
        /*031a*/ 	.short	(.L_150 - .L_149)
	.align		4
.L_149:
        /*031c*/ 	.word	index@(_ZN7cutlass13device_kernelIN5flash11enable_sm90INS1_16FlashAttnBwdSm90INS1_25CollectiveMainloopBwdSm90ILi2ELi1ELi1EN4cute5tupleIJNS5_1CILi1EEES8_S8_EEENS6_IJNS7_ILi64EEENS7_ILi96EEENS7_ILi192EEEEEENS_6half_tEfNS_4arch4Sm90ELb1ELb0ELb1ELb0ELb0ELb0ELb1ELb0ELi3ELi1ELi1ELi1ELb0EEENS1_24CollectiveEpilogueBwdGQAISD_fSG_Li384ELb0ELb0EEENS1_25SingleTileBwdLPTSchedulerILb0ELi96ELb0EEEEEEEEEvNT_6ParamsE)
        /*0320*/ 	.word	0x00000080


	//----- nvinfo : EIATTR_FRAME_SIZE
	.align		4
.L_150:
        /*0324*/ 	.byte	0x04, 0x11
        /*0326*/ 	.short	(.L_152 - .L_151)
	.align		4
.L_151:
        /*0328*/ 	.word	index@(_ZN7cutlass13device_kernelIN5flash11enable_sm90INS1_16FlashAttnBwdSm90INS1_25CollectiveMainloopBwdSm90ILi2ELi1ELi1EN4cute5tupleIJNS5_1CILi1EEES8_S8_EEENS6_IJNS7_ILi64EEENS7_ILi96EEENS7_ILi192EEEEEENS_6half_tEfNS_4arch4Sm90ELb1ELb0ELb1ELb0ELb0ELb0ELb1ELb0ELi3ELi1ELi1ELi1ELb0EEENS1_24CollectiveEpilogueBwdGQAISD_fSG_Li384ELb0ELb0EEENS1_25SingleTileBwdLPTSchedulerILb0ELi96ELb0EEEEEEEEEvNT_6ParamsE)
        /*032c*/ 	.word	0x00000018


	//----- nvinfo : EIATTR_REGCOUNT
	.align		4
.L_152:
        /*0330*/ 	.byte	0x04, 0x2f
        /*0332*/ 	.short	(.L_154 - .L_153)
	.align		4
.L_153:
        /*0334*/ 	.word	index@(_ZN7cutlass13device_kernelIN5flash11enable_sm90INS1_16FlashAttnBwdSm90INS1_25CollectiveMainloopBwdSm90ILi2ELi1ELi1EN4cute5tupleIJNS5_1CILi1EEES8_S8_EEENS6_IJNS7_ILi64EEENS7_ILi96EEENS7_ILi192EEEEEENS_6half_tEfNS_4arch4Sm90ELb1ELb0ELb1ELb0ELb1ELb0ELb1ELb0ELi3ELi1ELi1ELi1ELb0EEENS1_21CollectiveEpilogueBwdISD_SE_SG_Li384ELb0ELb1ELi3EEENS1_25SingleTileBwdLPTSchedulerILb0ELi96ELb1EEEEEEEEEvNT_6ParamsE)
        /*0338*/ 	.word	0x00000080


	//----- nvinfo : EIATTR_FRAME_SIZE
	.align		4
.L_154:
        /*033c*/ 	.byte	0x04, 0x11
        /*033e*/ 	.short	(.L_156 - .L_155)
	.align		4
.L_155:
        /*0340*/ 	.word	index@(_ZN7cutlass13device_kernelIN5flash11enable_sm90INS1_16FlashAttnBwdSm90INS1_25CollectiveMainloopBwdSm90ILi2ELi1ELi1EN4cute5tupleIJNS5_1CILi1EEES8_S8_EEENS6_IJNS7_ILi64EEENS7_ILi96EEENS7_ILi192EEEEEENS_6half_tEfNS_4arch4Sm90ELb1ELb0ELb1ELb0ELb1ELb0ELb1ELb0ELi3ELi1ELi1ELi1ELb0EEENS1_21CollectiveEpilogueBwdISD_SE_SG_Li384ELb0ELb1ELi3EEENS1_25SingleTileBwdLPTSchedulerILb0ELi96ELb1EEEEEEEEEvNT_6ParamsE)
        /*0344*/ 	.word	0x00000018


	//----- nvinfo : EIATTR_REGCOUNT
	.align		4
.L_156:
        /*0348*/ 	.byte	0x04, 0x2f
        /*034a*/ 	.short	(.L_158 - .L_157)
	.align		4
.L_157:
        /*034c*/ 	.word	index@(_ZN7cutlass13device_kernelIN5flash11enable_sm90INS1_16FlashAttnBwdSm90INS1_25CollectiveMainloopBwdSm90ILi2ELi1ELi1EN4cute5tupleIJNS5_1CILi1EEES8_S8_EEENS6_IJNS7_ILi64EEENS7_ILi96EEENS7_ILi192EEEEEENS_6half_tEfNS_4arch4Sm90ELb1ELb0ELb1ELb0ELb0ELb0ELb1ELb0ELi3ELi1ELi1ELi1ELb0EEENS1_21CollectiveEpilogueBwdISD_SE_SG_Li384ELb0ELb1ELi3EEENS1_25SingleTileBwdLPTSchedulerILb0ELi96ELb0EEEEEEEEEvNT_6ParamsE)
        /*0350*/ 	.word	0x00000080


	//----- nvinfo : EIATTR_FRAME_SIZE
	.align		4
.L_158:
        /*0354*/ 	.byte	0x04, 0x11
        /*0356*/ 	.short	(.L_160 - .L_159)
	.align		4
.L_159:
        /*0358*/ 	.word	index@(_ZN7cutlass13device_kernelIN5flash11enable_sm90INS1_16FlashAttnBwdSm90INS1_25CollectiveMainloopBwdSm90ILi2ELi1ELi1EN4cute5tupleIJNS5_1CILi1EEES8_S8_EEENS6_IJNS7_ILi64EEENS7_ILi96EEENS7_ILi192EEEEEENS_6half_tEfNS_4arch4Sm90ELb1ELb0ELb1ELb0ELb0ELb0ELb1ELb0ELi3ELi1ELi1ELi1ELb0EEENS1_21CollectiveEpilogueBwdISD_SE_SG_Li384ELb0ELb1ELi3EEENS1_25SingleTileBwdLPTSchedulerILb0ELi96ELb0EEEEEEEEEvNT_6ParamsE)
        /*035c*/ 	.word	0x00000018


	//----- nvinfo : EIATTR_REGCOUNT
	.align		4
.L_160:
        /*0360*/ 	.byte	0x04, 0x2f
        /*0362*/ 	.short	(.L_162 - .L_161)
	.align		4
.L_161:
        /*0364*/ 	.word	index@(_ZN7cutlass13device_kernelIN5flash11enable_sm90INS1_16FlashAttnBwdSm90INS1_25CollectiveMainloopBwdSm90ILi2ELi1ELi1EN4cute5tupleIJNS5_1CILi1EEES8_S8_EEENS6_IJNS7_ILi64EEENS7_ILi96EEENS7_ILi192EEEEEENS_6half_tEfNS_4arch4Sm90ELb0ELb1ELb1ELb1ELb1ELb0ELb1ELb0ELi3ELi1ELi1ELi1ELb0EEENS1_24CollectiveEpilogueBwdGQAISD_fSG_Li384ELb1ELb1EEENS1_19SingleTileSchedulerILb1ELb0ELb0ELi96EEEEEEEEEvNT_6ParamsE)
        /*0368*/ 	.word	0x00000080


	//----- nvinfo : EIATTR_FRAME_SIZE
	.align		4
.L_162:
        /*036c*/ 	.byte	0x04, 0x11
        /*036e*/ 	.short	(.L_164 - .L_163)
	.align		4
.L_163:
        /*0370*/ 	.word	index@(_ZN7cutlass13device_kernelIN5flash11enable_sm90INS1_16FlashAttnBwdSm90INS1_25CollectiveMainloopBwdSm90ILi2ELi1ELi1EN4cute5tupleIJNS5_1CILi1EEES8_S8_EEENS6_IJNS7_ILi64EEENS7_ILi96EEENS7_ILi192EEEEEENS_6half_tEfNS_4arch4Sm90ELb0ELb1ELb1ELb1ELb1ELb0ELb1ELb0ELi3ELi1ELi1ELi1ELb0EEENS1_24CollectiveEpilogueBwdGQAISD_fSG_Li384ELb1ELb1EEENS1_19SingleTileSchedulerILb1ELb0ELb0ELi96EEEEEEEEEvNT_6ParamsE)
        /*0374*/ 	.word	0x00000020


	//----- nvinfo : EIATTR_REGCOUNT
	.align		4
.L_164:
        /*0378*/ 	.byte	0x04, 0x2f
        /*037a*/ 	.short	(.L_166 - .L_165)
	.align		4
.L_165:
        /*037c*/ 	.word	index@(_ZN7cutlass13device_kernelIN5flash11enable_sm90INS1_16FlashAttnBwdSm90INS1_25CollectiveMainloopBwdSm90ILi2ELi1ELi1EN4cute5tupleIJNS5_1CILi1EEES8_S8_EEENS6_IJNS7_ILi64EEENS7_ILi96EEENS7_ILi192EEEEEENS_6half_tEfNS_4arch4Sm90ELb0ELb1ELb1ELb1ELb0ELb0ELb1ELb0ELi3ELi1ELi1ELi1ELb0EEENS1_24CollectiveEpilogueBwdGQAISD_fSG_Li384ELb1ELb0EEENS1_19SingleTileSchedulerILb1ELb0ELb0ELi96EEEEEEEEEvNT_6ParamsE)
        /*0380*/ 	.word	0x00000080


	//----- nvinfo : EIATTR_FRAME_SIZE
	.align		4
.L_166:
        /*0384*/ 	.byte	0x04, 0x11
        /*0386*/ 	.short	(.L_168 - .L_167)
	.align		4
.L_167:
        /*0388*/ 	.word	index@(_ZN7cutlass13device_kernelIN5flash11enable_sm90INS1_16FlashAttnBwdSm90INS1_25CollectiveMainloopBwdSm90ILi2ELi1ELi1EN4cute5tupleIJNS5_1CILi1EEES8_S8_EEENS6_IJNS7_ILi64EEENS7_ILi96EEENS7_ILi192EEEEEENS_6half_tEfNS_4arch4Sm90ELb0ELb1ELb1ELb1ELb0ELb0ELb1ELb0ELi3ELi1ELi1ELi1ELb0EEENS1_24CollectiveEpilogueBwdGQAISD_fSG_Li384ELb1ELb0EEENS1_19SingleTileSchedulerILb1ELb0ELb0ELi96EEEEEEEEEvNT_6ParamsE)
        /*038c*/ 	.word	0x00000020


	//----- nvinfo : EIATTR_REGCOUNT
	.align		4
.L_168:
        /*0390*/ 	.byte	0x04, 0x2f
        /*0392*/ 	.short	(.L_170 - .L_169)
	.align		4
.L_169:
        /*0394*/ 	.word	index@(_ZN7cutlass13device_kernelIN5flash11enable_sm90INS1_16FlashAttnBwdSm90INS1_25CollectiveMainloopBwdSm90ILi2ELi1ELi1EN4cute5tupleIJNS5_1CILi1EEES8_S8_EEENS6_IJNS7_ILi64EEENS7_ILi96EEENS7_ILi192EEEEEENS_6half_tEfNS_4arch4Sm90ELb0ELb1ELb1ELb1ELb1ELb0ELb1ELb0ELi3ELi1ELi1ELi1ELb0EEENS1_21CollectiveEpilogueBwdISD_SE_SG_Li384ELb1ELb1ELi3EEENS1_19SingleTileSchedulerILb1ELb0ELb0ELi96EEEEEEEEEvNT_6ParamsE)
        /*0398*/ 	.word	0x00000080


	//----- nvinfo : EIATTR_FRAME_SIZE
	.align		4
.L_170:
        /*039c*/ 	.byte	0x04, 0x11
        /*039e*/ 	.short	(.L_172 - .L_171)
	.align		4
.L_171:
        /*03a0*/ 	.word	index@(_ZN7cutlass13device_kernelIN5flash11enable_sm90INS1_16FlashAttnBwdSm90INS1_25CollectiveMainloopBwdSm90ILi2ELi1ELi1EN4cute5tupleIJNS5_1CILi1EEES8_S8_EEENS6_IJNS7_ILi64EEENS7_ILi96EEENS7_ILi192EEEEEENS_6half_tEfNS_4arch4Sm90ELb0ELb1ELb1ELb1ELb1ELb0ELb1ELb0ELi3ELi1ELi1ELi1ELb0EEENS1_21CollectiveEpilogueBwdISD_SE_SG_Li384ELb1ELb1ELi3EEENS1_19SingleTileSchedulerILb1ELb0ELb0ELi96EEEEEEEEEvNT_6ParamsE)
        /*03a4*/ 	.word	0x00000020


	//----- nvinfo : EIATTR_REGCOUNT
	.align		4
.L_172:
        /*03a8*/ 	.byte	0x04, 0x2f
        /*03aa*/ 	.short	(.L_174 - .L_173)
	.align		4
.L_173:
        /*03ac*/ 	.word	index@(_ZN7cutlass13device_kernelIN5flash11enable_sm90INS1_16FlashAttnBwdSm90INS1_25CollectiveMainloopBwdSm90ILi2ELi1ELi1EN4cute5tupleIJNS5_1CILi1EEES8_S8_EEENS6_IJNS7_ILi64EEENS7_ILi96EEENS7_ILi192EEEEEENS_6half_tEfNS_4arch4Sm90ELb0ELb1ELb1ELb1ELb0ELb0ELb1ELb0ELi3ELi1ELi1ELi1ELb0EEENS1_21CollectiveEpilogueBwdISD_SE_SG_Li384ELb1ELb1ELi3EEENS1_19SingleTileSchedulerILb1ELb0ELb0ELi96EEEEEEEEEvNT_6ParamsE)
        /*03b0*/ 	.word	0x00000080


	//----- nvinfo : EIATTR_FRAME_SIZE
	.align		4
.L_174:
        /*03b4*/ 	.byte	0x04, 0x11
        /*03b6*/ 	.short	(.L_176 - .L_175)
	.align		4
.L_175:
        /*03b8*/ 	.word	index@(_ZN7cutlass13device_kernelIN5flash11enable_sm90INS1_16FlashAttnBwdSm90INS1_25CollectiveMainloopBwdSm90ILi2ELi1ELi1EN4cute5tupleIJNS5_1CILi1EEES8_S8_EEENS6_IJNS7_ILi64EEENS7_ILi96EEENS7_ILi192EEEEEENS_6half_tEfNS_4arch4Sm90ELb0ELb1ELb1ELb1ELb0ELb0ELb1ELb0ELi3ELi1ELi1ELi1ELb0EEENS1_21CollectiveEpilogueBwdISD_SE_SG_Li384ELb1ELb1ELi3EEENS1_19SingleTileSchedulerILb1ELb0ELb0ELi96EEEEEEEEEvNT_6ParamsE)
        /*03bc*/ 	.word	0x00000020


	//----- nvinfo : EIATTR_REGCOUNT
	.align		4
.L_176:
        /*03c0*/ 	.byte	0x04, 0x2f
        /*03c2*/ 	.short	(.L_178 - .L_177)
	.align		4
.L_177:
        /*03c4*/ 	.word	index@(_ZN7cutlass13device_kernelIN5flash11enable_sm90INS1_16FlashAttnBwdSm90INS1_25CollectiveMainloopBwdSm90ILi2ELi1ELi1EN4cute5tupleIJNS5_1CILi1EEES8_S8_EEENS6_IJNS7_ILi64EEENS7_ILi96EEENS7_ILi192EEEEEENS_6half_tEfNS_4arch4Sm90ELb0ELb1ELb1ELb0ELb1ELb0ELb1ELb0ELi3ELi1ELi1ELi1ELb0EEENS1_24CollectiveEpilogueBwdGQAISD_fSG_Li384ELb0ELb1EEENS1_19SingleTileSchedulerILb0ELb0ELb0ELi96EEEEEEEEEvNT_6ParamsE)
        /*03c8*/ 	.word	0x00000080


	//----- nvinfo : EIATTR_FRAME_SIZE
	.align		4
.L_178:
        /*03cc*/ 	.byte	0x04, 0x11
        /*03ce*/ 	.short	(.L_180 - .L_179)
	.align		4
.L_179:
        /*03d0*/ 	.word	index@(_ZN7cutlass13device_kernelIN5flash11enable_sm90INS1_16FlashAttnBwdSm90INS1_25CollectiveMainloopBwdSm90ILi2ELi1ELi1EN4cute5tupleIJNS5_1CILi1EEES8_S8_EEENS6_IJNS7_ILi64EEENS7_ILi96EEENS7_ILi192EEEEEENS_6half_tEfNS_4arch4Sm90ELb0ELb1ELb1ELb0ELb1ELb0ELb1ELb0ELi3ELi1ELi1ELi1ELb0EEENS1_24CollectiveEpilogueBwdGQAISD_fSG_Li384ELb0ELb1EEENS1_19SingleTileSchedulerILb0ELb0ELb0ELi96EEEEEEEEEvNT_6ParamsE)
        /*03d4*/ 	.word	0x00000008


	//----- nvinfo : EIATTR_REGCOUNT
	.align		4
.L_180:
        /*03d8*/ 	.byte	0x04, 0x2f
        /*03da*/ 	.short	(.L_182 - .L_181)
	.align		4
.L_181:
        /*03dc*/ 	.word	index@(_ZN7cutlass13device_kernelIN5flash11enable_sm90INS1_16FlashAttnBwdSm90INS1_25CollectiveMainloopBwdSm90ILi2ELi1ELi1EN4cute5tupleIJNS5_1CILi1EEES8_S8_EEENS6_IJNS7_ILi64EEENS7_ILi96EEENS7_ILi192EEEEEENS_6half_tEfNS_4arch4Sm90ELb0ELb1ELb1ELb0ELb0ELb0ELb1ELb0ELi3ELi1ELi1ELi1ELb0EEENS1_24CollectiveEpilogueBwdGQAISD_fSG_Li384ELb0ELb0EEENS1_19SingleTileSchedulerILb0ELb0ELb0ELi96EEEEEEEEEvNT_6ParamsE)
        /*03e0*/ 	.word	0x00000080


	//----- nvinfo : EIATTR_FRAME_SIZE
	.align		4
.L_182:
        /*03e4*/ 	.byte	0x04, 0x11
        /*03e6*/ 	.short	(.L_184 - .L_183)
	.align		4
.L_183:
        /*03e8*/ 	.word	index@(_ZN7cutlass13device_kernelIN5flash11enable_sm90INS1_16FlashAttnBwdSm90INS1_25CollectiveMainloopBwdSm90ILi2ELi1ELi1EN4cute5tupleIJNS5_1CILi1EEES8_S8_EEENS6_IJNS7_ILi64EEENS7_ILi96EEENS7_ILi192EEEEEENS_6half_tEfNS_4arch4Sm90ELb0ELb1ELb1ELb0ELb0ELb0ELb1ELb0ELi3ELi1ELi1ELi1ELb0EEENS1_24CollectiveEpilogueBwdGQAISD_fSG_Li384ELb0ELb0EEENS1_19SingleTileSchedulerILb0ELb0ELb0ELi96EEEEEEEEEvNT_6ParamsE)
        /*03ec*/ 	.word	0x00000008


	//----- nvinfo : EIATTR_REGCOUNT
	.align		4
.L_184:
        /*03f0*/ 	.byte	0x04, 0x2f
        /*03f2*/ 	.short	(.L_186 - .L_185)
	.align		4
.L_185:
        /*03f4*/ 	.word	index@(_ZN7cutlass13device_kernelIN5flash11enable_sm90INS1_16FlashAttnBwdSm90INS1_25CollectiveMainloopBwdSm90ILi2ELi1ELi1EN4cute5tupleIJNS5_1CILi1EEES8_S8_EEENS6_IJNS7_ILi64EEENS7_ILi96EEENS7_ILi192EEEEEENS_6half_tEfNS_4arch4Sm90ELb0ELb1ELb1ELb0ELb1ELb0ELb1ELb0ELi3ELi1ELi1ELi1ELb0EEENS1_21CollectiveEpilogueBwdISD_SE_SG_Li384ELb0ELb1ELi3EEENS1_19SingleTileSchedulerILb0ELb0ELb0ELi96EEEEEEEEEvNT_6ParamsE)
        /*03f8*/ 	.word	0x00000080


	//----- nvinfo : EIATTR_FRAME_SIZE
	.align		4
.L_186:
        /*03fc*/ 	.byte	0x04, 0x11
        /*03fe*/ 	.short	(.L_188 - .L_187)
	.align		4
.L_187:
        /*0400*/ 	.word	index@(_ZN7cutlass13device_kernelIN5flash11enable_sm90INS1_16FlashAttnBwdSm90INS1_25CollectiveMainloopBwdSm90ILi2ELi1ELi1EN4cute5tupleIJNS5_1CILi1EEES8_S8_EEENS6_IJNS7_ILi64EEENS7_ILi96EEENS7_ILi192EEEEEENS_6half_tEfNS_4arch4Sm90ELb0ELb1ELb1ELb0ELb1ELb0ELb1ELb0ELi3ELi1ELi1ELi1ELb0EEENS1_21CollectiveEpilogueBwdISD_SE_SG_Li384ELb0ELb1ELi3EEENS1_19SingleTileSchedulerILb0ELb0ELb0ELi96EEEEEEEEEvNT_6ParamsE)
        /*0404*/ 	.word	0x00000010


	//----- nvinfo : EIATTR_REGCOUNT
	.align		4
.L_188:
        /*0408*/ 	.byte	0x04, 0x2f
        /*040a*/ 	.short	(.L_190 - .L_189)
	.align		4
.L_189:
        /*040c*/ 	.word	index@(_ZN7cutlass13device_kernelIN5flash11enable_sm90INS1_16FlashAttnBwdSm90INS1_25CollectiveMainloopBwdSm90ILi2ELi1ELi1EN4cute5tupleIJNS5_1CILi1EEES8_S8_EEENS6_IJNS7_ILi64EEENS7_ILi96EEENS7_ILi192EEEEEENS_6half_tEfNS_4arch4Sm90ELb0ELb1ELb1ELb0ELb0ELb0ELb1ELb0ELi3ELi1ELi1ELi1ELb0EEENS1_21CollectiveEpilogueBwdISD_SE_SG_Li384ELb0ELb1ELi3EEENS1_19SingleTileSchedulerILb0ELb0ELb0ELi96EEEEEEEEEvNT_6ParamsE)
        /*0410*/ 	.word	0x00000080


	//----- nvinfo : EIATTR_FRAME_SIZE
	.align		4
.L_190:
        /*0414*/ 	.byte	0x04, 0x11
        /*0416*/ 	.short	(.L_192 - .L_191)
	.align		4
.L_191:
        /*0418*/ 	.word	index@(_ZN7cutlass13device_kernelIN5flash11enable_sm90INS1_16FlashAttnBwdSm90INS1_25CollectiveMainloopBwdSm90ILi2ELi1ELi1EN4cute5tupleIJNS5_1CILi1EEES8_S8_EEENS6_IJNS7_ILi64EEENS7_ILi96EEENS7_ILi192EEEEEENS_6half_tEfNS_4arch4Sm90ELb0ELb1ELb1ELb0ELb0ELb0ELb1ELb0ELi3ELi1ELi1ELi1ELb0EEENS1_21CollectiveEpilogueBwdISD_SE_SG_Li384ELb0ELb1ELi3EEENS1_19SingleTileSchedulerILb0ELb0ELb0ELi96EEEEEEEEEvNT_6ParamsE)
        /*041c*/ 	.word	0x00000010


	//----- nvinfo : EIATTR_REGCOUNT
	.align		4
.L_192:
        /*0420*/ 	.byte	0x04, 0x2f
        /*0422*/ 	.short	(.L_194 - .L_193)
	.align		4
.L_193:
        /*0424*/ 	.word	index@(_ZN7cutlass13device_kernelIN5flash11enable_sm90INS1_16FlashAttnBwdSm90INS1_25CollectiveMainloopBwdSm90ILi2ELi1ELi1EN4cute5tupleIJNS5_1CILi1EEES8_S8_EEENS6_IJNS7_ILi64EEENS7_ILi96EEENS7_ILi192EEEEEENS_6half_tEfNS_4arch4Sm90ELb0ELb0ELb1ELb1ELb1ELb0ELb1ELb0ELi3ELi1ELi1ELi1ELb0EEENS1_24CollectiveEpilogueBwdGQAISD_fSG_Li384ELb1ELb1EEENS1_19SingleTileSchedulerILb1ELb0ELb0ELi96EEEEEEEEEvNT_6ParamsE)
        /*0428*/ 	.word	0x00000080


	//----- nvinfo : EIATTR_FRAME_SIZE
	.align		4
.L_194:
        /*042c*/ 	.byte	0x04, 0x11
        /*042e*/ 	.short	(.L_196 - .L_195)
	.align		4
.L_195:
        /*0430*/ 	.word	index@(_ZN7cutlass13device_kernelIN5flash11enable_sm90INS1_16FlashAttnBwdSm90INS1_25CollectiveMainloopBwdSm90ILi2ELi1ELi1EN4cute5tupleIJNS5_1CILi1EEES8_S8_EEENS6_IJNS7_ILi64EEENS7_ILi96EEENS7_ILi192EEEEEENS_6half_tEfNS_4arch4Sm90ELb0ELb0ELb1ELb1ELb1ELb0ELb1ELb0ELi3ELi1ELi1ELi1ELb0EEENS1_24CollectiveEpilogueBwdGQAISD_fSG_Li384ELb1ELb1EEENS1_19SingleTileSchedulerILb1ELb0ELb0ELi96EEEEEEEEEvNT_6ParamsE)
        /*0434*/ 	.word	0x00000010


	//----- nvinfo : EIATTR_REGCOUNT
	.align		4
.L_196:
        /*0438*/ 	.byte	0x04, 0x2f
        /*043a*/ 	.short	(.L_198 - .L_197)
	.align		4
.L_197:
        /*043c*/ 	.word	index@(_ZN7cutlass13device_kernelIN5flash11enable_sm90INS1_16FlashAttnBwdSm90INS1_25CollectiveMainloopBwdSm90ILi2ELi1ELi1EN4cute5tupleIJNS5_1CILi1EEES8_S8_EEENS6_IJNS7_ILi64EEENS7_ILi96EEENS7_ILi192EEEEEENS_6half_tEfNS_4arch4Sm90ELb0ELb0ELb1ELb1ELb0ELb0ELb1ELb0ELi3ELi1ELi1ELi1ELb0EEENS1_24CollectiveEpilogueBwdGQAISD_fSG_Li384ELb1ELb0EEENS1_19SingleTileSchedulerILb1ELb0ELb0ELi96EEEEEEEEEvNT_6ParamsE)
        /*0440*/ 	.word	0x00000080


	//----- nvinfo : EIATTR_FRAME_SIZE
	.align		4
.L_198:
        /*0444*/ 	.byte	0x04, 0x11
        /*0446*/ 	.short	(.L_200 - .L_199)
	.align		4
.L_199:
        /*0448*/ 	.word	index@(_ZN7cutlass13device_kernelIN5flash11enable_sm90INS1_16FlashAttnBwdSm90INS1_25CollectiveMainloopBwdSm90ILi2ELi1ELi1EN4cute5tupleIJNS5_1CILi1EEES8_S8_EEENS6_IJNS7_ILi64EEENS7_ILi96EEENS7_ILi192EEEEEENS_6half_tEfNS_4arch4Sm90ELb0ELb0ELb1ELb1ELb0ELb0ELb1ELb0ELi3ELi1ELi1ELi1ELb0EEENS1_24CollectiveEpilogueBwdGQAISD_fSG_Li384ELb1ELb0EEENS1_19SingleTileSchedulerILb1ELb0ELb0ELi96EEEEEEEEEvNT_6ParamsE)
        /*044c*/ 	.word	0x00000010


	//----- nvinfo : EIATTR_REGCOUNT
	.align		4
.L_200:
        /*0450*/ 	.byte	0x04, 0x2f
        /*0452*/ 	.short	(.L_202 - .L_201)
	.align		4
.L_201:
        /*0454*/ 	.word	index@(_ZN7cutlass13device_kernelIN5flash11enable_sm90INS1_16FlashAttnBwdSm90INS1_25CollectiveMainloopBwdSm90ILi2ELi1ELi1EN4cute5tupleIJNS5_1CILi1EEES8_S8_EEENS6_IJNS7_ILi64EEENS7_ILi96EEENS7_ILi192EEEEEENS_6half_tEfNS_4arch4Sm90ELb0ELb0ELb1ELb1ELb1ELb0ELb1ELb0ELi3ELi1ELi1ELi1ELb0EEENS1_21CollectiveEpilogueBwdISD_SE_SG_Li384ELb1ELb1ELi3EEENS1_19SingleTileSchedulerILb1ELb0ELb0ELi96EEEEEEEEEvNT_6ParamsE)
        /*0458*/ 	.word	0x00000080


	//----- nvinfo : EIATTR_FRAME_SIZE
	.align		4
.L_202:
        /*045c*/ 	.byte	0x04, 0x11
        /*045e*/ 	.short	(.L_204 - .L_203)
	.align		4
.L_203:
        /*0460*/ 	.word	index@(_ZN7cutlass13device_kernelIN5flash11enable_sm90INS1_16FlashAttnBwdSm90INS1_25CollectiveMainloopBwdSm90ILi2ELi1ELi1EN4cute5tupleIJNS5_1CILi1EEES8_S8_EEENS6_IJNS7_ILi64EEENS7_ILi96EEENS7_ILi192EEEEEENS_6half_tEfNS_4arch4Sm90ELb0ELb0ELb1ELb1ELb1ELb0ELb1ELb0ELi3ELi1ELi1ELi1ELb0EEENS1_21CollectiveEpilogueBwdISD_SE_SG_Li384ELb1ELb1ELi3EEENS1_19SingleTileSchedulerILb1ELb0ELb0ELi96EEEEEEEEEvNT_6ParamsE)
        /*0464*/ 	.word	0x00000010


	//----- nvinfo : EIATTR_REGCOUNT
	.align		4
.L_204:
        /*0468*/ 	.byte	0x04, 0x2f
        /*046a*/ 	.short	(.L_206 - .L_205)
	.align		4
.L_205:
        /*046c*/ 	.word	index@(_ZN7cutlass13device_kernelIN5flash11enable_sm90INS1_16FlashAttnBwdSm90INS1_25CollectiveMainloopBwdSm90ILi2ELi1ELi1EN4cute5tupleIJNS5_1CILi1EEES8_S8_EEENS6_IJNS7_ILi64EEENS7_ILi96EEENS7_ILi192EEEEEENS_6half_tEfNS_4arch4Sm90ELb0ELb0ELb1ELb1ELb0ELb0ELb1ELb0ELi3ELi1ELi1ELi1ELb0EEENS1_21CollectiveEpilogueBwdISD_SE_SG_Li384ELb1ELb1ELi3EEENS1_19SingleTileSchedulerILb1ELb0ELb0ELi96EEEEEEEEEvNT_6ParamsE)
        /*0470*/ 	.word	0x00000080


	//----- nvinfo : EIATTR_FRAME_SIZE
	.align		4
.L_206:
        /*0474*/ 	.byte	0x04, 0x11
        /*0476*/ 	.short	(.L_208 - .L_207)
	.align		4
.L_207:
        /*0478*/ 	.word	index@(_ZN7cutlass13device_kernelIN5flash11enable_sm90INS1_16FlashAttnBwdSm90INS1_25CollectiveMainloopBwdSm90ILi2ELi1ELi1EN4cute5tupleIJNS5_1CILi1EEES8_S8_EEENS6_IJNS7_ILi64EEENS7_ILi96EEENS7_ILi192EEEEEENS_6half_tEfNS_4arch4Sm90ELb0ELb0ELb1ELb1ELb0ELb0ELb1ELb0ELi3ELi1ELi1ELi1ELb0EEENS1_21CollectiveEpilogueBwdISD_SE_SG_Li384ELb1ELb1ELi3EEENS1_19SingleTileSchedulerILb1ELb0ELb0ELi96EEEEEEEEEvNT_6ParamsE)
        /*047c*/ 	.word	0x00000010


	//----- nvinfo : EIATTR_REGCOUNT
	.align		4
.L_208:
        /*0480*/ 	.byte	0x04, 0x2f
        /*0482*/ 	.short	(.L_210 - .L_209)
	.align		4
.L_209:
        /*0484*/ 	.word	index@(_ZN7cutlass13device_kernelIN5flash11enable_sm90INS1_16FlashAttnBwdSm90INS1_25CollectiveMainloopBwdSm90ILi2ELi1ELi1EN4cute5tupleIJNS5_1CILi1EEES8_S8_EEENS6_IJNS7_ILi64EEENS7_ILi96EEENS7_ILi192EEEEEENS_6half_tEfNS_4arch4Sm90ELb0ELb0ELb1ELb0ELb1ELb0ELb1ELb0ELi3ELi1ELi1ELi1ELb0EEENS1_24CollectiveEpilogueBwdGQAISD_fSG_Li384ELb0ELb1EEENS1_19SingleTileSchedulerILb0ELb0ELb0ELi96EEEEEEEEEvNT_6ParamsE)
        /*0488*/ 	.word	0x00000080


	//----- nvinfo : EIATTR_FRAME_SIZE
	.align		4
.L_210:
        /*048c*/ 	.byte	0x04, 0x11
        /*048e*/ 	.short	(.L_212 - .L_211)
	.align		4
.L_211:
        /*0490*/ 	.word	index@(_ZN7cutlass13device_kernelIN5flash11enable_sm90INS1_16FlashAttnBwdSm90INS1_25CollectiveMainloopBwdSm90ILi2ELi1ELi1EN4cute5tupleIJNS5_1CILi1EEES8_S8_EEENS6_IJNS7_ILi64EEENS7_ILi96EEENS7_ILi192EEEEEENS_6half_tEfNS_4arch4Sm90ELb0ELb0ELb1ELb0ELb1ELb0ELb1ELb0ELi3ELi1ELi1ELi1ELb0EEENS1_24CollectiveEpilogueBwdGQAISD_fSG_Li384ELb0ELb1EEENS1_19SingleTileSchedulerILb0ELb0ELb0ELi96EEEEEEEEEvNT_6ParamsE)
        /*0494*/ 	.word	0x00000000


	//----- nvinfo : EIATTR_REGCOUNT
	.align		4
.L_212:
        /*0498*/ 	.byte	0x04, 0x2f
        /*049a*/ 	.short	(.L_214 - .L_213)
	.align		4
.L_213:
        /*049c*/ 	.word	index@(_ZN7cutlass13device_kernelIN5flash11enable_sm90INS1_16FlashAttnBwdSm90INS1_25CollectiveMainloopBwdSm90ILi2ELi1ELi1EN4cute5tupleIJNS5_1CILi1EEES8_S8_EEENS6_IJNS7_ILi64EEENS7_ILi96EEENS7_ILi192EEEEEENS_6half_tEfNS_4arch4Sm90ELb0ELb0ELb1ELb0ELb0ELb0ELb1ELb0ELi3ELi1ELi1ELi1ELb0EEENS1_24CollectiveEpilogueBwdGQAISD_fSG_Li384ELb0ELb0EEENS1_19SingleTileSchedulerILb0ELb0ELb0ELi96EEEEEEEEEvNT_6ParamsE)
        /*04a0*/ 	.word	0x00000080


	//----- nvinfo : EIATTR_FRAME_SIZE
	.align		4
.L_214:
        /*04a4*/ 	.byte	0x04, 0x11
        /*04a6*/ 	.short	(.L_216 - .L_215)
	.align		4
.L_215:
        /*04a8*/ 	.word	index@(_ZN7cutlass13device_kernelIN5flash11enable_sm90INS1_16FlashAttnBwdSm90INS1_25CollectiveMainloopBwdSm90ILi2ELi1ELi1EN4cute5tupleIJNS5_1CILi1EEES8_S8_EEENS6_IJNS7_ILi64EEENS7_ILi96EEENS7_ILi192EEEEEENS_6half_tEfNS_4arch4Sm90ELb0ELb0ELb1ELb0ELb0ELb0ELb1ELb0ELi3ELi1ELi1ELi1ELb0EEENS1_24CollectiveEpilogueBwdGQAISD_fSG_Li384ELb0ELb0EEENS1_19SingleTileSchedulerILb0ELb0ELb0ELi96EEEEEEEEEvNT_6ParamsE)
        /*04ac*/ 	.word	0x00000000


	//----- nvinfo : EIATTR_REGCOUNT
	.align		4
.L_216:
        /*04b0*/ 	.byte	0x04, 0x2f
        /*04b2*/ 	.short	(.L_218 - .L_217)
	.align		4
.L_217:
        /*04b4*/ 	.word	index@(_ZN7cutlass13device_kernelIN5flash11enable_sm90INS1_16FlashAttnBwdSm90INS1_25CollectiveMainloopBwdSm90ILi2ELi1ELi1EN4cute5tupleIJNS5_1CILi1EEES8_S8_EEENS6_IJNS7_ILi64EEENS7_ILi96EEENS7_ILi192EEEEEENS_6half_tEfNS_4arch4Sm90ELb0ELb0ELb1ELb0ELb1ELb0ELb1ELb0ELi3ELi1ELi1ELi1ELb0EEENS1_21CollectiveEpilogueBwdISD_SE_SG_Li384ELb0ELb1ELi3EEENS1_19SingleTileSchedulerILb0ELb0ELb0ELi96EEEEEEEEEvNT_6ParamsE)
        /*04b8*/ 	.word	0x00000080


	//----- nvinfo : EIATTR_FRAME_SIZE
	.align		4
.L_218:
        /*04bc*/ 	.byte	0x04, 0x11
        /*04be*/ 	.short	(.L_220 - .L_219)
	.align		4
.L_219:
        /*04c0*/ 	.word	index@(_ZN7cutlass13device_kernelIN5flash11enable_sm90INS1_16FlashAttnBwdSm90INS1_25CollectiveMainloopBwdSm90ILi2ELi1ELi1EN4cute5tupleIJNS5_1CILi1EEES8_S8_EEENS6_IJNS7_ILi64EEENS7_ILi96EEENS7_ILi192EEEEEENS_6half_tEfNS_4arch4Sm90ELb0ELb0ELb1ELb0ELb1ELb0ELb1ELb0ELi3ELi1ELi1ELi1ELb0EEENS1_21CollectiveEpilogueBwdISD_SE_SG_Li384ELb0ELb1ELi3EEENS1_19SingleTileSchedulerILb0ELb0ELb0ELi96EEEEEEEEEvNT_6ParamsE)
        /*04c4*/ 	.word	0x00000008


	//----- nvinfo : EIATTR_REGCOUNT
	.align		4
.L_220:
        /*04c8*/ 	.byte	0x04, 0x2f
        /*04ca*/ 	.short	(.L_222 - .L_221)
	.align		4
.L_221:
        /*04cc*/ 	.word	index@(_ZN7cutlass13device_kernelIN5flash11enable_sm90INS1_16FlashAttnBwdSm90INS1_25CollectiveMainloopBwdSm90ILi2ELi1ELi1EN4cute5tupleIJNS5_1CILi1EEES8_S8_EEENS6_IJNS7_ILi64EEENS7_ILi96EEENS7_ILi192EEEEEENS_6half_tEfNS_4arch4Sm90ELb0ELb0ELb1ELb0ELb0ELb0ELb1ELb0ELi3ELi1ELi1ELi1ELb0EEENS1_21CollectiveEpilogueBwdISD_SE_SG_Li384ELb0ELb1ELi3EEENS1_19SingleTileSchedulerILb0ELb0ELb0ELi96EEEEEEEEEvNT_6ParamsE)
        /*04d0*/ 	.word	0x00000080


	//----- nvinfo : EIATTR_FRAME_SIZE
	.align		4
.L_222:
        /*04d4*/ 	.byte	0x04, 0x11
        /*04d6*/ 	.short	(.L_224 - .L_223)
	.align		4
.L_223:
        /*04d8*/ 	.word	index@(_ZN7cutlass13device_kernelIN5flash11enable_sm90INS1_16FlashAttnBwdSm90INS1_25CollectiveMainloopBwdSm90ILi2ELi1ELi1EN4cute5tupleIJNS5_1CILi1EEES8_S8_EEENS6_IJNS7_ILi64EEENS7_ILi96EEENS7_ILi192EEEEEENS_6half_tEfNS_4arch4Sm90ELb0ELb0ELb1ELb0ELb0ELb0ELb1ELb0ELi3ELi1ELi1ELi1ELb0EEENS1_21CollectiveEpilogueBwdISD_SE_SG_Li384ELb0ELb1ELi3EEENS1_19SingleTileSchedulerILb0ELb0ELb0ELi96EEEEEEEEEvNT_6ParamsE)
        /*04dc*/ 	.word	0x00000008


	//----- nvinfo : EIATTR_MIN_STACK_SIZE
	.align		4
.L_224:
        /*04e0*/ 	.byte	0x04, 0x12
        /*04e2*/ 	.short	(.L_226 - .L_225)
	.align		4
.L_225:
        /*04e4*/ 	.word	index@(_ZN7cutlass13device_kernelIN5flash11enable_sm90INS1_16FlashAttnBwdSm90INS1_25CollectiveMainloopBwdSm90ILi2ELi1ELi1EN4cute5tupleIJNS5_1CILi1EEES8_S8_EEENS6_IJNS7_ILi64EEENS7_ILi96EEENS7_ILi192EEEEEENS_6half_tEfNS_4arch4Sm90ELb0ELb0ELb1ELb0ELb0ELb0ELb1ELb0ELi3ELi1ELi1ELi1ELb0EEENS1_21CollectiveEpilogueBwdISD_SE_SG_Li384ELb0ELb1ELi3EEENS1_19SingleTileSchedulerILb0ELb0ELb0ELi96EEEEEEEEEvNT_6ParamsE)
        /*04e8*/ 	.word	0x00000008


	//----- nvinfo : EIATTR_MIN_STACK_SIZE
	.align		4
.L_226:
        /*04ec*/ 	.byte	0x04, 0x12
        /*04ee*/ 	.short	(.L_228 - .L_227)
	.align		4
.L_227:
        /*04f0*/ 	.word	index@(_ZN7cutlass13device_kernelIN5flash11enable_sm90INS1_16FlashAttnBwdSm90INS1_25CollectiveMainloopBwdSm90ILi2ELi1ELi1EN4cute5tupleIJNS5_1CILi1EEES8_S8_EEENS6_IJNS7_ILi64EEENS7_ILi96EEENS7_ILi192EEEEEENS_6half_tEfNS_4arch4Sm90ELb0ELb0ELb1ELb0ELb1ELb0ELb1ELb0ELi3ELi1ELi1ELi1ELb0EEENS1_21CollectiveEpilogueBwdISD_SE_SG_Li384ELb0ELb1ELi3EEENS1_19SingleTileSchedulerILb0ELb0ELb0ELi96EEEEEEEEEvNT_6ParamsE)
        /*04f4*/ 	.word	0x00000008


	//----- nvinfo : EIATTR_MIN_STACK_SIZE
	.align		4
.L_228:
        /*04f8*/ 	.byte	0x04, 0x12
        /*04fa*/ 	.short	(.L_230 - .L_229)
	.align		4
.L_229:
        /*04fc*/ 	.word	index@(_ZN7cutlass13device_kernelIN5flash11enable_sm90INS1_16FlashAttnBwdSm90INS1_25CollectiveMainloopBwdSm90ILi2ELi1ELi1EN4cute5tupleIJNS5_1CILi1EEES8_S8_EEENS6_IJNS7_ILi64EEENS7_ILi96EEENS7_ILi192EEEEEENS_6half_tEfNS_4arch4Sm90ELb0ELb0ELb1ELb0ELb0ELb0ELb1ELb0ELi3ELi1ELi1ELi1ELb0EEENS1_24CollectiveEpilogueBwdGQAISD_fSG_Li384ELb0ELb0EEENS1_19SingleTileSchedulerILb0ELb0ELb0ELi96EEEEEEEEEvNT_6ParamsE)
        /*0500*/ 	.word	0x00000000


	//----- nvinfo : EIATTR_MIN_STACK_SIZE
	.align		4
.L_230:
        /*0504*/ 	.byte	0x04, 0x12
        /*0506*/ 	.short	(.L_232 - .L_231)
	.align		4
.L_231:
        /*0508*/ 	.word	index@(_ZN7cutlass13device_kernelIN5flash11enable_sm90INS1_16FlashAttnBwdSm90INS1_25CollectiveMainloopBwdSm90ILi2ELi1ELi1EN4cute5tupleIJNS5_1CILi1EEES8_S8_EEENS6_IJNS7_ILi64EEENS7_ILi96EEENS7_ILi192EEEEEENS_6half_tEfNS_4arch4Sm90ELb0ELb0ELb1ELb0ELb1ELb0ELb1ELb0ELi3ELi1ELi1ELi1ELb0EEENS1_24CollectiveEpilogueBwdGQAISD_fSG_Li384ELb0ELb1EEENS1_19SingleTileSchedulerILb0ELb0ELb0ELi96EEEEEEEEEvNT_6ParamsE)
        /*050c*/ 	.word	0x00000000


	//----- nvinfo : EIATTR_MIN_STACK_SIZE
	.align		4
.L_232:
        /*0510*/ 	.byte	0x04, 0x12
        /*0512*/ 	.short	(.L_234 - .L_233)
	.align		4
.L_233:
        /*0514*/ 	.word	index@(_ZN7cutlass13device_kernelIN5flash11enable_sm90INS1_16FlashAttnBwdSm90INS1_25CollectiveMainloopBwdSm90ILi2ELi1ELi1EN4cute5tupleIJNS5_1CILi1EEES8_S8_EEENS6_IJNS7_ILi64EEENS7_ILi96EEENS7_ILi192EEEEEENS_6half_tEfNS_4arch4Sm90ELb0ELb0ELb1ELb1ELb0ELb0ELb1ELb0ELi3ELi1ELi1ELi1ELb0EEENS1_21CollectiveEpilogueBwdISD_SE_SG_Li384ELb1ELb1ELi3EEENS1_19SingleTileSchedulerILb1ELb0ELb0ELi96EEEEEEEEEvNT_6ParamsE)
        /*0518*/ 	.word	0x00000010


	//----- nvinfo : EIATTR_MIN_STACK_SIZE
	.align		4
.L_234:
        /*051c*/ 	.byte	0x04, 0x12
        /*051e*/ 	.short	(.L_236 - .L_235)
	.align		4
.L_235:
        /*0520*/ 	.word	index@(_ZN7cutlass13device_kernelIN5flash11enable_sm90INS1_16FlashAttnBwdSm90INS1_25CollectiveMainloopBwdSm90ILi2ELi1ELi1EN4cute5tupleIJNS5_1CILi1EEES8_S8_EEENS6_IJNS7_ILi64EEENS7_ILi96EEENS7_ILi192EEEEEENS_6half_tEfNS_4arch4Sm90ELb0ELb0ELb1ELb1ELb1ELb0ELb1ELb0ELi3ELi1ELi1ELi1ELb0EEENS1_21CollectiveEpilogueBwdISD_SE_SG_Li384ELb1ELb1ELi3EEENS1_19SingleTileSchedulerILb1ELb0ELb0ELi96EEEEEEEEEvNT_6ParamsE)
        /*0524*/ 	.word	0x00000010


	//----- nvinfo : EIATTR_MIN_STACK_SIZE
	.align		4
.L_236:
        /*0528*/ 	.byte	0x04, 0x12
        /*052a*/ 	.short	(.L_238 - .L_237)
	.align		4
.L_237:
        /*052c*/ 	.word	index@(_ZN7cutlass13device_kernelIN5flash11enable_sm90INS1_16FlashAttnBwdSm90INS1_25CollectiveMainloopBwdSm90ILi2ELi1ELi1EN4cute5tupleIJNS5_1CILi1EEES8_S8_EEENS6_IJNS7_ILi64EEENS7_ILi96EEENS7_ILi192EEEEEENS_6half_tEfNS_4arch4Sm90ELb0ELb0ELb1ELb1ELb0ELb0ELb1ELb0ELi3ELi1ELi1ELi1ELb0EEENS1_24CollectiveEpilogueBwdGQAISD_fSG_Li384ELb1ELb0EEENS1_19SingleTileSchedulerILb1ELb0ELb0ELi96EEEEEEEEEvNT_6ParamsE)
        /*0530*/ 	.word	0x00000010


	//----- nvinfo : EIATTR_MIN_STACK_SIZE
	.align		4
.L_238:
        /*0534*/ 	.byte	0x04, 0x12
        /*0536*/ 	.short	(.L_240 - .L_239)
	.align		4
.L_239:
        /*0538*/ 	.word	index@(_ZN7cutlass13device_kernelIN5flash11enable_sm90INS1_16FlashAttnBwdSm90INS1_25CollectiveMainloopBwdSm90ILi2ELi1ELi1EN4cute5tupleIJNS5_1CILi1EEES8_S8_EEENS6_IJNS7_ILi64EEENS7_ILi96EEENS7_ILi192EEEEEENS_6half_tEfNS_4arch4Sm90ELb0ELb0ELb1ELb1ELb1ELb0ELb1ELb0ELi3ELi1ELi1ELi1ELb0EEENS1_24CollectiveEpilogueBwdGQAISD_fSG_Li384ELb1ELb1EEENS1_19SingleTileSchedulerILb1ELb0ELb0ELi96EEEEEEEEEvNT_6ParamsE)
        /*053c*/ 	.word	0x00000010


	//----- nvinfo : EIATTR_MIN_STACK_SIZE
	.align		4
.L_240:
        /*0540*/ 	.byte	0x04, 0x12
        /*0542*/ 	.short	(.L_242 - .L_241)
	.align		4
.L_241:
        /*0544*/ 	.word	index@(_ZN7cutlass13device_kernelIN5flash11enable_sm90INS1_16FlashAttnBwdSm90INS1_25CollectiveMainloopBwdSm90ILi2ELi1ELi1EN4cute5tupleIJNS5_1CILi1EEES8_S8_EEENS6_IJNS7_ILi64EEENS7_ILi96EEENS7_ILi192EEEEEENS_6half_tEfNS_4arch4Sm90ELb0ELb1ELb1ELb0ELb0ELb0ELb1ELb0ELi3ELi1ELi1ELi1ELb0EEENS1_21CollectiveEpilogueBwdISD_SE_SG_Li384ELb0ELb1ELi3EEENS1_19SingleTileSchedulerILb0ELb0ELb0ELi96EEEEEEEEEvNT_6ParamsE)
        /*0548*/ 	.word	0x00000010


	//----- nvinfo : EIATTR_MIN_STACK_SIZE
	.align		4
.L_242:
        /*054c*/ 	.byte	0x04, 0x12
        /*054e*/ 	.short	(.L_244 - .L_243)
	.align		4
.L_243:
        /*0550*/ 	.word	index@(_ZN7cutlass13device_kernelIN5flash11enable_sm90INS1_16FlashAttnBwdSm90INS1_25CollectiveMainloopBwdSm90ILi2ELi1ELi1EN4cute5tupleIJNS5_1CILi1EEES8_S8_EEENS6_IJNS7_ILi64EEENS7_ILi96EEENS7_ILi192EEEEEENS_6half_tEfNS_4arch4Sm90ELb0ELb1ELb1ELb0ELb1ELb0ELb1ELb0ELi3ELi1ELi1ELi1ELb0EEENS1_21CollectiveEpilogueBwdISD_SE_SG_Li384ELb0ELb1ELi3EEENS1_19SingleTileSchedulerILb0ELb0ELb0ELi96EEEEEEEEEvNT_6ParamsE)
        /*0554*/ 	.word	0x00000010


	//----- nvinfo : EIATTR_MIN_STACK_SIZE
	.align		4
.L_244:
        /*0558*/ 	.byte	0x04, 0x12
        /*055a*/ 	.short	(.L_246 - .L_245)
	.align		4
.L_245:
        /*055c*/ 	.word	index@(_ZN7cutlass13device_kernelIN5flash11enable_sm90INS1_16FlashAttnBwdSm90INS1_25CollectiveMainloopBwdSm90ILi2ELi1ELi1EN4cute5tupleIJNS5_1CILi1EEES8_S8_EEENS6_IJNS7_ILi64EEENS7_ILi96EEENS7_ILi192EEEEEENS_6half_tEfNS_4arch4Sm90ELb0ELb1ELb1ELb0ELb0ELb0ELb1ELb0ELi3ELi1ELi1ELi1ELb0EEENS1_24CollectiveEpilogueBwdGQAISD_fSG_Li384ELb0ELb0EEENS1_19SingleTileSchedulerILb0ELb0ELb0ELi96EEEEEEEEEvNT_6ParamsE)
        /*0560*/ 	.word	0x00000008


	//----- nvinfo : EIATTR_MIN_STACK_SIZE
	.align		4
.L_246:
        /*0564*/ 	.byte	0x04, 0x12
        /*0566*/ 	.short	(.L_248 - .L_247)
	.align		4
.L_247:
        /*0568*/ 	.word	index@(_ZN7cutlass13device_kernelIN5flash11enable_sm90INS1_16FlashAttnBwdSm90INS1_25CollectiveMainloopBwdSm90ILi2ELi1ELi1EN4cute5tupleIJNS5_1CILi1EEES8_S8_EEENS6_IJNS7_ILi64EEENS7_ILi96EEENS7_ILi192EEEEEENS_6half_tEfNS_4arch4Sm90ELb0ELb1ELb1ELb0ELb1ELb0ELb1ELb0ELi3ELi1ELi1ELi1ELb0EEENS1_24CollectiveEpilogueBwdGQAISD_fSG_Li384ELb0ELb1EEENS1_19SingleTileSchedulerILb0ELb0ELb0ELi96EEEEEEEEEvNT_6ParamsE)
        /*056c*/ 	.word	0x00000008


	//----- nvinfo : EIATTR_MIN_STACK_SIZE
	.align		4
.L_248:
        /*0570*/ 	.byte	0x04, 0x12
        /*0572*/ 	.short	(.L_250 - .L_249)
	.align		4
.L_249:
        /*0574*/ 	.word	index@(_ZN7cutlass13device_kernelIN5flash11enable_sm90INS1_16FlashAttnBwdSm90INS1_25CollectiveMainloopBwdSm90ILi2ELi1ELi1EN4cute5tupleIJNS5_1CILi1EEES8_S8_EEENS6_IJNS7_ILi64EEENS7_ILi96EEENS7_ILi192EEEEEENS_6half_tEfNS_4arch4Sm90ELb0ELb1ELb1ELb1ELb0ELb0ELb1ELb0ELi3ELi1ELi1ELi1ELb0EEENS1_21CollectiveEpilogueBwdISD_SE_SG_Li384ELb1ELb1ELi3EEENS1_19SingleTileSchedulerILb1ELb0ELb0ELi96EEEEEEEEEvNT_6ParamsE)
        /*0578*/ 	.word	0x00000020


	//----- nvinfo : EIATTR_MIN_STACK_SIZE
	.align		4
.L_250:
        /*057c*/ 	.byte	0x04, 0x12
        /*057e*/ 	.short	(.L_252 - .L_251)
	.align		4
.L_251:
        /*0580*/ 	.word	index@(_ZN7cutlass13device_kernelIN5flash11enable_sm90INS1_16FlashAttnBwdSm90INS1_25CollectiveMainloopBwdSm90ILi2ELi1ELi1EN4cute5tupleIJNS5_1CILi1EEES8_S8_EEENS6_IJNS7_ILi64EEENS7_ILi96EEENS7_ILi192EEEEEENS_6half_tEfNS_4arch4Sm90ELb0ELb1ELb1ELb1ELb1ELb0ELb1ELb0ELi3ELi1ELi1ELi1ELb0EEENS1_21CollectiveEpilogueBwdISD_SE_SG_Li384ELb1ELb1ELi3EEENS1_19SingleTileSchedulerILb1ELb0ELb0ELi96EEEEEEEEEvNT_6ParamsE)
        /*0584*/ 	.word	0x00000020


	//----- nvinfo : EIATTR_MIN_STACK_SIZE
	.align		4
.L_252:
        /*0588*/ 	.byte	0x04, 0x12
        /*058a*/ 	.short	(.L_254 - .L_253)
	.align		4
.L_253:
        /*058c*/ 	.word	index@(_ZN7cutlass13device_kernelIN5flash11enable_sm90INS1_16FlashAttnBwdSm90INS1_25CollectiveMainloopBwdSm90ILi2ELi1ELi1EN4cute5tupleIJNS5_1CILi1EEES8_S8_EEENS6_IJNS7_ILi64EEENS7_ILi96EEENS7_ILi192EEEEEENS_6half_tEfNS_4arch4Sm90ELb0ELb1ELb1ELb1ELb0ELb0ELb1ELb0ELi3ELi1ELi1ELi1ELb0EEENS1_24CollectiveEpilogueBwdGQAISD_fSG_Li384ELb1ELb0EEENS1_19SingleTileSchedulerILb1ELb0ELb0ELi96EEEEEEEEEvNT_6ParamsE)
        /*0590*/ 	.word	0x00000020


	//----- nvinfo : EIATTR_MIN_STACK_SIZE
	.align		4
.L_254:
        /*0594*/ 	.byte	0x04, 0x12
        /*0596*/ 	.short	(.L_256 - .L_255)
	.align		4
.L_255:
        /*0598*/ 	.word	index@(_ZN7cutlass13device_kernelIN5flash11enable_sm90INS1_16FlashAttnBwdSm90INS1_25CollectiveMainloopBwdSm90ILi2ELi1ELi1EN4cute5tupleIJNS5_1CILi1EEES8_S8_EEENS6_IJNS7_ILi64EEENS7_ILi96EEENS7_ILi192EEEEEENS_6half_tEfNS_4arch4Sm90ELb0ELb1ELb1ELb1ELb1ELb0ELb1ELb0ELi3ELi1ELi1ELi1ELb0EEENS1_24CollectiveEpilogueBwdGQAISD_fSG_Li384ELb1ELb1EEENS1_19SingleTileSchedulerILb1ELb0ELb0ELi96EEEEEEEEEvNT_6ParamsE)
        /*059c*/ 	.word	0x00000020


	//----- nvinfo : EIATTR_MIN_STACK_SIZE
	.align		4
.L_256:
        /*05a0*/ 	.byte	0x04, 0x12
        /*05a2*/ 	.short	(.L_258 - .L_257)
	.align		4
.L_257:
        /*05a4*/ 	.word	index@(_ZN7cutlass13device_kernelIN5flash11enable_sm90INS1_16FlashAttnBwdSm90INS1_25CollectiveMainloopBwdSm90ILi2ELi1ELi1EN4cute5tupleIJNS5_1CILi1EEES8_S8_EEENS6_IJNS7_ILi64EEENS7_ILi96EEENS7_ILi192EEEEEENS_6half_tEfNS_4arch4Sm90ELb1ELb0ELb1ELb0ELb0ELb0ELb1ELb0ELi3ELi1ELi1ELi1ELb0EEENS1_21CollectiveEpilogueBwdISD_SE_SG_Li384ELb0ELb1ELi3EEENS1_25SingleTileBwdLPTSchedulerILb0ELi96ELb0EEEEEEEEEvNT_6ParamsE)
        /*05a8*/ 	.word	0x00000018


	//----- nvinfo : EIATTR_MIN_STACK_SIZE
	.align		4
.L_258:
        /*05ac*/ 	.byte	0x04, 0x12
        /*05ae*/ 	.short	(.L_260 - .L_259)
	.align		4
.L_259:
        /*05b0*/ 	.word	index@(_ZN7cutlass13device_kernelIN5flash11enable_sm90INS1_16FlashAttnBwdSm90INS1_25CollectiveMainloopBwdSm90ILi2ELi1ELi1EN4cute5tupleIJNS5_1CILi1EEES8_S8_EEENS6_IJNS7_ILi64EEENS7_ILi96EEENS7_ILi192EEEEEENS_6half_tEfNS_4arch4Sm90ELb1ELb0ELb1ELb0ELb1ELb0ELb1ELb0ELi3ELi1ELi1ELi1ELb0EEENS1_21CollectiveEpilogueBwdISD_SE_SG_Li384ELb0ELb1ELi3EEENS1_25SingleTileBwdLPTSchedulerILb0ELi96ELb1EEEEEEEEEvNT_6ParamsE)
        /*05b4*/ 	.word	0x00000018


	//----- nvinfo : EIATTR_MIN_STACK_SIZE
	.align		4
.L_260:
        /*05b8*/ 	.byte	0x04, 0x12
        /*05ba*/ 	.short	(.L_262 - .L_261)
	.align		4
.L_261:
        /*05bc*/ 	.word	index@(_ZN7cutlass13device_kernelIN5flash11enable_sm90INS1_16FlashAttnBwdSm90INS1_25CollectiveMainloopBwdSm90ILi2ELi1ELi1EN4cute5tupleIJNS5_1CILi1EEES8_S8_EEENS6_IJNS7_ILi64EEENS7_ILi96EEENS7_ILi192EEEEEENS_6half_tEfNS_4arch4Sm90ELb1ELb0ELb1ELb0ELb0ELb0ELb1ELb0ELi3ELi1ELi1ELi1ELb0EEENS1_24CollectiveEpilogueBwdGQAISD_fSG_Li384ELb0ELb0EEENS1_25SingleTileBwdLPTSchedulerILb0ELi96ELb0EEEEEEEEEvNT_6ParamsE)
        /*05c0*/ 	.word	0x00000018


	//----- nvinfo : EIATTR_MIN_STACK_SIZE
	.align		4
.L_262:
        /*05c4*/ 	.byte	0x04, 0x12
        /*05c6*/ 	.short	(.L_264 - .L_263)
	.align		4
.L_263:
        /*05c8*/ 	.word	index@(_ZN7cutlass13device_kernelIN5flash11enable_sm90INS1_16FlashAttnBwdSm90INS1_25CollectiveMainloopBwdSm90ILi2ELi1ELi1EN4cute5tupleIJNS5_1CILi1EEES8_S8_EEENS6_IJNS7_ILi64EEENS7_ILi96EEENS7_ILi192EEEEEENS_6half_tEfNS_4arch4Sm90ELb1ELb0ELb1ELb0ELb1ELb0ELb1ELb0ELi3ELi1ELi1ELi1ELb0EEENS1_24CollectiveEpilogueBwdGQAISD_fSG_Li384ELb0ELb1EEENS1_25SingleTileBwdLPTSchedulerILb0ELi96ELb1EEEEEEEEEvNT_6ParamsE)
        /*05cc*/ 	.word	0x00000018


	//----- nvinfo : EIATTR_MIN_STACK_SIZE
	.align		4
.L_264:
        /*05d0*/ 	.byte	0x04, 0x12
        /*05d2*/ 	.short	(.L_266 - .L_265)
	.align		4
.L_265:
        /*05d4*/ 	.word	index@(_ZN7cutlass13device_kernelIN5flash11enable_sm90INS1_16FlashAttnBwdSm90INS1_25CollectiveMainloopBwdSm90ILi2ELi1ELi1EN4cute5tupleIJNS5_1CILi1EEES8_S8_EEENS6_IJNS7_ILi64EEENS7_ILi96EEENS7_ILi192EEEEEENS_6half_tEfNS_4arch4Sm90ELb1ELb0ELb1ELb1ELb0ELb0ELb1ELb0ELi3ELi1ELi1ELi1ELb0EEENS1_21CollectiveEpilogueBwdISD_SE_SG_Li384ELb1ELb1ELi3EEENS1_25SingleTileBwdLPTSchedulerILb1ELi96ELb0EEEEEEEEEvNT_6ParamsE)
        /*05d8*/ 	.word	0x00000020


	//----- nvinfo : EIATTR_MIN_STACK_SIZE
	.align		4
.L_266:
        /*05dc*/ 	.byte	0x04, 0x12
        /*05de*/ 	.short	(.L_268 - .L_267)
	.align		4
.L_267:
        /*05e0*/ 	.word	index@(_ZN7cutlass13device_kernelIN5flash11enable_sm90INS1_16FlashAttnBwdSm90INS1_25CollectiveMainloopBwdSm90ILi2ELi1ELi1EN4cute5tupleIJNS5_1CILi1EEES8_S8_EEENS6_IJNS7_ILi64EEENS7_ILi96EEENS7_ILi192EEEEEENS_6half_tEfNS_4arch4Sm90ELb1ELb0ELb1ELb1ELb1ELb0ELb1ELb0ELi3ELi1ELi1ELi1ELb0EEENS1_21CollectiveEpilogueBwdISD_SE_SG_Li384ELb1ELb1ELi3EEENS1_25SingleTileBwdLPTSchedulerILb1ELi96ELb1EEEEEEEEEvNT_6ParamsE)
        /*05e4*/ 	.word	0x00000020


	//----- nvinfo : EIATTR_MIN_STACK_SIZE
	.align		4
.L_268:
        /*05e8*/ 	.byte	0x04, 0x12
        /*05ea*/ 	.short	(.L_270 - .L_269)
	.align		4
.L_269:
        /*05ec*/ 	.word	index@(_ZN7cutlass13device_kernelIN5flash11enable_sm90INS1_16FlashAttnBwdSm90INS1_25CollectiveMainloopBwdSm90ILi2ELi1ELi1EN4cute5tupleIJNS5_1CILi1EEES8_S8_EEENS6_IJNS7_ILi64EEENS7_ILi96EEENS7_ILi192EEEEEENS_6half_tEfNS_4arch4Sm90ELb1ELb0ELb1ELb1ELb0ELb0ELb1ELb0ELi3ELi1ELi1ELi1ELb0EEENS1_24CollectiveEpilogueBwdGQAISD_fSG_Li384ELb1ELb0EEENS1_25SingleTileBwdLPTSchedulerILb1ELi96ELb0EEEEEEEEEvNT_6ParamsE)
        /*05f0*/ 	.word	0x00000018


	//----- nvinfo : EIATTR_MIN_STACK_SIZE
	.align		4
.L_270:
        /*05f4*/ 	.byte	0x04, 0x12
        /*05f6*/ 	.short	(.L_272 - .L_271)
	.align		4
.L_271:
        /*05f8*/ 	.word	index@(_ZN7cutlass13device_kernelIN5flash11enable_sm90INS1_16FlashAttnBwdSm90INS1_25CollectiveMainloopBwdSm90ILi2ELi1ELi1EN4cute5tupleIJNS5_1CILi1EEES8_S8_EEENS6_IJNS7_ILi64EEENS7_ILi96EEENS7_ILi192EEEEEENS_6half_tEfNS_4arch4Sm90ELb1ELb0ELb1ELb1ELb1ELb0ELb1ELb0ELi3ELi1ELi1ELi1ELb0EEENS1_24CollectiveEpilogueBwdGQAISD_fSG_Li384ELb1ELb1EEENS1_25SingleTileBwdLPTSchedulerILb1ELi96ELb1EEEEEEEEEvNT_6ParamsE)
        /*05fc*/ 	.word	0x00000018


	//----- nvinfo : EIATTR_MIN_STACK_SIZE
	.align		4
.L_272:
        /*0600*/ 	.byte	0x04, 0x12
        /*0602*/ 	.short	(.L_274 - .L_273)
	.align		4
.L_273:
        /*0604*/ 	.word	index@(_ZN7cutlass13device_kernelIN5flash11enable_sm90INS1_16FlashAttnBwdSm90INS1_25CollectiveMainloopBwdSm90ILi2ELi1ELi1EN4cute5tupleIJNS5_1CILi1EEES8_S8_EEENS6_IJNS7_ILi64EEENS7_ILi96EEENS7_ILi192EEEEEENS_6half_tEfNS_4arch4Sm90ELb0ELb0ELb0ELb0ELb0ELb0ELb1ELb0ELi3ELi1ELi1ELi1ELb0EEENS1_21CollectiveEpilogueBwdISD_SE_SG_Li384ELb0ELb1ELi3EEENS1_19SingleTileSchedulerILb0ELb0ELb0ELi96EEEEEEEEEvNT_6ParamsE)
        /*0608*/ 	.word	0x00000000


	//----- nvinfo : EIATTR_MIN_STACK_SIZE
	.align		4
.L_274:
        /*060c*/ 	.byte	0x04, 0x12
        /*060e*/ 	.short	(.L_276 - .L_275)
	.align		4
.L_275:
        /*0610*/ 	.word	index@(_ZN7cutlass13device_kernelIN5flash11enable_sm90INS1_16FlashAttnBwdSm90INS1_25CollectiveMainloopBwdSm90ILi2ELi1ELi1EN4cute5tupleIJNS5_1CILi1EEES8_S8_EEENS6_IJNS7_ILi64EEENS7_ILi96EEENS7_ILi192EEEEEENS_6half_tEfNS_4arch4Sm90ELb0ELb0ELb0ELb0ELb1ELb0ELb1ELb0ELi3ELi1ELi1ELi1ELb0EEENS1_21CollectiveEpilogueBwdISD_SE_SG_Li384ELb0ELb1ELi3EEENS1_19SingleTileSchedulerILb0ELb0ELb0ELi96EEEEEEEEEvNT_6ParamsE)
        /*0614*/ 	.word	0x00000000


	//----- nvinfo : EIATTR_MIN_STACK_SIZE
	.align		4
.L_276:
        /*0618*/ 	.byte	0x04, 0x12
        /*061a*/ 	.short	(.L_278 - .L_277)
	.align		4
.L_277:
        /*061c*/ 	.word	index@(_ZN7cutlass13device_kernelIN5flash11enable_sm90INS1_16FlashAttnBwdSm90INS1_25CollectiveMainloopBwdSm90ILi2ELi1ELi1EN4cute5tupleIJNS5_1CILi1EEES8_S8_EEENS6_IJNS7_ILi64EEENS7_ILi96EEENS7_ILi192EEEEEENS_6half_tEfNS_4arch4Sm90ELb0ELb0ELb0ELb0ELb0ELb0ELb1ELb0ELi3ELi1ELi1ELi1ELb0EEENS1_24CollectiveEpilogueBwdGQAISD_fSG_Li384ELb0ELb0EEENS1_19SingleTileSchedulerILb0ELb0ELb0ELi96EEEEEEEEEvNT_6ParamsE)
        /*0620*/ 	.word	0x00000000


	//----- nvinfo : EIATTR_MIN_STACK_SIZE
	.align		4
.L_278:
        /*0624*/ 	.byte	0x04, 0x12
        /*0626*/ 	.short	(.L_280 - .L_279)
	.align		4
.L_279:
        /*0628*/ 	.word	index@(_ZN7cutlass13device_kernelIN5flash11enable_sm90INS1_16FlashAttnBwdSm90INS1_25CollectiveMainloopBwdSm90ILi2ELi1ELi1EN4cute5tupleIJNS5_1CILi1EEES8_S8_EEENS6_IJNS7_ILi64EEENS7_ILi96EEENS7_ILi192EEEEEENS_6half_tEfNS_4arch4Sm90ELb0ELb0ELb0ELb0ELb1ELb0ELb1ELb0ELi3ELi1ELi1ELi1ELb0EEENS1_24CollectiveEpilogueBwdGQAISD_fSG_Li384ELb0ELb1EEENS1_19SingleTileSchedulerILb0ELb0ELb0ELi96EEEEEEEEEvNT_6ParamsE)
        /*062c*/ 	.word	0x00000000


	//----- nvinfo : EIATTR_MIN_STACK_SIZE
	.align		4
.L_280:
        /*0630*/ 	.byte	0x04, 0x12
        /*0632*/ 	.short	(.L_282 - .L_281)
	.align		4
.L_281:
        /*0634*/ 	.word	index@(_ZN7cutlass13device_kernelIN5flash11enable_sm90INS1_16FlashAttnBwdSm90INS1_25CollectiveMainloopBwdSm90ILi2ELi1ELi1EN4cute5tupleIJNS5_1CILi1EEES8_S8_EEENS6_IJNS7_ILi64EEENS7_ILi96EEENS7_ILi192EEEEEENS_6half_tEfNS_4arch4Sm90ELb0ELb0ELb0ELb1ELb0ELb0ELb1ELb0ELi3ELi1ELi1ELi1ELb0EEENS1_21CollectiveEpilogueBwdISD_SE_SG_Li384ELb1ELb1ELi3EEENS1_19SingleTileSchedulerILb1ELb0ELb0ELi96EEEEEEEEEvNT_6ParamsE)
        /*0638*/ 	.word	0x00000000


	//----- nvinfo : EIATTR_MIN_STACK_SIZE
	.align		4
.L_282:
        /*063c*/ 	.byte	0x04, 0x12
        /*063e*/ 	.short	(.L_284 - .L_283)
	.align		4
.L_283:
        /*0640*/ 	.word	index@(_ZN7cutlass13device_kernelIN5flash11enable_sm90INS1_16FlashAttnBwdSm90INS1_25CollectiveMainloopBwdSm90ILi2ELi1ELi1EN4cute5tupleIJNS5_1CILi1EEES8_S8_EEENS6_IJNS7_ILi64EEENS7_ILi96EEENS7_ILi192EEEEEENS_6half_tEfNS_4arch4Sm90ELb0ELb0ELb0ELb1ELb1ELb0ELb1ELb0ELi3ELi1ELi1ELi1ELb0EEENS1_21CollectiveEpilogueBwdISD_SE_SG_Li384ELb1ELb1ELi3EEENS1_19SingleTileSchedulerILb1ELb0ELb0ELi96EEEEEEEEEvNT_6ParamsE)
        /*0644*/ 	.word	0x00000000


	//----- nvinfo : EIATTR_MIN_STACK_SIZE
	.align		4
.L_284:
        /*0648*/ 	.byte	0x04, 0x12
        /*064a*/ 	.short	(.L_286 - .L_285)
	.align		4
.L_285:
        /*064c*/ 	.word	index@(_ZN7cutlass13device_kernelIN5flash11enable_sm90INS1_16FlashAttnBwdSm90INS1_25CollectiveMainloopBwdSm90ILi2ELi1ELi1EN4cute5tupleIJNS5_1CILi1EEES8_S8_EEENS6_IJNS7_ILi64EEENS7_ILi96EEENS7_ILi192EEEEEENS_6half_tEfNS_4arch4Sm90ELb0ELb0ELb0ELb1ELb0ELb0ELb1ELb0ELi3ELi1ELi1ELi1ELb0EEENS1_24CollectiveEpilogueBwdGQAISD_fSG_Li384ELb1ELb0EEENS1_19SingleTileSchedulerILb1ELb0ELb0ELi96EEEEEEEEEvNT_6ParamsE)
        /*0650*/ 	.word	0x00000000


	//----- nvinfo : EIATTR_MIN_STACK_SIZE
	.align		4
.L_286:
        /*0654*/ 	.byte	0x04, 0x12
        /*0656*/ 	.short	(.L_288 - .L_287)
	.align		4
.L_287:
        /*0658*/ 	.word	index@(_ZN7cutlass13device_kernelIN5flash11enable_sm90INS1_16FlashAttnBwdSm90INS1_25CollectiveMainloopBwdSm90ILi2ELi1ELi1EN4cute5tupleIJNS5_1CILi1EEES8_S8_EEENS6_IJNS7_ILi64EEENS7_ILi96EEENS7_ILi192EEEEEENS_6half_tEfNS_4arch4Sm90ELb0ELb0ELb0ELb1ELb1ELb0ELb1ELb0ELi3ELi1ELi1ELi1ELb0EEENS1_24CollectiveEpilogueBwdGQAISD_fSG_Li384ELb1ELb1EEENS1_19SingleTileSchedulerILb1ELb0ELb0ELi96EEEEEEEEEvNT_6ParamsE)
        /*065c*/ 	.word	0x00000000


	//----- nvinfo : EIATTR_MIN_STACK_SIZE
	.align		4
.L_288:
        /*0660*/ 	.byte	0x04, 0x12
        /*0662*/ 	.short	(.L_290 - .L_289)
	.align		4
.L_289:
        /*0664*/ 	.word	index@(_ZN7cutlass13device_kernelIN5flash11enable_sm90INS1_16FlashAttnBwdSm90INS1_25CollectiveMainloopBwdSm90ILi2ELi1ELi1EN4cute5tupleIJNS5_1CILi1EEES8_S8_EEENS6_IJNS7_ILi64EEENS7_ILi96EEENS7_ILi192EEEEEENS_6half_tEfNS_4arch4Sm90ELb0ELb1ELb0ELb0ELb0ELb0ELb1ELb0ELi3ELi1ELi1ELi1ELb0EEENS1_21CollectiveEpilogueBwdISD_SE_SG_Li384ELb0ELb1ELi3EEENS1_19SingleTileSchedulerILb0ELb0ELb0ELi96EEEEEEEEEvNT_6ParamsE)
        /*0668*/ 	.word	0x00000000


	//----- nvinfo : EIATTR_MIN_STACK_SIZE
	.align		4
.L_290:
        /*066c*/ 	.byte	0x04, 0x12
        /*066e*/ 	.short	(.L_292 - .L_291)
	.align		4
.L_291:
        /*0670*/ 	.word	index@(_ZN7cutlass13device_kernelIN5flash11enable_sm90INS1_16FlashAttnBwdSm90INS1_25CollectiveMainloopBwdSm90ILi2ELi1ELi1EN4cute5tupleIJNS5_1CILi1EEES8_S8_EEENS6_IJNS7_ILi64EEENS7_ILi96EEENS7_ILi192EEEEEENS_6half_tEfNS_4arch4Sm90ELb0ELb1ELb0ELb0ELb1ELb0ELb1ELb0ELi3ELi1ELi1ELi1ELb0EEENS1_21CollectiveEpilogueBwdISD_SE_SG_Li384ELb0ELb1ELi3EEENS1_19SingleTileSchedulerILb0ELb0ELb0ELi96EEEEEEEEEvNT_6ParamsE)
        /*0674*/ 	.word	0x00000000


	//----- nvinfo : EIATTR_MIN_STACK_SIZE
	.align		4
.L_292:
        /*0678*/ 	.byte	0x04, 0x12
        /*067a*/ 	.short	(.L_294 - .L_293)
	.align		4
.L_293:
        /*067c*/ 	.word	index@(_ZN7cutlass13device_kernelIN5flash11enable_sm90INS1_16FlashAttnBwdSm90INS1_25CollectiveMainloopBwdSm90ILi2ELi1ELi1EN4cute5tupleIJNS5_1CILi1EEES8_S8_EEENS6_IJNS7_ILi64EEENS7_ILi96EEENS7_ILi192EEEEEENS_6half_tEfNS_4arch4Sm90ELb0ELb1ELb0ELb0ELb0ELb0ELb1ELb0ELi3ELi1ELi1ELi1ELb0EEENS1_24CollectiveEpilogueBwdGQAISD_fSG_Li384ELb0ELb0EEENS1_19SingleTileSchedulerILb0ELb0ELb0ELi96EEEEEEEEEvNT_6ParamsE)
        /*0680*/ 	.word	0x00000000


	//----- nvinfo : EIATTR_MIN_STACK_SIZE
	.align		4
.L_294:
        /*0684*/ 	.byte	0x04, 0x12
        /*0686*/ 	.short	(.L_296 - .L_295)
	.align		4
.L_295:
        /*0688*/ 	.word	index@(_ZN7cutlass13device_kernelIN5flash11enable_sm90INS1_16FlashAttnBwdSm90INS1_25CollectiveMainloopBwdSm90ILi2ELi1ELi1EN4cute5tupleIJNS5_1CILi1EEES8_S8_EEENS6_IJNS7_ILi64EEENS7_ILi96EEENS7_ILi192EEEEEENS_6half_tEfNS_4arch4Sm90ELb0ELb1ELb0ELb0ELb1ELb0ELb1ELb0ELi3ELi1ELi1ELi1ELb0EEENS1_24CollectiveEpilogueBwdGQAISD_fSG_Li384ELb0ELb1EEENS1_19SingleTileSchedulerILb0ELb0ELb0ELi96EEEEEEEEEvNT_6ParamsE)
        /*068c*/ 	.word	0x00000000


	//----- nvinfo : EIATTR_MIN_STACK_SIZE
	.align		4
.L_296:
        /*0690*/ 	.byte	0x04, 0x12
        /*0692*/ 	.short	(.L_298 - .L_297)
	.align		4
.L_297:
        /*0694*/ 	.word	index@(_ZN7cutlass13device_kernelIN5flash11enable_sm90INS1_16FlashAttnBwdSm90INS1_25CollectiveMainloopBwdSm90ILi2ELi1ELi1EN4cute5tupleIJNS5_1CILi1EEES8_S8_EEENS6_IJNS7_ILi64EEENS7_ILi96EEENS7_ILi192EEEEEENS_6half_tEfNS_4arch4Sm90ELb0ELb1ELb0ELb1ELb0ELb0ELb1ELb0ELi3ELi1ELi1ELi1ELb0EEENS1_21CollectiveEpilogueBwdISD_SE_SG_Li384ELb1ELb1ELi3EEENS1_19SingleTileSchedulerILb1ELb0ELb0ELi96EEEEEEEEEvNT_6ParamsE)
        /*0698*/ 	.word	0x00000000


	//----- nvinfo : EIATTR_MIN_STACK_SIZE
	.align		4
.L_298:
        /*069c*/ 	.byte	0x04, 0x12
        /*069e*/ 	.short	(.L_300 - .L_299)
	.align		4
.L_299:
        /*06a0*/ 	.word	index@(_ZN7cutlass13device_kernelIN5flash11enable_sm90INS1_16FlashAttnBwdSm90INS1_25CollectiveMainloopBwdSm90ILi2ELi1ELi1EN4cute5tupleIJNS5_1CILi1EEES8_S8_EEENS6_IJNS7_ILi64EEENS7_ILi96EEENS7_ILi192EEEEEENS_6half_tEfNS_4arch4Sm90ELb0ELb1ELb0ELb1ELb1ELb0ELb1ELb0ELi3ELi1ELi1ELi1ELb0EEENS1_21CollectiveEpilogueBwdISD_SE_SG_Li384ELb1ELb1ELi3EEENS1_19SingleTileSchedulerILb1ELb0ELb0ELi96EEEEEEEEEvNT_6ParamsE)
        /*06a4*/ 	.word	0x00000000


	//----- nvinfo : EIATTR_MIN_STACK_SIZE
	.align		4
.L_300:
        /*06a8*/ 	.byte	0x04, 0x12
        /*06aa*/ 	.short	(.L_302 - .L_301)
	.align		4
.L_301:
        /*06ac*/ 	.word	index@(_ZN7cutlass13device_kernelIN5flash11enable_sm90INS1_16FlashAttnBwdSm90INS1_25CollectiveMainloopBwdSm90ILi2ELi1ELi1EN4cute5tupleIJNS5_1CILi1EEES8_S8_EEENS6_IJNS7_ILi64EEENS7_ILi96EEENS7_ILi192EEEEEENS_6half_tEfNS_4arch4Sm90ELb0ELb1ELb0ELb1ELb0ELb0ELb1ELb0ELi3ELi1ELi1ELi1ELb0EEENS1_24CollectiveEpilogueBwdGQAISD_fSG_Li384ELb1ELb0EEENS1_19SingleTileSchedulerILb1ELb0ELb0ELi96EEEEEEEEEvNT_6ParamsE)
        /*06b0*/ 	.word	0x00000000


	//----- nvinfo : EIATTR_MIN_STACK_SIZE
	.align		4
.L_302:
        /*06b4*/ 	.byte	0x04, 0x12
        /*06b6*/ 	.short	(.L_304 - .L_303)
	.align		4
.L_303:
        /*06b8*/ 	.word	index@(_ZN7cutlass13device_kernelIN5flash11enable_sm90INS1_16FlashAttnBwdSm90INS1_25CollectiveMainloopBwdSm90ILi2ELi1ELi1EN4cute5tupleIJNS5_1CILi1EEES8_S8_EEENS6_IJNS7_ILi64EEENS7_ILi96EEENS7_ILi192EEEEEENS_6half_tEfNS_4arch4Sm90ELb0ELb1ELb0ELb1ELb1ELb0ELb1ELb0ELi3ELi1ELi1ELi1ELb0EEENS1_24CollectiveEpilogueBwdGQAISD_fSG_Li384ELb1ELb1EEENS1_19SingleTileSchedulerILb1ELb0ELb0ELi96EEEEEEEEEvNT_6ParamsE)
        /*06bc*/ 	.word	0x00000000


	//----- nvinfo : EIATTR_MIN_STACK_SIZE
	.align		4
.L_304:
        /*06c0*/ 	.byte	0x04, 0x12
        /*06c2*/ 	.short	(.L_306 - .L_305)
	.align		4
.L_305:
        /*06c4*/ 	.word	index@(_ZN7cutlass13device_kernelIN5flash11enable_sm90INS1_16FlashAttnBwdSm90INS1_25CollectiveMainloopBwdSm90ILi2ELi1ELi1EN4cute5tupleIJNS5_1CILi1EEES8_S8_EEENS6_IJNS7_ILi64EEENS7_ILi96EEENS7_ILi192EEEEEENS_6half_tEfNS_4arch4Sm90ELb1ELb0ELb0ELb0ELb0ELb0ELb1ELb0ELi3ELi1ELi1ELi1ELb0EEENS1_21CollectiveEpilogueBwdISD_SE_SG_Li384ELb0ELb1ELi3EEENS1_25SingleTileBwdLPTSchedulerILb0ELi96ELb0EEEEEEEEEvNT_6ParamsE)
        /*06c8*/ 	.word	0x00000018


	//----- nvinfo : EIATTR_MIN_STACK_SIZE
	.align		4
.L_306:
        /*06cc*/ 	.byte	0x04, 0x12
        /*06ce*/ 	.short	(.L_308 - .L_307)
	.align		4
.L_307:
        /*06d0*/ 	.word	index@(_ZN7cutlass13device_kernelIN5flash11enable_sm90INS1_16FlashAttnBwdSm90INS1_25CollectiveMainloopBwdSm90ILi2ELi1ELi1EN4cute5tupleIJNS5_1CILi1EEES8_S8_EEENS6_IJNS7_ILi64EEENS7_ILi96EEENS7_ILi192EEEEEENS_6half_tEfNS_4arch4Sm90ELb1ELb0ELb0ELb0ELb1ELb0ELb1ELb0ELi3ELi1ELi1ELi1ELb0EEENS1_21CollectiveEpilogueBwdISD_SE_SG_Li384ELb0ELb1ELi3EEENS1_25SingleTileBwdLPTSchedulerILb0ELi96ELb1EEEEEEEEEvNT_6ParamsE)
        /*06d4*/ 	.word	0x00000018


	//----- nvinfo : EIATTR_MIN_STACK_SIZE
	.align		4
.L_308:
        /*06d8*/ 	.byte	0x04, 0x12
        /*06da*/ 	.short	(.L_310 - .L_309)
	.align		4
.L_309:
        /*06dc*/ 	.word	index@(_ZN7cutlass13device_kernelIN5flash11enable_sm90INS1_16FlashAttnBwdSm90INS1_25CollectiveMainloopBwdSm90ILi2ELi1ELi1EN4cute5tupleIJNS5_1CILi1EEES8_S8_EEENS6_IJNS7_ILi64EEENS7_ILi96EEENS7_ILi192EEEEEENS_6half_tEfNS_4arch4Sm90ELb1ELb0ELb0ELb0ELb0ELb0ELb1ELb0ELi3ELi1ELi1ELi1ELb0EEENS1_24CollectiveEpilogueBwdGQAISD_fSG_Li384ELb0ELb0EEENS1_25SingleTileBwdLPTSchedulerILb0ELi96ELb0EEEEEEEEEvNT_6ParamsE)
        /*06e0*/ 	.word	0x00000018


	//----- nvinfo : EIATTR_MIN_STACK_SIZE
	.align		4
.L_310:
        /*06e4*/ 	.byte	0x04, 0x12
        /*06e6*/ 	.short	(.L_312 - .L_311)
	.align		4
.L_311:
        /*06e8*/ 	.word	index@(_ZN7cutlass13device_kernelIN5flash11enable_sm90INS1_16FlashAttnBwdSm90INS1_25CollectiveMainloopBwdSm90ILi2ELi1ELi1EN4cute5tupleIJNS5_1CILi1EEES8_S8_EEENS6_IJNS7_ILi64EEENS7_ILi96EEENS7_ILi192EEEEEENS_6half_tEfNS_4arch4Sm90ELb1ELb0ELb0ELb0ELb1ELb0ELb1ELb0ELi3ELi1ELi1ELi1ELb0EEENS1_24CollectiveEpilogueBwdGQAISD_fSG_Li384ELb0ELb1EEENS1_25SingleTileBwdLPTSchedulerILb0ELi96ELb1EEEEEEEEEvNT_6ParamsE)
        /*06ec*/ 	.word	0x00000018


	//----- nvinfo : EIATTR_MIN_STACK_SIZE
	.align		4
.L_312:
        /*06f0*/ 	.byte	0x04, 0x12
        /*06f2*/ 	.short	(.L_314 - .L_313)
	.align		4
.L_313:
        /*06f4*/ 	.word	index@(_ZN7cutlass13device_kernelIN5flash22FlashAttnBwdPreprocessIN4cute5tupleIJNS3_1CILi64EEENS5_ILi192EEEEEENS_6half_tEfNS_4arch4Sm90ELb1ELb0EEEEEvNT_6ParamsE)
        /*06f8*/ 	.word	0x00000000


	//----- nvinfo : EIATTR_MIN_STACK_SIZE
	.align		4
.L_314:
        /*06fc*/ 	.byte	0x04, 0x12
        /*06fe*/ 	.short	(.L_316 - .L_315)
	.align		4
.L_315:
        /*0700*/ 	.word	index@(_ZN7cutlass13device_kernelIN5flash11enable_sm90INS1_16FlashAttnBwdSm90INS1_25CollectiveMainloopBwdSm90ILi2ELi1ELi1EN4cute5tupleIJNS5_1CILi1EEES8_S8_EEENS6_IJNS7_ILi64EEENS7_ILi96EEENS7_ILi192EEEEEENS_6half_tEfNS_4arch4Sm90ELb1ELb0ELb0ELb1ELb0ELb0ELb1ELb0ELi3ELi1ELi1ELi1ELb0EEENS1_21CollectiveEpilogueBwdISD_SE_SG_Li384ELb1ELb1ELi3EEENS1_25SingleTileBwdLPTSchedulerILb1ELi96ELb0EEEEEEEEEvNT_6ParamsE)
        /*0704*/ 	.word	0x00000008


	//----- nvinfo : EIATTR_MIN_STACK_SIZE
	.align		4
.L_316:
        /*0708*/ 	.byte	0x04, 0x12
        /*070a*/ 	.short	(.L_318 - .L_317)
	.align		4
.L_317:
        /*070c*/ 	.word	index@(_ZN7cutlass13device_kernelIN5flash11enable_sm90INS1_16FlashAttnBwdSm90INS1_25CollectiveMainloopBwdSm90ILi2ELi1ELi1EN4cute5tupleIJNS5_1CILi1EEES8_S8_EEENS6_IJNS7_ILi64EEENS7_ILi96EEENS7_ILi192EEEEEENS_6half_tEfNS_4arch4Sm90ELb1ELb0ELb0ELb1ELb1ELb0ELb1ELb0ELi3ELi1ELi1ELi1ELb0EEENS1_21CollectiveEpilogueBwdISD_SE_SG_Li384ELb1ELb1ELi3EEENS1_25SingleTileBwdLPTSchedulerILb1ELi96ELb1EEEEEEEEEvNT_6ParamsE)
        /*0710*/ 	.word	0x00000008


	//----- nvinfo : EIATTR_MIN_STACK_SIZE
	.align		4
.L_318:
        /*0714*/ 	.byte	0x04, 0x12
        /*0716*/ 	.short	(.L_320 - .L_319)
	.align		4
.L_319:
        /*0718*/ 	.word	index@(_ZN7cutlass13device_kernelIN5flash11enable_sm90INS1_16FlashAttnBwdSm90INS1_25CollectiveMainloopBwdSm90ILi2ELi1ELi1EN4cute5tupleIJNS5_1CILi1EEES8_S8_EEENS6_IJNS7_ILi64EEENS7_ILi96EEENS7_ILi192EEEEEENS_6half_tEfNS_4arch4Sm90ELb1ELb0ELb0ELb1ELb0ELb0ELb1ELb0ELi3ELi1ELi1ELi1ELb0EEENS1_24CollectiveEpilogueBwdGQAISD_fSG_Li384ELb1ELb0EEENS1_25SingleTileBwdLPTSchedulerILb1ELi96ELb0EEEEEEEEEvNT_6ParamsE)
        /*071c*/ 	.word	0x00000008


	//----- nvinfo : EIATTR_MIN_STACK_SIZE
	.align		4
.L_320:
        /*0720*/ 	.byte	0x04, 0x12
        /*0722*/ 	.short	(.L_322 - .L_321)
	.align		4
.L_321:
        /*0724*/ 	.word	index@(_ZN7cutlass13device_kernelIN5flash32FlashAttnBwdPostprocessConvertdQIN4cute5tupleIJNS3_1CILi96EEENS5_ILi192EEEEEENS_6half_tEfNS_4arch4Sm90ELi384ENS3_8TiledMMAINS3_8MMA_AtomIJNS3_4SM904GMMA25MMA_64x96x16_F32F16F16_SSILNSF_5MajorE1ELSH_1ELNSF_7ScaleInE1ELSI_1EEEEEENS3_6LayoutINS4_IJNS5_ILi3EEENS5_ILi1EEESN_EEENS4_IJSN_NS5_ILi0EEESP_EEEEENS4_IJNS3_10UnderscoreESS_SS_EEEEELb1EEEEEvNT_6ParamsE)
        /*0728*/ 	.word	0x00000000


	//----- nvinfo : EIATTR_MIN_STACK_SIZE
	.align		4
.L_322:
        /*072c*/ 	.byte	0x04, 0x12
        /*072e*/ 	.short	(.L_324 - .L_323)
	.align		4
.L_323:
        /*0730*/ 	.word	index@(_ZN7cutlass13device_kernelIN5flash32FlashAttnBwdPostprocessConvertdQIN4cute5tupleIJNS3_1CILi64EEENS5_ILi192EEEEEENS_6half_tEfNS_4arch4Sm90ELi384ENS3_8TiledMMAINS3_8MMA_AtomIJNS3_4SM904GMMA25MMA_64x64x16_F32F16F16_SSILNSF_5MajorE0ELSH_1ELNSF_7ScaleInE1ELSI_1EEEEEENS3_6LayoutINS4_IJNS5_ILi1EEENS5_ILi3EEESM_EEENS4_IJNS5_ILi0EEESM_SP_EEEEENS4_IJNS3_10UnderscoreESS_SS_EEEEELb0EEEEEvNT_6ParamsE)
        /*0734*/ 	.word	0x00000000


	//----- nvinfo : EIATTR_MIN_STACK_SIZE
	.align		4
.L_324:
        /*0738*/ 	.byte	0x04, 0x12
        /*073a*/ 	.short	(.L_326 - .L_325)
	.align		4
.L_325:
        /*073c*/ 	.word	index@(_ZN7cutlass13device_kernelIN5flash11enable_sm90INS1_16FlashAttnBwdSm90INS1_25CollectiveMainloopBwdSm90ILi2ELi1ELi1EN4cute5tupleIJNS5_1CILi1EEES8_S8_EEENS6_IJNS7_ILi64EEENS7_ILi96EEENS7_ILi192EEEEEENS_6half_tEfNS_4arch4Sm90ELb1ELb0ELb0ELb1ELb1ELb0ELb1ELb0ELi3ELi1ELi1ELi1ELb0EEENS1_24CollectiveEpilogueBwdGQAISD_fSG_Li384ELb1ELb1EEENS1_25SingleTileBwdLPTSchedulerILb1ELi96ELb1EEEEEEEEEvNT_6ParamsE)
        /*0740*/ 	.word	0x00000008


	//----- nvinfo : EIATTR_MIN_STACK_SIZE
	.align		4
.L_326:
        /*0744*/ 	.byte	0x04, 0x12
        /*0746*/ 	.short	(.L_328 - .L_327)
	.align		4
.L_327:
        /*0748*/ 	.word	index@(_ZN7cutlass13device_kernelIN5flash22FlashAttnBwdPreprocessIN4cute5tupleIJNS3_1CILi64EEENS5_ILi192EEEEEENS_6half_tEfNS_4arch4Sm90ELb1ELb1EEEEEvNT_6ParamsE)
        /*074c*/ 	.word	0x00000000
.L_328:


//--------------------- .nv.compat                --------------------------
	.section	.nv.compat,"",@"SHT_CUDA_COMPAT_INFO"
	.align	4
        /*0000*/ 	.byte	0x02, 0x09, 0x01, 0x00, 0x02, 0x02, 0x04, 0x00, 0x02, 0x05, 0x05, 0x00, 0x03, 0x07, 0x01, 0x01
        /*0010*/ 	.byte	0x02, 0x03, 0x01, 0x00, 0x02, 0x06, 0x01, 0x00, 0x04, 0x0b, 0x08, 0x00, 0x00, 0x00, 0x00, 0x00
        /*0020*/ 	.byte	0x00, 0x00, 0x00, 0x00


//--------------------- .nv.info._ZN7cutlass13device_kernelIN5flash11enable_sm90INS1_16FlashAttnBwdSm90INS1_25CollectiveMainloopBwdSm90ILi2ELi1ELi1EN4cute5tupleIJNS5_1CILi1EEES8_S8_EEENS6_IJNS7_ILi64EEENS7_ILi96EEENS7_ILi192EEEEEENS_6half_tEfNS_4arch4Sm90ELb0ELb0ELb1ELb0ELb0ELb0ELb1ELb0ELi3ELi1ELi1ELi1ELb0EEENS1_21CollectiveEpilogueBwdISD_SE_SG_Li384ELb0ELb1ELi3EEENS1_19SingleTileSchedulerILb0ELb0ELb0ELi96EEEEEEEEEvNT_6ParamsE --------------------------
	.section	.nv.info._ZN7cutlass13device_kernelIN5flash11enable_sm90INS1_16FlashAttnBwdSm90INS1_25CollectiveMainloopBwdSm90ILi2ELi1ELi1EN4cute5tupleIJNS5_1CILi1EEES8_S8_EEENS6_IJNS7_ILi64EEENS7_ILi96EEENS7_ILi192EEEEEENS_6half_tEfNS_4arch4Sm90ELb0ELb0ELb1ELb0ELb0ELb0ELb1ELb0ELi3ELi1ELi1ELi1ELb0EEENS1_21CollectiveEpilogueBwdISD_SE_SG_Li384ELb0ELb1ELi3EEENS1_19SingleTileSchedulerILb0ELb0ELb0ELi96EEEEEEEEEvNT_6ParamsE,"",@"SHT_CUDA_INFO"
	.sectionflags	@""
	.align	4


	//----- nvinfo : EIATTR_CUDA_API_VERSION
	.align		4
        /*0000*/ 	.byte	0x04, 0x37
        /*0002*/ 	.short	(.L_330 - .L_329)
.L_329:
        /*0004*/ 	.word	0x00000082


	//----- nvinfo : EIATTR_KPARAM_INFO
	.align		4
.L_330:
        /*0008*/ 	.byte	0x04, 0x17
        /*000a*/ 	.short	(.L_332 - .L_331)
.L_331:
        /*000c*/ 	.word	0x00000000
        /*0010*/ 	.short	0x0000
        /*0012*/ 	.short	0x0070
        /*0014*/ 	.byte	0x00, 0xf0, 0x01, 0x24


	//----- nvinfo : EIATTR_SPARSE_MMA_MASK
	.align		4
.L_332:
        /*0018*/ 	.byte	0x03, 0x50
        /*001a*/ 	.short	0x0000


	//----- nvinfo : EIATTR_MAXREG_COUNT
	.align		4
        /*001c*/ 	.byte	0x03, 0x1b
        /*001e*/ 	.short	0x0080


	//----- nvinfo : EIATTR_NUM_BARRIERS
	.align		4
        /*0020*/ 	.byte	0x02, 0x4c
        /*0022*/ 	.byte	0x10
	.zero		1


	//----- nvinfo : EIATTR_EXTERNS
	.align		4
        /*0024*/ 	.byte	0x04, 0x0f
        /*0026*/ 	.short	(.L_334 - .L_333)


	//   ....[0]....
	.align		4
.L_333:
        /*0028*/ 	.word	index@(__assertfail)


	//----- nvinfo : EIATTR_ANNOTATIONS
	.align		4
.L_334:
        /*002c*/ 	.byte	0x04, 0x55
        /*002e*/ 	.short	(.L_336 - .L_335)


	//   ....[0]....
.L_335:
        /*0030*/ 	.word	0x00000001
        /*0034*/ 	.byte	0xd0, 0x0c, 0x00, 0x00, 0x01, 0x00, 0x00, 0x00, 0x00, 0x0d, 0x00, 0x00, 0x01, 0x00, 0x00, 0x00
        /*0044*/ 	.byte	0xd0, 0x10, 0x00, 0x00, 0x01, 0x00, 0x00, 0x00, 0xe0, 0x10, 0x00, 0x00, 0x01, 0x00, 0x00, 0x00
        /*0054*/ 	.byte	0x10, 0x3f, 0x00, 0x00, 0x01, 0x00, 0x00, 0x00, 0x20, 0x3f, 0x00, 0x00


	//----- nvinfo : EIATTR_MERCURY_ISA_VERSION
	.align		4
.L_336:
        /*0060*/ 	.byte	0x03, 0x5f
        /*0062*/ 	.short	0x0101


	//----- nvinfo : EIATTR_INT_WARP_WIDE_INSTR_OFFSETS
	.align		4
        /*0064*/ 	.byte	0x04, 0x31
        /*0066*/ 	.short	(.L_338 - .L_337)


	//   ....[0]....
.L_337:
        /*0068*/ 	.word	0x000001e0


	//   ....[1]....
        /*006c*/ 	.word	0x000002a0


	//----- nvinfo : EIATTR_COOP_GROUP_MASK_REGIDS
	.align		4
.L_338:
        /*0070*/ 	.byte	0x04, 0x29
        /*0072*/ 	.short	(.L_340 - .L_339)


	//   ....[0]....
.L_339:
        /*0074*/ 	.word	0xffffffff


	//   ....[1]....
        /*0078*/ 	.word	0xffffffff


	//   ....[2]....
        /*007c*/ 	.word	0xffffffff


	//   ....[3]....
        /*0080*/ 	.word	0xffffffff


	//   ....[4]....
        /*0084*/ 	.word	0xffffffff


	//   ....[5]....
        /*0088*/ 	.word	0xffffffff


	//   ....[6]....
        /*008c*/ 	.word	0xffffffff


	//   ....[7]....
        /*0090*/ 	.word	0xffffffff


	//   ....[8]....
        /*0094*/ 	.word	0x0500000f


	//----- nvinfo : EIATTR_COOP_GROUP_INSTR_OFFSETS
	.align		4
.L_340:
        /*0098*/ 	.byte	0x04, 0x28
        /*009a*/ 	.short	(.L_342 - .L_341)


	//   ....[0]....
.L_341:
        /*009c*/ 	.word	0x00000060


	//   ....[1]....
        /*00a0*/ 	.word	0x000001f0


	//   ....[2]....
        /*00a4*/ 	.word	0x00000280


	//   ....[3]....
        /*00a8*/ 	.word	0x00000400


	//   ....[4]....
        /*00ac*/ 	.word	0x00000610


	//   ....[5]....
        /*00b0*/ 	.word	0x00000b80


	//   ....[6]....
        /*00b4*/ 	.word	0x00004350


	//   ....[7]....
        /*00b8*/ 	.word	0x000047f0


	//   ....[8]....
        /*00bc*/ 	.word	0x000078b0


	//----- nvinfo : EIATTR_REG_RECONFIG
	.align		4
.L_342:
        /*00c0*/ 	.byte	0x01, 0x54
	.zero		2


	//----- nvinfo : EIATTR_SYSCALL_OFFSETS
	.align		4
        /*00c4*/ 	.byte	0x04, 0x46
        /*00c6*/ 	.short	(.L_344 - .L_343)


	//   ....[0]....
.L_343:
        /*00c8*/ 	.word	0x000007e0


	//   ....[1]....
        /*00cc*/ 	.word	0x000008d0


	//   ....[2]....
        /*00d0*/ 	.word	0x00000a10


	//   ....[3]....
        /*00d4*/ 	.word	0x00000b00


	//   ....[4]....
        /*00d8*/ 	.word	0x00003b80


	//   ....[5]....
        /*00dc*/ 	.word	0x00003cc0


	//   ....[6]....
        /*00e0*/ 	.word	0x00003de0


	//   ....[7]....
        /*00e4*/ 	.word	0x00003f00


	//----- nvinfo : EIATTR_MBARRIER_INSTR_OFFSETS
	.align		4
.L_344:
        /*00e8*/ 	.byte	0x04, 0x39
        /*00ea*/ 	.short	(.L_346 - .L_345)


	//   ....[0]....
.L_345:
        /*00ec*/ 	.word	0x000002c0
        /*00f0*/ 	.word	0x000000ff
        /*00f4*/ 	.word	0x00036400
        /*00f8*/ 	.short	0x0100
        /*00fa*/ 	.byte	0x06
	.zero		1


	//   ....[1]....
        /*00fc*/ 	.word	0x000003b0
        /*0100*/ 	.word	0x000000ff
        /*0104*/ 	.word	0x00036410
        /*0108*/ 	.short	0x0100
        /*010a*/ 	.byte	0x08
	.zero		1


	//   ....[2]....
        /*010c*/ 	.word	0x000003c0
        /*0110*/ 	.word	0x000000ff
        /*0114*/ 	.word	0x00036420
        /*0118*/ 	.short	0x0100
        /*011a*/ 	.byte	0x08
	.zero		1


	//   ....[3]....
        /*011c*/ 	.word	0x000003d0
        /*0120*/ 	.word	0x000000ff
        /*0124*/ 	.word	0x00036418
        /*0128*/ 	.short	0x0100
        /*012a*/ 	.byte	0x08
	.zero		1


	//   ....[4]....
        /*012c*/ 	.word	0x000003e0
        /*0130*/ 	.word	0x000000ff
        /*0134*/ 	.word	0x00036428
        /*0138*/ 	.short	0x0100
        /*013a*/ 	.byte	0x08
	.zero		1


	//   ....[5]....
        /*013c*/ 	.word	0x00000510
        /*0140*/ 	.word	0x000000ff
        /*0144*/ 	.word	0x00036430
        /*0148*/ 	.short	0x0100
        /*014a*/ 	.byte	0x08
	.zero		1


	//   ....[6]....
        /*014c*/ 	.word	0x00000520
        /*0150*/ 	.word	0x000000ff
        /*0154*/ 	.word	0x00036438
        /*0158*/ 	.short	0x0100
        /*015a*/ 	.byte	0x08
	.zero		1


	//   ....[7]....
        /*015c*/ 	.word	0x00000bd0
        /*0160*/ 	.word	0x000000ff
        /*0164*/ 	.word	0x00036400
        /*0168*/ 	.short	0x010a
        /*016a*/ 	.byte	0x25
	.zero		1


	//   ....[8]....
        /*016c*/ 	.word	0x00000d70
        /*0170*/ 	.word	0x000000ff
        /*0174*/ 	.word	0x00036400
        /*0178*/ 	.short	0x010a
        /*017a*/ 	.byte	0x25
	.zero		1


	//   ....[9]....
        /*017c*/ 	.word	0x00001480
        /*0180*/ 	.word	0x00000004
        /*0184*/ 	.word	0x00036410
        /*0188*/ 	.short	0x010a
        /*018a*/ 	.byte	0x3f
	.zero		1


	//   ....[10]....
        /*018c*/ 	.word	0x000014c0
        /*0190*/ 	.word	0x00000004
        /*0194*/ 	.word	0x00036410
        /*0198*/ 	.short	0x010a
        /*019a*/ 	.byte	0x3f
	.zero		1


	//   ....[11]....
        /*019c*/ 	.word	0x00001b60
        /*01a0*/ 	.word	0x000000ff
        /*01a4*/ 	.word	0x00036430
        /*01a8*/ 	.short	0x010a
        /*01aa*/ 	.byte	0x25
	.zero		1


	//   ....[12]....
        /*01ac*/ 	.word	0x00001ba0
        /*01b0*/ 	.word	0x000000ff
        /*01b4*/ 	.word	0x00036430
        /*01b8*/ 	.short	0x010a
        /*01ba*/ 	.byte	0x25
	.zero		1


	//   ....[13]....
        /*01bc*/ 	.word	0x00003380
        /*01c0*/ 	.word	0x000000ff
        /*01c4*/ 	.word	0x00000000
        /*01c8*/ 	.short	0x0101
        /*01ca*/ 	.byte	0x04
	.zero		1


	//   ....[14]....
        /*01cc*/ 	.word	0x00003710
        /*01d0*/ 	.word	0x00000004
        /*01d4*/ 	.word	0x00000000
        /*01d8*/ 	.short	0x0101
        /*01da*/ 	.byte	0x3f
	.zero		1


	//   ....[15]....
        /*01dc*/ 	.word	0x00005a60
        /*01e0*/ 	.word	0x00000000
        /*01e4*/ 	.word	0x00036420
        /*01e8*/ 	.short	0x010a
        /*01ea*/ 	.byte	0x3f
	.zero		1


	//   ....[16]....
        /*01ec*/ 	.word	0x000061a0
        /*01f0*/ 	.word	0x00000000
        /*01f4*/ 	.word	0x00036438
        /*01f8*/ 	.short	0x010a
        /*01fa*/ 	.byte	0x3f
	.zero		1


	//   ....[17]....
        /*01fc*/ 	.word	0x000064f0
        /*0200*/ 	.word	0x00000000
        /*0204*/ 	.word	0x00036428
        /*0208*/ 	.short	0x010a
        /*020a*/ 	.byte	0x3f
	.zero		1


	//   ....[18]....
        /*020c*/ 	.word	0x00006780
        /*0210*/ 	.word	0x00000000
        /*0214*/ 	.word	0x00036438
        /*0218*/ 	.short	0x010a
        /*021a*/ 	.byte	0x3f
	.zero		1


	//   ....[19]....
        /*021c*/ 	.word	0x00006a60
        /*0220*/ 	.word	0x00000000
        /*0224*/ 	.word	0x00036420
        /*0228*/ 	.short	0x010a
        /*022a*/ 	.byte	0x3f
	.zero		1


	//   ....[20]....
        /*022c*/ 	.word	0x00006d50
        /*0230*/ 	.word	0x00000000
        /*0234*/ 	.word	0x00036438
        /*0238*/ 	.short	0x010a
        /*023a*/ 	.byte	0x3f
	.zero		1


	//   ....[21]....
        /*023c*/ 	.word	0x00007040
        /*0240*/ 	.word	0x00000000
        /*0244*/ 	.word	0x00036428
        /*0248*/ 	.short	0x010a
        /*024a*/ 	.byte	0x3f
	.zero		1


	//   ....[22]....
        /*024c*/ 	.word	0x000072f0
        /*0250*/ 	.word	0x00000000
        /*0254*/ 	.word	0x00036438
        /*0258*/ 	.short	0x010a
        /*025a*/ 	.byte	0x3f
	.zero		1


	//   ....[23]....
        /*025c*/ 	.word	0x00007740
        /*0260*/ 	.word	0x00000007
        /*0264*/ 	.word	0x00000000
        /*0268*/ 	.short	0x010a
        /*026a*/ 	.byte	0x3f
	.zero		1


	//   ....[24]....
        /*026c*/ 	.word	0x000077c0
        /*0270*/ 	.word	0x00000003
        /*0274*/ 	.word	0x00000000
        /*0278*/ 	.short	0x010a
        /*027a*/ 	.byte	0x3f
	.zero		1


	//   ....[25]....
        /*027c*/ 	.word	0x00007810
        /*0280*/ 	.word	0x00000009
        /*0284*/ 	.word	0x00036438
        /*0288*/ 	.short	0x010a
        /*028a*/ 	.byte	0x3f
	.zero		1


	//   ....[26]....
        /*028c*/ 	.word	0x000078e0
        /*0290*/ 	.word	0x0000009d
        /*0294*/ 	.word	0x00036400
        /*0298*/ 	.short	0x010a
        /*029a*/ 	.byte	0x3f
	.zero		1


	//   ....[27]....
        /*029c*/ 	.word	0x00007930
        /*02a0*/ 	.word	0x00000004
        /*02a4*/ 	.word	0x00036410
        /*02a8*/ 	.short	0x010a
        /*02aa*/ 	.byte	0x3f
	.zero		1


	//   ....[28]....
        /*02ac*/ 	.word	0x00007980
        /*02b0*/ 	.word	0x0000009d
        /*02b4*/ 	.word	0x00036430
        /*02b8*/ 	.short	0x010a
        /*02ba*/ 	.byte	0x3f
	.zero		1


	//   ....[29]....
        /*02bc*/ 	.word	0x000079d0
        /*02c0*/ 	.word	0x00000000
        /*02c4*/ 	.word	0x00036420
        /*02c8*/ 	.short	0x010a
        /*02ca*/ 	.byte	0x3f
	.zero		1


	//   ....[30]....
        /*02cc*/ 	.word	0x00007a20
        /*02d0*/ 	.word	0x00000000
        /*02d4*/ 	.word	0x00036438
        /*02d8*/ 	.short	0x010a
        /*02da*/ 	.byte	0x3f
	.zero		1


	//   ....[31]....
        /*02dc*/ 	.word	0x00007a70
        /*02e0*/ 	.word	0x00000000
        /*02e4*/ 	.word	0x00036428
        /*02e8*/ 	.short	0x010a
        /*02ea*/ 	.byte	0x3f
	.zero		1


	//   ....[32]....
        /*02ec*/ 	.word	0x00007ac0
        /*02f0*/ 	.word	0x00000000
        /*02f4*/ 	.word	0x00036438
        /*02f8*/ 	.short	0x010a
        /*02fa*/ 	.byte	0x3f
	.zero		1


	//   ....[33]....
        /*02fc*/ 	.word	0x00007b20
        /*0300*/ 	.word	0x00000000
        /*0304*/ 	.word	0x00036420
        /*0308*/ 	.short	0x010a
        /*030a*/ 	.byte	0x3f
	.zero		1


	//   ....[34]....
        /*030c*/ 	.word	0x00007b70
        /*0310*/ 	.word	0x00000000
        /*0314*/ 	.word	0x00036438
        /*0318*/ 	.short	0x010a
        /*031a*/ 	.byte	0x3f
	.zero		1


	//   ....[35]....
        /*031c*/ 	.word	0x00007bc0
        /*0320*/ 	.word	0x00000000
        /*0324*/ 	.word	0x00036428
        /*0328*/ 	.short	0x010a
        /*032a*/ 	.byte	0x3f
	.zero		1


	//   ....[36]....
        /*032c*/ 	.word	0x00007c10
        /*0330*/ 	.word	0x00000000
        /*0334*/ 	.word	0x00036438
        /*0338*/ 	.short	0x010a
        /*033a*/ 	.byte	0x3f
	.zero		1


	//   ....[37]....
        /*033c*/ 	.word	0x00007cf0
        /*0340*/ 	.word	0x00000007
        /*0344*/ 	.word	0x00000000
        /*0348*/ 	.short	0x010a
        /*034a*/ 	.byte	0x3f
	.zero		1


	//   ....[38]....
        /*034c*/ 	.word	0x00007d40
        /*0350*/ 	.word	0x00000003
        /*0354*/ 	.word	0x00000000
        /*0358*/ 	.short	0x010a
        /*035a*/ 	.byte	0x3f
	.zero		1


	//----- nvinfo : EIATTR_NUM_MBARRIERS
	.align		4
.L_346:
        /*035c*/ 	.byte	0x03, 0x38
        /*035e*/ 	.short	0x0007


	//----- nvinfo : EIATTR_EXIT_INSTR_OFFSETS
	.align		4
        /*0360*/ 	.byte	0x04, 0x1c
        /*0362*/ 	.short	(.L_348 - .L_347)


	//   ....[0]....
.L_347:
        /*0364*/ 	.word	0x00000670


	//   ....[1]....
        /*0368*/ 	.word	0x000047a0


	//   ....[2]....
        /*036c*/ 	.word	0x00004830


	//   ....[3]....
        /*0370*/ 	.word	0x00004860


	//   ....[4]....
        /*0374*/ 	.word	0x00004960


	//   ....[5]....
        /*0378*/ 	.word	0x000052a0


	//   ....[6]....
        /*037c*/ 	.word	0x000056f0


	//   ....[7]....
        /*0380*/ 	.word	0x00007860


	//----- nvinfo : EIATTR_MAX_THREADS
	.align		4
.L_348:
        /*0384*/ 	.byte	0x04, 0x05
        /*0386*/ 	.short	(.L_350 - .L_349)
.L_349:
        /*0388*/ 	.word	0x00000200
        /*038c*/ 	.word	0x00000001
        /*0390*/ 	.word	0x00000001


	//----- nvinfo : EIATTR_CRS_STACK_SIZE
	.align		4
.L_350:
        /*0394*/ 	.byte	0x04, 0x1e
        /*0396*/ 	.short	(.L_352 - .L_351)
.L_351:
        /*0398*/ 	.word	0x00000000


	//----- nvinfo : EIATTR_CBANK_PARAM_SIZE
	.align		4
.L_352:
        /*039c*/ 	.byte	0x03, 0x19
        /*039e*/ 	.short	0x0970


	//----- nvinfo : EIATTR_PARAM_CBANK
	.align		4
        /*03a0*/ 	.byte	0x04, 0x0a
        /*03a2*/ 	.short	(.L_354 - .L_353)
	.align		4
.L_353:
        /*03a4*/ 	.word	index@(.nv.constant0._ZN7cutlass13device_kernelIN5flash11enable_sm90INS1_16FlashAttnBwdSm90INS1_25CollectiveMainloopBwdSm90ILi2ELi1ELi1EN4cute5tupleIJNS5_1CILi1EEES8_S8_EEENS6_IJNS7_ILi64EEENS7_ILi96EEENS7_ILi192EEEEEENS_6half_tEfNS_4arch4Sm90ELb0ELb0ELb1ELb0ELb0ELb0ELb1ELb0ELi3ELi1ELi1ELi1ELb0EEENS1_21CollectiveEpilogueBwdISD_SE_SG_Li384ELb0ELb1ELi3EEENS1_19SingleTileSchedulerILb0ELb0ELb0ELi96EEEEEEEEEvNT_6ParamsE)
        /*03a8*/ 	.short	0x0210
        /*03aa*/ 	.short	0x0970


	//----- nvinfo : EIATTR_SW_WAR
	.align		4
.L_354:
        /*03ac*/ 	.byte	0x04, 0x36
        /*03ae*/ 	.short	(.L_356 - .L_355)
.L_355:
        /*03b0*/ 	.word	0x00000008
.L_356:


//--------------------- .nv.info._ZN7cutlass13device_kernelIN5flash11enable_sm90INS1_16FlashAttnBwdSm90INS1_25CollectiveMainloopBwdSm90ILi2ELi1ELi1EN4cute5tupleIJNS5_1CILi1EEES8_S8_EEENS6_IJNS7_ILi64EEENS7_ILi96EEENS7_ILi192EEEEEENS_6half_tEfNS_4arch4Sm90ELb0ELb0ELb1ELb0ELb1ELb0ELb1ELb0ELi3ELi1ELi1ELi1ELb0EEENS1_21CollectiveEpilogueBwdISD_SE_SG_Li384ELb0ELb1ELi3EEENS1_19SingleTileSchedulerILb0ELb0ELb0ELi96EEEEEEEEEvNT_6ParamsE --------------------------
	.section	.nv.info._ZN7cutlass13device_kernelIN5flash11enable_sm90INS1_16FlashAttnBwdSm90INS1_25CollectiveMainloopBwdSm90ILi2ELi1ELi1EN4cute5tupleIJNS5_1CILi1EEES8_S8_EEENS6_IJNS7_ILi64EEENS7_ILi96EEENS7_ILi192EEEEEENS_6half_tEfNS_4arch4Sm90ELb0ELb0ELb1ELb0ELb1ELb0ELb1ELb0ELi3ELi1ELi1ELi1ELb0EEENS1_21CollectiveEpilogueBwdISD_SE_SG_Li384ELb0ELb1ELi3EEENS1_19SingleTileSchedulerILb0ELb0ELb0ELi96EEEEEEEEEvNT_6ParamsE,"",@"SHT_CUDA_INFO"
	.sectionflags	@""
	.align	4


	//----- nvinfo : EIATTR_CUDA_API_VERSION
	.align		4
        /*0000*/ 	.byte	0x04, 0x37
        /*0002*/ 	.short	(.L_358 - .L_357)
.L_357:
        /*0004*/ 	.word	0x00000082


	//----- nvinfo : EIATTR_KPARAM_INFO
	.align		4
.L_358:
        /*0008*/ 	.byte	0x04, 0x17
        /*000a*/ 	.short	(.L_360 - .L_359)
.L_359:
        /*000c*/ 	.word	0x00000000
        /*0010*/ 	.short	0x0000
        /*0012*/ 	.short	0x0070
        /*0014*/ 	.byte	0x00, 0xf0, 0x01, 0x24


	//----- nvinfo : EIATTR_SPARSE_MMA_MASK
	.align		4
.L_360:
        /*0018*/ 	.byte	0x03, 0x50
        /*001a*/ 	.short	0x0000


	//----- nvinfo : EIATTR_MAXREG_COUNT
	.align		4
        /*001c*/ 	.byte	0x03, 0x1b
        /*001e*/ 	.short	0x0080


	//----- nvinfo : EIATTR_NUM_BARRIERS
	.align		4
        /*0020*/ 	.byte	0x02, 0x4c
        /*0022*/ 	.byte	0x10
	.zero		1


	//----- nvinfo : EIATTR_EXTERNS
	.align		4
        /*0024*/ 	.byte	0x04, 0x0f
        /*0026*/ 	.short	(.L_362 - .L_361)


	//   ....[0]....
	.align		4
.L_361:
        /*0028*/ 	.word	index@(__assertfail)


	//----- nvinfo : EIATTR_ANNOTATIONS
	.align		4
.L_362:
        /*002c*/ 	.byte	0x04, 0x55
        /*002e*/ 	.short	(.L_364 - .L_363)


	//   ....[0]....
.L_363:
        /*0030*/ 	.word	0x00000001
        /*0034*/ 	.byte	0xd0, 0x0c, 0x00, 0x00, 0x01, 0x00, 0x00, 0x00, 0x00, 0x0d, 0x00, 0x00, 0x01, 0x00, 0x00, 0x00
        /*0044*/ 	.byte	0xd0, 0x10, 0x00, 0x00, 0x01, 0x00, 0x00, 0x00, 0xe0, 0x10, 0x00, 0x00, 0x01, 0x00, 0x00, 0x00
        /*0054*/ 	.byte	0x10, 0x3f, 0x00, 0x00, 0x01, 0x00, 0x00, 0x00, 0x20, 0x3f, 0x00, 0x00


	//----- nvinfo : EIATTR_MERCURY_ISA_VERSION
	.align		4
.L_364:
        /*0060*/ 	.byte	0x03, 0x5f
        /*0062*/ 	.short	0x0101


	//----- nvinfo : EIATTR_INT_WARP_WIDE_INSTR_OFFSETS
	.align		4
        /*0064*/ 	.byte	0x04, 0x31
        /*0066*/ 	.short	(.L_366 - .L_365)


	//   ....[0]....
.L_365:
        /*0068*/ 	.word	0x000001e0


	//   ....[1]....
        /*006c*/ 	.word	0x000002a0


	//   ....[2]....
        /*0070*/ 	.word	0x00005140


	//   ....[3]....
        /*0074*/ 	.word	0x00005730


	//   ....[4]....
        /*0078*/ 	.word	0x00005ea0


	//----- nvinfo : EIATTR_COOP_GROUP_MASK_REGIDS
	.align		4
.L_366:
        /*007c*/ 	.byte	0x04, 0x29
        /*007e*/ 	.short	(.L_368 - .L_367)


	//   ....[0]....
.L_367:
        /*0080*/ 	.word	0xffffffff


	//   ....[1]....
        /*0084*/ 	.word	0xffffffff


	//   ....[2]....
        /*0088*/ 	.word	0xffffffff


	//   ....[3]....
        /*008c*/ 	.word	0xffffffff


	//   ....[4]....
        /*0090*/ 	.word	0xffffffff


	//   ....[5]....
        /*0094*/ 	.word	0xffffffff


	//   ....[6]....
        /*0098*/ 	.word	0xffffffff


	//   ....[7]....
        /*009c*/ 	.word	0xffffffff


	//   ....[8]....
        /*00a0*/ 	.word	0xffffffff


	//   ....[9]....
        /*00a4*/ 	.word	0xffffffff


	//   ....[10]....
        /*00a8*/ 	.word	0xffffffff


	//   ....[11]....
        /*00ac*/ 	.word	0xffffffff


	//   ....[12]....
        /*00b0*/ 	.word	0xffffffff


	//   ....[13]....
        /*00b4*/ 	.word	0xffffffff


	//   ....[14]....
        /*00b8*/ 	.word	0x0500000f


	//   ....[15]....
        /*00bc*/ 	.word	0x0500000f


	//   ....[16]....
        /*00c0*/ 	.word	0x0500000f


	//   ....[17]....
        /*00c4*/ 	.word	0x0500000f


	//----- nvinfo : EIATTR_COOP_GROUP_INSTR_OFFSETS
	.align		4
.L_368:
        /*00c8*/ 	.byte	0x04, 0x28
        /*00ca*/ 	.short	(.L_370 - .L_369)


	//   ....[0]....
.L_369:
        /*00cc*/ 	.word	0x00000060


	//   ....[1]....
        /*00d0*/ 	.word	0x000001f0


	//   ....[2]....
        /*00d4*/ 	.word	0x00000280


	//   ....[3]....
        /*00d8*/ 	.word	0x00000400


	//   ....[4]....
        /*00dc*/ 	.word	0x00000610


	//   ....[5]....
        /*00e0*/ 	.word	0x00000b80


	//   ....[6]....
        /*00e4*/ 	.word	0x00004350


	//   ....[7]....
        /*00e8*/ 	.word	0x000047f0


	//   ....[8]....
        /*00ec*/ 	.word	0x00004c80


	//   ....[9]....
        /*00f0*/ 	.word	0x00005070


	//   ....[10]....
        /*00f4*/ 	.word	0x000052b0


	//   ....[11]....
        /*00f8*/ 	.word	0x00005660


	//   ....[12]....
        /*00fc*/ 	.word	0x00005910


	//   ....[13]....
        /*0100*/ 	.word	0x00005dd0


	//   ....[14]....
        /*0104*/ 	.word	0x000080c0


	//   ....[15]....
        /*0108*/ 	.word	0x00008210


	//   ....[16]....
        /*010c*/ 	.word	0x00008280


	//   ....[17]....
        /*0110*/ 	.word	0x000082f0


	//----- nvinfo : EIATTR_REG_RECONFIG
	.align		4
.L_370:
        /*0114*/ 	.byte	0x01, 0x54
	.zero		2


	//----- nvinfo : EIATTR_SYSCALL_OFFSETS
	.align		4
        /*0118*/ 	.byte	0x04, 0x46
        /*011a*/ 	.short	(.L_372 - .L_371)


	//   ....[0]....
.L_371:
        /*011c*/ 	.word	0x000007e0


	//   ....[1]....
        /*0120*/ 	.word	0x000008d0


	//   ....[2]....
        /*0124*/ 	.word	0x00000a10


	//   ....[3]....
        /*0128*/ 	.word	0x00000b00


	//   ....[4]....
        /*012c*/ 	.word	0x00003b80


	//   ....[5]....
        /*0130*/ 	.word	0x00003cc0


	//   ....[6]....
        /*0134*/ 	.word	0x00003de0


	//   ....[7]....
        /*0138*/ 	.word	0x00003f00


	//----- nvinfo : EIATTR_MBARRIER_INSTR_OFFSETS
	.align		4
.L_372:
        /*013c*/ 	.byte	0x04, 0x39
        /*013e*/ 	.short	(.L_374 - .L_373)


	//   ....[0]....
.L_373:
        /*0140*/ 	.word	0x000002c0
        /*0144*/ 	.word	0x000000ff
        /*0148*/ 	.word	0x00036400
        /*014c*/ 	.short	0x0100
        /*014e*/ 	.byte	0x06
	.zero		1


	//   ....[1]....
        /*0150*/ 	.word	0x000003b0
        /*0154*/ 	.word	0x000000ff
        /*0158*/ 	.word	0x00036410
        /*015c*/ 	.short	0x0100
        /*015e*/ 	.byte	0x08
	.zero		1


	//   ....[2]....
        /*0160*/ 	.word	0x000003c0
        /*0164*/ 	.word	0x000000ff
        /*0168*/ 	.word	0x00036420
        /*016c*/ 	.short	0x0100
        /*016e*/ 	.byte	0x08
	.zero		1


	//   ....[3]....
        /*0170*/ 	.word	0x000003d0
        /*0174*/ 	.word	0x000000ff
        /*0178*/ 	.word	0x00036418
        /*017c*/ 	.short	0x0100
        /*017e*/ 	.byte	0x08
	.zero		1


	//   ....[4]....
        /*0180*/ 	.word	0x000003e0
        /*0184*/ 	.word	0x000000ff
        /*0188*/ 	.word	0x00036428
        /*018c*/ 	.short	0x0100
        /*018e*/ 	.byte	0x08
	.zero		1


	//   ....[5]....
        /*0190*/ 	.word	0x00000510
        /*0194*/ 	.word	0x000000ff
        /*0198*/ 	.word	0x00036430
        /*019c*/ 	.short	0x0100
        /*019e*/ 	.byte	0x08
	.zero		1


	//   ....[6]....
        /*01a0*/ 	.word	0x00000520
        /*01a4*/ 	.word	0x000000ff
        /*01a8*/ 	.word	0x00036438
        /*01ac*/ 	.short	0x0100
        /*01ae*/ 	.byte	0x08
	.zero		1


	//   ....[7]....
        /*01b0*/ 	.word	0x00000bd0
        /*01b4*/ 	.word	0x000000ff
        /*01b8*/ 	.word	0x00036400
        /*01bc*/ 	.short	0x010a
        /*01be*/ 	.byte	0x25
	.zero		1


	//   ....[8]....
        /*01c0*/ 	.word	0x00000d70
        /*01c4*/ 	.word	0x000000ff
        /*01c8*/ 	.word	0x00036400
        /*01cc*/ 	.short	0x010a
        /*01ce*/ 	.byte	0x25
	.zero		1


	//   ....[9]....
        /*01d0*/ 	.word	0x00001480
        /*01d4*/ 	.word	0x00000004
        /*01d8*/ 	.word	0x00036410
        /*01dc*/ 	.short	0x010a
        /*01de*/ 	.byte	0x3f
	.zero		1


	//   ....[10]....
        /*01e0*/ 	.word	0x000014c0
        /*01e4*/ 	.word	0x00000004
        /*01e8*/ 	.word	0x00036410
        /*01ec*/ 	.short	0x010a
        /*01ee*/ 	.byte	0x3f
	.zero		1


	//   ....[11]....
        /*01f0*/ 	.word	0x00001b60
        /*01f4*/ 	.word	0x000000ff
        /*01f8*/ 	.word	0x00036430
        /*01fc*/ 	.short	0x010a
        /*01fe*/ 	.byte	0x25
	.zero		1


	//   ....[12]....
        /*0200*/ 	.word	0x00001ba0
        /*0204*/ 	.word	0x000000ff
        /*0208*/ 	.word	0x00036430
        /*020c*/ 	.short	0x010a
        /*020e*/ 	.byte	0x25
	.zero		1


	//   ....[13]....
        /*0210*/ 	.word	0x00003380
        /*0214*/ 	.word	0x000000ff
        /*0218*/ 	.word	0x00000000
        /*021c*/ 	.short	0x0101
        /*021e*/ 	.byte	0x04
	.zero		1


	//   ....[14]....
        /*0220*/ 	.word	0x00003710
        /*0224*/ 	.word	0x00000004
        /*0228*/ 	.word	0x00000000
        /*022c*/ 	.short	0x0101
        /*022e*/ 	.byte	0x3f
	.zero		1


	//   ....[15]....
        /*0230*/ 	.word	0x00006270
        /*0234*/ 	.word	0x00000000
        /*0238*/ 	.word	0x00036420
        /*023c*/ 	.short	0x010a
        /*023e*/ 	.byte	0x3f
	.zero		1


	//   ....[16]....
        /*0240*/ 	.word	0x000069b0
        /*0244*/ 	.word	0x00000000
        /*0248*/ 	.word	0x00036438
        /*024c*/ 	.short	0x010a
        /*024e*/ 	.byte	0x3f
	.zero		1


	//   ....[17]....
        /*0250*/ 	.word	0x00006d00
        /*0254*/ 	.word	0x00000000
        /*0258*/ 	.word	0x00036428
        /*025c*/ 	.short	0x010a
        /*025e*/ 	.byte	0x3f
	.zero		1


	//   ....[18]....
        /*0260*/ 	.word	0x00006f90
        /*0264*/ 	.word	0x00000000
        /*0268*/ 	.word	0x00036438
        /*026c*/ 	.short	0x010a
        /*026e*/ 	.byte	0x3f
	.zero		1


	//   ....[19]....
        /*0270*/ 	.word	0x00007270
        /*0274*/ 	.word	0x00000000
        /*0278*/ 	.word	0x00036420
        /*027c*/ 	.short	0x010a
        /*027e*/ 	.byte	0x3f
	.zero		1


	//   ....[20]....
        /*0280*/ 	.word	0x00007560
        /*0284*/ 	.word	0x00000000
        /*0288*/ 	.word	0x00036438
        /*028c*/ 	.short	0x010a
        /*028e*/ 	.byte	0x3f
	.zero		1


	//   ....[21]....
        /*0290*/ 	.word	0x00007850
        /*0294*/ 	.word	0x00000000
        /*0298*/ 	.word	0x00036428
        /*029c*/ 	.short	0x010a
        /*029e*/ 	.byte	0x3f
	.zero		1


	//   ....[22]....
        /*02a0*/ 	.word	0x00007b00
        /*02a4*/ 	.word	0x00000000
        /*02a8*/ 	.word	0x00036438
        /*02ac*/ 	.short	0x010a
        /*02ae*/ 	.byte	0x3f
	.zero		1


	//   ....[23]....
        /*02b0*/ 	.word	0x00007f50
        /*02b4*/ 	.word	0x00000007
        /*02b8*/ 	.word	0x00000000
        /*02bc*/ 	.short	0x010a
        /*02be*/ 	.byte	0x3f
	.zero		1


	//   ....[24]....
        /*02c0*/ 	.word	0x00007fd0
        /*02c4*/ 	.word	0x00000003
        /*02c8*/ 	.word	0x00000000
        /*02cc*/ 	.short	0x010a
        /*02ce*/ 	.byte	0x3f
	.zero		1


	//   ....[25]....
        /*02d0*/ 	.word	0x00008020
        /*02d4*/ 	.word	0x00000009
        /*02d8*/ 	.word	0x00036438
        /*02dc*/ 	.short	0x010a
        /*02de*/ 	.byte	0x3f
	.zero		1


	//   ....[26]....
        /*02e0*/ 	.word	0x000080f0
        /*02e4*/ 	.word	0x0000009d
        /*02e8*/ 	.word	0x00036400
        /*02ec*/ 	.short	0x010a
        /*02ee*/ 	.byte	0x3f
	.zero		1


	//   ....[27]....
        /*02f0*/ 	.word	0x00008140
        /*02f4*/ 	.word	0x00000004
        /*02f8*/ 	.word	0x00036410
        /*02fc*/ 	.short	0x010a
        /*02fe*/ 	.byte	0x3f
	.zero		1


	//   ....[28]....
        /*0300*/ 	.word	0x00008190
        /*0304*/ 	.word	0x0000009d
        /*0308*/ 	.word	0x00036430
        /*030c*/ 	.short	0x010a
        /*030e*/ 	.byte	0x3f
	.zero		1


	//   ....[29]....
        /*0310*/ 	.word	0x00008330
        /*0314*/ 	.word	0x00000000
        /*0318*/ 	.word	0x00036420
        /*031c*/ 	.short	0x010a
        /*031e*/ 	.byte	0x3f
	.zero		1


	//   ....[30]....
        /*0320*/ 	.word	0x00008380
        /*0324*/ 	.word	0x00000000
        /*0328*/ 	.word	0x00036438
        /*032c*/ 	.short	0x010a
        /*032e*/ 	.byte	0x3f
	.zero		1


	//   ....[31]....
        /*0330*/ 	.word	0x000083d0
        /*0334*/ 	.word	0x00000000
        /*0338*/ 	.word	0x00036428
        /*033c*/ 	.short	0x010a
        /*033e*/ 	.byte	0x3f
	.zero		1


	//   ....[32]....
        /*0340*/ 	.word	0x00008420
        /*0344*/ 	.word	0x00000000
        /*0348*/ 	.word	0x00036438
        /*034c*/ 	.short	0x010a
        /*034e*/ 	.byte	0x3f
	.zero		1


	//   ....[33]....
        /*0350*/ 	.word	0x00008480
        /*0354*/ 	.word	0x00000000
        /*0358*/ 	.word	0x00036420
        /*035c*/ 	.short	0x010a
        /*035e*/ 	.byte	0x3f
	.zero		1


	//   ....[34]....
        /*0360*/ 	.word	0x000084d0
        /*0364*/ 	.word	0x00000000
        /*0368*/ 	.word	0x00036438
        /*036c*/ 	.short	0x010a
        /*036e*/ 	.byte	0x3f
	.zero		1


	//   ....[35]....
        /*0370*/ 	.word	0x00008520
        /*0374*/ 	.word	0x00000000
        /*0378*/ 	.word	0x00036428
        /*037c*/ 	.short	0x010a
        /*037e*/ 	.byte	0x3f
	.zero		1


	//   ....[36]....
        /*0380*/ 	.word	0x00008570
        /*0384*/ 	.word	0x00000000
        /*0388*/ 	.word	0x00036438
        /*038c*/ 	.short	0x010a
        /*038e*/ 	.byte	0x3f
	.zero		1


	//   ....[37]....
        /*0390*/ 	.word	0x00008650
        /*0394*/ 	.word	0x00000007
        /*0398*/ 	.word	0x00000000
        /*039c*/ 	.short	0x010a
        /*039e*/ 	.byte	0x3f
	.zero		1


	//   ....[38]....
        /*03a0*/ 	.word	0x000086a0
        /*03a4*/ 	.word	0x00000003
        /*03a8*/ 	.word	0x00000000
        /*03ac*/ 	.short	0x010a
        /*03ae*/ 	.byte	0x3f
	.zero		1


	//----- nvinfo : EIATTR_NUM_MBARRIERS
	.align		4
.L_374:
        /*03b0*/ 	.byte	0x03, 0x38
        /*03b2*/ 	.short	0x0007


	//----- nvinfo : EIATTR_EXIT_INSTR_OFFSETS
	.align		4
        /*03b4*/ 	.byte	0x04, 0x1c
        /*03b6*/ 	.short	(.L_376 - .L_375)


	//   ....[0]....
.L_375:
        /*03b8*/ 	.word	0x00000670


	//   ....[1]....
        /*03bc*/ 	.word	0x000047a0


	//   ....[2]....
        /*03c0*/ 	.word	0x00004830


	//   ....[3]....
        /*03c4*/ 	.word	0x00004860


	//   ....[4]....
        /*03c8*/ 	.word	0x000049a0


	//   ....[5]....
        /*03cc*/ 	.word	0x000057d0


	//   ....[6]....
        /*03d0*/ 	.word	0x00005f00


	//   ....[7]....
        /*03d4*/ 	.word	0x00008070


	//----- nvinfo : EIATTR_MAX_THREADS
	.align		4
.L_376:
        /*03d8*/ 	.byte	0x04, 0x05
        /*03da*/ 	.short	(.L_378 - .L_377)
.L_377:
        /*03dc*/ 	.word	0x00000200
        /*03e0*/ 	.word	0x00000001
        /*03e4*/ 	.word	0x00000001


	//----- nvinfo : EIATTR_CRS_STACK_SIZE
	.align		4
.L_378:
        /*03e8*/ 	.byte	0x04, 0x1e
        /*03ea*/ 	.short	(.L_380 - .L_379)
.L_379:
        /*03ec*/ 	.word	0x00000000


	//----- nvinfo : EIATTR_CBANK_PARAM_SIZE
	.align		4
.L_380:
        /*03f0*/ 	.byte	0x03, 0x19
        /*03f2*/ 	.short	0x0970


	//----- nvinfo : EIATTR_PARAM_CBANK
	.align		4
        /*03f4*/ 	.byte	0x04, 0x0a
        /*03f6*/ 	.short	(.L_382 - .L_381)
	.align		4
.L_381:
        /*03f8*/ 	.word	index@(.nv.constant0._ZN7cutlass13device_kernelIN5flash11enable_sm90INS1_16FlashAttnBwdSm90INS1_25CollectiveMainloopBwdSm90ILi2ELi1ELi1EN4cute5tupleIJNS5_1CILi1EEES8_S8_EEENS6_IJNS7_ILi64EEENS7_ILi96EEENS7_ILi192EEEEEENS_6half_tEfNS_4arch4Sm90ELb0ELb0ELb1ELb0ELb1ELb0ELb1ELb0ELi3ELi1ELi1ELi1ELb0EEENS1_21CollectiveEpilogueBwdISD_SE_SG_Li384ELb0ELb1ELi3EEENS1_19SingleTileSchedulerILb0ELb0ELb0ELi96EEEEEEEEEvNT_6ParamsE)
        /*03fc*/ 	.short	0x0210
        /*03fe*/ 	.short	0x0970


	//----- nvinfo : EIATTR_SW_WAR
	.align		4
.L_382:
        /*0400*/ 	.byte	0x04, 0x36
        /*0402*/ 	.short	(.L_384 - .L_383)
.L_383:
        /*0404*/ 	.word	0x00000008
.L_384:


//--------------------- .nv.info._ZN7cutlass13device_kernelIN5flash11enable_sm90INS1_16FlashAttnBwdSm90INS1_25CollectiveMainloopBwdSm90ILi2ELi1ELi1EN4cute5tupleIJNS5_1CILi1EEES8_S8_EEENS6_IJNS7_ILi64EEENS7_ILi96EEENS7_ILi192EEEEEENS_6half_tEfNS_4arch4Sm90ELb0ELb0ELb1ELb0ELb0ELb0ELb1ELb0ELi3ELi1ELi1ELi1ELb0EEENS1_24CollectiveEpilogueBwdGQAISD_fSG_Li384ELb0ELb0EEENS1_19SingleTileSchedulerILb0ELb0ELb0ELi96EEEEEEEEEvNT_6ParamsE --------------------------
	.section	.nv.info._ZN7cutlass13device_kernelIN5flash11enable_sm90INS1_16FlashAttnBwdSm90INS1_25CollectiveMainloopBwdSm90ILi2ELi1ELi1EN4cute5tupleIJNS5_1CILi1EEES8_S8_EEENS6_IJNS7_ILi64EEENS7_ILi96EEENS7_ILi192EEEEEENS_6half_tEfNS_4arch4Sm90ELb0ELb0ELb1ELb0ELb0ELb0ELb1ELb0ELi3ELi1ELi1ELi1ELb0EEENS1_24CollectiveEpilogueBwdGQAISD_fSG_Li384ELb0ELb0EEENS1_19SingleTileSchedulerILb0ELb0ELb0ELi96EEEEEEEEEvNT_6ParamsE,"",@"SHT_CUDA_INFO"
	.sectionflags	@""
	.align	4


	//----- nvinfo : EIATTR_CUDA_API_VERSION
	.align		4
        /*0000*/ 	.byte	0x04, 0x37
        /*0002*/ 	.short	(.L_386 - .L_385)
.L_385:
        /*0004*/ 	.word	0x00000082


	//----- nvinfo : EIATTR_KPARAM_INFO
	.align		4
.L_386:
        /*0008*/ 	.byte	0x04, 0x17
        /*000a*/ 	.short	(.L_388 - .L_387)
.L_387:
        /*000c*/ 	.word	0x00000000
        /*0010*/ 	.short	0x0000
        /*0012*/ 	.short	0x0070
        /*0014*/ 	.byte	0x00, 0xf0, 0x01, 0x1a


	//----- nvinfo : EIATTR_SPARSE_MMA_MASK
	.align		4
.L_388:
        /*0018*/ 	.byte	0x03, 0x50
        /*001a*/ 	.short	0x0000


	//----- nvinfo : EIATTR_MAXREG_COUNT
	.align		4
        /*001c*/ 	.byte	0x03, 0x1b
        /*001e*/ 	.short	0x0080


	//----- nvinfo : EIATTR_NUM_BARRIERS
	.align		4
        /*0020*/ 	.byte	0x02, 0x4c
        /*0022*/ 	.byte	0x10
	.zero		1


	//----- nvinfo : EIATTR_EXTERNS
	.align		4
        /*0024*/ 	.byte	0x04, 0x0f
        /*0026*/ 	.short	(.L_390 - .L_389)


	//   ....[0]....
	.align		4
.L_389:
        /*0028*/ 	.word	index@(__assertfail)


	//----- nvinfo : EIATTR_MERCURY_ISA_VERSION
	.align		4
.L_390:
        /*002c*/ 	.byte	0x03, 0x5f
        /*002e*/ 	.short	0x0101


	//----- nvinfo : EIATTR_INT_WARP_WIDE_INSTR_OFFSETS
	.align		4
        /*0030*/ 	.byte	0x04, 0x31
        /*0032*/ 	.short	(.L_392 - .L_391)


	//   ....[0]....
.L_391:
        /*0034*/ 	.word	0x00000170


	//   ....[1]....
        /*0038*/ 	.word	0x00000230


	//----- nvinfo : EIATTR_COOP_GROUP_MASK_REGIDS
	.align		4
.L_392:
        /*003c*/ 	.byte	0x04, 0x29
        /*003e*/ 	.short	(.L_394 - .L_393)


	//   ....[0]....
.L_393:
        /*0040*/ 	.word	0xffffffff


	//   ....[1]....
        /*0044*/ 	.word	0xffffffff


	//   ....[2]....
        /*0048*/ 	.word	0xffffffff


	//   ....[3]....
        /*004c*/ 	.word	0xffffffff


	//   ....[4]....
        /*0050*/ 	.word	0xffffffff


	//   ....[5]....
        /*0054*/ 	.word	0xffffffff


	//   ....[6]....
        /*0058*/ 	.word	0xffffffff


	//   ....[7]....
        /*005c*/ 	.word	0x0500000f


	//----- nvinfo : EIATTR_COOP_GROUP_INSTR_OFFSETS
	.align		4
.L_394:
        /*0060*/ 	.byte	0x04, 0x28
        /*0062*/ 	.short	(.L_396 - .L_395)


	//   ....[0]....
.L_395:
        /*0064*/ 	.word	0x00000050


	//   ....[1]....
        /*0068*/ 	.word	0x00000180


	//   ....[2]....
        /*006c*/ 	.word	0x00000210


	//   ....[3]....
        /*0070*/ 	.word	0x00000390


	//   ....[4]....
        /*0074*/ 	.word	0x000005b0


	//   ....[5]....
        /*0078*/ 	.word	0x00000b20


	//   ....[6]....
        /*007c*/ 	.word	0x00004440


	//   ....[7]....
        /*0080*/ 	.word	0x00007500


	//----- nvinfo : EIATTR_REG_RECONFIG
	.align		4
.L_396:
        /*0084*/ 	.byte	0x01, 0x54
	.zero		2


	//----- nvinfo : EIATTR_SYSCALL_OFFSETS
	.align		4
        /*0088*/ 	.byte	0x04, 0x46
        /*008a*/ 	.short	(.L_398 - .L_397)


	//   ....[0]....
.L_397:
        /*008c*/ 	.word	0x00000780


	//   ....[1]....
        /*0090*/ 	.word	0x00000870


	//   ....[2]....
        /*0094*/ 	.word	0x000009b0


	//   ....[3]....
        /*0098*/ 	.word	0x00000aa0


	//----- nvinfo : EIATTR_MBARRIER_INSTR_OFFSETS
	.align		4
.L_398:
        /*009c*/ 	.byte	0x04, 0x39
        /*009e*/ 	.short	(.L_400 - .L_399)


	//   ....[0]....
.L_399:
        /*00a0*/ 	.word	0x00000250
        /*00a4*/ 	.word	0x000000ff
        /*00a8*/ 	.word	0x00036400
        /*00ac*/ 	.short	0x0100
        /*00ae*/ 	.byte	0x06
	.zero		1


	//   ....[1]....
        /*00b0*/ 	.word	0x00000340
        /*00b4*/ 	.word	0x000000ff
        /*00b8*/ 	.word	0x00036410
        /*00bc*/ 	.short	0x0100
        /*00be*/ 	.byte	0x08
	.zero		1


	//   ....[2]....
        /*00c0*/ 	.word	0x00000350
        /*00c4*/ 	.word	0x000000ff
        /*00c8*/ 	.word	0x00036420
        /*00cc*/ 	.short	0x0100
        /*00ce*/ 	.byte	0x08
	.zero		1


	//   ....[3]....
        /*00d0*/ 	.word	0x00000360
        /*00d4*/ 	.word	0x000000ff
        /*00d8*/ 	.word	0x00036418
        /*00dc*/ 	.short	0x0100
        /*00de*/ 	.byte	0x08
	.zero		1


	//   ....[4]....
        /*00e0*/ 	.word	0x00000370
        /*00e4*/ 	.word	0x000000ff
        /*00e8*/ 	.word	0x00036428
        /*00ec*/ 	.short	0x0100
        /*00ee*/ 	.byte	0x08
	.zero		1


	//   ....[5]....
        /*00f0*/ 	.word	0x000004a0
        /*00f4*/ 	.word	0x000000ff
        /*00f8*/ 	.word	0x00036430
        /*00fc*/ 	.short	0x0100
        /*00fe*/ 	.byte	0x08
	.zero		1


	//   ....[6]....
        /*0100*/ 	.word	0x000004b0
        /*0104*/ 	.word	0x000000ff
        /*0108*/ 	.word	0x00036438
        /*010c*/ 	.short	0x0100
        /*010e*/ 	.byte	0x08
	.zero		1


	//   ....[7]....
        /*0110*/ 	.word	0x00000b60
        /*0114*/ 	.word	0x000000ff
        /*0118*/ 	.word	0x00036400
        /*011c*/ 	.short	0x010a
        /*011e*/ 	.byte	0x24
	.zero		1


	//   ....[8]....
        /*0120*/ 	.word	0x00000c40
        /*0124*/ 	.word	0x000000ff
        /*0128*/ 	.word	0x00036400
        /*012c*/ 	.short	0x010a
        /*012e*/ 	.byte	0x24
	.zero		1


	//   ....[9]....
        /*0130*/ 	.word	0x00001670
        /*0134*/ 	.word	0x00000003
        /*0138*/ 	.word	0x00036410
        /*013c*/ 	.short	0x010a
        /*013e*/ 	.byte	0x3f
	.zero		1


	//   ....[10]....
        /*0140*/ 	.word	0x000016b0
        /*0144*/ 	.word	0x00000003
        /*0148*/ 	.word	0x00036410
        /*014c*/ 	.short	0x010a
        /*014e*/ 	.byte	0x3f
	.zero		1


	//   ....[11]....
        /*0150*/ 	.word	0x00001d50
        /*0154*/ 	.word	0x000000ff
        /*0158*/ 	.word	0x00036430
        /*015c*/ 	.short	0x010a
        /*015e*/ 	.byte	0x24
	.zero		1


	//   ....[12]....
        /*0160*/ 	.word	0x00001d90
        /*0164*/ 	.word	0x000000ff
        /*0168*/ 	.word	0x00036430
        /*016c*/ 	.short	0x010a
        /*016e*/ 	.byte	0x24
	.zero		1


	//   ....[13]....
        /*0170*/ 	.word	0x00003570
        /*0174*/ 	.word	0x000000ff
        /*0178*/ 	.word	0x00000000
        /*017c*/ 	.short	0x0101
        /*017e*/ 	.byte	0x04
	.zero		1


	//   ....[14]....
        /*0180*/ 	.word	0x00003920
        /*0184*/ 	.word	0x00000003
        /*0188*/ 	.word	0x00000000
        /*018c*/ 	.short	0x0101
        /*018e*/ 	.byte	0x3f
	.zero		1


	//   ....[15]....
        /*0190*/ 	.word	0x000056b0
        /*0194*/ 	.word	0x00000000
        /*0198*/ 	.word	0x00036420
        /*019c*/ 	.short	0x010a
        /*019e*/ 	.byte	0x3f
	.zero		1


	//   ....[16]....
        /*01a0*/ 	.word	0x00005df0
        /*01a4*/ 	.word	0x00000000
        /*01a8*/ 	.word	0x00036438
        /*01ac*/ 	.short	0x010a
        /*01ae*/ 	.byte	0x3f
	.zero		1


	//   ....[17]....
        /*01b0*/ 	.word	0x00006140
        /*01b4*/ 	.word	0x00000000
        /*01b8*/ 	.word	0x00036428
        /*01bc*/ 	.short	0x010a
        /*01be*/ 	.byte	0x3f
	.zero		1


	//   ....[18]....
        /*01c0*/ 	.word	0x000063d0
        /*01c4*/ 	.word	0x00000000
        /*01c8*/ 	.word	0x00036438
        /*01cc*/ 	.short	0x010a
        /*01ce*/ 	.byte	0x3f
	.zero		1


	//   ....[19]....
        /*01d0*/ 	.word	0x000066b0
        /*01d4*/ 	.word	0x00000000
        /*01d8*/ 	.word	0x00036420
        /*01dc*/ 	.short	0x010a
        /*01de*/ 	.byte	0x3f
	.zero		1


	//   ....[20]....
        /*01e0*/ 	.word	0x000069a0
        /*01e4*/ 	.word	0x00000000
        /*01e8*/ 	.word	0x00036438
        /*01ec*/ 	.short	0x010a
        /*01ee*/ 	.byte	0x3f
	.zero		1


	//   ....[21]....
        /*01f0*/ 	.word	0x00006c90
        /*01f4*/ 	.word	0x00000000
        /*01f8*/ 	.word	0x00036428
        /*01fc*/ 	.short	0x010a
        /*01fe*/ 	.byte	0x3f
	.zero		1


	//   ....[22]....
        /*0200*/ 	.word	0x00006f40
        /*0204*/ 	.word	0x00000000
        /*0208*/ 	.word	0x00036438
        /*020c*/ 	.short	0x010a
        /*020e*/ 	.byte	0x3f
	.zero		1


	//   ....[23]....
        /*0210*/ 	.word	0x00007380
        /*0214*/ 	.word	0x00000007
        /*0218*/ 	.word	0x00000000
        /*021c*/ 	.short	0x010a
        /*021e*/ 	.byte	0x3f
	.zero		1


	//   ....[24]....
        /*0220*/ 	.word	0x00007400
        /*0224*/ 	.word	0x00000003
        /*0228*/ 	.word	0x00000000
        /*022c*/ 	.short	0x010a
        /*022e*/ 	.byte	0x3f
	.zero		1


	//   ....[25]....
        /*0230*/ 	.word	0x00007450
        /*0234*/ 	.word	0x00000009
        /*0238*/ 	.word	0x00036438
        /*023c*/ 	.short	0x010a
        /*023e*/ 	.byte	0x3f
	.zero		1


	//   ....[26]....
        /*0240*/ 	.word	0x00007540
        /*0244*/ 	.word	0x00000005
        /*0248*/ 	.word	0x00036400
        /*024c*/ 	.short	0x010a
        /*024e*/ 	.byte	0x3f
	.zero		1


	//   ....[27]....
        /*0250*/ 	.word	0x00007590
        /*0254*/ 	.word	0x00000003
        /*0258*/ 	.word	0x00036410
        /*025c*/ 	.short	0x010a
        /*025e*/ 	.byte	0x3f
	.zero		1


	//   ....[28]....
        /*0260*/ 	.word	0x000075f0
        /*0264*/ 	.word	0x0000000f
        /*0268*/ 	.word	0x00036430
        /*026c*/ 	.short	0x010a
        /*026e*/ 	.byte	0x3f
	.zero		1


	//   ....[29]....
        /*0270*/ 	.word	0x00007640
        /*0274*/ 	.word	0x00000000
        /*0278*/ 	.word	0x00036420
        /*027c*/ 	.short	0x010a
        /*027e*/ 	.byte	0x3f
	.zero		1


	//   ....[30]....
        /*0280*/ 	.word	0x00007690
        /*0284*/ 	.word	0x00000000
        /*0288*/ 	.word	0x00036438
        /*028c*/ 	.short	0x010a
        /*028e*/ 	.byte	0x3f
	.zero		1


	//   ....[31]....
        /*0290*/ 	.word	0x000076e0
        /*0294*/ 	.word	0x00000000
        /*0298*/ 	.word	0x00036428
        /*029c*/ 	.short	0x010a
        /*029e*/ 	.byte	0x3f
	.zero		1


	//   ....[32]....
        /*02a0*/ 	.word	0x00007730
        /*02a4*/ 	.word	0x00000000
        /*02a8*/ 	.word	0x00036438
        /*02ac*/ 	.short	0x010a
        /*02ae*/ 	.byte	0x3f
	.zero		1


	//   ....[33]....
        /*02b0*/ 	.word	0x00007790
        /*02b4*/ 	.word	0x00000000
        /*02b8*/ 	.word	0x00036420
        /*02bc*/ 	.short	0x010a
        /*02be*/ 	.byte	0x3f
	.zero		1


	//   ....[34]....
        /*02c0*/ 	.word	0x000077e0
        /*02c4*/ 	.word	0x00000000
        /*02c8*/ 	.word	0x00036438
        /*02cc*/ 	.short	0x010a
        /*02ce*/ 	.byte	0x3f
	.zero		1


	//   ....[35]....
        /*02d0*/ 	.word	0x00007830
        /*02d4*/ 	.word	0x00000000
        /*02d8*/ 	.word	0x00036428
        /*02dc*/ 	.short	0x010a
        /*02de*/ 	.byte	0x3f
	.zero		1


	//   ....[36]....
        /*02e0*/ 	.word	0x00007880
        /*02e4*/ 	.word	0x00000000
        /*02e8*/ 	.word	0x00036438
        /*02ec*/ 	.short	0x010a
        /*02ee*/ 	.byte	0x3f
	.zero		1


	//   ....[37]....
        /*02f0*/ 	.word	0x00007960
        /*02f4*/ 	.word	0x00000007
        /*02f8*/ 	.word	0x00000000
        /*02fc*/ 	.short	0x010a
        /*02fe*/ 	.byte	0x3f
	.zero		1


	//   ....[38]....
        /*0300*/ 	.word	0x000079b0
        /*0304*/ 	.word	0x00000003
        /*0308*/ 	.word	0x00000000
        /*030c*/ 	.short	0x010a
        /*030e*/ 	.byte	0x3f
	.zero		1


	//----- nvinfo : EIATTR_NUM_MBARRIERS
	.align		4
.L_400:
        /*0310*/ 	.byte	0x03, 0x38
        /*0312*/ 	.short	0x0007


	//----- nvinfo : EIATTR_EXIT_INSTR_OFFSETS
	.align		4
        /*0314*/ 	.byte	0x04, 0x1c
        /*0316*/ 	.short	(.L_402 - .L_401)


	//   ....[0]....
.L_401:
        /*0318*/ 	.word	0x000074a0


	//----- nvinfo : EIATTR_MAX_THREADS
	.align		4
.L_402:
        /*031c*/ 	.byte	0x04, 0x05
        /*031e*/ 	.short	(.L_404 - .L_403)
.L_403:
        /*0320*/ 	.word	0x00000200
        /*0324*/ 	.word	0x00000001
        /*0328*/ 	.word	0x00000001


	//----- nvinfo : EIATTR_CRS_STACK_SIZE
	.align		4
.L_404:
        /*032c*/ 	.byte	0x04, 0x1e
        /*032e*/ 	.short	(.L_406 - .L_405)
.L_405:
        /*0330*/ 	.word	0x00000000


	//----- nvinfo : EIATTR_CBANK_PARAM_SIZE
	.align		4
.L_406:
        /*0334*/ 	.byte	0x03, 0x19
        /*0336*/ 	.short	0x06f0


	//----- nvinfo : EIATTR_PARAM_CBANK
	.align		4
        /*0338*/ 	.byte	0x04, 0x0a
        /*033a*/ 	.short	(.L_408 - .L_407)
	.align		4
.L_407:
        /*033c*/ 	.word	index@(.nv.constant0._ZN7cutlass13device_kernelIN5flash11enable_sm90INS1_16FlashAttnBwdSm90INS1_25CollectiveMainloopBwdSm90ILi2ELi1ELi1EN4cute5tupleIJNS5_1CILi1EEES8_S8_EEENS6_IJNS7_ILi64EEENS7_ILi96EEENS7_ILi192EEEEEENS_6half_tEfNS_4arch4Sm90ELb0ELb0ELb1ELb0ELb0ELb0ELb1ELb0ELi3ELi1ELi1ELi1ELb0EEENS1_24CollectiveEpilogueBwdGQAISD_fSG_Li384ELb0ELb0EEENS1_19SingleTileSchedulerILb0ELb0ELb0ELi96EEEEEEEEEvNT_6ParamsE)
        /*0340*/ 	.short	0x0210
        /*0342*/ 	.short	0x06f0


	//----- nvinfo : EIATTR_SW_WAR
	.align		4
.L_408:
        /*0344*/ 	.byte	0x04, 0x36
        /*0346*/ 	.short	(.L_410 - .L_409)
.L_409:
        /*0348*/ 	.word	0x00000008
.L_410:


//--------------------- .nv.info._ZN7cutlass13device_kernelIN5flash11enable_sm90INS1_16FlashAttnBwdSm90INS1_25CollectiveMainloopBwdSm90ILi2ELi1ELi1EN4cute5tupleIJNS5_1CILi1EEES8_S8_EEENS6_IJNS7_ILi64EEENS7_ILi96EEENS7_ILi192EEEEEENS_6half_tEfNS_4arch4Sm90ELb0ELb0ELb1ELb0ELb1ELb0ELb1ELb0ELi3ELi1ELi1ELi1ELb0EEENS1_24CollectiveEpilogueBwdGQAISD_fSG_Li384ELb0ELb1EEENS1_19SingleTileSchedulerILb0ELb0ELb0ELi96EEEEEEEEEvNT_6ParamsE --------------------------
	.section	.nv.info._ZN7cutlass13device_kernelIN5flash11enable_sm90INS1_16FlashAttnBwdSm90INS1_25CollectiveMainloopBwdSm90ILi2ELi1ELi1EN4cute5tupleIJNS5_1CILi1EEES8_S8_EEENS6_IJNS7_ILi64EEENS7_ILi96EEENS7_ILi192EEEEEENS_6half_tEfNS_4arch4Sm90ELb0ELb0ELb1ELb0ELb1ELb0ELb1ELb0ELi3ELi1ELi1ELi1ELb0EEENS1_24CollectiveEpilogueBwdGQAISD_fSG_Li384ELb0ELb1EEENS1_19SingleTileSchedulerILb0ELb0ELb0ELi96EEEEEEEEEvNT_6ParamsE,"",@"SHT_CUDA_INFO"
	.sectionflags	@""
	.align	4


	//----- nvinfo : EIATTR_CUDA_API_VERSION
	.align		4
        /*0000*/ 	.byte	0x04, 0x37
        /*0002*/ 	.short	(.L_412 - .L_411)
.L_411:
        /*0004*/ 	.word	0x00000082


	//----- nvinfo : EIATTR_KPARAM_INFO
	.align		4
.L_412:
        /*0008*/ 	.byte	0x04, 0x17
        /*000a*/ 	.short	(.L_414 - .L_413)
.L_413:
        /*000c*/ 	.word	0x00000000
        /*0010*/ 	.short	0x0000
        /*0012*/ 	.short	0x0070
        /*0014*/ 	.byte	0x00, 0xf0, 0x01, 0x1a


	//----- nvinfo : EIATTR_SPARSE_MMA_MASK
	.align		4
.L_414:
        /*0018*/ 	.byte	0x03, 0x50
        /*001a*/ 	.short	0x0000


	//----- nvinfo : EIATTR_MAXREG_COUNT
	.align		4
        /*001c*/ 	.byte	0x03, 0x1b
        /*001e*/ 	.short	0x0080


	//----- nvinfo : EIATTR_NUM_BARRIERS
	.align		4
        /*0020*/ 	.byte	0x02, 0x4c
        /*0022*/ 	.byte	0x10
	.zero		1


	//----- nvinfo : EIATTR_EXTERNS
	.align		4
        /*0024*/ 	.byte	0x04, 0x0f
        /*0026*/ 	.short	(.L_416 - .L_415)


	//   ....[0]....
	.align		4
.L_415:
        /*0028*/ 	.word	index@(__assertfail)


	//----- nvinfo : EIATTR_MERCURY_ISA_VERSION
	.align		4
.L_416:
        /*002c*/ 	.byte	0x03, 0x5f
        /*002e*/ 	.short	0x0101


	//----- nvinfo : EIATTR_INT_WARP_WIDE_INSTR_OFFSETS
	.align		4
        /*0030*/ 	.byte	0x04, 0x31
        /*0032*/ 	.short	(.L_418 - .L_417)


	//   ....[0]....
.L_417:
        /*0034*/ 	.word	0x00000170


	//   ....[1]....
        /*0038*/ 	.word	0x00000230


	//   ....[2]....
        /*003c*/ 	.word	0x000051e0


	//   ....[3]....
        /*0040*/ 	.word	0x000057d0


	//   ....[4]....
        /*0044*/ 	.word	0x00005f30


	//----- nvinfo : EIATTR_COOP_GROUP_MASK_REGIDS
	.align		4
.L_418:
        /*0048*/ 	.byte	0x04, 0x29
        /*004a*/ 	.short	(.L_420 - .L_419)


	//   ....[0]....
.L_419:
        /*004c*/ 	.word	0xffffffff


	//   ....[1]....
        /*0050*/ 	.word	0xffffffff


	//   ....[2]....
        /*0054*/ 	.word	0xffffffff


	//   ....[3]....
        /*0058*/ 	.word	0xffffffff


	//   ....[4]....
        /*005c*/ 	.word	0xffffffff


	//   ....[5]....
        /*0060*/ 	.word	0xffffffff


	//   ....[6]....
        /*0064*/ 	.word	0xffffffff


	//   ....[7]....
        /*0068*/ 	.word	0xffffffff


	//   ....[8]....
        /*006c*/ 	.word	0xffffffff


	//   ....[9]....
        /*0070*/ 	.word	0xffffffff


	//   ....[10]....
        /*0074*/ 	.word	0xffffffff


	//   ....[11]....
        /*0078*/ 	.word	0xffffffff


	//   ....[12]....
        /*007c*/ 	.word	0xffffffff


	//   ....[13]....
        /*0080*/ 	.word	0xffffffff


	//   ....[14]....
        /*0084*/ 	.word	0xffffffff


	//   ....[15]....
        /*0088*/ 	.word	0xffffffff


	//   ....[16]....
        /*008c*/ 	.word	0xffffffff


	//   ....[17]....
        /*0090*/ 	.word	0x0500000f


	//   ....[18]....
        /*0094*/ 	.word	0x0500000f


	//   ....[19]....
        /*0098*/ 	.word	0x0500000f


	//   ....[20]....
        /*009c*/ 	.word	0x0500000f


	//   ....[21]....
        /*00a0*/ 	.word	0x0500000f


	//   ....[22]....
        /*00a4*/ 	.word	0x0500000f


	//----- nvinfo : EIATTR_COOP_GROUP_INSTR_OFFSETS
	.align		4
.L_420:
        /*00a8*/ 	.byte	0x04, 0x28
        /*00aa*/ 	.short	(.L_422 - .L_421)


	//   ....[0]....
.L_421:
        /*00ac*/ 	.word	0x00000050


	//   ....[1]....
        /*00b0*/ 	.word	0x00000180


	//   ....[2]....
        /*00b4*/ 	.word	0x00000210


	//   ....[3]....
        /*00b8*/ 	.word	0x00000390


	//   ....[4]....
        /*00bc*/ 	.word	0x000005c0


	//   ....[5]....
        /*00c0*/ 	.word	0x00000b30


	//   ....[6]....
        /*00c4*/ 	.word	0x000041d0


	//   ....[7]....
        /*00c8*/ 	.word	0x00004360


	//   ....[8]....
        /*00cc*/ 	.word	0x000045f0


	//   ....[9]....
        /*00d0*/ 	.word	0x00004780


	//   ....[10]....
        /*00d4*/ 	.word	0x000048a0


	//   ....[11]....
        /*00d8*/ 	.word	0x00004d20


	//   ....[12]....
        /*00dc*/ 	.word	0x00005110


	//   ....[13]....
        /*00e0*/ 	.word	0x00005350


	//   ....[14]....
        /*00e4*/ 	.word	0x00005700


	//   ....[15]....
        /*00e8*/ 	.word	0x000059b0


	//   ....[16]....
        /*00ec*/ 	.word	0x00005e70


	//   ....[17]....
        /*00f0*/ 	.word	0x00008140


	//   ....[18]....
        /*00f4*/ 	.word	0x000082b0


	//   ....[19]....
        /*00f8*/ 	.word	0x00008320


	//   ....[20]....
        /*00fc*/ 	.word	0x00008390


	//   ....[21]....
        /*0100*/ 	.word	0x00008400


	//   ....[22]....
        /*0104*/ 	.word	0x00008470


	//----- nvinfo : EIATTR_REG_RECONFIG
	.align		4
.L_422:
        /*0108*/ 	.byte	0x01, 0x54
	.zero		2


	//----- nvinfo : EIATTR_SYSCALL_OFFSETS
	.align		4
        /*010c*/ 	.byte	0x04, 0x46
        /*010e*/ 	.short	(.L_424 - .L_423)


	//   ....[0]....
.L_423:
        /*0110*/ 	.word	0x00000790


	//   ....[1]....
        /*0114*/ 	.word	0x00000880


	//   ....[2]....
        /*0118*/ 	.word	0x000009c0


	//   ....[3]....
        /*011c*/ 	.word	0x00000ab0


	//----- nvinfo : EIATTR_MBARRIER_INSTR_OFFSETS
	.align		4
.L_424:
        /*0120*/ 	.byte	0x04, 0x39
        /*0122*/ 	.short	(.L_426 - .L_425)


	//   ....[0]....
.L_425:
        /*0124*/ 	.word	0x00000250
        /*0128*/ 	.word	0x000000ff
        /*012c*/ 	.word	0x00036400
        /*0130*/ 	.short	0x0100
        /*0132*/ 	.byte	0x06
	.zero		1


	//   ....[1]....
        /*0134*/ 	.word	0x00000340
        /*0138*/ 	.word	0x000000ff
        /*013c*/ 	.word	0x00036410
        /*0140*/ 	.short	0x0100
        /*0142*/ 	.byte	0x08
	.zero		1


	//   ....[2]....
        /*0144*/ 	.word	0x00000350
        /*0148*/ 	.word	0x000000ff
        /*014c*/ 	.word	0x00036420
        /*0150*/ 	.short	0x0100
        /*0152*/ 	.byte	0x08
	.zero		1


	//   ....[3]....
        /*0154*/ 	.word	0x00000360
        /*0158*/ 	.word	0x000000ff
        /*015c*/ 	.word	0x00036418
        /*0160*/ 	.short	0x0100
        /*0162*/ 	.byte	0x08
	.zero		1


	//   ....[4]....
        /*0164*/ 	.word	0x00000370
        /*0168*/ 	.word	0x000000ff
        /*016c*/ 	.word	0x00036428
        /*0170*/ 	.short	0x0100
        /*0172*/ 	.byte	0x08
	.zero		1


	//   ....[5]....
        /*0174*/ 	.word	0x000004a0
        /*0178*/ 	.word	0x000000ff
        /*017c*/ 	.word	0x00036430
        /*0180*/ 	.short	0x0100
        /*0182*/ 	.byte	0x08
	.zero		1


	//   ....[6]....
        /*0184*/ 	.word	0x000004b0
        /*0188*/ 	.word	0x000000ff
        /*018c*/ 	.word	0x00036438
        /*0190*/ 	.short	0x0100
        /*0192*/ 	.byte	0x08
	.zero		1


	//   ....[7]....
        /*0194*/ 	.word	0x00000b70
        /*0198*/ 	.word	0x000000ff
        /*019c*/ 	.word	0x00036400
        /*01a0*/ 	.short	0x010a
        /*01a2*/ 	.byte	0x24
	.zero		1


	//   ....[8]....
        /*01a4*/ 	.word	0x00000c50
        /*01a8*/ 	.word	0x000000ff
        /*01ac*/ 	.word	0x00036400
        /*01b0*/ 	.short	0x010a
        /*01b2*/ 	.byte	0x24
	.zero		1


	//   ....[9]....
        /*01b4*/ 	.word	0x00001680
        /*01b8*/ 	.word	0x00000003
        /*01bc*/ 	.word	0x00036410
        /*01c0*/ 	.short	0x010a
        /*01c2*/ 	.byte	0x3f
	.zero		1


	//   ....[10]....
        /*01c4*/ 	.word	0x000016c0
        /*01c8*/ 	.word	0x00000003
        /*01cc*/ 	.word	0x00036410
        /*01d0*/ 	.short	0x010a
        /*01d2*/ 	.byte	0x3f
	.zero		1


	//   ....[11]....
        /*01d4*/ 	.word	0x00001d60
        /*01d8*/ 	.word	0x000000ff
        /*01dc*/ 	.word	0x00036430
        /*01e0*/ 	.short	0x010a
        /*01e2*/ 	.byte	0x24
	.zero		1


	//   ....[12]....
        /*01e4*/ 	.word	0x00001da0
        /*01e8*/ 	.word	0x000000ff
        /*01ec*/ 	.word	0x00036430
        /*01f0*/ 	.short	0x010a
        /*01f2*/ 	.byte	0x24
	.zero		1


	//   ....[13]....
        /*01f4*/ 	.word	0x00003580
        /*01f8*/ 	.word	0x000000ff
        /*01fc*/ 	.word	0x00000000
        /*0200*/ 	.short	0x0101
        /*0202*/ 	.byte	0x04
	.zero		1


	//   ....[14]....
        /*0204*/ 	.word	0x00003930
        /*0208*/ 	.word	0x00000003
        /*020c*/ 	.word	0x00000000
        /*0210*/ 	.short	0x0101
        /*0212*/ 	.byte	0x3f
	.zero		1


	//   ....[15]....
        /*0214*/ 	.word	0x000062f0
        /*0218*/ 	.word	0x00000000
        /*021c*/ 	.word	0x00036420
        /*0220*/ 	.short	0x010a
        /*0222*/ 	.byte	0x3f
	.zero		1


	//   ....[16]....
        /*0224*/ 	.word	0x00006a30
        /*0228*/ 	.word	0x00000000
        /*022c*/ 	.word	0x00036438
        /*0230*/ 	.short	0x010a
        /*0232*/ 	.byte	0x3f
	.zero		1


	//   ....[17]....
        /*0234*/ 	.word	0x00006d80
        /*0238*/ 	.word	0x00000000
        /*023c*/ 	.word	0x00036428
        /*0240*/ 	.short	0x010a
        /*0242*/ 	.byte	0x3f
	.zero		1


	//   ....[18]....
        /*0244*/ 	.word	0x00007010
        /*0248*/ 	.word	0x00000000
        /*024c*/ 	.word	0x00036438
        /*0250*/ 	.short	0x010a
        /*0252*/ 	.byte	0x3f
	.zero		1


	//   ....[19]....
        /*0254*/ 	.word	0x000072f0
        /*0258*/ 	.word	0x00000000
        /*025c*/ 	.word	0x00036420
        /*0260*/ 	.short	0x010a
        /*0262*/ 	.byte	0x3f
	.zero		1


	//   ....[20]....
        /*0264*/ 	.word	0x000075e0
        /*0268*/ 	.word	0x00000000
        /*026c*/ 	.word	0x00036438
        /*0270*/ 	.short	0x010a
        /*0272*/ 	.byte	0x3f
	.zero		1


	//   ....[21]....
        /*0274*/ 	.word	0x000078d0
        /*0278*/ 	.word	0x00000000
        /*027c*/ 	.word	0x00036428
        /*0280*/ 	.short	0x010a
        /*0282*/ 	.byte	0x3f
	.zero		1


	//   ....[22]....
        /*0284*/ 	.word	0x00007b80
        /*0288*/ 	.word	0x00000000
        /*028c*/ 	.word	0x00036438
        /*0290*/ 	.short	0x010a
        /*0292*/ 	.byte	0x3f
	.zero		1


	//   ....[23]....
        /*0294*/ 	.word	0x00007fc0
        /*0298*/ 	.word	0x00000007
        /*029c*/ 	.word	0x00000000
        /*02a0*/ 	.short	0x010a
        /*02a2*/ 	.byte	0x3f
	.zero		1


	//   ....[24]....
        /*02a4*/ 	.word	0x00008040
        /*02a8*/ 	.word	0x00000003
        /*02ac*/ 	.word	0x00000000
        /*02b0*/ 	.short	0x010a
        /*02b2*/ 	.byte	0x3f
	.zero		1


	//   ....[25]....
        /*02b4*/ 	.word	0x00008090
        /*02b8*/ 	.word	0x00000009
        /*02bc*/ 	.word	0x00036438
        /*02c0*/ 	.short	0x010a
        /*02c2*/ 	.byte	0x3f
	.zero		1


	//   ....[26]....
        /*02c4*/ 	.word	0x00008180
        /*02c8*/ 	.word	0x00000005
        /*02cc*/ 	.word	0x00036400
        /*02d0*/ 	.short	0x010a
        /*02d2*/ 	.byte	0x3f
	.zero		1


	//   ....[27]....
        /*02d4*/ 	.word	0x000081d0
        /*02d8*/ 	.word	0x00000003
        /*02dc*/ 	.word	0x00036410
        /*02e0*/ 	.short	0x010a
        /*02e2*/ 	.byte	0x3f
	.zero		1


	//   ....[28]....
        /*02e4*/ 	.word	0x00008230
        /*02e8*/ 	.word	0x0000000f
        /*02ec*/ 	.word	0x00036430
        /*02f0*/ 	.short	0x010a
        /*02f2*/ 	.byte	0x3f
	.zero		1


	//   ....[29]....
        /*02f4*/ 	.word	0x000084b0
        /*02f8*/ 	.word	0x00000000
        /*02fc*/ 	.word	0x00036420
        /*0300*/ 	.short	0x010a
        /*0302*/ 	.byte	0x3f
	.zero		1


	//   ....[30]....
        /*0304*/ 	.word	0x00008500
        /*0308*/ 	.word	0x00000000
        /*030c*/ 	.word	0x00036438
        /*0310*/ 	.short	0x010a
        /*0312*/ 	.byte	0x3f
	.zero		1


	//   ....[31]....
        /*0314*/ 	.word	0x00008550
        /*0318*/ 	.word	0x00000000
        /*031c*/ 	.word	0x00036428
        /*0320*/ 	.short	0x010a
        /*0322*/ 	.byte	0x3f
	.zero		1


	//   ....[32]....
        /*0324*/ 	.word	0x000085a0
        /*0328*/ 	.word	0x00000000
        /*032c*/ 	.word	0x00036438
        /*0330*/ 	.short	0x010a
        /*0332*/ 	.byte	0x3f
	.zero		1


	//   ....[33]....
        /*0334*/ 	.word	0x00008600
        /*0338*/ 	.word	0x00000000
        /*033c*/ 	.word	0x00036420
        /*0340*/ 	.short	0x010a
        /*0342*/ 	.byte	0x3f
	.zero		1


	//   ....[34]....
        /*0344*/ 	.word	0x00008650
        /*0348*/ 	.word	0x00000000
        /*034c*/ 	.word	0x00036438
        /*0350*/ 	.short	0x010a
        /*0352*/ 	.byte	0x3f
	.zero		1


	//   ....[35]....
        /*0354*/ 	.word	0x000086a0
        /*0358*/ 	.word	0x00000000
        /*035c*/ 	.word	0x00036428
        /*0360*/ 	.short	0x010a
        /*0362*/ 	.byte	0x3f
	.zero		1


	//   ....[36]....
        /*0364*/ 	.word	0x000086f0
        /*0368*/ 	.word	0x00000000
        /*036c*/ 	.word	0x00036438
        /*0370*/ 	.short	0x010a
        /*0372*/ 	.byte	0x3f
	.zero		1


	//   ....[37]....
        /*0374*/ 	.word	0x000087d0
        /*0378*/ 	.word	0x00000007
        /*037c*/ 	.word	0x00000000
        /*0380*/ 	.short	0x010a
        /*0382*/ 	.byte	0x3f
	.zero		1


	//   ....[38]....
        /*0384*/ 	.word	0x00008820
        /*0388*/ 	.word	0x00000003
        /*038c*/ 	.word	0x00000000
        /*0390*/ 	.short	0x010a
        /*0392*/ 	.byte	0x3f
	.zero		1


	//----- nvinfo : EIATTR_NUM_MBARRIERS
	.align		4
.L_426:
        /*0394*/ 	.byte	0x03, 0x38
        /*0396*/ 	.short	0x0007


	//----- nvinfo : EIATTR_EXIT_INSTR_OFFSETS
	.align		4
        /*0398*/ 	.byte	0x04, 0x1c
        /*039a*/ 	.short	(.L_428 - .L_427)


	//   ....[0]....
.L_427:
        /*039c*/ 	.word	0x000080e0


	//----- nvinfo : EIATTR_MAX_THREADS
	.align		4
.L_428:
        /*03a0*/ 	.byte	0x04, 0x05
        /*03a2*/ 	.short	(.L_430 - .L_429)
.L_429:
        /*03a4*/ 	.word	0x00000200
        /*03a8*/ 	.word	0x00000001
        /*03ac*/ 	.word	0x00000001


	//----- nvinfo : EIATTR_CRS_STACK_SIZE
	.align		4
.L_430:
        /*03b0*/ 	.byte	0x04, 0x1e
        /*03b2*/ 	.short	(.L_432 - .L_431)
.L_431:
        /*03b4*/ 	.word	0x00000000


	//----- nvinfo : EIATTR_CBANK_PARAM_SIZE
	.align		4
.L_432:
        /*03b8*/ 	.byte	0x03, 0x19
        /*03ba*/ 	.short	0x06f0


	//----- nvinfo : EIATTR_PARAM_CBANK
	.align		4
        /*03bc*/ 	.byte	0x04, 0x0a
        /*03be*/ 	.short	(.L_434 - .L_433)
	.align		4
.L_433:
        /*03c0*/ 	.word	index@(.nv.constant0._ZN7cutlass13device_kernelIN5flash11enable_sm90INS1_16FlashAttnBwdSm90INS1_25CollectiveMainloopBwdSm90ILi2ELi1ELi1EN4cute5tupleIJNS5_1CILi1EEES8_S8_EEENS6_IJNS7_ILi64EEENS7_ILi96EEENS7_ILi192EEEEEENS_6half_tEfNS_4arch4Sm90ELb0ELb0ELb1ELb0ELb1ELb0ELb1ELb0ELi3ELi1ELi1ELi1ELb0EEENS1_24CollectiveEpilogueBwdGQAISD_fSG_Li384ELb0ELb1EEENS1_19SingleTileSchedulerILb0ELb0ELb0ELi96EEEEEEEEEvNT_6ParamsE)
        /*03c4*/ 	.short	0x0210
        /*03c6*/ 	.short	0x06f0


	//----- nvinfo : EIATTR_SW_WAR
	.align		4
.L_434:
        /*03c8*/ 	.byte	0x04, 0x36
        /*03ca*/ 	.short	(.L_436 - .L_435)
.L_435:
        /*03cc*/ 	.word	0x00000008
.L_436:


//--------------------- .nv.info._ZN7cutlass13device_kernelIN5flash11enable_sm90INS1_16FlashAttnBwdSm90INS1_25CollectiveMainloopBwdSm90ILi2ELi1ELi1EN4cute5tupleIJNS5_1CILi1EEES8_S8_EEENS6_IJNS7_ILi64EEENS7_ILi96EEENS7_ILi192EEEEEENS_6half_tEfNS_4arch4Sm90ELb0ELb0ELb1ELb1ELb0ELb0ELb1ELb0ELi3ELi1ELi1ELi1ELb0EEENS1_21CollectiveEpilogueBwdISD_SE_SG_Li384ELb1ELb1ELi3EEENS1_19SingleTileSchedulerILb1ELb0ELb0ELi96EEEEEEEEEvNT_6ParamsE --------------------------
	.section	.nv.info._ZN7cutlass13device_kernelIN5flash11enable_sm90INS1_16FlashAttnBwdSm90INS1_25CollectiveMainloopBwdSm90ILi2ELi1ELi1EN4cute5tupleIJNS5_1CILi1EEES8_S8_EEENS6_IJNS7_ILi64EEENS7_ILi96EEENS7_ILi192EEEEEENS_6half_tEfNS_4arch4Sm90ELb0ELb0ELb1ELb1ELb0ELb0ELb1ELb0ELi3ELi1ELi1ELi1ELb0EEENS1_21CollectiveEpilogueBwdISD_SE_SG_Li384ELb1ELb1ELi3EEENS1_19SingleTileSchedulerILb1ELb0ELb0ELi96EEEEEEEEEvNT_6ParamsE,"",@"SHT_CUDA_INFO"
	.sectionflags	@""
	.align	4


	//----- nvinfo : EIATTR_CUDA_API_VERSION
	.align		4
        /*0000*/ 	.byte	0x04, 0x37
        /*0002*/ 	.short	(.L_438 - .L_437)
.L_437:
        /*0004*/ 	.word	0x00000082


	//----- nvinfo : EIATTR_KPARAM_INFO
	.align		4
.L_438:
        /*0008*/ 	.byte	0x04, 0x17
        /*000a*/ 	.short	(.L_440 - .L_439)
.L_439:
        /*000c*/ 	.word	0x00000000
        /*0010*/ 	.short	0x0000
        /*0012*/ 	.short	0x0070
        /*0014*/ 	.byte	0x00, 0xf0, 0x01, 0x1a


	//----- nvinfo : EIATTR_SPARSE_MMA_MASK
	.align		4
.L_440:
        /*0018*/ 	.byte	0x03, 0x50
        /*001a*/ 	.short	0x0000


	//----- nvinfo : EIATTR_MAXREG_COUNT
	.align		4
        /*001c*/ 	.byte	0x03, 0x1b
        /*001e*/ 	.short	0x0080


	//----- nvinfo : EIATTR_NUM_BARRIERS
	.align		4
        /*0020*/ 	.byte	0x02, 0x4c
        /*0022*/ 	.byte	0x10
	.zero		1


	//----- nvinfo : EIATTR_EXTERNS
	.align		4
        /*0024*/ 	.byte	0x04, 0x0f
        /*0026*/ 	.short	(.L_442 - .L_441)


	//   ....[0]....
	.align		4
.L_441:
        /*0028*/ 	.word	index@(__assertfail)


	//----- nvinfo : EIATTR_ANNOTATIONS
	.align		4
.L_442:
        /*002c*/ 	.byte	0x04, 0x55
        /*002e*/ 	.short	(.L_444 - .L_443)


	//   ....[0]....
.L_443:
        /*0030*/ 	.word	0x00000001
        /*0034*/ 	.byte	0xa0, 0x07, 0x00, 0x00, 0x01, 0x00, 0x00, 0x00, 0x80, 0x17, 0x00, 0x00, 0x01, 0x00, 0x00, 0x00
        /*0044*/ 	.byte	0xc0, 0x17, 0x00, 0x00, 0x01, 0x00, 0x00, 0x00, 0x30, 0x1b, 0x00, 0x00, 0x01, 0x00, 0x00, 0x00
        /*0054*/ 	.byte	0xe0, 0x23, 0x00, 0x00, 0x01, 0x00, 0x00, 0x00, 0xc0, 0x3c, 0x00, 0x00, 0x01, 0x00, 0x00, 0x00
        /*0064*/ 	.byte	0xc0, 0x40, 0x00, 0x00, 0x01, 0x00, 0x00, 0x00, 0xa0, 0x58, 0x00, 0x00


	//----- nvinfo : EIATTR_MERCURY_ISA_VERSION
	.align		4
.L_444:
        /*0070*/ 	.byte	0x03, 0x5f
        /*0072*/ 	.short	0x0101


	//----- nvinfo : EIATTR_INT_WARP_WIDE_INSTR_OFFSETS
	.align		4
        /*0074*/ 	.byte	0x04, 0x31
        /*0076*/ 	.short	(.L_446 - .L_445)


	//   ....[0]....
.L_445:
        /*0078*/ 	.word	0x00000180


	//   ....[1]....
        /*007c*/ 	.word	0x00000240


	//   ....[2]....
        /*0080*/ 	.word	0x000080a0


	//----- nvinfo : EIATTR_COOP_GROUP_MASK_REGIDS
	.align		4
.L_446:
        /*0084*/ 	.byte	0x04, 0x29
        /*0086*/ 	.short	(.L_448 - .L_447)


	//   ....[0]....
.L_447:
        /*0088*/ 	.word	0xffffffff


	//   ....[1]....
        /*008c*/ 	.word	0xffffffff


	//   ....[2]....
        /*0090*/ 	.word	0xffffffff


	//   ....[3]....
        /*0094*/ 	.word	0xffffffff


	//   ....[4]....
        /*0098*/ 	.word	0xffffffff


	//   ....[5]....
        /*009c*/ 	.word	0xffffffff


	//   ....[6]....
        /*00a0*/ 	.word	0xffffffff


	//   ....[7]....
        /*00a4*/ 	.word	0x0500000f


	//----- nvinfo : EIATTR_COOP_GROUP_INSTR_OFFSETS
	.align		4
.L_448:
        /*00a8*/ 	.byte	0x04, 0x28
        /*00aa*/ 	.short	(.L_450 - .L_449)


	//   ....[0]....
.L_449:
        /*00ac*/ 	.word	0x00000060


	//   ....[1]....
        /*00b0*/ 	.word	0x00000190


	//   ....[2]....
        /*00b4*/ 	.word	0x00000220


	//   ....[3]....
        /*00b8*/ 	.word	0x000003a0


	//   ....[4]....
        /*00bc*/ 	.word	0x000005e0


	//   ....[5]....
        /*00c0*/ 	.word	0x00001250


	//   ....[6]....
        /*00c4*/ 	.word	0x000069c0


	//   ....[7]....
        /*00c8*/ 	.word	0x0000a3e0


	//----- nvinfo : EIATTR_REG_RECONFIG
	.align		4
.L_450:
        /*00cc*/ 	.byte	0x01, 0x54
	.zero		2


	//----- nvinfo : EIATTR_SYSCALL_OFFSETS
	.align		4
        /*00d0*/ 	.byte	0x04, 0x46
        /*00d2*/ 	.short	(.L_452 - .L_451)


	//   ....[0]....
.L_451:
        /*00d4*/ 	.word	0x00000eb0


	//   ....[1]....
        /*00d8*/ 	.word	0x00000fa0


	//   ....[2]....
        /*00dc*/ 	.word	0x000010e0


	//   ....[3]....
        /*00e0*/ 	.word	0x000011d0


	//----- nvinfo : EIATTR_MBARRIER_INSTR_OFFSETS
	.align		4
.L_452:
        /*00e4*/ 	.byte	0x04, 0x39
        /*00e6*/ 	.short	(.L_454 - .L_453)


	//   ....[0]....
.L_453:
        /*00e8*/ 	.word	0x00000260
        /*00ec*/ 	.word	0x000000ff
        /*00f0*/ 	.word	0x00036400
        /*00f4*/ 	.short	0x0100
        /*00f6*/ 	.byte	0x06
	.zero		1


	//   ....[1]....
        /*00f8*/ 	.word	0x00000350
        /*00fc*/ 	.word	0x000000ff
        /*0100*/ 	.word	0x00036410
        /*0104*/ 	.short	0x0100
        /*0106*/ 	.byte	0x08
	.zero		1


	//   ....[2]....
        /*0108*/ 	.word	0x00000360
        /*010c*/ 	.word	0x000000ff
        /*0110*/ 	.word	0x00036420
        /*0114*/ 	.short	0x0100
        /*0116*/ 	.byte	0x08
	.zero		1


	//   ....[3]....
        /*0118*/ 	.word	0x00000370
        /*011c*/ 	.word	0x000000ff
        /*0120*/ 	.word	0x00036418
        /*0124*/ 	.short	0x0100
        /*0126*/ 	.byte	0x08
	.zero		1


	//   ....[4]....
        /*0128*/ 	.word	0x00000380
        /*012c*/ 	.word	0x000000ff
        /*0130*/ 	.word	0x00036428
        /*0134*/ 	.short	0x0100
        /*0136*/ 	.byte	0x08
	.zero		1


	//   ....[5]....
        /*0138*/ 	.word	0x000004b0
        /*013c*/ 	.word	0x000000ff
        /*0140*/ 	.word	0x00036430
        /*0144*/ 	.short	0x0100
        /*0146*/ 	.byte	0x08
	.zero		1


	//   ....[6]....
        /*0148*/ 	.word	0x000004c0
        /*014c*/ 	.word	0x000000ff
        /*0150*/ 	.word	0x00036438
        /*0154*/ 	.short	0x0100
        /*0156*/ 	.byte	0x08
	.zero		1


	//   ....[7]....
        /*0158*/ 	.word	0x00001290
        /*015c*/ 	.word	0x000000ff
        /*0160*/ 	.word	0x00036400
        /*0164*/ 	.short	0x010a
        /*0166*/ 	.byte	0x24
	.zero		1


	//   ....[8]....
        /*0168*/ 	.word	0x000013e0
        /*016c*/ 	.word	0x000000ff
        /*0170*/ 	.word	0x00036400
        /*0174*/ 	.short	0x010a
        /*0176*/ 	.byte	0x24
	.zero		1


	//   ....[9]....
        /*0178*/ 	.word	0x00001a90
        /*017c*/ 	.word	0x00000004
        /*0180*/ 	.word	0x00036410
        /*0184*/ 	.short	0x010a
        /*0186*/ 	.byte	0x3f
	.zero		1


	//   ....[10]....
        /*0188*/ 	.word	0x00001ad0
        /*018c*/ 	.word	0x00000004
        /*0190*/ 	.word	0x00036410
        /*0194*/ 	.short	0x010a
        /*0196*/ 	.byte	0x3f
	.zero		1


	//   ....[11]....
        /*0198*/ 	.word	0x00002180
        /*019c*/ 	.word	0x000000ff
        /*01a0*/ 	.word	0x00036430
        /*01a4*/ 	.short	0x010a
        /*01a6*/ 	.byte	0x24
	.zero		1


	//   ....[12]....
        /*01a8*/ 	.word	0x000023a0
        /*01ac*/ 	.word	0x000000ff
        /*01b0*/ 	.word	0x00036430
        /*01b4*/ 	.short	0x010a
        /*01b6*/ 	.byte	0x24
	.zero		1


	//   ....[13]....
        /*01b8*/ 	.word	0x000039b0
        /*01bc*/ 	.word	0x000000ff
        /*01c0*/ 	.word	0x00000000
        /*01c4*/ 	.short	0x0101
        /*01c6*/ 	.byte	0x04
	.zero		1


	//   ....[14]....
        /*01c8*/ 	.word	0x00003d30
        /*01cc*/ 	.word	0x00000004
        /*01d0*/ 	.word	0x00000000
        /*01d4*/ 	.short	0x0101
        /*01d6*/ 	.byte	0x3f
	.zero		1


	//   ....[15]....
        /*01d8*/ 	.word	0x00008580
        /*01dc*/ 	.word	0x0000000c
        /*01e0*/ 	.word	0x00036420
        /*01e4*/ 	.short	0x010a
        /*01e6*/ 	.byte	0x3f
	.zero		1


	//   ....[16]....
        /*01e8*/ 	.word	0x00008c80
        /*01ec*/ 	.word	0x0000000c
        /*01f0*/ 	.word	0x00036438
        /*01f4*/ 	.short	0x010a
        /*01f6*/ 	.byte	0x3f
	.zero		1


	//   ....[17]....
        /*01f8*/ 	.word	0x00008ff0
        /*01fc*/ 	.word	0x0000000c
        /*0200*/ 	.word	0x00036428
        /*0204*/ 	.short	0x010a
        /*0206*/ 	.byte	0x3f
	.zero		1


	//   ....[18]....
        /*0208*/ 	.word	0x000092a0
        /*020c*/ 	.word	0x0000000c
        /*0210*/ 	.word	0x00036438
        /*0214*/ 	.short	0x010a
        /*0216*/ 	.byte	0x3f
	.zero		1


	//   ....[19]....
        /*0218*/ 	.word	0x00009560
        /*021c*/ 	.word	0x0000000c
        /*0220*/ 	.word	0x00036420
        /*0224*/ 	.short	0x010a
        /*0226*/ 	.byte	0x3f
	.zero		1


	//   ....[20]....
        /*0228*/ 	.word	0x00009860
        /*022c*/ 	.word	0x0000000c
        /*0230*/ 	.word	0x00036438
        /*0234*/ 	.short	0x010a
        /*0236*/ 	.byte	0x3f
	.zero		1


	//   ....[21]....
        /*0238*/ 	.word	0x00009b60
        /*023c*/ 	.word	0x0000000c
        /*0240*/ 	.word	0x00036428
        /*0244*/ 	.short	0x010a
        /*0246*/ 	.byte	0x3f
	.zero		1


	//   ....[22]....
        /*0248*/ 	.word	0x00009e20
        /*024c*/ 	.word	0x0000000c
        /*0250*/ 	.word	0x00036438
        /*0254*/ 	.short	0x010a
        /*0256*/ 	.byte	0x3f
	.zero		1


	//   ....[23]....
        /*0258*/ 	.word	0x0000a270
        /*025c*/ 	.word	0x00000007
        /*0260*/ 	.word	0x00000000
        /*0264*/ 	.short	0x010a
        /*0266*/ 	.byte	0x3f
	.zero		1


	//   ....[24]....
        /*0268*/ 	.word	0x0000a2f0
        /*026c*/ 	.word	0x00000005
        /*0270*/ 	.word	0x00000000
        /*0274*/ 	.short	0x010a
        /*0276*/ 	.byte	0x3f
	.zero		1


	//   ....[25]....
        /*0278*/ 	.word	0x0000a340
        /*027c*/ 	.word	0x00000009
        /*0280*/ 	.word	0x00036438
        /*0284*/ 	.short	0x010a
        /*0286*/ 	.byte	0x3f
	.zero		1


	//   ....[26]....
        /*0288*/ 	.word	0x0000a420
        /*028c*/ 	.word	0x00000007
        /*0290*/ 	.word	0x00036400
        /*0294*/ 	.short	0x010a
        /*0296*/ 	.byte	0x3f
	.zero		1


	//   ....[27]....
        /*0298*/ 	.word	0x0000a470
        /*029c*/ 	.word	0x00000004
        /*02a0*/ 	.word	0x00036410
        /*02a4*/ 	.short	0x010a
        /*02a6*/ 	.byte	0x3f
	.zero		1


	//   ....[28]....
        /*02a8*/ 	.word	0x0000a4d0
        /*02ac*/ 	.word	0x00000078
        /*02b0*/ 	.word	0x00036430
        /*02b4*/ 	.short	0x010a
        /*02b6*/ 	.byte	0x3f
	.zero		1


	//   ....[29]....
        /*02b8*/ 	.word	0x0000a520
        /*02bc*/ 	.word	0x0000000c
        /*02c0*/ 	.word	0x00036420
        /*02c4*/ 	.short	0x010a
        /*02c6*/ 	.byte	0x3f
	.zero		1


	//   ....[30]....
        /*02c8*/ 	.word	0x0000a570
        /*02cc*/ 	.word	0x0000000c
        /*02d0*/ 	.word	0x00036438
        /*02d4*/ 	.short	0x010a
        /*02d6*/ 	.byte	0x3f
	.zero		1


	//   ....[31]....
        /*02d8*/ 	.word	0x0000a5c0
        /*02dc*/ 	.word	0x0000000c
        /*02e0*/ 	.word	0x00036428
        /*02e4*/ 	.short	0x010a
        /*02e6*/ 	.byte	0x3f
	.zero		1


	//   ....[32]....
        /*02e8*/ 	.word	0x0000a610
        /*02ec*/ 	.word	0x0000000c
        /*02f0*/ 	.word	0x00036438
        /*02f4*/ 	.short	0x010a
        /*02f6*/ 	.byte	0x3f
	.zero		1


	//   ....[33]....
        /*02f8*/ 	.word	0x0000a670
        /*02fc*/ 	.word	0x0000000c
        /*0300*/ 	.word	0x00036420
        /*0304*/ 	.short	0x010a
        /*0306*/ 	.byte	0x3f
	.zero		1


	//   ....[34]....
        /*0308*/ 	.word	0x0000a6c0
        /*030c*/ 	.word	0x0000000c
        /*0310*/ 	.word	0x00036438
        /*0314*/ 	.short	0x010a
        /*0316*/ 	.byte	0x3f
	.zero		1


	//   ....[35]....
        /*0318*/ 	.word	0x0000a710
        /*031c*/ 	.word	0x0000000c
        /*0320*/ 	.word	0x00036428
        /*0324*/ 	.short	0x010a
        /*0326*/ 	.byte	0x3f
	.zero		1


	//   ....[36]....
        /*0328*/ 	.word	0x0000a760
        /*032c*/ 	.word	0x0000000c
        /*0330*/ 	.word	0x00036438
        /*0334*/ 	.short	0x010a
        /*0336*/ 	.byte	0x3f
	.zero		1


	//   ....[37]....
        /*0338*/ 	.word	0x0000a830
        /*033c*/ 	.word	0x00000007
        /*0340*/ 	.word	0x00000000
        /*0344*/ 	.short	0x010a
        /*0346*/ 	.byte	0x3f
	.zero		1


	//   ....[38]....
        /*0348*/ 	.word	0x0000a880
        /*034c*/ 	.word	0x00000005
        /*0350*/ 	.word	0x00000000
        /*0354*/ 	.short	0x010a
        /*0356*/ 	.byte	0x3f
	.zero		1


	//----- nvinfo : EIATTR_NUM_MBARRIERS
	.align		4
.L_454:
        /*0358*/ 	.byte	0x03, 0x38
        /*035a*/ 	.short	0x0007


	//----- nvinfo : EIATTR_EXIT_INSTR_OFFSETS
	.align		4
        /*035c*/ 	.byte	0x04, 0x1c
        /*035e*/ 	.short	(.L_456 - .L_455)


	//   ....[0]....
.L_455:
        /*0360*/ 	.word	0x0000a390


	//----- nvinfo : EIATTR_MAX_THREADS
	.align		4
.L_456:
        /*0364*/ 	.byte	0x04, 0x05
        /*0366*/ 	.short	(.L_458 - .L_457)
.L_457:
        /*0368*/ 	.word	0x00000200
        /*036c*/ 	.word	0x00000001
        /*0370*/ 	.word	0x00000001


	//----- nvinfo : EIATTR_CRS_STACK_SIZE
	.align		4
.L_458:
        /*0374*/ 	.byte	0x04, 0x1e
        /*0376*/ 	.short	(.L_460 - .L_459)
.L_459:
        /*0378*/ 	.word	0x00000000


	//----- nvinfo : EIATTR_CBANK_PARAM_SIZE
	.align		4
.L_460:
        /*037c*/ 	.byte	0x03, 0x19
        /*037e*/ 	.short	0x06f0


	//----- nvinfo : EIATTR_PARAM_CBANK
	.align		4
        /*0380*/ 	.byte	0x04, 0x0a
        /*0382*/ 	.short	(.L_462 - .L_461)
	.align		4
.L_461:
        /*0384*/ 	.word	index@(.nv.constant0._ZN7cutlass13device_kernelIN5flash11enable_sm90INS1_16FlashAttnBwdSm90INS1_25CollectiveMainloopBwdSm90ILi2ELi1ELi1EN4cute5tupleIJNS5_1CILi1EEES8_S8_EEENS6_IJNS7_ILi64EEENS7_ILi96EEENS7_ILi192EEEEEENS_6half_tEfNS_4arch4Sm90ELb0ELb0ELb1ELb1ELb0ELb0ELb1ELb0ELi3ELi1ELi1ELi1ELb0EEENS1_21CollectiveEpilogueBwdISD_SE_SG_Li384ELb1ELb1ELi3EEENS1_19SingleTileSchedulerILb1ELb0ELb0ELi96EEEEEEEEEvNT_6ParamsE)
        /*0388*/ 	.short	0x0210
        /*038a*/ 	.short	0x06f0


	//----- nvinfo : EIATTR_SW_WAR
	.align		4
.L_462:
        /*038c*/ 	.byte	0x04, 0x36
        /*038e*/ 	.short	(.L_464 - .L_463)
.L_463:
        /*0390*/ 	.word	0x00000008
.L_464:


//--------------------- .nv.info._ZN7cutlass13device_kernelIN5flash11enable_sm90INS1_16FlashAttnBwdSm90INS1_25CollectiveMainloopBwdSm90ILi2ELi1ELi1EN4cute5tupleIJNS5_1CILi1EEES8_S8_EEENS6_IJNS7_ILi64EEENS7_ILi96EEENS7_ILi192EEEEEENS_6half_tEfNS_4arch4Sm90ELb0ELb0ELb1ELb1ELb1ELb0ELb1ELb0ELi3ELi1ELi1ELi1ELb0EEENS1_21CollectiveEpilogueBwdISD_SE_SG_Li384ELb1ELb1ELi3EEENS1_19SingleTileSchedulerILb1ELb0ELb0ELi96EEEEEEEEEvNT_6ParamsE --------------------------
	.section	.nv.info._ZN7cutlass13device_kernelIN5flash11enable_sm90INS1_16FlashAttnBwdSm90INS1_25CollectiveMainloopBwdSm90ILi2ELi1ELi1EN4cute5tupleIJNS5_1CILi1EEES8_S8_EEENS6_IJNS7_ILi64EEENS7_ILi96EEENS7_ILi192EEEEEENS_6half_tEfNS_4arch4Sm90ELb0ELb0ELb1ELb1ELb1ELb0ELb1ELb0ELi3ELi1ELi1ELi1ELb0EEENS1_21CollectiveEpilogueBwdISD_SE_SG_Li384ELb1ELb1ELi3EEENS1_19SingleTileSchedulerILb1ELb0ELb0ELi96EEEEEEEEEvNT_6ParamsE,"",@"SHT_CUDA_INFO"
	.sectionflags	@""
	.align	4


	//----- nvinfo : EIATTR_CUDA_API_VERSION
	.align		4
        /*0000*/ 	.byte	0x04, 0x37
        /*0002*/ 	.short	(.L_466 - .L_465)
.L_465:
        /*0004*/ 	.word	0x00000082


	//----- nvinfo : EIATTR_KPARAM_INFO
	.align		4
.L_466:
        /*0008*/ 	.byte	0x04, 0x17
        /*000a*/ 	.short	(.L_468 - .L_467)
.L_467:
        /*000c*/ 	.word	0x00000000
        /*0010*/ 	.short	0x0000
        /*0012*/ 	.short	0x0070
        /*0014*/ 	.byte	0x00, 0xf0, 0x01, 0x1a


	//----- nvinfo : EIATTR_SPARSE_MMA_MASK
	.align		4
.L_468:
        /*0018*/ 	.byte	0x03, 0x50
        /*001a*/ 	.short	0x0000


	//----- nvinfo : EIATTR_MAXREG_COUNT
	.align		4
        /*001c*/ 	.byte	0x03, 0x1b
        /*001e*/ 	.short	0x0080


	//----- nvinfo : EIATTR_NUM_BARRIERS
	.align		4
        /*0020*/ 	.byte	0x02, 0x4c
        /*0022*/ 	.byte	0x10
	.zero		1


	//----- nvinfo : EIATTR_EXTERNS
	.align		4
        /*0024*/ 	.byte	0x04, 0x0f
        /*0026*/ 	.short	(.L_470 - .L_469)


	//   ....[0]....
	.align		4
.L_469:
        /*0028*/ 	.word	index@(__assertfail)


	//----- nvinfo : EIATTR_ANNOTATIONS
	.align		4
.L_470:
        /*002c*/ 	.byte	0x04, 0x55
        /*002e*/ 	.short	(.L_472 - .L_471)


	//   ....[0]....
.L_471:
        /*0030*/ 	.word	0x00000001
        /*0034*/ 	.byte	0xa0, 0x07, 0x00, 0x00, 0x01, 0x00, 0x00, 0x00, 0x80, 0x17, 0x00, 0x00, 0x01, 0x00, 0x00, 0x00
        /*0044*/ 	.byte	0xc0, 0x17, 0x00, 0x00, 0x01, 0x00, 0x00, 0x00, 0x30, 0x1b, 0x00, 0x00, 0x01, 0x00, 0x00, 0x00
        /*0054*/ 	.byte	0xe0, 0x23, 0x00, 0x00, 0x01, 0x00, 0x00, 0x00, 0xc0, 0x3c, 0x00, 0x00, 0x01, 0x00, 0x00, 0x00
        /*0064*/ 	.byte	0xc0, 0x40, 0x00, 0x00, 0x01, 0x00, 0x00, 0x00, 0xa0, 0x58, 0x00, 0x00


	//----- nvinfo : EIATTR_MERCURY_ISA_VERSION
	.align		4
.L_472:
        /*0070*/ 	.byte	0x03, 0x5f
        /*0072*/ 	.short	0x0101


	//----- nvinfo : EIATTR_INT_WARP_WIDE_INSTR_OFFSETS
	.align		4
        /*0074*/ 	.byte	0x04, 0x31
        /*0076*/ 	.short	(.L_474 - .L_473)


	//   ....[0]....
.L_473:
        /*0078*/ 	.word	0x00000180


	//   ....[1]....
        /*007c*/ 	.word	0x00000240


	//   ....[2]....
        /*0080*/ 	.word	0x00007780


	//   ....[3]....
        /*0084*/ 	.word	0x00007d70


	//   ....[4]....
        /*0088*/ 	.word	0x000084d0


	//   ....[5]....
        /*008c*/ 	.word	0x00008870


	//----- nvinfo : EIATTR_COOP_GROUP_MASK_REGIDS
	.align		4
.L_474:
        /*0090*/ 	.byte	0x04, 0x29
        /*0092*/ 	.short	(.L_476 - .L_475)


	//   ....[0]....
.L_475:
        /*0094*/ 	.word	0xffffffff


	//   ....[1]....
        /*0098*/ 	.word	0xffffffff


	//   ....[2]....
        /*009c*/ 	.word	0xffffffff


	//   ....[3]....
        /*00a0*/ 	.word	0xffffffff


	//   ....[4]....
        /*00a4*/ 	.word	0xffffffff


	//   ....[5]....
        /*00a8*/ 	.word	0xffffffff


	//   ....[6]....
        /*00ac*/ 	.word	0xffffffff


	//   ....[7]....
        /*00b0*/ 	.word	0xffffffff


	//   ....[8]....
        /*00b4*/ 	.word	0xffffffff


	//   ....[9]....
        /*00b8*/ 	.word	0xffffffff


	//   ....[10]....
        /*00bc*/ 	.word	0xffffffff


	//   ....[11]....
        /*00c0*/ 	.word	0xffffffff


	//   ....[12]....
        /*00c4*/ 	.word	0xffffffff


	//   ....[13]....
        /*00c8*/ 	.word	0x0500000f


	//   ....[14]....
        /*00cc*/ 	.word	0x0500000f


	//   ....[15]....
        /*00d0*/ 	.word	0x0500000f


	//   ....[16]....
        /*00d4*/ 	.word	0x0500000f


	//----- nvinfo : EIATTR_COOP_GROUP_INSTR_OFFSETS
	.align		4
.L_476:
        /*00d8*/ 	.byte	0x04, 0x28
        /*00da*/ 	.short	(.L_478 - .L_477)


	//   ....[0]....
.L_477:
        /*00dc*/ 	.word	0x00000060


	//   ....[1]....
        /*00e0*/ 	.word	0x00000190


	//   ....[2]....
        /*00e4*/ 	.word	0x00000220


	//   ....[3]....
        /*00e8*/ 	.word	0x000003a0


	//   ....[4]....
        /*00ec*/ 	.word	0x000005e0


	//   ....[5]....
        /*00f0*/ 	.word	0x00001250


	//   ....[6]....
        /*00f4*/ 	.word	0x000069c0


	//   ....[7]....
        /*00f8*/ 	.word	0x000072c0


	//   ....[8]....
        /*00fc*/ 	.word	0x000076b0


	//   ....[9]....
        /*0100*/ 	.word	0x000078f0


	//   ....[10]....
        /*0104*/ 	.word	0x00007ca0


	//   ....[11]....
        /*0108*/ 	.word	0x00007f50


	//   ....[12]....
        /*010c*/ 	.word	0x00008410


	//   ....[13]....
        /*0110*/ 	.word	0x0000abb0


	//   ....[14]....
        /*0114*/ 	.word	0x0000ad20


	//   ....[15]....
        /*0118*/ 	.word	0x0000ad90


	//   ....[16]....
        /*011c*/ 	.word	0x0000ae00


	//----- nvinfo : EIATTR_REG_RECONFIG
	.align		4
.L_478:
        /*0120*/ 	.byte	0x01, 0x54
	.zero		2


	//----- nvinfo : EIATTR_SYSCALL_OFFSETS
	.align		4
        /*0124*/ 	.byte	0x04, 0x46
        /*0126*/ 	.short	(.L_480 - .L_479)


	//   ....[0]....
.L_479:
        /*0128*/ 	.word	0x00000eb0


	//   ....[1]....
        /*012c*/ 	.word	0x00000fa0


	//   ....[2]....
        /*0130*/ 	.word	0x000010e0


	//   ....[3]....
        /*0134*/ 	.word	0x000011d0


	//----- nvinfo : EIATTR_MBARRIER_INSTR_OFFSETS
	.align		4
.L_480:
        /*0138*/ 	.byte	0x04, 0x39
        /*013a*/ 	.short	(.L_482 - .L_481)


	//   ....[0]....
.L_481:
        /*013c*/ 	.word	0x00000260
        /*0140*/ 	.word	0x000000ff
        /*0144*/ 	.word	0x00036400
        /*0148*/ 	.short	0x0100
        /*014a*/ 	.byte	0x06
	.zero		1


	//   ....[1]....
        /*014c*/ 	.word	0x00000350
        /*0150*/ 	.word	0x000000ff
        /*0154*/ 	.word	0x00036410
        /*0158*/ 	.short	0x0100
        /*015a*/ 	.byte	0x08
	.zero		1


	//   ....[2]....
        /*015c*/ 	.word	0x00000360
        /*0160*/ 	.word	0x000000ff
        /*0164*/ 	.word	0x00036420
        /*0168*/ 	.short	0x0100
        /*016a*/ 	.byte	0x08
	.zero		1


	//   ....[3]....
        /*016c*/ 	.word	0x00000370
        /*0170*/ 	.word	0x000000ff
        /*0174*/ 	.word	0x00036418
        /*0178*/ 	.short	0x0100
        /*017a*/ 	.byte	0x08
	.zero		1


	//   ....[4]....
        /*017c*/ 	.word	0x00000380
        /*0180*/ 	.word	0x000000ff
        /*0184*/ 	.word	0x00036428
        /*0188*/ 	.short	0x0100
        /*018a*/ 	.byte	0x08
	.zero		1


	//   ....[5]....
        /*018c*/ 	.word	0x000004b0
        /*0190*/ 	.word	0x000000ff
        /*0194*/ 	.word	0x00036430
        /*0198*/ 	.short	0x0100
        /*019a*/ 	.byte	0x08
	.zero		1


	//   ....[6]....
        /*019c*/ 	.word	0x000004c0
        /*01a0*/ 	.word	0x000000ff
        /*01a4*/ 	.word	0x00036438
        /*01a8*/ 	.short	0x0100
        /*01aa*/ 	.byte	0x08
	.zero		1


	//   ....[7]....
        /*01ac*/ 	.word	0x00001290
        /*01b0*/ 	.word	0x000000ff
        /*01b4*/ 	.word	0x00036400
        /*01b8*/ 	.short	0x010a
        /*01ba*/ 	.byte	0x24
	.zero		1


	//   ....[8]....
        /*01bc*/ 	.word	0x000013e0
        /*01c0*/ 	.word	0x000000ff
        /*01c4*/ 	.word	0x00036400
        /*01c8*/ 	.short	0x010a
        /*01ca*/ 	.byte	0x24
	.zero		1


	//   ....[9]....
        /*01cc*/ 	.word	0x00001a90
        /*01d0*/ 	.word	0x00000004
        /*01d4*/ 	.word	0x00036410
        /*01d8*/ 	.short	0x010a
        /*01da*/ 	.byte	0x3f
	.zero		1


	//   ....[10]....
        /*01dc*/ 	.word	0x00001ad0
        /*01e0*/ 	.word	0x00000004
        /*01e4*/ 	.word	0x00036410
        /*01e8*/ 	.short	0x010a
        /*01ea*/ 	.byte	0x3f
	.zero		1


	//   ....[11]....
        /*01ec*/ 	.word	0x00002180
        /*01f0*/ 	.word	0x000000ff
        /*01f4*/ 	.word	0x00036430
        /*01f8*/ 	.short	0x010a
        /*01fa*/ 	.byte	0x24
	.zero		1


	//   ....[12]....
        /*01fc*/ 	.word	0x000023a0
        /*0200*/ 	.word	0x000000ff
        /*0204*/ 	.word	0x00036430
        /*0208*/ 	.short	0x010a
        /*020a*/ 	.byte	0x24
	.zero		1


	//   ....[13]....
        /*020c*/ 	.word	0x000039b0
        /*0210*/ 	.word	0x000000ff
        /*0214*/ 	.word	0x00000000
        /*0218*/ 	.short	0x0101
        /*021a*/ 	.byte	0x04
	.zero		1


	//   ....[14]....
        /*021c*/ 	.word	0x00003d30
        /*0220*/ 	.word	0x00000004
        /*0224*/ 	.word	0x00000000
        /*0228*/ 	.short	0x0101
        /*022a*/ 	.byte	0x3f
	.zero		1


	//   ....[15]....
        /*022c*/ 	.word	0x00008d50
        /*0230*/ 	.word	0x0000000c
        /*0234*/ 	.word	0x00036420
        /*0238*/ 	.short	0x010a
        /*023a*/ 	.byte	0x3f
	.zero		1


	//   ....[16]....
        /*023c*/ 	.word	0x00009450
        /*0240*/ 	.word	0x0000000c
        /*0244*/ 	.word	0x00036438
        /*0248*/ 	.short	0x010a
        /*024a*/ 	.byte	0x3f
	.zero		1


	//   ....[17]....
        /*024c*/ 	.word	0x000097c0
        /*0250*/ 	.word	0x0000000c
        /*0254*/ 	.word	0x00036428
        /*0258*/ 	.short	0x010a
        /*025a*/ 	.byte	0x3f
	.zero		1


	//   ....[18]....
        /*025c*/ 	.word	0x00009a70
        /*0260*/ 	.word	0x0000000c
        /*0264*/ 	.word	0x00036438
        /*0268*/ 	.short	0x010a
        /*026a*/ 	.byte	0x3f
	.zero		1


	//   ....[19]....
        /*026c*/ 	.word	0x00009d30
        /*0270*/ 	.word	0x0000000c
        /*0274*/ 	.word	0x00036420
        /*0278*/ 	.short	0x010a
        /*027a*/ 	.byte	0x3f
	.zero		1


	//   ....[20]....
        /*027c*/ 	.word	0x0000a030
        /*0280*/ 	.word	0x0000000c
        /*0284*/ 	.word	0x00036438
        /*0288*/ 	.short	0x010a
        /*028a*/ 	.byte	0x3f
	.zero		1


	//   ....[21]....
        /*028c*/ 	.word	0x0000a330
        /*0290*/ 	.word	0x0000000c
        /*0294*/ 	.word	0x00036428
        /*0298*/ 	.short	0x010a
        /*029a*/ 	.byte	0x3f
	.zero		1


	//   ....[22]....
        /*029c*/ 	.word	0x0000a5f0
        /*02a0*/ 	.word	0x0000000c
        /*02a4*/ 	.word	0x00036438
        /*02a8*/ 	.short	0x010a
        /*02aa*/ 	.byte	0x3f
	.zero		1


	//   ....[23]....
        /*02ac*/ 	.word	0x0000aa40
        /*02b0*/ 	.word	0x00000007
        /*02b4*/ 	.word	0x00000000
        /*02b8*/ 	.short	0x010a
        /*02ba*/ 	.byte	0x3f
	.zero		1


	//   ....[24]....
        /*02bc*/ 	.word	0x0000aac0
        /*02c0*/ 	.word	0x00000005
        /*02c4*/ 	.word	0x00000000
        /*02c8*/ 	.short	0x010a
        /*02ca*/ 	.byte	0x3f
	.zero		1


	//   ....[25]....
        /*02cc*/ 	.word	0x0000ab10
        /*02d0*/ 	.word	0x00000009
        /*02d4*/ 	.word	0x00036438
        /*02d8*/ 	.short	0x010a
        /*02da*/ 	.byte	0x3f
	.zero		1


	//   ....[26]....
        /*02dc*/ 	.word	0x0000abf0
        /*02e0*/ 	.word	0x00000007
        /*02e4*/ 	.word	0x00036400
        /*02e8*/ 	.short	0x010a
        /*02ea*/ 	.byte	0x3f
	.zero		1


	//   ....[27]....
        /*02ec*/ 	.word	0x0000ac40
        /*02f0*/ 	.word	0x00000004
        /*02f4*/ 	.word	0x00036410
        /*02f8*/ 	.short	0x010a
        /*02fa*/ 	.byte	0x3f
	.zero		1


	//   ....[28]....
        /*02fc*/ 	.word	0x0000aca0
        /*0300*/ 	.word	0x00000078
        /*0304*/ 	.word	0x00036430
        /*0308*/ 	.short	0x010a
        /*030a*/ 	.byte	0x3f
	.zero		1


	//   ....[29]....
        /*030c*/ 	.word	0x0000ae40
        /*0310*/ 	.word	0x0000000c
        /*0314*/ 	.word	0x00036420
        /*0318*/ 	.short	0x010a
        /*031a*/ 	.byte	0x3f
	.zero		1


	//   ....[30]....
        /*031c*/ 	.word	0x0000ae90
        /*0320*/ 	.word	0x0000000c
        /*0324*/ 	.word	0x00036438
        /*0328*/ 	.short	0x010a
        /*032a*/ 	.byte	0x3f
	.zero		1


	//   ....[31]....
        /*032c*/ 	.word	0x0000aee0
        /*0330*/ 	.word	0x0000000c
        /*0334*/ 	.word	0x00036428
        /*0338*/ 	.short	0x010a
        /*033a*/ 	.byte	0x3f
	.zero		1


	//   ....[32]....
        /*033c*/ 	.word	0x0000af30
        /*0340*/ 	.word	0x0000000c
        /*0344*/ 	.word	0x00036438
        /*0348*/ 	.short	0x010a
        /*034a*/ 	.byte	0x3f
	.zero		1


	//   ....[33]....
        /*034c*/ 	.word	0x0000af90
        /*0350*/ 	.word	0x0000000c
        /*0354*/ 	.word	0x00036420
        /*0358*/ 	.short	0x010a
        /*035a*/ 	.byte	0x3f
	.zero		1


	//   ....[34]....
        /*035c*/ 	.word	0x0000afe0
        /*0360*/ 	.word	0x0000000c
        /*0364*/ 	.word	0x00036438
        /*0368*/ 	.short	0x010a
        /*036a*/ 	.byte	0x3f
	.zero		1


	//   ....[35]....
        /*036c*/ 	.word	0x0000b030
        /*0370*/ 	.word	0x0000000c
        /*0374*/ 	.word	0x00036428
        /*0378*/ 	.short	0x010a
        /*037a*/ 	.byte	0x3f
	.zero		1


	//   ....[36]....
        /*037c*/ 	.word	0x0000b080
        /*0380*/ 	.word	0x0000000c
        /*0384*/ 	.word	0x00036438
        /*0388*/ 	.short	0x010a
        /*038a*/ 	.byte	0x3f
	.zero		1


	//   ....[37]....
        /*038c*/ 	.word	0x0000b150
        /*0390*/ 	.word	0x00000007
        /*0394*/ 	.word	0x00000000
        /*0398*/ 	.short	0x010a
        /*039a*/ 	.byte	0x3f
	.zero		1


	//   ....[38]....
        /*039c*/ 	.word	0x0000b1a0
        /*03a0*/ 	.word	0x00000005
        /*03a4*/ 	.word	0x00000000
        /*03a8*/ 	.short	0x010a
        /*03aa*/ 	.byte	0x3f
	.zero		1


	//----- nvinfo : EIATTR_NUM_MBARRIERS
	.align		4
.L_482:
        /*03ac*/ 	.byte	0x03, 0x38
        /*03ae*/ 	.short	0x0007


	//----- nvinfo : EIATTR_EXIT_INSTR_OFFSETS
	.align		4
        /*03b0*/ 	.byte	0x04, 0x1c
        /*03b2*/ 	.short	(.L_484 - .L_483)


	//   ....[0]....
.L_483:
        /*03b4*/ 	.word	0x0000ab60


	//----- nvinfo : EIATTR_MAX_THREADS
	.align		4
.L_484:
        /*03b8*/ 	.byte	0x04, 0x05
        /*03ba*/ 	.short	(.L_486 - .L_485)
.L_485:
        /*03bc*/ 	.word	0x00000200
        /*03c0*/ 	.word	0x00000001
        /*03c4*/ 	.word	0x00000001


	//----- nvinfo : EIATTR_CRS_STACK_SIZE
	.align		4
.L_486:
        /*03c8*/ 	.byte	0x04, 0x1e
        /*03ca*/ 	.short	(.L_488 - .L_487)
.L_487:
        /*03cc*/ 	.word	0x00000000


	//----- nvinfo : EIATTR_CBANK_PARAM_SIZE
	.align		4
.L_488:
        /*03d0*/ 	.byte	0x03, 0x19
        /*03d2*/ 	.short	0x06f0


	//----- nvinfo : EIATTR_PARAM_CBANK
	.align		4
        /*03d4*/ 	.byte	0x04, 0x0a
        /*03d6*/ 	.short	(.L_490 - .L_489)
	.align		4
.L_489:
        /*03d8*/ 	.word	index@(.nv.constant0._ZN7cutlass13device_kernelIN5flash11enable_sm90INS1_16FlashAttnBwdSm90INS1_25CollectiveMainloopBwdSm90ILi2ELi1ELi1EN4cute5tupleIJNS5_1CILi1EEES8_S8_EEENS6_IJNS7_ILi64EEENS7_ILi96EEENS7_ILi192EEEEEENS_6half_tEfNS_4arch4Sm90ELb0ELb0ELb1ELb1ELb1ELb0ELb1ELb0ELi3ELi1ELi1ELi1ELb0EEENS1_21CollectiveEpilogueBwdISD_SE_SG_Li384ELb1ELb1ELi3EEENS1_19SingleTileSchedulerILb1ELb0ELb0ELi96EEEEEEEEEvNT_6ParamsE)
        /*03dc*/ 	.short	0x0210
        /*03de*/ 	.short	0x06f0


	//----- nvinfo : EIATTR_SW_WAR
	.align		4
.L_490:
        /*03e0*/ 	.byte	0x04, 0x36
        /*03e2*/ 	.short	(.L_492 - .L_491)
.L_491:
        /*03e4*/ 	.word	0x00000008
.L_492:


//--------------------- .nv.info._ZN7cutlass13device_kernelIN5flash11enable_sm90INS1_16FlashAttnBwdSm90INS1_25CollectiveMainloopBwdSm90ILi2ELi1ELi1EN4cute5tupleIJNS5_1CILi1EEES8_S8_EEENS6_IJNS7_ILi64EEENS7_ILi96EEENS7_ILi192EEEEEENS_6half_tEfNS_4arch4Sm90ELb0ELb0ELb1ELb1ELb0ELb0ELb1ELb0ELi3ELi1ELi1ELi1ELb0EEENS1_24CollectiveEpilogueBwdGQAISD_fSG_Li384ELb1ELb0EEENS1_19SingleTileSchedulerILb1ELb0ELb0ELi96EEEEEEEEEvNT_6ParamsE --------------------------
	.section	.nv.info._ZN7cutlass13device_kernelIN5flash11enable_sm90INS1_16FlashAttnBwdSm90INS1_25CollectiveMainloopBwdSm90ILi2ELi1ELi1EN4cute5tupleIJNS5_1CILi1EEES8_S8_EEENS6_IJNS7_ILi64EEENS7_ILi96EEENS7_ILi192EEEEEENS_6half_tEfNS_4arch4Sm90ELb0ELb0ELb1ELb1ELb0ELb0ELb1ELb0ELi3ELi1ELi1ELi1ELb0EEENS1_24CollectiveEpilogueBwdGQAISD_fSG_Li384ELb1ELb0EEENS1_19SingleTileSchedulerILb1ELb0ELb0ELi96EEEEEEEEEvNT_6ParamsE,"",@"SHT_CUDA_INFO"
	.sectionflags	@""
	.align	4


	//----- nvinfo : EIATTR_CUDA_API_VERSION
	.align		4
        /*0000*/ 	.byte	0x04, 0x37
        /*0002*/ 	.short	(.L_494 - .L_493)
.L_493:
        /*0004*/ 	.word	0x00000082


	//----- nvinfo : EIATTR_KPARAM_INFO
	.align		4
.L_494:
        /*0008*/ 	.byte	0x04, 0x17
        /*000a*/ 	.short	(.L_496 - .L_495)
.L_495:
        /*000c*/ 	.word	0x00000000
        /*0010*/ 	.short	0x0000
        /*0012*/ 	.short	0x0070
        /*0014*/ 	.byte	0x00, 0xf0, 0x01, 0x1a


	//----- nvinfo : EIATTR_SPARSE_MMA_MASK
	.align		4
.L_496:
        /*0018*/ 	.byte	0x03, 0x50
        /*001a*/ 	.short	0x0000


	//----- nvinfo : EIATTR_MAXREG_COUNT
	.align		4
        /*001c*/ 	.byte	0x03, 0x1b
        /*001e*/ 	.short	0x0080


	//----- nvinfo : EIATTR_NUM_BARRIERS
	.align		4
        /*0020*/ 	.byte	0x02, 0x4c
        /*0022*/ 	.byte	0x10
	.zero		1


	//----- nvinfo : EIATTR_EXTERNS
	.align		4
        /*0024*/ 	.byte	0x04, 0x0f
        /*0026*/ 	.short	(.L_498 - .L_497)


	//   ....[0]....
	.align		4
.L_497:
        /*0028*/ 	.word	index@(__assertfail)


	//----- nvinfo : EIATTR_ANNOTATIONS
	.align		4
.L_498:
        /*002c*/ 	.byte	0x04, 0x55
        /*002e*/ 	.short	(.L_500 - .L_499)


	//   ....[0]....
.L_499:
        /*0030*/ 	.word	0x00000001
        /*0034*/ 	.byte	0xa0, 0x07, 0x00, 0x00, 0x01, 0x00, 0x00, 0x00, 0x80, 0x17, 0x00, 0x00, 0x01, 0x00, 0x00, 0x00
        /*0044*/ 	.byte	0xc0, 0x17, 0x00, 0x00, 0x01, 0x00, 0x00, 0x00, 0x30, 0x1b, 0x00, 0x00, 0x01, 0x00, 0x00, 0x00
        /*0054*/ 	.byte	0xe0, 0x23, 0x00, 0x00, 0x01, 0x00, 0x00, 0x00, 0xc0, 0x3c, 0x00, 0x00, 0x01, 0x00, 0x00, 0x00
        /*0064*/ 	.byte	0xc0, 0x40, 0x00, 0x00


	//----- nvinfo : EIATTR_MERCURY_ISA_VERSION
	.align		4
.L_500:
        /*0068*/ 	.byte	0x03, 0x5f
        /*006a*/ 	.short	0x0101


	//----- nvinfo : EIATTR_INT_WARP_WIDE_INSTR_OFFSETS
	.align		4
        /*006c*/ 	.byte	0x04, 0x31
        /*006e*/ 	.short	(.L_502 - .L_501)


	//   ....[0]....
.L_501:
        /*0070*/ 	.word	0x00000180


	//   ....[1]....
        /*0074*/ 	.word	0x00000240


	//   ....[2]....
        /*0078*/ 	.word	0x000060b0


	//----- nvinfo : EIATTR_COOP_GROUP_MASK_REGIDS
	.align		4
.L_502:
        /*007c*/ 	.byte	0x04, 0x29
        /*007e*/ 	.short	(.L_504 - .L_503)


	//   ....[0]....
.L_503:
        /*0080*/ 	.word	0xffffffff


	//   ....[1]....
        /*0084*/ 	.word	0xffffffff


	//   ....[2]....
        /*0088*/ 	.word	0xffffffff


	//   ....[3]....
        /*008c*/ 	.word	0xffffffff


	//   ....[4]....
        /*0090*/ 	.word	0xffffffff


	//   ....[5]....
        /*0094*/ 	.word	0xffffffff


	//   ....[6]....
        /*0098*/ 	.word	0xffffffff


	//   ....[7]....
        /*009c*/ 	.word	0x0500000f


	//----- nvinfo : EIATTR_COOP_GROUP_INSTR_OFFSETS
	.align		4
.L_504:
        /*00a0*/ 	.byte	0x04, 0x28
        /*00a2*/ 	.short	(.L_506 - .L_505)


	//   ....[0]....
.L_505:
        /*00a4*/ 	.word	0x00000060


	//   ....[1]....
        /*00a8*/ 	.word	0x00000190


	//   ....[2]....
        /*00ac*/ 	.word	0x00000220


	//   ....[3]....
        /*00b0*/ 	.word	0x000003a0


	//   ....[4]....
        /*00b4*/ 	.word	0x000005e0


	//   ....[5]....
        /*00b8*/ 	.word	0x00001250


	//   ....[6]....
        /*00bc*/ 	.word	0x000049d0


	//   ....[7]....
        /*00c0*/ 	.word	0x000083f0


	//----- nvinfo : EIATTR_REG_RECONFIG
	.align		4
.L_506:
        /*00c4*/ 	.byte	0x01, 0x54
	.zero		2


	//----- nvinfo : EIATTR_SYSCALL_OFFSETS
	.align		4
        /*00c8*/ 	.byte	0x04, 0x46
        /*00ca*/ 	.short	(.L_508 - .L_507)


	//   ....[0]....
.L_507:
        /*00cc*/ 	.word	0x00000eb0


	//   ....[1]....
        /*00d0*/ 	.word	0x00000fa0


	//   ....[2]....
        /*00d4*/ 	.word	0x000010e0


	//   ....[3]....
        /*00d8*/ 	.word	0x000011d0


	//----- nvinfo : EIATTR_MBARRIER_INSTR_OFFSETS
	.align		4
.L_508:
        /*00dc*/ 	.byte	0x04, 0x39
        /*00de*/ 	.short	(.L_510 - .L_509)


	//   ....[0]....
.L_509:
        /*00e0*/ 	.word	0x00000260
        /*00e4*/ 	.word	0x000000ff
        /*00e8*/ 	.word	0x00036400
        /*00ec*/ 	.short	0x0100
        /*00ee*/ 	.byte	0x06
	.zero		1


	//   ....[1]....
        /*00f0*/ 	.word	0x00000350
        /*00f4*/ 	.word	0x000000ff
        /*00f8*/ 	.word	0x00036410
        /*00fc*/ 	.short	0x0100
        /*00fe*/ 	.byte	0x08
	.zero		1


	//   ....[2]....
        /*0100*/ 	.word	0x00000360
        /*0104*/ 	.word	0x000000ff
        /*0108*/ 	.word	0x00036420
        /*010c*/ 	.short	0x0100
        /*010e*/ 	.byte	0x08
	.zero		1


	//   ....[3]....
        /*0110*/ 	.word	0x00000370
        /*0114*/ 	.word	0x000000ff
        /*0118*/ 	.word	0x00036418
        /*011c*/ 	.short	0x0100
        /*011e*/ 	.byte	0x08
	.zero		1


	//   ....[4]....
        /*0120*/ 	.word	0x00000380
        /*0124*/ 	.word	0x000000ff
        /*0128*/ 	.word	0x00036428
        /*012c*/ 	.short	0x0100
        /*012e*/ 	.byte	0x08
	.zero		1


	//   ....[5]....
        /*0130*/ 	.word	0x000004b0
        /*0134*/ 	.word	0x000000ff
        /*0138*/ 	.word	0x00036430
        /*013c*/ 	.short	0x0100
        /*013e*/ 	.byte	0x08
	.zero		1


	//   ....[6]....
        /*0140*/ 	.word	0x000004c0
        /*0144*/ 	.word	0x000000ff
        /*0148*/ 	.word	0x00036438
        /*014c*/ 	.short	0x0100
        /*014e*/ 	.byte	0x08
	.zero		1


	//   ....[7]....
        /*0150*/ 	.word	0x00001290
        /*0154*/ 	.word	0x000000ff
        /*0158*/ 	.word	0x00036400
        /*015c*/ 	.short	0x010a
        /*015e*/ 	.byte	0x24
	.zero		1


	//   ....[8]....
        /*0160*/ 	.word	0x000013e0
        /*0164*/ 	.word	0x000000ff
        /*0168*/ 	.word	0x00036400
        /*016c*/ 	.short	0x010a
        /*016e*/ 	.byte	0x24
	.zero		1


	//   ....[9]....
        /*0170*/ 	.word	0x00001a90
        /*0174*/ 	.word	0x00000004
        /*0178*/ 	.word	0x00036410
        /*017c*/ 	.short	0x010a
        /*017e*/ 	.byte	0x3f
	.zero		1


	//   ....[10]....
        /*0180*/ 	.word	0x00001ad0
        /*0184*/ 	.word	0x00000004
        /*0188*/ 	.word	0x00036410
        /*018c*/ 	.short	0x010a
        /*018e*/ 	.byte	0x3f
	.zero		1


	//   ....[11]....
        /*0190*/ 	.word	0x00002180
        /*0194*/ 	.word	0x000000ff
        /*0198*/ 	.word	0x00036430
        /*019c*/ 	.short	0x010a
        /*019e*/ 	.byte	0x24
	.zero		1


	//   ....[12]....
        /*01a0*/ 	.word	0x000023a0
        /*01a4*/ 	.word	0x000000ff
        /*01a8*/ 	.word	0x00036430
        /*01ac*/ 	.short	0x010a
        /*01ae*/ 	.byte	0x24
	.zero		1


	//   ....[13]....
        /*01b0*/ 	.word	0x000039b0
        /*01b4*/ 	.word	0x000000ff
        /*01b8*/ 	.word	0x00000000
        /*01bc*/ 	.short	0x0101
        /*01be*/ 	.byte	0x04
	.zero		1


	//   ....[14]....
        /*01c0*/ 	.word	0x00003d30
        /*01c4*/ 	.word	0x00000004
        /*01c8*/ 	.word	0x00000000
        /*01cc*/ 	.short	0x0101
        /*01ce*/ 	.byte	0x3f
	.zero		1


	//   ....[15]....
        /*01d0*/ 	.word	0x00006590
        /*01d4*/ 	.word	0x0000000c
        /*01d8*/ 	.word	0x00036420
        /*01dc*/ 	.short	0x010a
        /*01de*/ 	.byte	0x3f
	.zero		1


	//   ....[16]....
        /*01e0*/ 	.word	0x00006c90
        /*01e4*/ 	.word	0x0000000c
        /*01e8*/ 	.word	0x00036438
        /*01ec*/ 	.short	0x010a
        /*01ee*/ 	.byte	0x3f
	.zero		1


	//   ....[17]....
        /*01f0*/ 	.word	0x00007000
        /*01f4*/ 	.word	0x0000000c
        /*01f8*/ 	.word	0x00036428
        /*01fc*/ 	.short	0x010a
        /*01fe*/ 	.byte	0x3f
	.zero		1


	//   ....[18]....
        /*0200*/ 	.word	0x000072b0
        /*0204*/ 	.word	0x0000000c
        /*0208*/ 	.word	0x00036438
        /*020c*/ 	.short	0x010a
        /*020e*/ 	.byte	0x3f
	.zero		1


	//   ....[19]....
        /*0210*/ 	.word	0x00007570
        /*0214*/ 	.word	0x0000000c
        /*0218*/ 	.word	0x00036420
        /*021c*/ 	.short	0x010a
        /*021e*/ 	.byte	0x3f
	.zero		1


	//   ....[20]....
        /*0220*/ 	.word	0x00007870
        /*0224*/ 	.word	0x0000000c
        /*0228*/ 	.word	0x00036438
        /*022c*/ 	.short	0x010a
        /*022e*/ 	.byte	0x3f
	.zero		1


	//   ....[21]....
        /*0230*/ 	.word	0x00007b70
        /*0234*/ 	.word	0x0000000c
        /*0238*/ 	.word	0x00036428
        /*023c*/ 	.short	0x010a
        /*023e*/ 	.byte	0x3f
	.zero		1


	//   ....[22]....
        /*0240*/ 	.word	0x00007e30
        /*0244*/ 	.word	0x0000000c
        /*0248*/ 	.word	0x00036438
        /*024c*/ 	.short	0x010a
        /*024e*/ 	.byte	0x3f
	.zero		1


	//   ....[23]....
        /*0250*/ 	.word	0x00008280
        /*0254*/ 	.word	0x00000007
        /*0258*/ 	.word	0x00000000
        /*025c*/ 	.short	0x010a
        /*025e*/ 	.byte	0x3f
	.zero		1


	//   ....[24]....
        /*0260*/ 	.word	0x00008300
        /*0264*/ 	.word	0x00000005
        /*0268*/ 	.word	0x00000000
        /*026c*/ 	.short	0x010a
        /*026e*/ 	.byte	0x3f
	.zero		1


	//   ....[25]....
        /*0270*/ 	.word	0x00008350
        /*0274*/ 	.word	0x00000009
        /*0278*/ 	.word	0x00036438
        /*027c*/ 	.short	0x010a
        /*027e*/ 	.byte	0x3f
	.zero		1


	//   ....[26]....
        /*0280*/ 	.word	0x00008430
        /*0284*/ 	.word	0x00000007
        /*0288*/ 	.word	0x00036400
        /*028c*/ 	.short	0x010a
        /*028e*/ 	.byte	0x3f
	.zero		1


	//   ....[27]....
        /*0290*/ 	.word	0x00008480
        /*0294*/ 	.word	0x00000004
        /*0298*/ 	.word	0x00036410
        /*029c*/ 	.short	0x010a
        /*029e*/ 	.byte	0x3f
	.zero		1


	//   ....[28]....
        /*02a0*/ 	.word	0x000084e0
        /*02a4*/ 	.word	0x00000078
        /*02a8*/ 	.word	0x00036430
        /*02ac*/ 	.short	0x010a
        /*02ae*/ 	.byte	0x3f
	.zero		1


	//   ....[29]....
        /*02b0*/ 	.word	0x00008530
        /*02b4*/ 	.word	0x0000000c
        /*02b8*/ 	.word	0x00036420
        /*02bc*/ 	.short	0x010a
        /*02be*/ 	.byte	0x3f
	.zero		1


	//   ....[30]....
        /*02c0*/ 	.word	0x00008580
        /*02c4*/ 	.word	0x0000000c
        /*02c8*/ 	.word	0x00036438
        /*02cc*/ 	.short	0x010a
        /*02ce*/ 	.byte	0x3f
	.zero		1


	//   ....[31]....
        /*02d0*/ 	.word	0x000085d0
        /*02d4*/ 	.word	0x0000000c
        /*02d8*/ 	.word	0x00036428
        /*02dc*/ 	.short	0x010a
        /*02de*/ 	.byte	0x3f
	.zero		1


	//   ....[32]....
        /*02e0*/ 	.word	0x00008620
        /*02e4*/ 	.word	0x0000000c
        /*02e8*/ 	.word	0x00036438
        /*02ec*/ 	.short	0x010a
        /*02ee*/ 	.byte	0x3f
	.zero		1


	//   ....[33]....
        /*02f0*/ 	.word	0x00008680
        /*02f4*/ 	.word	0x0000000c
        /*02f8*/ 	.word	0x00036420
        /*02fc*/ 	.short	0x010a
        /*02fe*/ 	.byte	0x3f
	.zero		1


	//   ....[34]....
        /*0300*/ 	.word	0x000086d0
        /*0304*/ 	.word	0x0000000c
        /*0308*/ 	.word	0x00036438
        /*030c*/ 	.short	0x010a
        /*030e*/ 	.byte	0x3f
	.zero		1


	//   ....[35]....
        /*0310*/ 	.word	0x00008720
        /*0314*/ 	.word	0x0000000c
        /*0318*/ 	.word	0x00036428
        /*031c*/ 	.short	0x010a
        /*031e*/ 	.byte	0x3f
	.zero		1


	//   ....[36]....
        /*0320*/ 	.word	0x00008770
        /*0324*/ 	.word	0x0000000c
        /*0328*/ 	.word	0x00036438
        /*032c*/ 	.short	0x010a
        /*032e*/ 	.byte	0x3f
	.zero		1


	//   ....[37]....
        /*0330*/ 	.word	0x00008840
        /*0334*/ 	.word	0x00000007
        /*0338*/ 	.word	0x00000000
        /*033c*/ 	.short	0x010a
        /*033e*/ 	.byte	0x3f
	.zero		1


	//   ....[38]....
        /*0340*/ 	.word	0x00008890
        /*0344*/ 	.word	0x00000005
        /*0348*/ 	.word	0x00000000
        /*034c*/ 	.short	0x010a
        /*034e*/ 	.byte	0x3f
	.zero		1


	//----- nvinfo : EIATTR_NUM_MBARRIERS
	.align		4
.L_510:
        /*0350*/ 	.byte	0x03, 0x38
        /*0352*/ 	.short	0x0007


	//----- nvinfo : EIATTR_EXIT_INSTR_OFFSETS
	.align		4
        /*0354*/ 	.byte	0x04, 0x1c
        /*0356*/ 	.short	(.L_512 - .L_511)


	//   ....[0]....
.L_511:
        /*0358*/ 	.word	0x000083a0


	//----- nvinfo : EIATTR_MAX_THREADS
	.align		4
.L_512:
        /*035c*/ 	.byte	0x04, 0x05
        /*035e*/ 	.short	(.L_514 - .L_513)
.L_513:
        /*0360*/ 	.word	0x00000200
        /*0364*/ 	.word	0x00000001
        /*0368*/ 	.word	0x00000001


	//----- nvinfo : EIATTR_CRS_STACK_SIZE
	.align		4
.L_514:
        /*036c*/ 	.byte	0x04, 0x1e
        /*036e*/ 	.short	(.L_516 - .L_515)
.L_515:
        /*0370*/ 	.word	0x00000000


	//----- nvinfo : EIATTR_CBANK_PARAM_SIZE
	.align		4
.L_516:
        /*0374*/ 	.byte	0x03, 0x19
        /*0376*/ 	.short	0x06f0


	//----- nvinfo : EIATTR_PARAM_CBANK
	.align		4
        /*0378*/ 	.byte	0x04, 0x0a
        /*037a*/ 	.short	(.L_518 - .L_517)
	.align		4
.L_517:
        /*037c*/ 	.word	index@(.nv.constant0._ZN7cutlass13device_kernelIN5flash11enable_sm90INS1_16FlashAttnBwdSm90INS1_25CollectiveMainloopBwdSm90ILi2ELi1ELi1EN4cute5tupleIJNS5_1CILi1EEES8_S8_EEENS6_IJNS7_ILi64EEENS7_ILi96EEENS7_ILi192EEEEEENS_6half_tEfNS_4arch4Sm90ELb0ELb0ELb1ELb1ELb0ELb0ELb1ELb0ELi3ELi1ELi1ELi1ELb0EEENS1_24CollectiveEpilogueBwdGQAISD_fSG_Li384ELb1ELb0EEENS1_19SingleTileSchedulerILb1ELb0ELb0ELi96EEEEEEEEEvNT_6ParamsE)
        /*0380*/ 	.short	0x0210
        /*0382*/ 	.short	0x06f0


	//----- nvinfo : EIATTR_SW_WAR
	.align		4
.L_518:
        /*0384*/ 	.byte	0x04, 0x36
        /*0386*/ 	.short	(.L_520 - .L_519)
.L_519:
        /*0388*/ 	.word	0x00000008
.L_520:


//--------------------- .nv.info._ZN7cutlass13device_kernelIN5flash11enable_sm90INS1_16FlashAttnBwdSm90INS1_25CollectiveMainloopBwdSm90ILi2ELi1ELi1EN4cute5tupleIJNS5_1CILi1EEES8_S8_EEENS6_IJNS7_ILi64EEENS7_ILi96EEENS7_ILi192EEEEEENS_6half_tEfNS_4arch4Sm90ELb0ELb0ELb1ELb1ELb1ELb0ELb1ELb0ELi3ELi1ELi1ELi1ELb0EEENS1_24CollectiveEpilogueBwdGQAISD_fSG_Li384ELb1ELb1EEENS1_19SingleTileSchedulerILb1ELb0ELb0ELi96EEEEEEEEEvNT_6ParamsE --------------------------
	.section	.nv.info._ZN7cutlass13device_kernelIN5flash11enable_sm90INS1_16FlashAttnBwdSm90INS1_25CollectiveMainloopBwdSm90ILi2ELi1ELi1EN4cute5tupleIJNS5_1CILi1EEES8_S8_EEENS6_IJNS7_ILi64EEENS7_ILi96EEENS7_ILi192EEEEEENS_6half_tEfNS_4arch4Sm90ELb0ELb0ELb1ELb1ELb1ELb0ELb1ELb0ELi3ELi1ELi1ELi1ELb0EEENS1_24CollectiveEpilogueBwdGQAISD_fSG_Li384ELb1ELb1EEENS1_19SingleTileSchedulerILb1ELb0ELb0ELi96EEEEEEEEEvNT_6ParamsE,"",@"SHT_CUDA_INFO"
	.sectionflags	@""
	.align	4


	//----- nvinfo : EIATTR_CUDA_API_VERSION
	.align		4
        /*0000*/ 	.byte	0x04, 0x37
        /*0002*/ 	.short	(.L_522 - .L_521)
.L_521:
        /*0004*/ 	.word	0x00000082


	//----- nvinfo : EIATTR_KPARAM_INFO
	.align		4
.L_522:
        /*0008*/ 	.byte	0x04, 0x17
        /*000a*/ 	.short	(.L_524 - .L_523)
.L_523:
        /*000c*/ 	.word	0x00000000
        /*0010*/ 	.short	0x0000
        /*0012*/ 	.short	0x0070
        /*0014*/ 	.byte	0x00, 0xf0, 0x01, 0x1a


	//----- nvinfo : EIATTR_SPARSE_MMA_MASK
	.align		4
.L_524:
        /*0018*/ 	.byte	0x03, 0x50
        /*001a*/ 	.short	0x0000


	//----- nvinfo : EIATTR_MAXREG_COUNT
	.align		4
        /*001c*/ 	.byte	0x03, 0x1b
        /*001e*/ 	.short	0x0080


	//----- nvinfo : EIATTR_NUM_BARRIERS
	.align		4
        /*0020*/ 	.byte	0x02, 0x4c
        /*0022*/ 	.byte	0x10
	.zero		1


	//----- nvinfo : EIATTR_EXTERNS
	.align		4
        /*0024*/ 	.byte	0x04, 0x0f
        /*0026*/ 	.short	(.L_526 - .L_525)


	//   ....[0]....
	.align		4
.L_525:
        /*0028*/ 	.word	index@(__assertfail)


	//----- nvinfo : EIATTR_ANNOTATIONS
	.align		4
.L_526:
        /*002c*/ 	.byte	0x04, 0x55
        /*002e*/ 	.short	(.L_528 - .L_527)


	//   ....[0]....
.L_527:
        /*0030*/ 	.word	0x00000001
        /*0034*/ 	.byte	0xa0, 0x07, 0x00, 0x00, 0x01, 0x00, 0x00, 0x00, 0x80, 0x17, 0x00, 0x00, 0x01, 0x00, 0x00, 0x00
        /*0044*/ 	.byte	0xc0, 0x17, 0x00, 0x00, 0x01, 0x00, 0x00, 0x00, 0x30, 0x1b, 0x00, 0x00, 0x01, 0x00, 0x00, 0x00
        /*0054*/ 	.byte	0xe0, 0x23, 0x00, 0x00, 0x01, 0x00, 0x00, 0x00, 0xc0, 0x3c, 0x00, 0x00, 0x01, 0x00, 0x00, 0x00
        /*0064*/ 	.byte	0xc0, 0x40, 0x00, 0x00


	//----- nvinfo : EIATTR_MERCURY_ISA_VERSION
	.align		4
.L_528:
        /*0068*/ 	.byte	0x03, 0x5f
        /*006a*/ 	.short	0x0101


	//----- nvinfo : EIATTR_INT_WARP_WIDE_INSTR_OFFSETS
	.align		4
        /*006c*/ 	.byte	0x04, 0x31
        /*006e*/ 	.short	(.L_530 - .L_529)


	//   ....[0]....
.L_529:
        /*0070*/ 	.word	0x00000180


	//   ....[1]....
        /*0074*/ 	.word	0x00000240


	//   ....[2]....
        /*0078*/ 	.word	0x00005c20


	//   ....[3]....
        /*007c*/ 	.word	0x00006210


	//   ....[4]....
        /*0080*/ 	.word	0x00006970


	//   ....[5]....
        /*0084*/ 	.word	0x00006d10


	//----- nvinfo : EIATTR_COOP_GROUP_MASK_REGIDS
	.align		4
.L_530:
        /*0088*/ 	.byte	0x04, 0x29
        /*008a*/ 	.short	(.L_532 - .L_531)


	//   ....[0]....
.L_531:
        /*008c*/ 	.word	0xffffffff


	//   ....[1]....
        /*0090*/ 	.word	0xffffffff


	//   ....[2]....
        /*0094*/ 	.word	0xffffffff


	//   ....[3]....
        /*0098*/ 	.word	0xffffffff


	//   ....[4]....
        /*009c*/ 	.word	0xffffffff


	//   ....[5]....
        /*00a0*/ 	.word	0xffffffff


	//   ....[6]....
        /*00a4*/ 	.word	0xffffffff


	//   ....[7]....
        /*00a8*/ 	.word	0xffffffff


	//   ....[8]....
        /*00ac*/ 	.word	0xffffffff


	//   ....[9]....
        /*00b0*/ 	.word	0xffffffff


	//   ....[10]....
        /*00b4*/ 	.word	0xffffffff


	//   ....[11]....
        /*00b8*/ 	.word	0xffffffff


	//   ....[12]....
        /*00bc*/ 	.word	0xffffffff


	//   ....[13]....
        /*00c0*/ 	.word	0xffffffff


	//   ....[14]....
        /*00c4*/ 	.word	0xffffffff


	//   ....[15]....
        /*00c8*/ 	.word	0xffffffff


	//   ....[16]....
        /*00cc*/ 	.word	0xffffffff


	//   ....[17]....
        /*00d0*/ 	.word	0x0500000f


	//   ....[18]....
        /*00d4*/ 	.word	0x0500000f


	//   ....[19]....
        /*00d8*/ 	.word	0x0500000f


	//   ....[20]....
        /*00dc*/ 	.word	0x0500000f


	//   ....[21]....
        /*00e0*/ 	.word	0x0500000f


	//   ....[22]....
        /*00e4*/ 	.word	0x0500000f


	//----- nvinfo : EIATTR_COOP_GROUP_INSTR_OFFSETS
	.align		4
.L_532:
        /*00e8*/ 	.byte	0x04, 0x28
        /*00ea*/ 	.short	(.L_534 - .L_533)


	//   ....[0]....
.L_533:
        /*00ec*/ 	.word	0x00000060


	//   ....[1]....
        /*00f0*/ 	.word	0x00000190


	//   ....[2]....
        /*00f4*/ 	.word	0x00000220


	//   ....[3]....
        /*00f8*/ 	.word	0x000003a0


	//   ....[4]....
        /*00fc*/ 	.word	0x000005e0


	//   ....[5]....
        /*0100*/ 	.word	0x00001250


	//   ....[6]....
        /*0104*/ 	.word	0x000047a0


	//   ....[7]....
        /*0108*/ 	.word	0x00004930


	//   ....[8]....
        /*010c*/ 	.word	0x00004bc0


	//   ....[9]....
        /*0110*/ 	.word	0x00004d50


	//   ....[10]....
        /*0114*/ 	.word	0x00004e60


	//   ....[11]....
        /*0118*/ 	.word	0x00005760


	//   ....[12]....
        /*011c*/ 	.word	0x00005b50


	//   ....[13]....
        /*0120*/ 	.word	0x00005d90


	//   ....[14]....
        /*0124*/ 	.word	0x00006140


	//   ....[15]....
        /*0128*/ 	.word	0x000063f0


	//   ....[16]....
        /*012c*/ 	.word	0x000068b0


	//   ....[17]....
        /*0130*/ 	.word	0x00009050


	//   ....[18]....
        /*0134*/ 	.word	0x000091c0


	//   ....[19]....
        /*0138*/ 	.word	0x00009230


	//   ....[20]....
        /*013c*/ 	.word	0x000092a0


	//   ....[21]....
        /*0140*/ 	.word	0x00009310


	//   ....[22]....
        /*0144*/ 	.word	0x00009380


	//----- nvinfo : EIATTR_REG_RECONFIG
	.align		4
.L_534:
        /*0148*/ 	.byte	0x01, 0x54
	.zero		2


	//----- nvinfo : EIATTR_SYSCALL_OFFSETS
	.align		4
        /*014c*/ 	.byte	0x04, 0x46
        /*014e*/ 	.short	(.L_536 - .L_535)


	//   ....[0]....
.L_535:
        /*0150*/ 	.word	0x00000eb0


	//   ....[1]....
        /*0154*/ 	.word	0x00000fa0


	//   ....[2]....
        /*0158*/ 	.word	0x000010e0


	//   ....[3]....
        /*015c*/ 	.word	0x000011d0


	//----- nvinfo : EIATTR_MBARRIER_INSTR_OFFSETS
	.align		4
.L_536:
        /*0160*/ 	.byte	0x04, 0x39
        /*0162*/ 	.short	(.L_538 - .L_537)


	//   ....[0]....
.L_537:
        /*0164*/ 	.word	0x00000260
        /*0168*/ 	.word	0x000000ff
        /*016c*/ 	.word	0x00036400
        /*0170*/ 	.short	0x0100
        /*0172*/ 	.byte	0x06
	.zero		1


	//   ....[1]....
        /*0174*/ 	.word	0x00000350
        /*0178*/ 	.word	0x000000ff
        /*017c*/ 	.word	0x00036410
        /*0180*/ 	.short	0x0100
        /*0182*/ 	.byte	0x08
	.zero		1


	//   ....[2]....
        /*0184*/ 	.word	0x00000360
        /*0188*/ 	.word	0x000000ff
        /*018c*/ 	.word	0x00036420
        /*0190*/ 	.short	0x0100
        /*0192*/ 	.byte	0x08
	.zero		1


	//   ....[3]....
        /*0194*/ 	.word	0x00000370
        /*0198*/ 	.word	0x000000ff
        /*019c*/ 	.word	0x00036418
        /*01a0*/ 	.short	0x0100
        /*01a2*/ 	.byte	0x08
	.zero		1


	//   ....[4]....
        /*01a4*/ 	.word	0x00000380
        /*01a8*/ 	.word	0x000000ff
        /*01ac*/ 	.word	0x00036428
        /*01b0*/ 	.short	0x0100
        /*01b2*/ 	.byte	0x08
	.zero		1


	//   ....[5]....
        /*01b4*/ 	.word	0x000004b0
        /*01b8*/ 	.word	0x000000ff
        /*01bc*/ 	.word	0x00036430
        /*01c0*/ 	.short	0x0100
        /*01c2*/ 	.byte	0x08
	.zero		1


	//   ....[6]....
        /*01c4*/ 	.word	0x000004c0
        /*01c8*/ 	.word	0x000000ff
        /*01cc*/ 	.word	0x00036438
        /*01d0*/ 	.short	0x0100
        /*01d2*/ 	.byte	0x08
	.zero		1


	//   ....[7]....
        /*01d4*/ 	.word	0x00001290
        /*01d8*/ 	.word	0x000000ff
        /*01dc*/ 	.word	0x00036400
        /*01e0*/ 	.short	0x010a
        /*01e2*/ 	.byte	0x24
	.zero		1


	//   ....[8]....
        /*01e4*/ 	.word	0x000013e0
        /*01e8*/ 	.word	0x000000ff
        /*01ec*/ 	.word	0x00036400
        /*01f0*/ 	.short	0x010a
        /*01f2*/ 	.byte	0x24
	.zero		1


	//   ....[9]....
        /*01f4*/ 	.word	0x00001a90
        /*01f8*/ 	.word	0x00000004
        /*01fc*/ 	.word	0x00036410
        /*0200*/ 	.short	0x010a
        /*0202*/ 	.byte	0x3f
	.zero		1


	//   ....[10]....
        /*0204*/ 	.word	0x00001ad0
        /*0208*/ 	.word	0x00000004
        /*020c*/ 	.word	0x00036410
        /*0210*/ 	.short	0x010a
        /*0212*/ 	.byte	0x3f
	.zero		1


	//   ....[11]....
        /*0214*/ 	.word	0x00002180
        /*0218*/ 	.word	0x000000ff
        /*021c*/ 	.word	0x00036430
        /*0220*/ 	.short	0x010a
        /*0222*/ 	.byte	0x24
	.zero		1


	//   ....[12]....
        /*0224*/ 	.word	0x000023a0
        /*0228*/ 	.word	0x000000ff
        /*022c*/ 	.word	0x00036430
        /*0230*/ 	.short	0x010a
        /*0232*/ 	.byte	0x24
	.zero		1


	//   ....[13]....
        /*0234*/ 	.word	0x000039b0
        /*0238*/ 	.word	0x000000ff
        /*023c*/ 	.word	0x00000000
        /*0240*/ 	.short	0x0101
        /*0242*/ 	.byte	0x04
	.zero		1


	//   ....[14]....
        /*0244*/ 	.word	0x00003d30
        /*0248*/ 	.word	0x00000004
        /*024c*/ 	.word	0x00000000
        /*0250*/ 	.short	0x0101
        /*0252*/ 	.byte	0x3f
	.zero		1


	//   ....[15]....
        /*0254*/ 	.word	0x000071f0
        /*0258*/ 	.word	0x0000000c
        /*025c*/ 	.word	0x00036420
        /*0260*/ 	.short	0x010a
        /*0262*/ 	.byte	0x3f
	.zero		1


	//   ....[16]....
        /*0264*/ 	.word	0x000078f0
        /*0268*/ 	.word	0x0000000c
        /*026c*/ 	.word	0x00036438
        /*0270*/ 	.short	0x010a
        /*0272*/ 	.byte	0x3f
	.zero		1


	//   ....[17]....
        /*0274*/ 	.word	0x00007c60
        /*0278*/ 	.word	0x0000000c
        /*027c*/ 	.word	0x00036428
        /*0280*/ 	.short	0x010a
        /*0282*/ 	.byte	0x3f
	.zero		1


	//   ....[18]....
        /*0284*/ 	.word	0x00007f10
        /*0288*/ 	.word	0x0000000c
        /*028c*/ 	.word	0x00036438
        /*0290*/ 	.short	0x010a
        /*0292*/ 	.byte	0x3f
	.zero		1


	//   ....[19]....
        /*0294*/ 	.word	0x000081d0
        /*0298*/ 	.word	0x0000000c
        /*029c*/ 	.word	0x00036420
        /*02a0*/ 	.short	0x010a
        /*02a2*/ 	.byte	0x3f
	.zero		1


	//   ....[20]....
        /*02a4*/ 	.word	0x000084d0
        /*02a8*/ 	.word	0x0000000c
        /*02ac*/ 	.word	0x00036438
        /*02b0*/ 	.short	0x010a
        /*02b2*/ 	.byte	0x3f
	.zero		1


	//   ....[21]....
        /*02b4*/ 	.word	0x000087d0
        /*02b8*/ 	.word	0x0000000c
        /*02bc*/ 	.word	0x00036428
        /*02c0*/ 	.short	0x010a
        /*02c2*/ 	.byte	0x3f
	.zero		1


	//   ....[22]....
        /*02c4*/ 	.word	0x00008a90
        /*02c8*/ 	.word	0x0000000c
        /*02cc*/ 	.word	0x00036438
        /*02d0*/ 	.short	0x010a
        /*02d2*/ 	.byte	0x3f
	.zero		1


	//   ....[23]....
        /*02d4*/ 	.word	0x00008ee0
        /*02d8*/ 	.word	0x00000007
        /*02dc*/ 	.word	0x00000000
        /*02e0*/ 	.short	0x010a
        /*02e2*/ 	.byte	0x3f
	.zero		1


	//   ....[24]....
        /*02e4*/ 	.word	0x00008f60
        /*02e8*/ 	.word	0x00000005
        /*02ec*/ 	.word	0x00000000
        /*02f0*/ 	.short	0x010a
        /*02f2*/ 	.byte	0x3f
	.zero		1


	//   ....[25]....
        /*02f4*/ 	.word	0x00008fb0
        /*02f8*/ 	.word	0x00000009
        /*02fc*/ 	.word	0x00036438
        /*0300*/ 	.short	0x010a
        /*0302*/ 	.byte	0x3f
	.zero		1


	//   ....[26]....
        /*0304*/ 	.word	0x00009090
        /*0308*/ 	.word	0x00000007
        /*030c*/ 	.word	0x00036400
        /*0310*/ 	.short	0x010a
        /*0312*/ 	.byte	0x3f
	.zero		1


	//   ....[27]....
        /*0314*/ 	.word	0x000090e0
        /*0318*/ 	.word	0x00000004
        /*031c*/ 	.word	0x00036410
        /*0320*/ 	.short	0x010a
        /*0322*/ 	.byte	0x3f
	.zero		1


	//   ....[28]....
        /*0324*/ 	.word	0x00009140
        /*0328*/ 	.word	0x00000078
        /*032c*/ 	.word	0x00036430
        /*0330*/ 	.short	0x010a
        /*0332*/ 	.byte	0x3f
	.zero		1


	//   ....[29]....
        /*0334*/ 	.word	0x000093c0
        /*0338*/ 	.word	0x0000000c
        /*033c*/ 	.word	0x00036420
        /*0340*/ 	.short	0x010a
        /*0342*/ 	.byte	0x3f
	.zero		1


	//   ....[30]....
        /*0344*/ 	.word	0x00009410
        /*0348*/ 	.word	0x0000000c
        /*034c*/ 	.word	0x00036438
        /*0350*/ 	.short	0x010a
        /*0352*/ 	.byte	0x3f
	.zero		1


	//   ....[31]....
        /*0354*/ 	.word	0x00009460
        /*0358*/ 	.word	0x0000000c
        /*035c*/ 	.word	0x00036428
        /*0360*/ 	.short	0x010a
        /*0362*/ 	.byte	0x3f
	.zero		1


	//   ....[32]....
        /*0364*/ 	.word	0x000094b0
        /*0368*/ 	.word	0x0000000c
        /*036c*/ 	.word	0x00036438
        /*0370*/ 	.short	0x010a
        /*0372*/ 	.byte	0x3f
	.zero		1


	//   ....[33]....
        /*0374*/ 	.word	0x00009510
        /*0378*/ 	.word	0x0000000c
        /*037c*/ 	.word	0x00036420
        /*0380*/ 	.short	0x010a
        /*0382*/ 	.byte	0x3f
	.zero		1


	//   ....[34]....
        /*0384*/ 	.word	0x00009560
        /*0388*/ 	.word	0x0000000c
        /*038c*/ 	.word	0x00036438
        /*0390*/ 	.short	0x010a
        /*0392*/ 	.byte	0x3f
	.zero		1


	//   ....[35]....
        /*0394*/ 	.word	0x000095b0
        /*0398*/ 	.word	0x0000000c
        /*039c*/ 	.word	0x00036428
        /*03a0*/ 	.short	0x010a
        /*03a2*/ 	.byte	0x3f
	.zero		1


	//   ....[36]....
        /*03a4*/ 	.word	0x00009600
        /*03a8*/ 	.word	0x0000000c
        /*03ac*/ 	.word	0x00036438
        /*03b0*/ 	.short	0x010a
        /*03b2*/ 	.byte	0x3f
	.zero		1


	//   ....[37]....
        /*03b4*/ 	.word	0x000096d0
        /*03b8*/ 	.word	0x00000007
        /*03bc*/ 	.word	0x00000000
        /*03c0*/ 	.short	0x010a
        /*03c2*/ 	.byte	0x3f
	.zero		1


	//   ....[38]....
        /*03c4*/ 	.word	0x00009720
        /*03c8*/ 	.word	0x00000005
        /*03cc*/ 	.word	0x00000000
        /*03d0*/ 	.short	0x010a
        /*03d2*/ 	.byte	0x3f
	.zero		1


	//----- nvinfo : EIATTR_NUM_MBARRIERS
	.align		4
.L_538:
        /*03d4*/ 	.byte	0x03, 0x38
        /*03d6*/ 	.short	0x0007


	//----- nvinfo : EIATTR_EXIT_INSTR_OFFSETS
	.align		4
        /*03d8*/ 	.byte	0x04, 0x1c
        /*03da*/ 	.short	(.L_540 - .L_539)


	//   ....[0]....
.L_539:
        /*03dc*/ 	.word	0x00009000


	//----- nvinfo : EIATTR_MAX_THREADS
	.align		4
.L_540:
        /*03e0*/ 	.byte	0x04, 0x05
        /*03e2*/ 	.short	(.L_542 - .L_541)
.L_541:
        /*03e4*/ 	.word	0x00000200
        /*03e8*/ 	.word	0x00000001
        /*03ec*/ 	.word	0x00000001


	//----- nvinfo : EIATTR_CRS_STACK_SIZE
	.align		4
.L_542:
        /*03f0*/ 	.byte	0x04, 0x1e
        /*03f2*/ 	.short	(.L_544 - .L_543)
.L_543:
        /*03f4*/ 	.word	0x00000000


	//----- nvinfo : EIATTR_CBANK_PARAM_SIZE
	.align		4
.L_544:
        /*03f8*/ 	.byte	0x03, 0x19
        /*03fa*/ 	.short	0x06f0


	//----- nvinfo : EIATTR_PARAM_CBANK
	.align		4
        /*03fc*/ 	.byte	0x04, 0x0a
        /*03fe*/ 	.short	(.L_546 - .L_545)
	.align		4
.L_545:
        /*0400*/ 	.word	index@(.nv.constant0._ZN7cutlass13device_kernelIN5flash11enable_sm90INS1_16FlashAttnBwdSm90INS1_25CollectiveMainloopBwdSm90ILi2ELi1ELi1EN4cute5tupleIJNS5_1CILi1EEES8_S8_EEENS6_IJNS7_ILi64EEENS7_ILi96EEENS7_ILi192EEEEEENS_6half_tEfNS_4arch4Sm90ELb0ELb0ELb1ELb1ELb1ELb0ELb1ELb0ELi3ELi1ELi1ELi1ELb0EEENS1_24CollectiveEpilogueBwdGQAISD_fSG_Li384ELb1ELb1EEENS1_19SingleTileSchedulerILb1ELb0ELb0ELi96EEEEEEEEEvNT_6ParamsE)
        /*0404*/ 	.short	0x0210
        /*0406*/ 	.short	0x06f0


	//----- nvinfo : EIATTR_SW_WAR
	.align		4
.L_546:
        /*0408*/ 	.byte	0x04, 0x36
        /*040a*/ 	.short	(.L_548 - .L_547)
.L_547:
        /*040c*/ 	.word	0x00000008
.L_548:


//--------------------- .nv.info._ZN7cutlass13device_kernelIN5flash11enable_sm90INS1_16FlashAttnBwdSm90INS1_25CollectiveMainloopBwdSm90ILi2ELi1ELi1EN4cute5tupleIJNS5_1CILi1EEES8_S8_EEENS6_IJNS7_ILi64EEENS7_ILi96EEENS7_ILi192EEEEEENS_6half_tEfNS_4arch4Sm90ELb0ELb1ELb1ELb0ELb0ELb0ELb1ELb0ELi3ELi1ELi1ELi1ELb0EEENS1_21CollectiveEpilogueBwdISD_SE_SG_Li384ELb0ELb1ELi3EEENS1_19SingleTileSchedulerILb0ELb0ELb0ELi96EEEEEEEEEvNT_6ParamsE --------------------------
	.section	.nv.info._ZN7cutlass13device_kernelIN5flash11enable_sm90INS1_16FlashAttnBwdSm90INS1_25CollectiveMainloopBwdSm90ILi2ELi1ELi1EN4cute5tupleIJNS5_1CILi1EEES8_S8_EEENS6_IJNS7_ILi64EEENS7_ILi96EEENS7_ILi192EEEEEENS_6half_tEfNS_4arch4Sm90ELb0ELb1ELb1ELb0ELb0ELb0ELb1ELb0ELi3ELi1ELi1ELi1ELb0EEENS1_21CollectiveEpilogueBwdISD_SE_SG_Li384ELb0ELb1ELi3EEENS1_19SingleTileSchedulerILb0ELb0ELb0ELi96EEEEEEEEEvNT_6ParamsE,"",@"SHT_CUDA_INFO"
	.sectionflags	@""
	.align	4


	//----- nvinfo : EIATTR_CUDA_API_VERSION
	.align		4
        /*0000*/ 	.byte	0x04, 0x37
        /*0002*/ 	.short	(.L_550 - .L_549)
.L_549:
        /*0004*/ 	.word	0x00000082


	//----- nvinfo : EIATTR_KPARAM_INFO
	.align		4
.L_550:
        /*0008*/ 	.byte	0x04, 0x17
        /*000a*/ 	.short	(.L_552 - .L_551)
.L_551:
        /*000c*/ 	.word	0x00000000
        /*0010*/ 	.short	0x0000
        /*0012*/ 	.short	0x0070
        /*0014*/ 	.byte	0x00, 0xf0, 0x01, 0x24


	//----- nvinfo : EIATTR_SPARSE_MMA_MASK
	.align		4
.L_552:
        /*0018*/ 	.byte	0x03, 0x50
        /*001a*/ 	.short	0x0000


	//----- nvinfo : EIATTR_MAXREG_COUNT
	.align		4
        /*001c*/ 	.byte	0x03, 0x1b
        /*001e*/ 	.short	0x0080


	//----- nvinfo : EIATTR_NUM_BARRIERS
	.align		4
        /*0020*/ 	.byte	0x02, 0x4c
        /*0022*/ 	.byte	0x10
	.zero		1


	//----- nvinfo : EIATTR_EXTERNS
	.align		4
        /*0024*/ 	.byte	0x04, 0x0f
        /*0026*/ 	.short	(.L_554 - .L_553)


	//   ....[0]....
	.align		4
.L_553:
        /*0028*/ 	.word	index@(__assertfail)


	//----- nvinfo : EIATTR_ANNOTATIONS
	.align		4
.L_554:
        /*002c*/ 	.byte	0x04, 0x55
        /*002e*/ 	.short	(.L_556 - .L_555)


	//   ....[0]....
.L_555:
        /*0030*/ 	.word	0x00000001
        /*0034*/ 	.byte	0x10, 0x18, 0x00, 0x00, 0x01, 0x00, 0x00, 0x00, 0x50, 0x18, 0x00, 0x00, 0x01, 0x00, 0x00, 0x00
        /*0044*/ 	.byte	0x90, 0x18, 0x00, 0x00, 0x01, 0x00, 0x00, 0x00, 0xe0, 0x20, 0x00, 0x00, 0x01, 0x00, 0x00, 0x00
        /*0054*/ 	.byte	0x70, 0x2a, 0x00, 0x00, 0x01, 0x00, 0x00, 0x00, 0x50, 0x2c, 0x00, 0x00, 0x01, 0x00, 0x00, 0x00
        /*0064*/ 	.byte	0xd0, 0x2d, 0x00, 0x00


	//----- nvinfo : EIATTR_MERCURY_ISA_VERSION
	.align		4
.L_556:
        /*0068*/ 	.byte	0x03, 0x5f
        /*006a*/ 	.short	0x0101


	//----- nvinfo : EIATTR_INT_WARP_WIDE_INSTR_OFFSETS
	.align		4
        /*006c*/ 	.byte	0x04, 0x31
        /*006e*/ 	.short	(.L_558 - .L_557)


	//   ....[0]....
.L_557:
        /*0070*/ 	.word	0x000001f0


	//   ....[1]....
        /*0074*/ 	.word	0x00000220


	//----- nvinfo : EIATTR_COOP_GROUP_MASK_REGIDS
	.align		4
.L_558:
        /*0078*/ 	.byte	0x04, 0x29
        /*007a*/ 	.short	(.L_560 - .L_559)


	//   ....[0]....
.L_559:
        /*007c*/ 	.word	0xffffffff


	//   ....[1]....
        /*0080*/ 	.word	0xffffffff


	//   ....[2]....
        /*0084*/ 	.word	0xffffffff


	//   ....[3]....
        /*0088*/ 	.word	0xffffffff


	//   ....[4]....
        /*008c*/ 	.word	0xffffffff


	//   ....[5]....
        /*0090*/ 	.word	0xffffffff


	//   ....[6]....
        /*0094*/ 	.word	0xffffffff


	//   ....[7]....
        /*0098*/ 	.word	0xffffffff


	//   ....[8]....
        /*009c*/ 	.word	0x0500000f


	//----- nvinfo : EIATTR_COOP_GROUP_INSTR_OFFSETS
	.align		4
.L_560:
        /*00a0*/ 	.byte	0x04, 0x28
        /*00a2*/ 	.short	(.L_562 - .L_561)


	//   ....[0]....
.L_561:
        /*00a4*/ 	.word	0x00000070


	//   ....[1]....
        /*00a8*/ 	.word	0x00000200


	//   ....[2]....
        /*00ac*/ 	.word	0x00000250


	//   ....[3]....
        /*00b0*/ 	.word	0x00000440


	//   ....[4]....
        /*00b4*/ 	.word	0x00000630


	//   ....[5]....
        /*00b8*/ 	.word	0x000010f0


	//   ....[6]....
        /*00bc*/ 	.word	0x00004d70


	//   ....[7]....
        /*00c0*/ 	.word	0x00006390


	//   ....[8]....
        /*00c4*/ 	.word	0x00009a20


	//----- nvinfo : EIATTR_REG_RECONFIG
	.align		4
.L_562:
        /*00c8*/ 	.byte	0x01, 0x54
	.zero		2


	//----- nvinfo : EIATTR_SYSCALL_OFFSETS
	.align		4
        /*00cc*/ 	.byte	0x04, 0x46
        /*00ce*/ 	.short	(.L_564 - .L_563)


	//   ....[0]....
.L_563:
        /*00d0*/ 	.word	0x00000d50


	//   ....[1]....
        /*00d4*/ 	.word	0x00000e40


	//   ....[2]....
        /*00d8*/ 	.word	0x00000f80


	//   ....[3]....
        /*00dc*/ 	.word	0x00001070


	//   ....[4]....
        /*00e0*/ 	.word	0x00004760


	//   ....[5]....
        /*00e4*/ 	.word	0x000048a0


	//   ....[6]....
        /*00e8*/ 	.word	0x000049c0


	//   ....[7]....
        /*00ec*/ 	.word	0x00004ae0


	//----- nvinfo : EIATTR_MBARRIER_INSTR_OFFSETS
	.align		4
.L_564:
        /*00f0*/ 	.byte	0x04, 0x39
        /*00f2*/ 	.short	(.L_566 - .L_565)


	//   ....[0]....
.L_565:
        /*00f4*/ 	.word	0x000002f0
        /*00f8*/ 	.word	0x000000ff
        /*00fc*/ 	.word	0x00036400
        /*0100*/ 	.short	0x0100
        /*0102*/ 	.byte	0x06
	.zero		1


	//   ....[1]....
        /*0104*/ 	.word	0x000003f0
        /*0108*/ 	.word	0x000000ff
        /*010c*/ 	.word	0x00036410
        /*0110*/ 	.short	0x0100
        /*0112*/ 	.byte	0x08
	.zero		1


	//   ....[2]....
        /*0114*/ 	.word	0x00000400
        /*0118*/ 	.word	0x000000ff
        /*011c*/ 	.word	0x00036420
        /*0120*/ 	.short	0x0100
        /*0122*/ 	.byte	0x08
	.zero		1


	//   ....[3]....
        /*0124*/ 	.word	0x00000410
        /*0128*/ 	.word	0x000000ff
        /*012c*/ 	.word	0x00036418
        /*0130*/ 	.short	0x0100
        /*0132*/ 	.byte	0x08
	.zero		1


	//   ....[4]....
        /*0134*/ 	.word	0x00000420
        /*0138*/ 	.word	0x000000ff
        /*013c*/ 	.word	0x00036428
        /*0140*/ 	.short	0x0100
        /*0142*/ 	.byte	0x08
	.zero		1


	//   ....[5]....
        /*0144*/ 	.word	0x00000550
        /*0148*/ 	.word	0x000000ff
        /*014c*/ 	.word	0x00036430
        /*0150*/ 	.short	0x0100
        /*0152*/ 	.byte	0x08
	.zero		1


	//   ....[6]....
        /*0154*/ 	.word	0x00000560
        /*0158*/ 	.word	0x000000ff
        /*015c*/ 	.word	0x00036438
        /*0160*/ 	.short	0x0100
        /*0162*/ 	.byte	0x08
	.zero		1


	//   ....[7]....
        /*0164*/ 	.word	0x00001120
        /*0168*/ 	.word	0x000000ff
        /*016c*/ 	.word	0x00036400
        /*0170*/ 	.short	0x010a
        /*0172*/ 	.byte	0x25
	.zero		1


	//   ....[8]....
        /*0174*/ 	.word	0x00001210
        /*0178*/ 	.word	0x000000ff
        /*017c*/ 	.word	0x00036400
        /*0180*/ 	.short	0x010a
        /*0182*/ 	.byte	0x25
	.zero		1


	//   ....[9]....
        /*0184*/ 	.word	0x00001990
        /*0188*/ 	.word	0x00000003
        /*018c*/ 	.word	0x00036410
        /*0190*/ 	.short	0x010a
        /*0192*/ 	.byte	0x3f
	.zero		1


	//   ....[10]....
        /*0194*/ 	.word	0x000019d0
        /*0198*/ 	.word	0x00000003
        /*019c*/ 	.word	0x00036410
        /*01a0*/ 	.short	0x010a
        /*01a2*/ 	.byte	0x3f
	.zero		1


	//   ....[11]....
        /*01a4*/ 	.word	0x00002070
        /*01a8*/ 	.word	0x000000ff
        /*01ac*/ 	.word	0x00036430
        /*01b0*/ 	.short	0x010a
        /*01b2*/ 	.byte	0x25
	.zero		1


	//   ....[12]....
        /*01b4*/ 	.word	0x000020b0
        /*01b8*/ 	.word	0x000000ff
        /*01bc*/ 	.word	0x00036430
        /*01c0*/ 	.short	0x010a
        /*01c2*/ 	.byte	0x25
	.zero		1


	//   ....[13]....
        /*01c4*/ 	.word	0x00003ee0
        /*01c8*/ 	.word	0x000000ff
        /*01cc*/ 	.word	0x00000000
        /*01d0*/ 	.short	0x0101
        /*01d2*/ 	.byte	0x04
	.zero		1


	//   ....[14]....
        /*01d4*/ 	.word	0x00004280
        /*01d8*/ 	.word	0x00000003
        /*01dc*/ 	.word	0x00000000
        /*01e0*/ 	.short	0x0101
        /*01e2*/ 	.byte	0x3f
	.zero		1


	//   ....[15]....
        /*01e4*/ 	.word	0x00007970
        /*01e8*/ 	.word	0x00000000
        /*01ec*/ 	.word	0x00036420
        /*01f0*/ 	.short	0x010a
        /*01f2*/ 	.byte	0x3f
	.zero		1


	//   ....[16]....
        /*01f4*/ 	.word	0x00008180
        /*01f8*/ 	.word	0x00000000
        /*01fc*/ 	.word	0x00036438
        /*0200*/ 	.short	0x010a
        /*0202*/ 	.byte	0x3f
	.zero		1


	//   ....[17]....
        /*0204*/ 	.word	0x000084e0
        /*0208*/ 	.word	0x00000000
        /*020c*/ 	.word	0x00036428
        /*0210*/ 	.short	0x010a
        /*0212*/ 	.byte	0x3f
	.zero		1


	//   ....[18]....
        /*0214*/ 	.word	0x00008800
        /*0218*/ 	.word	0x00000000
        /*021c*/ 	.word	0x00036438
        /*0220*/ 	.short	0x010a
        /*0222*/ 	.byte	0x3f
	.zero		1


	//   ....[19]....
        /*0224*/ 	.word	0x00008ab0
        /*0228*/ 	.word	0x00000000
        /*022c*/ 	.word	0x00036420
        /*0230*/ 	.short	0x010a
        /*0232*/ 	.byte	0x3f
	.zero		1


	//   ....[20]....
        /*0234*/ 	.word	0x00008e30
        /*0238*/ 	.word	0x00000000
        /*023c*/ 	.word	0x00036438
        /*0240*/ 	.short	0x010a
        /*0242*/ 	.byte	0x3f
	.zero		1


	//   ....[21]....
        /*0244*/ 	.word	0x00009120
        /*0248*/ 	.word	0x00000000
        /*024c*/ 	.word	0x00036428
        /*0250*/ 	.short	0x010a
        /*0252*/ 	.byte	0x3f
	.zero		1


	//   ....[22]....
        /*0254*/ 	.word	0x00009460
        /*0258*/ 	.word	0x00000000
        /*025c*/ 	.word	0x00036438
        /*0260*/ 	.short	0x010a
        /*0262*/ 	.byte	0x3f
	.zero		1


	//   ....[23]....
        /*0264*/ 	.word	0x000098b0
        /*0268*/ 	.word	0x00000009
        /*026c*/ 	.word	0x00000000
        /*0270*/ 	.short	0x010a
        /*0272*/ 	.byte	0x3f
	.zero		1


	//   ....[24]....
        /*0274*/ 	.word	0x00009930
        /*0278*/ 	.word	0x00000003
        /*027c*/ 	.word	0x00000000
        /*0280*/ 	.short	0x010a
        /*0282*/ 	.byte	0x3f
	.zero		1


	//   ....[25]....
        /*0284*/ 	.word	0x00009980
        /*0288*/ 	.word	0x00000004
        /*028c*/ 	.word	0x00036438
        /*0290*/ 	.short	0x010a
        /*0292*/ 	.byte	0x3f
	.zero		1


	//   ....[26]....
        /*0294*/ 	.word	0x00009a60
        /*0298*/ 	.word	0x00000003
        /*029c*/ 	.word	0x00036400
        /*02a0*/ 	.short	0x010a
        /*02a2*/ 	.byte	0x3f
	.zero		1


	//   ....[27]....
        /*02a4*/ 	.word	0x00009ab0
        /*02a8*/ 	.word	0x00000003
        /*02ac*/ 	.word	0x00036410
        /*02b0*/ 	.short	0x010a
        /*02b2*/ 	.byte	0x3f
	.zero		1


	//   ....[28]....
        /*02b4*/ 	.word	0x00009b10
        /*02b8*/ 	.word	0x0000000b
        /*02bc*/ 	.word	0x00036430
        /*02c0*/ 	.short	0x010a
        /*02c2*/ 	.byte	0x3f
	.zero		1


	//   ....[29]....
        /*02c4*/ 	.word	0x00009b60
        /*02c8*/ 	.word	0x00000000
        /*02cc*/ 	.word	0x00036420
        /*02d0*/ 	.short	0x010a
        /*02d2*/ 	.byte	0x3f
	.zero		1


	//   ....[30]....
        /*02d4*/ 	.word	0x00009bb0
        /*02d8*/ 	.word	0x00000000
        /*02dc*/ 	.word	0x00036438
        /*02e0*/ 	.short	0x010a
        /*02e2*/ 	.byte	0x3f
	.zero		1


	//   ....[31]....
        /*02e4*/ 	.word	0x00009c00
        /*02e8*/ 	.word	0x00000000
        /*02ec*/ 	.word	0x00036428
        /*02f0*/ 	.short	0x010a
        /*02f2*/ 	.byte	0x3f
	.zero		1


	//   ....[32]....
        /*02f4*/ 	.word	0x00009c50
        /*02f8*/ 	.word	0x00000000
        /*02fc*/ 	.word	0x00036438
        /*0300*/ 	.short	0x010a
        /*0302*/ 	.byte	0x3f
	.zero		1


	//   ....[33]....
        /*0304*/ 	.word	0x00009cb0
        /*0308*/ 	.word	0x00000000
        /*030c*/ 	.word	0x00036420
        /*0310*/ 	.short	0x010a
        /*0312*/ 	.byte	0x3f
	.zero		1


	//   ....[34]....
        /*0314*/ 	.word	0x00009d00
        /*0318*/ 	.word	0x00000000
        /*031c*/ 	.word	0x00036438
        /*0320*/ 	.short	0x010a
        /*0322*/ 	.byte	0x3f
	.zero		1


	//   ....[35]....
        /*0324*/ 	.word	0x00009d50
        /*0328*/ 	.word	0x00000000
        /*032c*/ 	.word	0x00036428
        /*0330*/ 	.short	0x010a
        /*0332*/ 	.byte	0x3f
	.zero		1


	//   ....[36]....
        /*0334*/ 	.word	0x00009da0
        /*0338*/ 	.word	0x00000000
        /*033c*/ 	.word	0x00036438
        /*0340*/ 	.short	0x010a
        /*0342*/ 	.byte	0x3f
	.zero		1


	//   ....[37]....
        /*0344*/ 	.word	0x00009e70
        /*0348*/ 	.word	0x00000009
        /*034c*/ 	.word	0x00000000
        /*0350*/ 	.short	0x010a
        /*0352*/ 	.byte	0x3f
	.zero		1


	//   ....[38]....
        /*0354*/ 	.word	0x00009ec0
        /*0358*/ 	.word	0x00000003
        /*035c*/ 	.word	0x00000000
        /*0360*/ 	.short	0x010a
        /*0362*/ 	.byte	0x3f
	.zero		1


	//----- nvinfo : EIATTR_NUM_MBARRIERS
	.align		4
.L_566:
        /*0364*/ 	.byte	0x03, 0x38
        /*0366*/ 	.short	0x0007


	//----- nvinfo : EIATTR_EXIT_INSTR_OFFSETS
	.align		4
        /*0368*/ 	.byte	0x04, 0x1c
        /*036a*/ 	.short	(.L_568 - .L_567)


	//   ....[0]....
.L_567:
        /*036c*/ 	.word	0x00000690


	//   ....[1]....
        /*0370*/ 	.word	0x000053a0


	//   ....[2]....
        /*0374*/ 	.word	0x00006330


	//   ....[3]....
        /*0378*/ 	.word	0x000099d0


	//----- nvinfo : EIATTR_MAX_THREADS
	.align		4
.L_568:
        /*037c*/ 	.byte	0x04, 0x05
        /*037e*/ 	.short	(.L_570 - .L_569)
.L_569:
        /*0380*/ 	.word	0x00000200
        /*0384*/ 	.word	0x00000001
        /*0388*/ 	.word	0x00000001


	//----- nvinfo : EIATTR_CRS_STACK_SIZE
	.align		4
.L_570:
        /*038c*/ 	.byte	0x04, 0x1e
        /*038e*/ 	.short	(.L_572 - .L_571)
.L_571:
        /*0390*/ 	.word	0x00000000


	//----- nvinfo : EIATTR_CBANK_PARAM_SIZE
	.align		4
.L_572:
        /*0394*/ 	.byte	0x03, 0x19
        /*0396*/ 	.short	0x0970


	//----- nvinfo : EIATTR_PARAM_CBANK
	.align		4
        /*0398*/ 	.byte	0x04, 0x0a
        /*039a*/ 	.short	(.L_574 - .L_573)
	.align		4
.L_573:
        /*039c*/ 	.word	index@(.nv.constant0._ZN7cutlass13device_kernelIN5flash11enable_sm90INS1_16FlashAttnBwdSm90INS1_25CollectiveMainloopBwdSm90ILi2ELi1ELi1EN4cute5tupleIJNS5_1CILi1EEES8_S8_EEENS6_IJNS7_ILi64EEENS7_ILi96EEENS7_ILi192EEEEEENS_6half_tEfNS_4arch4Sm90ELb0ELb1ELb1ELb0ELb0ELb0ELb1ELb0ELi3ELi1ELi1ELi1ELb0EEENS1_21CollectiveEpilogueBwdISD_SE_SG_Li384ELb0ELb1ELi3EEENS1_19SingleTileSchedulerILb0ELb0ELb0ELi96EEEEEEEEEvNT_6ParamsE)
        /*03a0*/ 	.short	0x0210
        /*03a2*/ 	.short	0x0970


	//----- nvinfo : EIATTR_SW_WAR
	.align		4
.L_574:
        /*03a4*/ 	.byte	0x04, 0x36
        /*03a6*/ 	.short	(.L_576 - .L_575)
.L_575:
        /*03a8*/ 	.word	0x00000008
.L_576:


//--------------------- .nv.info._ZN7cutlass13device_kernelIN5flash11enable_sm90INS1_16FlashAttnBwdSm90INS1_25CollectiveMainloopBwdSm90ILi2ELi1ELi1EN4cute5tupleIJNS5_1CILi1EEES8_S8_EEENS6_IJNS7_ILi64EEENS7_ILi96EEENS7_ILi192EEEEEENS_6half_tEfNS_4arch4Sm90ELb0ELb1ELb1ELb0ELb1ELb0ELb1ELb0ELi3ELi1ELi1ELi1ELb0EEENS1_21CollectiveEpilogueBwdISD_SE_SG_Li384ELb0ELb1ELi3EEENS1_19SingleTileSchedulerILb0ELb0ELb0ELi96EEEEEEEEEvNT_6ParamsE --------------------------
	.section	.nv.info._ZN7cutlass13device_kernelIN5flash11enable_sm90INS1_16FlashAttnBwdSm90INS1_25CollectiveMainloopBwdSm90ILi2ELi1ELi1EN4cute5tupleIJNS5_1CILi1EEES8_S8_EEENS6_IJNS7_ILi64EEENS7_ILi96EEENS7_ILi192EEEEEENS_6half_tEfNS_4arch4Sm90ELb0ELb1ELb1ELb0ELb1ELb0ELb1ELb0ELi3ELi1ELi1ELi1ELb0EEENS1_21CollectiveEpilogueBwdISD_SE_SG_Li384ELb0ELb1ELi3EEENS1_19SingleTileSchedulerILb0ELb0ELb0ELi96EEEEEEEEEvNT_6ParamsE,"",@"SHT_CUDA_INFO"
	.sectionflags	@""
	.align	4


	//----- nvinfo : EIATTR_CUDA_API_VERSION
	.align		4
        /*0000*/ 	.byte	0x04, 0x37
        /*0002*/ 	.short	(.L_578 - .L_577)
.L_577:
        /*0004*/ 	.word	0x00000082


	//----- nvinfo : EIATTR_KPARAM_INFO
	.align		4
.L_578:
        /*0008*/ 	.byte	0x04, 0x17
        /*000a*/ 	.short	(.L_580 - .L_579)
.L_579:
        /*000c*/ 	.word	0x00000000
        /*0010*/ 	.short	0x0000
        /*0012*/ 	.short	0x0070
        /*0014*/ 	.byte	0x00, 0xf0, 0x01, 0x24


	//----- nvinfo : EIATTR_SPARSE_MMA_MASK
	.align		4
.L_580:
        /*0018*/ 	.byte	0x03, 0x50
        /*001a*/ 	.short	0x0000


	//----- nvinfo : EIATTR_MAXREG_COUNT
	.align		4
        /*001c*/ 	.byte	0x03, 0x1b
        /*001e*/ 	.short	0x0080


	//----- nvinfo : EIATTR_NUM_BARRIERS
	.align		4
        /*0020*/ 	.byte	0x02, 0x4c
        /*0022*/ 	.byte	0x10
	.zero		1


	//----- nvinfo : EIATTR_EXTERNS
	.align		4
        /*0024*/ 	.byte	0x04, 0x0f
        /*0026*/ 	.short	(.L_582 - .L_581)


	//   ....[0]....
	.align		4
.L_581:
        /*0028*/ 	.word	index@(__assertfail)


	//----- nvinfo : EIATTR_ANNOTATIONS
	.align		4
.L_582:
        /*002c*/ 	.byte	0x04, 0x55
        /*002e*/ 	.short	(.L_584 - .L_583)


	//   ....[0]....
.L_583:
        /*0030*/ 	.word	0x00000001
        /*0034*/ 	.byte	0x20, 0x18, 0x00, 0x00, 0x01, 0x00, 0x00, 0x00, 0x60, 0x18, 0x00, 0x00, 0x01, 0x00, 0x00, 0x00
        /*0044*/ 	.byte	0xa0, 0x18, 0x00, 0x00, 0x01, 0x00, 0x00, 0x00, 0xe0, 0x20, 0x00, 0x00, 0x01, 0x00, 0x00, 0x00
        /*0054*/ 	.byte	0x70, 0x2a, 0x00, 0x00, 0x01, 0x00, 0x00, 0x00, 0x50, 0x2c, 0x00, 0x00, 0x01, 0x00, 0x00, 0x00
        /*0064*/ 	.byte	0xd0, 0x2d, 0x00, 0x00


	//----- nvinfo : EIATTR_MERCURY_ISA_VERSION
	.align		4
.L_584:
        /*0068*/ 	.byte	0x03, 0x5f
        /*006a*/ 	.short	0x0101


	//----- nvinfo : EIATTR_INT_WARP_WIDE_INSTR_OFFSETS
	.align		4
        /*006c*/ 	.byte	0x04, 0x31
        /*006e*/ 	.short	(.L_586 - .L_585)


	//   ....[0]....
.L_585:
        /*0070*/ 	.word	0x000001f0


	//   ....[1]....
        /*0074*/ 	.word	0x00000220


	//   ....[2]....
        /*0078*/ 	.word	0x00006e80


	//   ....[3]....
        /*007c*/ 	.word	0x000075c0


	//   ....[4]....
        /*0080*/ 	.word	0x00007bb0


	//   ....[5]....
        /*0084*/ 	.word	0x00007e80


	//   ....[6]....
        /*0088*/ 	.word	0x000080e0


	//   ....[7]....
        /*008c*/ 	.word	0x00008270


	//----- nvinfo : EIATTR_COOP_GROUP_MASK_REGIDS
	.align		4
.L_586:
        /*0090*/ 	.byte	0x04, 0x29
        /*0092*/ 	.short	(.L_588 - .L_587)


	//   ....[0]....
.L_587:
        /*0094*/ 	.word	0xffffffff


	//   ....[1]....
        /*0098*/ 	.word	0xffffffff


	//   ....[2]....
        /*009c*/ 	.word	0xffffffff


	//   ....[3]....
        /*00a0*/ 	.word	0xffffffff


	//   ....[4]....
        /*00a4*/ 	.word	0xffffffff


	//   ....[5]....
        /*00a8*/ 	.word	0xffffffff


	//   ....[6]....
        /*00ac*/ 	.word	0xffffffff


	//   ....[7]....
        /*00b0*/ 	.word	0xffffffff


	//   ....[8]....
        /*00b4*/ 	.word	0xffffffff


	//   ....[9]....
        /*00b8*/ 	.word	0xffffffff


	//   ....[10]....
        /*00bc*/ 	.word	0xffffffff


	//   ....[11]....
        /*00c0*/ 	.word	0xffffffff


	//   ....[12]....
        /*00c4*/ 	.word	0xffffffff


	//   ....[13]....
        /*00c8*/ 	.word	0xffffffff


	//   ....[14]....
        /*00cc*/ 	.word	0xffffffff


	//   ....[15]....
        /*00d0*/ 	.word	0xffffffff


	//   ....[16]....
        /*00d4*/ 	.word	0xffffffff


	//   ....[17]....
        /*00d8*/ 	.word	0x0500000f


	//   ....[18]....
        /*00dc*/ 	.word	0x0500000f


	//   ....[19]....
        /*00e0*/ 	.word	0x0500000f


	//   ....[20]....
        /*00e4*/ 	.word	0x0500000f


	//----- nvinfo : EIATTR_COOP_GROUP_INSTR_OFFSETS
	.align		4
.L_588:
        /*00e8*/ 	.byte	0x04, 0x28
        /*00ea*/ 	.short	(.L_590 - .L_589)


	//   ....[0]....
.L_589:
        /*00ec*/ 	.word	0x00000070


	//   ....[1]....
        /*00f0*/ 	.word	0x00000200


	//   ....[2]....
        /*00f4*/ 	.word	0x00000250


	//   ....[3]....
        /*00f8*/ 	.word	0x00000440


	//   ....[4]....
        /*00fc*/ 	.word	0x00000640


	//   ....[5]....
        /*0100*/ 	.word	0x00001100


	//   ....[6]....
        /*0104*/ 	.word	0x00004d80


	//   ....[7]....
        /*0108*/ 	.word	0x00006390


	//   ....[8]....
        /*010c*/ 	.word	0x000068f0


	//   ....[9]....
        /*0110*/ 	.word	0x00006db0


	//   ....[10]....
        /*0114*/ 	.word	0x00007100


	//   ....[11]....
        /*0118*/ 	.word	0x000074f0


	//   ....[12]....
        /*011c*/ 	.word	0x00007730


	//   ....[13]....
        /*0120*/ 	.word	0x00007ae0


	//   ....[14]....
        /*0124*/ 	.word	0x00007dc0


	//   ....[15]....
        /*0128*/ 	.word	0x00007fe0


	//   ....[16]....
        /*012c*/ 	.word	0x00008170


	//   ....[17]....
        /*0130*/ 	.word	0x0000a910


	//   ....[18]....
        /*0134*/ 	.word	0x0000aa80


	//   ....[19]....
        /*0138*/ 	.word	0x0000aaf0


	//   ....[20]....
        /*013c*/ 	.word	0x0000ab60


	//----- nvinfo : EIATTR_REG_RECONFIG
	.align		4
.L_590:
        /*0140*/ 	.byte	0x01, 0x54
	.zero		2


	//----- nvinfo : EIATTR_SYSCALL_OFFSETS
	.align		4
        /*0144*/ 	.byte	0x04, 0x46
        /*0146*/ 	.short	(.L_592 - .L_591)


	//   ....[0]....
.L_591:
        /*0148*/ 	.word	0x00000d60


	//   ....[1]....
        /*014c*/ 	.word	0x00000e50


	//   ....[2]....
        /*0150*/ 	.word	0x00000f90


	//   ....[3]....
        /*0154*/ 	.word	0x00001080


	//   ....[4]....
        /*0158*/ 	.word	0x00004770


	//   ....[5]....
        /*015c*/ 	.word	0x000048b0


	//   ....[6]....
        /*0160*/ 	.word	0x000049d0


	//   ....[7]....
        /*0164*/ 	.word	0x00004af0


	//----- nvinfo : EIATTR_MBARRIER_INSTR_OFFSETS
	.align		4
.L_592:
        /*0168*/ 	.byte	0x04, 0x39
        /*016a*/ 	.short	(.L_594 - .L_593)


	//   ....[0]....
.L_593:
        /*016c*/ 	.word	0x000002f0
        /*0170*/ 	.word	0x000000ff
        /*0174*/ 	.word	0x00036400
        /*0178*/ 	.short	0x0100
        /*017a*/ 	.byte	0x06
	.zero		1


	//   ....[1]....
        /*017c*/ 	.word	0x000003f0
        /*0180*/ 	.word	0x000000ff
        /*0184*/ 	.word	0x00036410
        /*0188*/ 	.short	0x0100
        /*018a*/ 	.byte	0x08
	.zero		1


	//   ....[2]....
        /*018c*/ 	.word	0x00000400
        /*0190*/ 	.word	0x000000ff
        /*0194*/ 	.word	0x00036420
        /*0198*/ 	.short	0x0100
        /*019a*/ 	.byte	0x08
	.zero		1


	//   ....[3]....
        /*019c*/ 	.word	0x00000410
        /*01a0*/ 	.word	0x000000ff
        /*01a4*/ 	.word	0x00036418
        /*01a8*/ 	.short	0x0100
        /*01aa*/ 	.byte	0x08
	.zero		1


	//   ....[4]....
        /*01ac*/ 	.word	0x00000420
        /*01b0*/ 	.word	0x000000ff
        /*01b4*/ 	.word	0x00036428
        /*01b8*/ 	.short	0x0100
        /*01ba*/ 	.byte	0x08
	.zero		1


	//   ....[5]....
        /*01bc*/ 	.word	0x00000550
        /*01c0*/ 	.word	0x000000ff
        /*01c4*/ 	.word	0x00036430
        /*01c8*/ 	.short	0x0100
        /*01ca*/ 	.byte	0x08
	.zero		1


	//   ....[6]....
        /*01cc*/ 	.word	0x00000560
        /*01d0*/ 	.word	0x000000ff
        /*01d4*/ 	.word	0x00036438
        /*01d8*/ 	.short	0x0100
        /*01da*/ 	.byte	0x08
	.zero		1


	//   ....[7]....
        /*01dc*/ 	.word	0x00001130
        /*01e0*/ 	.word	0x000000ff
        /*01e4*/ 	.word	0x00036400
        /*01e8*/ 	.short	0x010a
        /*01ea*/ 	.byte	0x25
	.zero		1


	//   ....[8]....
        /*01ec*/ 	.word	0x00001220
        /*01f0*/ 	.word	0x000000ff
        /*01f4*/ 	.word	0x00036400
        /*01f8*/ 	.short	0x010a
        /*01fa*/ 	.byte	0x25
	.zero		1


	//   ....[9]....
        /*01fc*/ 	.word	0x000019a0
        /*0200*/ 	.word	0x00000003
        /*0204*/ 	.word	0x00036410
        /*0208*/ 	.short	0x010a
        /*020a*/ 	.byte	0x3f
	.zero		1


	//   ....[10]....
        /*020c*/ 	.word	0x000019e0
        /*0210*/ 	.word	0x00000003
        /*0214*/ 	.word	0x00036410
        /*0218*/ 	.short	0x010a
        /*021a*/ 	.byte	0x3f
	.zero		1


	//   ....[11]....
        /*021c*/ 	.word	0x00002070
        /*0220*/ 	.word	0x000000ff
        /*0224*/ 	.word	0x00036430
        /*0228*/ 	.short	0x010a
        /*022a*/ 	.byte	0x25
	.zero		1


	//   ....[12]....
        /*022c*/ 	.word	0x000020b0
        /*0230*/ 	.word	0x000000ff
        /*0234*/ 	.word	0x00036430
        /*0238*/ 	.short	0x010a
        /*023a*/ 	.byte	0x25
	.zero		1


	//   ....[13]....
        /*023c*/ 	.word	0x00003ef0
        /*0240*/ 	.word	0x000000ff
        /*0244*/ 	.word	0x00000000
        /*0248*/ 	.short	0x0101
        /*024a*/ 	.byte	0x04
	.zero		1


	//   ....[14]....
        /*024c*/ 	.word	0x00004290
        /*0250*/ 	.word	0x00000003
        /*0254*/ 	.word	0x00000000
        /*0258*/ 	.short	0x0101
        /*025a*/ 	.byte	0x3f
	.zero		1


	//   ....[15]....
        /*025c*/ 	.word	0x00008860
        /*0260*/ 	.word	0x00000000
        /*0264*/ 	.word	0x00036420
        /*0268*/ 	.short	0x010a
        /*026a*/ 	.byte	0x3f
	.zero		1


	//   ....[16]....
        /*026c*/ 	.word	0x00009070
        /*0270*/ 	.word	0x00000000
        /*0274*/ 	.word	0x00036438
        /*0278*/ 	.short	0x010a
        /*027a*/ 	.byte	0x3f
	.zero		1


	//   ....[17]....
        /*027c*/ 	.word	0x000093d0
        /*0280*/ 	.word	0x00000000
        /*0284*/ 	.word	0x00036428
        /*0288*/ 	.short	0x010a
        /*028a*/ 	.byte	0x3f
	.zero		1


	//   ....[18]....
        /*028c*/ 	.word	0x000096f0
        /*0290*/ 	.word	0x00000000
        /*0294*/ 	.word	0x00036438
        /*0298*/ 	.short	0x010a
        /*029a*/ 	.byte	0x3f
	.zero		1


	//   ....[19]....
        /*029c*/ 	.word	0x000099a0
        /*02a0*/ 	.word	0x00000000
        /*02a4*/ 	.word	0x00036420
        /*02a8*/ 	.short	0x010a
        /*02aa*/ 	.byte	0x3f
	.zero		1


	//   ....[20]....
        /*02ac*/ 	.word	0x00009d20
        /*02b0*/ 	.word	0x00000000
        /*02b4*/ 	.word	0x00036438
        /*02b8*/ 	.short	0x010a
        /*02ba*/ 	.byte	0x3f
	.zero		1


	//   ....[21]....
        /*02bc*/ 	.word	0x0000a010
        /*02c0*/ 	.word	0x00000000
        /*02c4*/ 	.word	0x00036428
        /*02c8*/ 	.short	0x010a
        /*02ca*/ 	.byte	0x3f
	.zero		1


	//   ....[22]....
        /*02cc*/ 	.word	0x0000a350
        /*02d0*/ 	.word	0x00000000
        /*02d4*/ 	.word	0x00036438
        /*02d8*/ 	.short	0x010a
        /*02da*/ 	.byte	0x3f
	.zero		1


	//   ....[23]....
        /*02dc*/ 	.word	0x0000a7a0
        /*02e0*/ 	.word	0x00000009
        /*02e4*/ 	.word	0x00000000
        /*02e8*/ 	.short	0x010a
        /*02ea*/ 	.byte	0x3f
	.zero		1


	//   ....[24]....
        /*02ec*/ 	.word	0x0000a820
        /*02f0*/ 	.word	0x00000003
        /*02f4*/ 	.word	0x00000000
        /*02f8*/ 	.short	0x010a
        /*02fa*/ 	.byte	0x3f
	.zero		1


	//   ....[25]....
        /*02fc*/ 	.word	0x0000a870
        /*0300*/ 	.word	0x00000004
        /*0304*/ 	.word	0x00036438
        /*0308*/ 	.short	0x010a
        /*030a*/ 	.byte	0x3f
	.zero		1


	//   ....[26]....
        /*030c*/ 	.word	0x0000a950
        /*0310*/ 	.word	0x00000003
        /*0314*/ 	.word	0x00036400
        /*0318*/ 	.short	0x010a
        /*031a*/ 	.byte	0x3f
	.zero		1


	//   ....[27]....
        /*031c*/ 	.word	0x0000a9a0
        /*0320*/ 	.word	0x00000003
        /*0324*/ 	.word	0x00036410
        /*0328*/ 	.short	0x010a
        /*032a*/ 	.byte	0x3f
	.zero		1


	//   ....[28]....
        /*032c*/ 	.word	0x0000aa00
        /*0330*/ 	.word	0x0000000b
        /*0334*/ 	.word	0x00036430
        /*0338*/ 	.short	0x010a
        /*033a*/ 	.byte	0x3f
	.zero		1


	//   ....[29]....
        /*033c*/ 	.word	0x0000aba0
        /*0340*/ 	.word	0x00000000
        /*0344*/ 	.word	0x00036420
        /*0348*/ 	.short	0x010a
        /*034a*/ 	.byte	0x3f
	.zero		1


	//   ....[30]....
        /*034c*/ 	.word	0x0000abf0
        /*0350*/ 	.word	0x00000000
        /*0354*/ 	.word	0x00036438
        /*0358*/ 	.short	0x010a
        /*035a*/ 	.byte	0x3f
	.zero		1


	//   ....[31]....
        /*035c*/ 	.word	0x0000ac40
        /*0360*/ 	.word	0x00000000
        /*0364*/ 	.word	0x00036428
        /*0368*/ 	.short	0x010a
        /*036a*/ 	.byte	0x3f
	.zero		1


	//   ....[32]....
        /*036c*/ 	.word	0x0000ac90
        /*0370*/ 	.word	0x00000000
        /*0374*/ 	.word	0x00036438
        /*0378*/ 	.short	0x010a
        /*037a*/ 	.byte	0x3f
	.zero		1


	//   ....[33]....
        /*037c*/ 	.word	0x0000acf0
        /*0380*/ 	.word	0x00000000
        /*0384*/ 	.word	0x00036420
        /*0388*/ 	.short	0x010a
        /*038a*/ 	.byte	0x3f
	.zero		1


	//   ....[34]....
        /*038c*/ 	.word	0x0000ad40
        /*0390*/ 	.word	0x00000000
        /*0394*/ 	.word	0x00036438
        /*0398*/ 	.short	0x010a
        /*039a*/ 	.byte	0x3f
	.zero		1


	//   ....[35]....
        /*039c*/ 	.word	0x0000ad90
        /*03a0*/ 	.word	0x00000000
        /*03a4*/ 	.word	0x00036428
        /*03a8*/ 	.short	0x010a
        /*03aa*/ 	.byte	0x3f
	.zero		1


	//   ....[36]....
        /*03ac*/ 	.word	0x0000ade0
        /*03b0*/ 	.word	0x00000000
        /*03b4*/ 	.word	0x00036438
        /*03b8*/ 	.short	0x010a
        /*03ba*/ 	.byte	0x3f
	.zero		1


	//   ....[37]....
        /*03bc*/ 	.word	0x0000aeb0
        /*03c0*/ 	.word	0x00000009
        /*03c4*/ 	.word	0x00000000
        /*03c8*/ 	.short	0x010a
        /*03ca*/ 	.byte	0x3f
	.zero		1


	//   ....[38]....
        /*03cc*/ 	.word	0x0000af00
        /*03d0*/ 	.word	0x00000003
        /*03d4*/ 	.word	0x00000000
        /*03d8*/ 	.short	0x010a
        /*03da*/ 	.byte	0x3f
	.zero		1


	//----- nvinfo : EIATTR_NUM_MBARRIERS
	.align		4
.L_594:
        /*03dc*/ 	.byte	0x03, 0x38
        /*03de*/ 	.short	0x0007


	//----- nvinfo : EIATTR_EXIT_INSTR_OFFSETS
	.align		4
        /*03e0*/ 	.byte	0x04, 0x1c
        /*03e2*/ 	.short	(.L_596 - .L_595)


	//   ....[0]....
.L_595:
        /*03e4*/ 	.word	0x000006a0


	//   ....[1]....
        /*03e8*/ 	.word	0x000053b0


	//   ....[2]....
        /*03ec*/ 	.word	0x00006330


	//   ....[3]....
        /*03f0*/ 	.word	0x0000a8c0


	//----- nvinfo : EIATTR_MAX_THREADS
	.align		4
.L_596:
        /*03f4*/ 	.byte	0x04, 0x05
        /*03f6*/ 	.short	(.L_598 - .L_597)
.L_597:
        /*03f8*/ 	.word	0x00000200
        /*03fc*/ 	.word	0x00000001
        /*0400*/ 	.word	0x00000001


	//----- nvinfo : EIATTR_CRS_STACK_SIZE
	.align		4
.L_598:
        /*0404*/ 	.byte	0x04, 0x1e
        /*0406*/ 	.short	(.L_600 - .L_599)
.L_599:
        /*0408*/ 	.word	0x00000000


	//----- nvinfo : EIATTR_CBANK_PARAM_SIZE
	.align		4
.L_600:
        /*040c*/ 	.byte	0x03, 0x19
        /*040e*/ 	.short	0x0970


	//----- nvinfo : EIATTR_PARAM_CBANK
	.align		4
        /*0410*/ 	.byte	0x04, 0x0a
        /*0412*/ 	.short	(.L_602 - .L_601)
	.align		4
.L_601:
        /*0414*/ 	.word	index@(.nv.constant0._ZN7cutlass13device_kernelIN5flash11enable_sm90INS1_16FlashAttnBwdSm90INS1_25CollectiveMainloopBwdSm90ILi2ELi1ELi1EN4cute5tupleIJNS5_1CILi1EEES8_S8_EEENS6_IJNS7_ILi64EEENS7_ILi96EEENS7_ILi192EEEEEENS_6half_tEfNS_4arch4Sm90ELb0ELb1ELb1ELb0ELb1ELb0ELb1ELb0ELi3ELi1ELi1ELi1ELb0EEENS1_21CollectiveEpilogueBwdISD_SE_SG_Li384ELb0ELb1ELi3EEENS1_19SingleTileSchedulerILb0ELb0ELb0ELi96EEEEEEEEEvNT_6ParamsE)
        /*0418*/ 	.short	0x0210
        /*041a*/ 	.short	0x0970


	//----- nvinfo : EIATTR_SW_WAR
	.align		4
.L_602:
        /*041c*/ 	.byte	0x04, 0x36
        /*041e*/ 	.short	(.L_604 - .L_603)
.L_603:
        /*0420*/ 	.word	0x00000008
.L_604:


//--------------------- .nv.info._ZN7cutlass13device_kernelIN5flash11enable_sm90INS1_16FlashAttnBwdSm90INS1_25CollectiveMainloopBwdSm90ILi2ELi1ELi1EN4cute5tupleIJNS5_1CILi1EEES8_S8_EEENS6_IJNS7_ILi64EEENS7_ILi96EEENS7_ILi192EEEEEENS_6half_tEfNS_4arch4Sm90ELb0ELb1ELb1ELb0ELb0ELb0ELb1ELb0ELi3ELi1ELi1ELi1ELb0EEENS1_24CollectiveEpilogueBwdGQAISD_fSG_Li384ELb0ELb0EEENS1_19SingleTileSchedulerILb0ELb0ELb0ELi96EEEEEEEEEvNT_6ParamsE --------------------------
	.section	.nv.info._ZN7cutlass13device_kernelIN5flash11enable_sm90INS1_16FlashAttnBwdSm90INS1_25CollectiveMainloopBwdSm90ILi2ELi1ELi1EN4cute5tupleIJNS5_1CILi1EEES8_S8_EEENS6_IJNS7_ILi64EEENS7_ILi96EEENS7_ILi192EEEEEENS_6half_tEfNS_4arch4Sm90ELb0ELb1ELb1ELb0ELb0ELb0ELb1ELb0ELi3ELi1ELi1ELi1ELb0EEENS1_24CollectiveEpilogueBwdGQAISD_fSG_Li384ELb0ELb0EEENS1_19SingleTileSchedulerILb0ELb0ELb0ELi96EEEEEEEEEvNT_6ParamsE,"",@"SHT_CUDA_INFO"
	.sectionflags	@""
	.align	4


	//----- nvinfo : EIATTR_CUDA_API_VERSION
	.align		4
        /*0000*/ 	.byte	0x04, 0x37
        /*0002*/ 	.short	(.L_606 - .L_605)
.L_605:
        /*0004*/ 	.word	0x00000082


	//----- nvinfo : EIATTR_KPARAM_INFO
	.align		4
.L_606:
        /*0008*/ 	.byte	0x04, 0x17
        /*000a*/ 	.short	(.L_608 - .L_607)
.L_607:
        /*000c*/ 	.word	0x00000000
        /*0010*/ 	.short	0x0000
        /*0012*/ 	.short	0x0070
        /*0014*/ 	.byte	0x00, 0xf0, 0x01, 0x1a


	//----- nvinfo : EIATTR_SPARSE_MMA_MASK
	.align		4
.L_608:
        /*0018*/ 	.byte	0x03, 0x50
        /*001a*/ 	.short	0x0000


	//----- nvinfo : EIATTR_MAXREG_COUNT
	.align		4
        /*001c*/ 	.byte	0x03, 0x1b
        /*001e*/ 	.short	0x0080


	//----- nvinfo : EIATTR_NUM_BARRIERS
	.align		4
        /*0020*/ 	.byte	0x02, 0x4c
        /*0022*/ 	.byte	0x10
	.zero		1


	//----- nvinfo : EIATTR_EXTERNS
	.align		4
        /*0024*/ 	.byte	0x04, 0x0f
        /*0026*/ 	.short	(.L_610 - .L_609)


	//   ....[0]....
	.align		4
.L_609:
        /*0028*/ 	.word	index@(__assertfail)


	//----- nvinfo : EIATTR_ANNOTATIONS
	.align		4
.L_610:
        /*002c*/ 	.byte	0x04, 0x55
        /*002e*/ 	.short	(.L_612 - .L_611)


	//   ....[0]....
.L_611:
        /*0030*/ 	.word	0x00000001
        /*0034*/ 	.byte	0xc0, 0x17, 0x00, 0x00, 0x01, 0x00, 0x00, 0x00, 0x00, 0x18, 0x00, 0x00, 0x01, 0x00, 0x00, 0x00
        /*0044*/ 	.byte	0x70, 0x20, 0x00, 0x00, 0x01, 0x00, 0x00, 0x00, 0x00, 0x2a, 0x00, 0x00, 0x01, 0x00, 0x00, 0x00
        /*0054*/ 	.byte	0xe0, 0x2b, 0x00, 0x00


	//----- nvinfo : EIATTR_MERCURY_ISA_VERSION
	.align		4
.L_612:
        /*0058*/ 	.byte	0x03, 0x5f
        /*005a*/ 	.short	0x0101


	//----- nvinfo : EIATTR_INT_WARP_WIDE_INSTR_OFFSETS
	.align		4
        /*005c*/ 	.byte	0x04, 0x31
        /*005e*/ 	.short	(.L_614 - .L_613)


	//   ....[0]....
.L_613:
        /*0060*/ 	.word	0x00000190


	//   ....[1]....
        /*0064*/ 	.word	0x000001c0


	//----- nvinfo : EIATTR_COOP_GROUP_MASK_REGIDS
	.align		4
.L_614:
        /*0068*/ 	.byte	0x04, 0x29
        /*006a*/ 	.short	(.L_616 - .L_615)


	//   ....[0]....
.L_615:
        /*006c*/ 	.word	0xffffffff


	//   ....[1]....
        /*0070*/ 	.word	0xffffffff


	//   ....[2]....
        /*0074*/ 	.word	0xffffffff


	//   ....[3]....
        /*0078*/ 	.word	0xffffffff


	//   ....[4]....
        /*007c*/ 	.word	0xffffffff


	//   ....[5]....
        /*0080*/ 	.word	0xffffffff


	//   ....[6]....
        /*0084*/ 	.word	0xffffffff


	//   ....[7]....
        /*0088*/ 	.word	0x0500000f


	//----- nvinfo : EIATTR_COOP_GROUP_INSTR_OFFSETS
	.align		4
.L_616:
        /*008c*/ 	.byte	0x04, 0x28
        /*008e*/ 	.short	(.L_618 - .L_617)


	//   ....[0]....
.L_617:
        /*0090*/ 	.word	0x00000070


	//   ....[1]....
        /*0094*/ 	.word	0x000001a0


	//   ....[2]....
        /*0098*/ 	.word	0x000001f0


	//   ....[3]....
        /*009c*/ 	.word	0x000003e0


	//   ....[4]....
        /*00a0*/ 	.word	0x000005e0


	//   ....[5]....
        /*00a4*/ 	.word	0x000010a0


	//   ....[6]....
        /*00a8*/ 	.word	0x00004d60


	//   ....[7]....
        /*00ac*/ 	.word	0x000083f0


	//----- nvinfo : EIATTR_REG_RECONFIG
	.align		4
.L_618:
        /*00b0*/ 	.byte	0x01, 0x54
	.zero		2


	//----- nvinfo : EIATTR_SYSCALL_OFFSETS
	.align		4
        /*00b4*/ 	.byte	0x04, 0x46
        /*00b6*/ 	.short	(.L_620 - .L_619)


	//   ....[0]....
.L_619:
        /*00b8*/ 	.word	0x00000d00


	//   ....[1]....
        /*00bc*/ 	.word	0x00000df0


	//   ....[2]....
        /*00c0*/ 	.word	0x00000f30


	//   ....[3]....
        /*00c4*/ 	.word	0x00001020


	//----- nvinfo : EIATTR_MBARRIER_INSTR_OFFSETS
	.align		4
.L_620:
        /*00c8*/ 	.byte	0x04, 0x39
        /*00ca*/ 	.short	(.L_622 - .L_621)


	//   ....[0]....
.L_621:
        /*00cc*/ 	.word	0x00000290
        /*00d0*/ 	.word	0x000000ff
        /*00d4*/ 	.word	0x00036400
        /*00d8*/ 	.short	0x0100
        /*00da*/ 	.byte	0x06
	.zero		1


	//   ....[1]....
        /*00dc*/ 	.word	0x00000390
        /*00e0*/ 	.word	0x000000ff
        /*00e4*/ 	.word	0x00036410
        /*00e8*/ 	.short	0x0100
        /*00ea*/ 	.byte	0x08
	.zero		1


	//   ....[2]....
        /*00ec*/ 	.word	0x000003a0
        /*00f0*/ 	.word	0x000000ff
        /*00f4*/ 	.word	0x00036420
        /*00f8*/ 	.short	0x0100
        /*00fa*/ 	.byte	0x08
	.zero		1


	//   ....[3]....
        /*00fc*/ 	.word	0x000003b0
        /*0100*/ 	.word	0x000000ff
        /*0104*/ 	.word	0x00036418
        /*0108*/ 	.short	0x0100
        /*010a*/ 	.byte	0x08
	.zero		1


	//   ....[4]....
        /*010c*/ 	.word	0x000003c0
        /*0110*/ 	.word	0x000000ff
        /*0114*/ 	.word	0x00036428
        /*0118*/ 	.short	0x0100
        /*011a*/ 	.byte	0x08
	.zero		1


	//   ....[5]....
        /*011c*/ 	.word	0x000004f0
        /*0120*/ 	.word	0x000000ff
        /*0124*/ 	.word	0x00036430
        /*0128*/ 	.short	0x0100
        /*012a*/ 	.byte	0x08
	.zero		1


	//   ....[6]....
        /*012c*/ 	.word	0x00000500
        /*0130*/ 	.word	0x000000ff
        /*0134*/ 	.word	0x00036438
        /*0138*/ 	.short	0x0100
        /*013a*/ 	.byte	0x08
	.zero		1


	//   ....[7]....
        /*013c*/ 	.word	0x000010d0
        /*0140*/ 	.word	0x000000ff
        /*0144*/ 	.word	0x00036400
        /*0148*/ 	.short	0x010a
        /*014a*/ 	.byte	0x25
	.zero		1


	//   ....[8]....
        /*014c*/ 	.word	0x000011c0
        /*0150*/ 	.word	0x000000ff
        /*0154*/ 	.word	0x00036400
        /*0158*/ 	.short	0x010a
        /*015a*/ 	.byte	0x25
	.zero		1


	//   ....[9]....
        /*015c*/ 	.word	0x00001920
        /*0160*/ 	.word	0x00000003
        /*0164*/ 	.word	0x00036410
        /*0168*/ 	.short	0x010a
        /*016a*/ 	.byte	0x3f
	.zero		1


	//   ....[10]....
        /*016c*/ 	.word	0x00001960
        /*0170*/ 	.word	0x00000003
        /*0174*/ 	.word	0x00036410
        /*0178*/ 	.short	0x010a
        /*017a*/ 	.byte	0x3f
	.zero		1


	//   ....[11]....
        /*017c*/ 	.word	0x00002000
        /*0180*/ 	.word	0x000000ff
        /*0184*/ 	.word	0x00036430
        /*0188*/ 	.short	0x010a
        /*018a*/ 	.byte	0x25
	.zero		1


	//   ....[12]....
        /*018c*/ 	.word	0x00002040
        /*0190*/ 	.word	0x000000ff
        /*0194*/ 	.word	0x00036430
        /*0198*/ 	.short	0x010a
        /*019a*/ 	.byte	0x25
	.zero		1


	//   ....[13]....
        /*019c*/ 	.word	0x00003e50
        /*01a0*/ 	.word	0x000000ff
        /*01a4*/ 	.word	0x00000000
        /*01a8*/ 	.short	0x0101
        /*01aa*/ 	.byte	0x04
	.zero		1


	//   ....[14]....
        /*01ac*/ 	.word	0x000041f0
        /*01b0*/ 	.word	0x00000003
        /*01b4*/ 	.word	0x00000000
        /*01b8*/ 	.short	0x0101
        /*01ba*/ 	.byte	0x3f
	.zero		1


	//   ....[15]....
        /*01bc*/ 	.word	0x00006340
        /*01c0*/ 	.word	0x00000000
        /*01c4*/ 	.word	0x00036420
        /*01c8*/ 	.short	0x010a
        /*01ca*/ 	.byte	0x3f
	.zero		1


	//   ....[16]....
        /*01cc*/ 	.word	0x00006b50
        /*01d0*/ 	.word	0x00000000
        /*01d4*/ 	.word	0x00036438
        /*01d8*/ 	.short	0x010a
        /*01da*/ 	.byte	0x3f
	.zero		1


	//   ....[17]....
        /*01dc*/ 	.word	0x00006eb0
        /*01e0*/ 	.word	0x00000000
        /*01e4*/ 	.word	0x00036428
        /*01e8*/ 	.short	0x010a
        /*01ea*/ 	.byte	0x3f
	.zero		1


	//   ....[18]....
        /*01ec*/ 	.word	0x000071d0
        /*01f0*/ 	.word	0x00000000
        /*01f4*/ 	.word	0x00036438
        /*01f8*/ 	.short	0x010a
        /*01fa*/ 	.byte	0x3f
	.zero		1


	//   ....[19]....
        /*01fc*/ 	.word	0x00007480
        /*0200*/ 	.word	0x00000000
        /*0204*/ 	.word	0x00036420
        /*0208*/ 	.short	0x010a
        /*020a*/ 	.byte	0x3f
	.zero		1


	//   ....[20]....
        /*020c*/ 	.word	0x00007800
        /*0210*/ 	.word	0x00000000
        /*0214*/ 	.word	0x00036438
        /*0218*/ 	.short	0x010a
        /*021a*/ 	.byte	0x3f
	.zero		1


	//   ....[21]....
        /*021c*/ 	.word	0x00007af0
        /*0220*/ 	.word	0x00000000
        /*0224*/ 	.word	0x00036428
        /*0228*/ 	.short	0x010a
        /*022a*/ 	.byte	0x3f
	.zero		1


	//   ....[22]....
        /*022c*/ 	.word	0x00007e30
        /*0230*/ 	.word	0x00000000
        /*0234*/ 	.word	0x00036438
        /*0238*/ 	.short	0x010a
        /*023a*/ 	.byte	0x3f
	.zero		1


	//   ....[23]....
        /*023c*/ 	.word	0x00008280
        /*0240*/ 	.word	0x00000009
        /*0244*/ 	.word	0x00000000
        /*0248*/ 	.short	0x010a
        /*024a*/ 	.byte	0x3f
	.zero		1


	//   ....[24]....
        /*024c*/ 	.word	0x00008300
        /*0250*/ 	.word	0x00000003
        /*0254*/ 	.word	0x00000000
        /*0258*/ 	.short	0x010a
        /*025a*/ 	.byte	0x3f
	.zero		1


	//   ....[25]....
        /*025c*/ 	.word	0x00008350
        /*0260*/ 	.word	0x00000004
        /*0264*/ 	.word	0x00036438
        /*0268*/ 	.short	0x010a
        /*026a*/ 	.byte	0x3f
	.zero		1


	//   ....[26]....
        /*026c*/ 	.word	0x00008430
        /*0270*/ 	.word	0x00000003
        /*0274*/ 	.word	0x00036400
        /*0278*/ 	.short	0x010a
        /*027a*/ 	.byte	0x3f
	.zero		1


	//   ....[27]....
        /*027c*/ 	.word	0x00008480
        /*0280*/ 	.word	0x00000003
        /*0284*/ 	.word	0x00036410
        /*0288*/ 	.short	0x010a
        /*028a*/ 	.byte	0x3f
	.zero		1


	//   ....[28]....
        /*028c*/ 	.word	0x000084e0
        /*0290*/ 	.word	0x0000000c
        /*0294*/ 	.word	0x00036430
        /*0298*/ 	.short	0x010a
        /*029a*/ 	.byte	0x3f
	.zero		1


	//   ....[29]....
        /*029c*/ 	.word	0x00008530
        /*02a0*/ 	.word	0x00000000
        /*02a4*/ 	.word	0x00036420
        /*02a8*/ 	.short	0x010a
        /*02aa*/ 	.byte	0x3f
	.zero		1


	//   ....[30]....
        /*02ac*/ 	.word	0x00008580
        /*02b0*/ 	.word	0x00000000
        /*02b4*/ 	.word	0x00036438
        /*02b8*/ 	.short	0x010a
        /*02ba*/ 	.byte	0x3f
	.zero		1


	//   ....[31]....
        /*02bc*/ 	.word	0x000085d0
        /*02c0*/ 	.word	0x00000000
        /*02c4*/ 	.word	0x00036428
        /*02c8*/ 	.short	0x010a
        /*02ca*/ 	.byte	0x3f
	.zero		1


	//   ....[32]....
        /*02cc*/ 	.word	0x00008620
        /*02d0*/ 	.word	0x00000000
        /*02d4*/ 	.word	0x00036438
        /*02d8*/ 	.short	0x010a
        /*02da*/ 	.byte	0x3f
	.zero		1


	//   ....[33]....
        /*02dc*/ 	.word	0x00008680
        /*02e0*/ 	.word	0x00000000
        /*02e4*/ 	.word	0x00036420
        /*02e8*/ 	.short	0x010a
        /*02ea*/ 	.byte	0x3f
	.zero		1


	//   ....[34]....
        /*02ec*/ 	.word	0x000086d0
        /*02f0*/ 	.word	0x00000000
        /*02f4*/ 	.word	0x00036438
        /*02f8*/ 	.short	0x010a
        /*02fa*/ 	.byte	0x3f
	.zero		1


	//   ....[35]....
        /*02fc*/ 	.word	0x00008720
        /*0300*/ 	.word	0x00000000
        /*0304*/ 	.word	0x00036428
        /*0308*/ 	.short	0x010a
        /*030a*/ 	.byte	0x3f
	.zero		1


	//   ....[36]....
        /*030c*/ 	.word	0x00008770
        /*0310*/ 	.word	0x00000000
        /*0314*/ 	.word	0x00036438
        /*0318*/ 	.short	0x010a
        /*031a*/ 	.byte	0x3f
	.zero		1


	//   ....[37]....
        /*031c*/ 	.word	0x00008840
        /*0320*/ 	.word	0x00000009
        /*0324*/ 	.word	0x00000000
        /*0328*/ 	.short	0x010a
        /*032a*/ 	.byte	0x3f
	.zero		1


	//   ....[38]....
        /*032c*/ 	.word	0x00008890
        /*0330*/ 	.word	0x00000003
        /*0334*/ 	.word	0x00000000
        /*0338*/ 	.short	0x010a
        /*033a*/ 	.byte	0x3f
	.zero		1


	//----- nvinfo : EIATTR_NUM_MBARRIERS
	.align		4
.L_622:
        /*033c*/ 	.byte	0x03, 0x38
        /*033e*/ 	.short	0x0007


	//----- nvinfo : EIATTR_EXIT_INSTR_OFFSETS
	.align		4
        /*0340*/ 	.byte	0x04, 0x1c
        /*0342*/ 	.short	(.L_624 - .L_623)


	//   ....[0]....
.L_623:
        /*0344*/ 	.word	0x000083a0


	//----- nvinfo : EIATTR_MAX_THREADS
	.align		4
.L_624:
        /*0348*/ 	.byte	0x04, 0x05
        /*034a*/ 	.short	(.L_626 - .L_625)
.L_625:
        /*034c*/ 	.word	0x00000200
        /*0350*/ 	.word	0x00000001
        /*0354*/ 	.word	0x00000001


	//----- nvinfo : EIATTR_CRS_STACK_SIZE
	.align		4
.L_626:
        /*0358*/ 	.byte	0x04, 0x1e
        /*035a*/ 	.short	(.L_628 - .L_627)
.L_627:
        /*035c*/ 	.word	0x00000000


	//----- nvinfo : EIATTR_CBANK_PARAM_SIZE
	.align		4
.L_628:
        /*0360*/ 	.byte	0x03, 0x19
        /*0362*/ 	.short	0x06f0


	//----- nvinfo : EIATTR_PARAM_CBANK
	.align		4
        /*0364*/ 	.byte	0x04, 0x0a
        /*0366*/ 	.short	(.L_630 - .L_629)
	.align		4
.L_629:
        /*0368*/ 	.word	index@(.nv.constant0._ZN7cutlass13device_kernelIN5flash11enable_sm90INS1_16FlashAttnBwdSm90INS1_25CollectiveMainloopBwdSm90ILi2ELi1ELi1EN4cute5tupleIJNS5_1CILi1EEES8_S8_EEENS6_IJNS7_ILi64EEENS7_ILi96EEENS7_ILi192EEEEEENS_6half_tEfNS_4arch4Sm90ELb0ELb1ELb1ELb0ELb0ELb0ELb1ELb0ELi3ELi1ELi1ELi1ELb0EEENS1_24CollectiveEpilogueBwdGQAISD_fSG_Li384ELb0ELb0EEENS1_19SingleTileSchedulerILb0ELb0ELb0ELi96EEEEEEEEEvNT_6ParamsE)
        /*036c*/ 	.short	0x0210
        /*036e*/ 	.short	0x06f0


	//----- nvinfo : EIATTR_SW_WAR
	.align		4
.L_630:
        /*0370*/ 	.byte	0x04, 0x36
        /*0372*/ 	.short	(.L_632 - .L_631)
.L_631:
        /*0374*/ 	.word	0x00000008
.L_632:


//--------------------- .nv.info._ZN7cutlass13device_kernelIN5flash11enable_sm90INS1_16FlashAttnBwdSm90INS1_25CollectiveMainloopBwdSm90ILi2ELi1ELi1EN4cute5tupleIJNS5_1CILi1EEES8_S8_EEENS6_IJNS7_ILi64EEENS7_ILi96EEENS7_ILi192EEEEEENS_6half_tEfNS_4arch4Sm90ELb0ELb1ELb1ELb0ELb1ELb0ELb1ELb0ELi3ELi1ELi1ELi1ELb0EEENS1_24CollectiveEpilogueBwdGQAISD_fSG_Li384ELb0ELb1EEENS1_19SingleTileSchedulerILb0ELb0ELb0ELi96EEEEEEEEEvNT_6ParamsE --------------------------
	.section	.nv.info._ZN7cutlass13device_kernelIN5flash11enable_sm90INS1_16FlashAttnBwdSm90INS1_25CollectiveMainloopBwdSm90ILi2ELi1ELi1EN4cute5tupleIJNS5_1CILi1EEES8_S8_EEENS6_IJNS7_ILi64EEENS7_ILi96EEENS7_ILi192EEEEEENS_6half_tEfNS_4arch4Sm90ELb0ELb1ELb1ELb0ELb1ELb0ELb1ELb0ELi3ELi1ELi1ELi1ELb0EEENS1_24CollectiveEpilogueBwdGQAISD_fSG_Li384ELb0ELb1EEENS1_19SingleTileSchedulerILb0ELb0ELb0ELi96EEEEEEEEEvNT_6ParamsE,"",@"SHT_CUDA_INFO"
	.sectionflags	@""
	.align	4


	//----- nvinfo : EIATTR_CUDA_API_VERSION
	.align		4
        /*0000*/ 	.byte	0x04, 0x37
        /*0002*/ 	.short	(.L_634 - .L_633)
.L_633:
        /*0004*/ 	.word	0x00000082


	//----- nvinfo : EIATTR_KPARAM_INFO
	.align		4
.L_634:
        /*0008*/ 	.byte	0x04, 0x17
        /*000a*/ 	.short	(.L_636 - .L_635)
.L_635:
        /*000c*/ 	.word	0x00000000
        /*0010*/ 	.short	0x0000
        /*0012*/ 	.short	0x0070
        /*0014*/ 	.byte	0x00, 0xf0, 0x01, 0x1a


	//----- nvinfo : EIATTR_SPARSE_MMA_MASK
	.align		4
.L_636:
        /*0018*/ 	.byte	0x03, 0x50
        /*001a*/ 	.short	0x0000


	//----- nvinfo : EIATTR_MAXREG_COUNT
	.align		4
        /*001c*/ 	.byte	0x03, 0x1b
        /*001e*/ 	.short	0x0080


	//----- nvinfo : EIATTR_NUM_BARRIERS
	.align		4
        /*0020*/ 	.byte	0x02, 0x4c
        /*0022*/ 	.byte	0x10
	.zero		1


	//----- nvinfo : EIATTR_EXTERNS
	.align		4
        /*0024*/ 	.byte	0x04, 0x0f
        /*0026*/ 	.short	(.L_638 - .L_637)


	//   ....[0]....
	.align		4
.L_637:
        /*0028*/ 	.word	index@(__assertfail)


	//----- nvinfo : EIATTR_ANNOTATIONS
	.align		4
.L_638:
        /*002c*/ 	.byte	0x04, 0x55
        /*002e*/ 	.short	(.L_640 - .L_639)


	//   ....[0]....
.L_639:
        /*0030*/ 	.word	0x00000001
        /*0034*/ 	.byte	0xd0, 0x17, 0x00, 0x00, 0x01, 0x00, 0x00, 0x00, 0x10, 0x18, 0x00, 0x00, 0x01, 0x00, 0x00, 0x00
        /*0044*/ 	.byte	0x70, 0x20, 0x00, 0x00, 0x01, 0x00, 0x00, 0x00, 0x00, 0x2a, 0x00, 0x00, 0x01, 0x00, 0x00, 0x00
        /*0054*/ 	.byte	0xe0, 0x2b, 0x00, 0x00


	//----- nvinfo : EIATTR_MERCURY_ISA_VERSION
	.align		4
.L_640:
        /*0058*/ 	.byte	0x03, 0x5f
        /*005a*/ 	.short	0x0101


	//----- nvinfo : EIATTR_INT_WARP_WIDE_INSTR_OFFSETS
	.align		4
        /*005c*/ 	.byte	0x04, 0x31
        /*005e*/ 	.short	(.L_642 - .L_641)


	//   ....[0]....
.L_641:
        /*0060*/ 	.word	0x00000190


	//   ....[1]....
        /*0064*/ 	.word	0x000001c0


	//   ....[2]....
        /*0068*/ 	.word	0x00005d40


	//   ....[3]....
        /*006c*/ 	.word	0x00006480


	//   ....[4]....
        /*0070*/ 	.word	0x00006a70


	//   ....[5]....
        /*0074*/ 	.word	0x00006d40


	//   ....[6]....
        /*0078*/ 	.word	0x00006fa0


	//   ....[7]....
        /*007c*/ 	.word	0x00007130


	//----- nvinfo : EIATTR_COOP_GROUP_MASK_REGIDS
	.align		4
.L_642:
        /*0080*/ 	.byte	0x04, 0x29
        /*0082*/ 	.short	(.L_644 - .L_643)


	//   ....[0]....
.L_643:
        /*0084*/ 	.word	0xffffffff


	//   ....[1]....
        /*0088*/ 	.word	0xffffffff


	//   ....[2]....
        /*008c*/ 	.word	0xffffffff


	//   ....[3]....
        /*0090*/ 	.word	0xffffffff


	//   ....[4]....
        /*0094*/ 	.word	0xffffffff


	//   ....[5]....
        /*0098*/ 	.word	0xffffffff


	//   ....[6]....
        /*009c*/ 	.word	0xffffffff


	//   ....[7]....
        /*00a0*/ 	.word	0xffffffff


	//   ....[8]....
        /*00a4*/ 	.word	0xffffffff


	//   ....[9]....
        /*00a8*/ 	.word	0xffffffff


	//   ....[10]....
        /*00ac*/ 	.word	0xffffffff


	//   ....[11]....
        /*00b0*/ 	.word	0xffffffff


	//   ....[12]....
        /*00b4*/ 	.word	0xffffffff


	//   ....[13]....
        /*00b8*/ 	.word	0xffffffff


	//   ....[14]....
        /*00bc*/ 	.word	0xffffffff


	//   ....[15]....
        /*00c0*/ 	.word	0xffffffff


	//   ....[16]....
        /*00c4*/ 	.word	0xffffffff


	//   ....[17]....
        /*00c8*/ 	.word	0xffffffff


	//   ....[18]....
        /*00cc*/ 	.word	0xffffffff


	//   ....[19]....
        /*00d0*/ 	.word	0xffffffff


	//   ....[20]....
        /*00d4*/ 	.word	0x0500000f


	//   ....[21]....
        /*00d8*/ 	.word	0x0500000f


	//   ....[22]....
        /*00dc*/ 	.word	0x0500000f


	//   ....[23]....
        /*00e0*/ 	.word	0x0500000f


	//   ....[24]....
        /*00e4*/ 	.word	0x0500000f


	//   ....[25]....
        /*00e8*/ 	.word	0x0500000f


	//----- nvinfo : EIATTR_COOP_GROUP_INSTR_OFFSETS
	.align		4
.L_644:
        /*00ec*/ 	.byte	0x04, 0x28
        /*00ee*/ 	.short	(.L_646 - .L_645)


	//   ....[0]....
.L_645:
        /*00f0*/ 	.word	0x00000070


	//   ....[1]....
        /*00f4*/ 	.word	0x000001a0


	//   ....[2]....
        /*00f8*/ 	.word	0x000001f0


	//   ....[3]....
        /*00fc*/ 	.word	0x000003e0


	//   ....[4]....
        /*0100*/ 	.word	0x000005f0


	//   ....[5]....
        /*0104*/ 	.word	0x000010b0


	//   ....[6]....
        /*0108*/ 	.word	0x00004b70


	//   ....[7]....
        /*010c*/ 	.word	0x00004cf0


	//   ....[8]....
        /*0110*/ 	.word	0x00004fa0


	//   ....[9]....
        /*0114*/ 	.word	0x00005130


	//   ....[10]....
        /*0118*/ 	.word	0x00005250


	//   ....[11]....
        /*011c*/ 	.word	0x000057b0


	//   ....[12]....
        /*0120*/ 	.word	0x00005c70


	//   ....[13]....
        /*0124*/ 	.word	0x00005fc0


	//   ....[14]....
        /*0128*/ 	.word	0x000063b0


	//   ....[15]....
        /*012c*/ 	.word	0x000065f0


	//   ....[16]....
        /*0130*/ 	.word	0x000069a0


	//   ....[17]....
        /*0134*/ 	.word	0x00006c80


	//   ....[18]....
        /*0138*/ 	.word	0x00006ea0


	//   ....[19]....
        /*013c*/ 	.word	0x00007030


	//   ....[20]....
        /*0140*/ 	.word	0x000097d0


	//   ....[21]....
        /*0144*/ 	.word	0x00009940


	//   ....[22]....
        /*0148*/ 	.word	0x000099b0


	//   ....[23]....
        /*014c*/ 	.word	0x00009a20


	//   ....[24]....
        /*0150*/ 	.word	0x00009a90


	//   ....[25]....
        /*0154*/ 	.word	0x00009b00


	//----- nvinfo : EIATTR_REG_RECONFIG
	.align		4
.L_646:
        /*0158*/ 	.byte	0x01, 0x54
	.zero		2


	//----- nvinfo : EIATTR_SYSCALL_OFFSETS
	.align		4
        /*015c*/ 	.byte	0x04, 0x46
        /*015e*/ 	.short	(.L_648 - .L_647)


	//   ....[0]....
.L_647:
        /*0160*/ 	.word	0x00000d10


	//   ....[1]....
        /*0164*/ 	.word	0x00000e00


	//   ....[2]....
        /*0168*/ 	.word	0x00000f40


	//   ....[3]....
        /*016c*/ 	.word	0x00001030


	//----- nvinfo : EIATTR_MBARRIER_INSTR_OFFSETS
	.align		4
.L_648:
        /*0170*/ 	.byte	0x04, 0x39
        /*0172*/ 	.short	(.L_650 - .L_649)


	//   ....[0]....
.L_649:
        /*0174*/ 	.word	0x00000290
        /*0178*/ 	.word	0x000000ff
        /*017c*/ 	.word	0x00036400
        /*0180*/ 	.short	0x0100
        /*0182*/ 	.byte	0x06
	.zero		1


	//   ....[1]....
        /*0184*/ 	.word	0x00000390
        /*0188*/ 	.word	0x000000ff
        /*018c*/ 	.word	0x00036410
        /*0190*/ 	.short	0x0100
        /*0192*/ 	.byte	0x08
	.zero		1


	//   ....[2]....
        /*0194*/ 	.word	0x000003a0
        /*0198*/ 	.word	0x000000ff
        /*019c*/ 	.word	0x00036420
        /*01a0*/ 	.short	0x0100
        /*01a2*/ 	.byte	0x08
	.zero		1


	//   ....[3]....
        /*01a4*/ 	.word	0x000003b0
        /*01a8*/ 	.word	0x000000ff
        /*01ac*/ 	.word	0x00036418
        /*01b0*/ 	.short	0x0100
        /*01b2*/ 	.byte	0x08
	.zero		1


	//   ....[4]....
        /*01b4*/ 	.word	0x000003c0
        /*01b8*/ 	.word	0x000000ff
        /*01bc*/ 	.word	0x00036428
        /*01c0*/ 	.short	0x0100
        /*01c2*/ 	.byte	0x08
	.zero		1


	//   ....[5]....
        /*01c4*/ 	.word	0x000004f0
        /*01c8*/ 	.word	0x000000ff
        /*01cc*/ 	.word	0x00036430
        /*01d0*/ 	.short	0x0100
        /*01d2*/ 	.byte	0x08
	.zero		1


	//   ....[6]....
        /*01d4*/ 	.word	0x00000500
        /*01d8*/ 	.word	0x000000ff
        /*01dc*/ 	.word	0x00036438
        /*01e0*/ 	.short	0x0100
        /*01e2*/ 	.byte	0x08
	.zero		1


	//   ....[7]....
        /*01e4*/ 	.word	0x000010e0
        /*01e8*/ 	.word	0x000000ff
        /*01ec*/ 	.word	0x00036400
        /*01f0*/ 	.short	0x010a
        /*01f2*/ 	.byte	0x25
	.zero		1


	//   ....[8]....
        /*01f4*/ 	.word	0x000011d0
        /*01f8*/ 	.word	0x000000ff
        /*01fc*/ 	.word	0x00036400
        /*0200*/ 	.short	0x010a
        /*0202*/ 	.byte	0x25
	.zero		1


	//   ....[9]....
        /*0204*/ 	.word	0x00001930
        /*0208*/ 	.word	0x00000003
        /*020c*/ 	.word	0x00036410
        /*0210*/ 	.short	0x010a
        /*0212*/ 	.byte	0x3f
	.zero		1


	//   ....[10]....
        /*0214*/ 	.word	0x00001970
        /*0218*/ 	.word	0x00000003
        /*021c*/ 	.word	0x00036410
        /*0220*/ 	.short	0x010a
        /*0222*/ 	.byte	0x3f
	.zero		1


	//   ....[11]....
        /*0224*/ 	.word	0x00002000
        /*0228*/ 	.word	0x000000ff
        /*022c*/ 	.word	0x00036430
        /*0230*/ 	.short	0x010a
        /*0232*/ 	.byte	0x25
	.zero		1


	//   ....[12]....
        /*0234*/ 	.word	0x00002040
        /*0238*/ 	.word	0x000000ff
        /*023c*/ 	.word	0x00036430
        /*0240*/ 	.short	0x010a
        /*0242*/ 	.byte	0x25
	.zero		1


	//   ....[13]....
        /*0244*/ 	.word	0x00003e60
        /*0248*/ 	.word	0x000000ff
        /*024c*/ 	.word	0x00000000
        /*0250*/ 	.short	0x0101
        /*0252*/ 	.byte	0x04
	.zero		1


	//   ....[14]....
        /*0254*/ 	.word	0x00004200
        /*0258*/ 	.word	0x00000003
        /*025c*/ 	.word	0x00000000
        /*0260*/ 	.short	0x0101
        /*0262*/ 	.byte	0x3f
	.zero		1


	//   ....[15]....
        /*0264*/ 	.word	0x00007720
        /*0268*/ 	.word	0x00000000
        /*026c*/ 	.word	0x00036420
        /*0270*/ 	.short	0x010a
        /*0272*/ 	.byte	0x3f
	.zero		1


	//   ....[16]....
        /*0274*/ 	.word	0x00007f30
        /*0278*/ 	.word	0x00000000
        /*027c*/ 	.word	0x00036438
        /*0280*/ 	.short	0x010a
        /*0282*/ 	.byte	0x3f
	.zero		1


	//   ....[17]....
        /*0284*/ 	.word	0x00008290
        /*0288*/ 	.word	0x00000000
        /*028c*/ 	.word	0x00036428
        /*0290*/ 	.short	0x010a
        /*0292*/ 	.byte	0x3f
	.zero		1


	//   ....[18]....
        /*0294*/ 	.word	0x000085b0
        /*0298*/ 	.word	0x00000000
        /*029c*/ 	.word	0x00036438
        /*02a0*/ 	.short	0x010a
        /*02a2*/ 	.byte	0x3f
	.zero		1


	//   ....[19]....
        /*02a4*/ 	.word	0x00008860
        /*02a8*/ 	.word	0x00000000
        /*02ac*/ 	.word	0x00036420
        /*02b0*/ 	.short	0x010a
        /*02b2*/ 	.byte	0x3f
	.zero		1


	//   ....[20]....
        /*02b4*/ 	.word	0x00008be0
        /*02b8*/ 	.word	0x00000000
        /*02bc*/ 	.word	0x00036438
        /*02c0*/ 	.short	0x010a
        /*02c2*/ 	.byte	0x3f
	.zero		1


	//   ....[21]....
        /*02c4*/ 	.word	0x00008ed0
        /*02c8*/ 	.word	0x00000000
        /*02cc*/ 	.word	0x00036428
        /*02d0*/ 	.short	0x010a
        /*02d2*/ 	.byte	0x3f
	.zero		1


	//   ....[22]....
        /*02d4*/ 	.word	0x00009210
        /*02d8*/ 	.word	0x00000000
        /*02dc*/ 	.word	0x00036438
        /*02e0*/ 	.short	0x010a
        /*02e2*/ 	.byte	0x3f
	.zero		1


	//   ....[23]....
        /*02e4*/ 	.word	0x00009660
        /*02e8*/ 	.word	0x00000009
        /*02ec*/ 	.word	0x00000000
        /*02f0*/ 	.short	0x010a
        /*02f2*/ 	.byte	0x3f
	.zero		1


	//   ....[24]....
        /*02f4*/ 	.word	0x000096e0
        /*02f8*/ 	.word	0x00000003
        /*02fc*/ 	.word	0x00000000
        /*0300*/ 	.short	0x010a
        /*0302*/ 	.byte	0x3f
	.zero		1


	//   ....[25]....
        /*0304*/ 	.word	0x00009730
        /*0308*/ 	.word	0x00000004
        /*030c*/ 	.word	0x00036438
        /*0310*/ 	.short	0x010a
        /*0312*/ 	.byte	0x3f
	.zero		1


	//   ....[26]....
        /*0314*/ 	.word	0x00009810
        /*0318*/ 	.word	0x00000003
        /*031c*/ 	.word	0x00036400
        /*0320*/ 	.short	0x010a
        /*0322*/ 	.byte	0x3f
	.zero		1


	//   ....[27]....
        /*0324*/ 	.word	0x00009860
        /*0328*/ 	.word	0x00000003
        /*032c*/ 	.word	0x00036410
        /*0330*/ 	.short	0x010a
        /*0332*/ 	.byte	0x3f
	.zero		1


	//   ....[28]....
        /*0334*/ 	.word	0x000098c0
        /*0338*/ 	.word	0x0000000c
        /*033c*/ 	.word	0x00036430
        /*0340*/ 	.short	0x010a
        /*0342*/ 	.byte	0x3f
	.zero		1


	//   ....[29]....
        /*0344*/ 	.word	0x00009b40
        /*0348*/ 	.word	0x00000000
        /*034c*/ 	.word	0x00036420
        /*0350*/ 	.short	0x010a
        /*0352*/ 	.byte	0x3f
	.zero		1


	//   ....[30]....
        /*0354*/ 	.word	0x00009b90
        /*0358*/ 	.word	0x00000000
        /*035c*/ 	.word	0x00036438
        /*0360*/ 	.short	0x010a
        /*0362*/ 	.byte	0x3f
	.zero		1


	//   ....[31]....
        /*0364*/ 	.word	0x00009be0
        /*0368*/ 	.word	0x00000000
        /*036c*/ 	.word	0x00036428
        /*0370*/ 	.short	0x010a
        /*0372*/ 	.byte	0x3f
	.zero		1


	//   ....[32]....
        /*0374*/ 	.word	0x00009c30
        /*0378*/ 	.word	0x00000000
        /*037c*/ 	.word	0x00036438
        /*0380*/ 	.short	0x010a
        /*0382*/ 	.byte	0x3f
	.zero		1


	//   ....[33]....
        /*0384*/ 	.word	0x00009c90
        /*0388*/ 	.word	0x00000000
        /*038c*/ 	.word	0x00036420
        /*0390*/ 	.short	0x010a
        /*0392*/ 	.byte	0x3f
	.zero		1


	//   ....[34]....
        /*0394*/ 	.word	0x00009ce0
        /*0398*/ 	.word	0x00000000
        /*039c*/ 	.word	0x00036438
        /*03a0*/ 	.short	0x010a
        /*03a2*/ 	.byte	0x3f
	.zero		1


	//   ....[35]....
        /*03a4*/ 	.word	0x00009d30
        /*03a8*/ 	.word	0x00000000
        /*03ac*/ 	.word	0x00036428
        /*03b0*/ 	.short	0x010a
        /*03b2*/ 	.byte	0x3f
	.zero		1


	//   ....[36]....
        /*03b4*/ 	.word	0x00009d80
        /*03b8*/ 	.word	0x00000000
        /*03bc*/ 	.word	0x00036438
        /*03c0*/ 	.short	0x010a
        /*03c2*/ 	.byte	0x3f
	.zero		1


	//   ....[37]....
        /*03c4*/ 	.word	0x00009e50
        /*03c8*/ 	.word	0x00000009
        /*03cc*/ 	.word	0x00000000
        /*03d0*/ 	.short	0x010a
        /*03d2*/ 	.byte	0x3f
	.zero		1


	//   ....[38]....
        /*03d4*/ 	.word	0x00009ea0
        /*03d8*/ 	.word	0x00000003
        /*03dc*/ 	.word	0x00000000
        /*03e0*/ 	.short	0x010a
        /*03e2*/ 	.byte	0x3f
	.zero		1


	//----- nvinfo : EIATTR_NUM_MBARRIERS
	.align		4
.L_650:
        /*03e4*/ 	.byte	0x03, 0x38
        /*03e6*/ 	.short	0x0007


	//----- nvinfo : EIATTR_EXIT_INSTR_OFFSETS
	.align		4
        /*03e8*/ 	.byte	0x04, 0x1c
        /*03ea*/ 	.short	(.L_652 - .L_651)


	//   ....[0]....
.L_651:
        /*03ec*/ 	.word	0x00009780


	//----- nvinfo : EIATTR_MAX_THREADS
	.align		4
.L_652:
        /*03f0*/ 	.byte	0x04, 0x05
        /*03f2*/ 	.short	(.L_654 - .L_653)
.L_653:
        /*03f4*/ 	.word	0x00000200
        /*03f8*/ 	.word	0x00000001
        /*03fc*/ 	.word	0x00000001


	//----- nvinfo : EIATTR_CRS_STACK_SIZE
	.align		4
.L_654:
        /*0400*/ 	.byte	0x04, 0x1e
        /*0402*/ 	.short	(.L_656 - .L_655)
.L_655:
        /*0404*/ 	.word	0x00000000


	//----- nvinfo : EIATTR_CBANK_PARAM_SIZE
	.align		4
.L_656:
        /*0408*/ 	.byte	0x03, 0x19
        /*040a*/ 	.short	0x06f0


	//----- nvinfo : EIATTR_PARAM_CBANK
	.align		4
        /*040c*/ 	.byte	0x04, 0x0a
        /*040e*/ 	.short	(.L_658 - .L_657)
	.align		4
.L_657:
        /*0410*/ 	.word	index@(.nv.constant0._ZN7cutlass13device_kernelIN5flash11enable_sm90INS1_16FlashAttnBwdSm90INS1_25CollectiveMainloopBwdSm90ILi2ELi1ELi1EN4cute5tupleIJNS5_1CILi1EEES8_S8_EEENS6_IJNS7_ILi64EEENS7_ILi96EEENS7_ILi192EEEEEENS_6half_tEfNS_4arch4Sm90ELb0ELb1ELb1ELb0ELb1ELb0ELb1ELb0ELi3ELi1ELi1ELi1ELb0EEENS1_24CollectiveEpilogueBwdGQAISD_fSG_Li384ELb0ELb1EEENS1_19SingleTileSchedulerILb0ELb0ELb0ELi96EEEEEEEEEvNT_6ParamsE)
        /*0414*/ 	.short	0x0210
        /*0416*/ 	.short	0x06f0


	//----- nvinfo : EIATTR_SW_WAR
	.align		4
.L_658:
        /*0418*/ 	.byte	0x04, 0x36
        /*041a*/ 	.short	(.L_660 - .L_659)
.L_659:
        /*041c*/ 	.word	0x00000008
.L_660:


//--------------------- .nv.info._ZN7cutlass13device_kernelIN5flash11enable_sm90INS1_16FlashAttnBwdSm90INS1_25CollectiveMainloopBwdSm90ILi2ELi1ELi1EN4cute5tupleIJNS5_1CILi1EEES8_S8_EEENS6_IJNS7_ILi64EEENS7_ILi96EEENS7_ILi192EEEEEENS_6half_tEfNS_4arch4Sm90ELb0ELb1ELb1ELb1ELb0ELb0ELb1ELb0ELi3ELi1ELi1ELi1ELb0EEENS1_21CollectiveEpilogueBwdISD_SE_SG_Li384ELb1ELb1ELi3EEENS1_19SingleTileSchedulerILb1ELb0ELb0ELi96EEEEEEEEEvNT_6ParamsE --------------------------
	.section	.nv.info._ZN7cutlass13device_kernelIN5flash11enable_sm90INS1_16FlashAttnBwdSm90INS1_25CollectiveMainloopBwdSm90ILi2ELi1ELi1EN4cute5tupleIJNS5_1CILi1EEES8_S8_EEENS6_IJNS7_ILi64EEENS7_ILi96EEENS7_ILi192EEEEEENS_6half_tEfNS_4arch4Sm90ELb0ELb1ELb1ELb1ELb0ELb0ELb1ELb0ELi3ELi1ELi1ELi1ELb0EEENS1_21CollectiveEpilogueBwdISD_SE_SG_Li384ELb1ELb1ELi3EEENS1_19SingleTileSchedulerILb1ELb0ELb0ELi96EEEEEEEEEvNT_6ParamsE,"",@"SHT_CUDA_INFO"
	.sectionflags	@""
	.align	4


	//----- nvinfo : EIATTR_CUDA_API_VERSION
	.align		4
        /*0000*/ 	.byte	0x04, 0x37
        /*0002*/ 	.short	(.L_662 - .L_661)
.L_661:
        /*0004*/ 	.word	0x00000082


	//----- nvinfo : EIATTR_KPARAM_INFO
	.align		4
.L_662:
        /*0008*/ 	.byte	0x04, 0x17
        /*000a*/ 	.short	(.L_664 - .L_663)
.L_663:
        /*000c*/ 	.word	0x00000000
        /*0010*/ 	.short	0x0000
        /*0012*/ 	.short	0x0070
        /*0014*/ 	.byte	0x00, 0xf0, 0x01, 0x1a


	//----- nvinfo : EIATTR_SPARSE_MMA_MASK
	.align		4
.L_664:
        /*0018*/ 	.byte	0x03, 0x50
        /*001a*/ 	.short	0x0000


	//----- nvinfo : EIATTR_MAXREG_COUNT
	.align		4
        /*001c*/ 	.byte	0x03, 0x1b
        /*001e*/ 	.short	0x0080


	//----- nvinfo : EIATTR_NUM_BARRIERS
	.align		4
        /*0020*/ 	.byte	0x02, 0x4c
        /*0022*/ 	.byte	0x10
	.zero		1


	//----- nvinfo : EIATTR_EXTERNS
	.align		4
        /*0024*/ 	.byte	0x04, 0x0f
        /*0026*/ 	.short	(.L_666 - .L_665)


	//   ....[0]....
	.align		4
.L_665:
        /*0028*/ 	.word	index@(__assertfail)


	//----- nvinfo : EIATTR_ANNOTATIONS
	.align		4
.L_666:
        /*002c*/ 	.byte	0x04, 0x55
        /*002e*/ 	.short	(.L_668 - .L_667)


	//   ....[0]....
.L_667:
        /*0030*/ 	.word	0x00000001
        /*0034*/ 	.byte	0x40, 0x05, 0x00, 0x00, 0x01, 0x00, 0x00, 0x00, 0xb0, 0x07, 0x00, 0x00, 0x01, 0x00, 0x00, 0x00
        /* <DEDUP_REMOVED lines=9> */
        /*00d4*/ 	.byte	0x90, 0x60, 0x00, 0x00, 0x01, 0x00, 0x00, 0x00, 0xb0, 0xb1, 0x00, 0x00


	//----- nvinfo : EIATTR_MERCURY_ISA_VERSION
	.align		4
.L_668:
        /*00e0*/ 	.byte	0x03, 0x5f
        /*00e2*/ 	.short	0x0101


	//----- nvinfo : EIATTR_INT_WARP_WIDE_INSTR_OFFSETS
	.align		4
        /*00e4*/ 	.byte	0x04, 0x31
        /*00e6*/ 	.short	(.L_670 - .L_669)


	//   ....[0]....
.L_669:
        /*00e8*/ 	.word	0x00000180


	//   ....[1]....
        /*00ec*/ 	.word	0x00000240


	//----- nvinfo : EIATTR_COOP_GROUP_MASK_REGIDS
	.align		4
.L_670:
        /*00f0*/ 	.byte	0x04, 0x29
        /*00f2*/ 	.short	(.L_672 - .L_671)


	//   ....[0]....
.L_671:
        /*00f4*/ 	.word	0xffffffff


	//   ....[1]....
        /*00f8*/ 	.word	0xffffffff


	//   ....[2]....
        /*00fc*/ 	.word	0xffffffff


	//   ....[3]....
        /*0100*/ 	.word	0xffffffff


	//   ....[4]....
        /*0104*/ 	.word	0xffffffff


	//   ....[5]....
        /*0108*/ 	.word	0xffffffff


	//   ....[6]....
        /*010c*/ 	.word	0xffffffff


	//   ....[7]....
        /*0110*/ 	.word	0x0500000f


	//----- nvinfo : EIATTR_COOP_GROUP_INSTR_OFFSETS
	.align		4
.L_672:
        /*0114*/ 	.byte	0x04, 0x28
        /*0116*/ 	.short	(.L_674 - .L_673)


	//   ....[0]....
.L_673:
        /*0118*/ 	.word	0x00000060


	//   ....[1]....
        /*011c*/ 	.word	0x00000190


	//   ....[2]....
        /*0120*/ 	.word	0x00000220


	//   ....[3]....
        /*0124*/ 	.word	0x000003a0


	//   ....[4]....
        /*0128*/ 	.word	0x000005f0


	//   ....[5]....
        /*012c*/ 	.word	0x00001400


	//   ....[6]....
        /*0130*/ 	.word	0x000071b0


	//   ....[7]....
        /*0134*/ 	.word	0x0000b3e0


	//----- nvinfo : EIATTR_REG_RECONFIG
	.align		4
.L_674:
        /*0138*/ 	.byte	0x01, 0x54
	.zero		2


	//----- nvinfo : EIATTR_SYSCALL_OFFSETS
	.align		4
        /*013c*/ 	.byte	0x04, 0x46
        /*013e*/ 	.short	(.L_676 - .L_675)


	//   ....[0]....
.L_675:
        /*0140*/ 	.word	0x00001060


	//   ....[1]....
        /*0144*/ 	.word	0x00001150


	//   ....[2]....
        /*0148*/ 	.word	0x00001290


	//   ....[3]....
        /*014c*/ 	.word	0x00001380


	//----- nvinfo : EIATTR_MBARRIER_INSTR_OFFSETS
	.align		4
.L_676:
        /*0150*/ 	.byte	0x04, 0x39
        /*0152*/ 	.short	(.L_678 - .L_677)


	//   ....[0]....
.L_677:
        /*0154*/ 	.word	0x00000260
        /*0158*/ 	.word	0x000000ff
        /*015c*/ 	.word	0x00036400
        /*0160*/ 	.short	0x0100
        /*0162*/ 	.byte	0x06
	.zero		1


	//   ....[1]....
        /*0164*/ 	.word	0x00000350
        /*0168*/ 	.word	0x000000ff
        /*016c*/ 	.word	0x00036410
        /*0170*/ 	.short	0x0100
        /*0172*/ 	.byte	0x08
	.zero		1


	//   ....[2]....
        /*0174*/ 	.word	0x00000360
        /*0178*/ 	.word	0x000000ff
        /*017c*/ 	.word	0x00036420
        /*0180*/ 	.short	0x0100
        /*0182*/ 	.byte	0x08
	.zero		1


	//   ....[3]....
        /*0184*/ 	.word	0x00000370
        /*0188*/ 	.word	0x000000ff
        /*018c*/ 	.word	0x00036418
        /*0190*/ 	.short	0x0100
        /*0192*/ 	.byte	0x08
	.zero		1


	//   ....[4]....
        /*0194*/ 	.word	0x00000380
        /*0198*/ 	.word	0x000000ff
        /*019c*/ 	.word	0x00036428
        /*01a0*/ 	.short	0x0100
        /*01a2*/ 	.byte	0x08
	.zero		1


	//   ....[5]....
        /*01a4*/ 	.word	0x000004b0
        /*01a8*/ 	.word	0x000000ff
        /*01ac*/ 	.word	0x00036430
        /*01b0*/ 	.short	0x0100
        /*01b2*/ 	.byte	0x08
	.zero		1


	//   ....[6]....
        /*01b4*/ 	.word	0x000004c0
        /*01b8*/ 	.word	0x000000ff
        /*01bc*/ 	.word	0x00036438
        /*01c0*/ 	.short	0x0100
        /*01c2*/ 	.byte	0x08
	.zero		1


	//   ....[7]....
        /*01c4*/ 	.word	0x00001430
        /*01c8*/ 	.word	0x000000ff
        /*01cc*/ 	.word	0x00036400
        /*01d0*/ 	.short	0x010a
        /*01d2*/ 	.byte	0x24
	.zero		1


	//   ....[8]....
        /*01d4*/ 	.word	0x00001520
        /*01d8*/ 	.word	0x000000ff
        /*01dc*/ 	.word	0x00036400
        /*01e0*/ 	.short	0x010a
        /*01e2*/ 	.byte	0x24
	.zero		1


	//   ....[9]....
        /*01e4*/ 	.word	0x00001ca0
        /*01e8*/ 	.word	0x00000003
        /*01ec*/ 	.word	0x00036410
        /*01f0*/ 	.short	0x010a
        /*01f2*/ 	.byte	0x3f
	.zero		1


	//   ....[10]....
        /*01f4*/ 	.word	0x00001ce0
        /*01f8*/ 	.word	0x00000003
        /*01fc*/ 	.word	0x00036410
        /*0200*/ 	.short	0x010a
        /*0202*/ 	.byte	0x3f
	.zero		1


	//   ....[11]....
        /*0204*/ 	.word	0x00002380
        /*0208*/ 	.word	0x000000ff
        /*020c*/ 	.word	0x00036430
        /*0210*/ 	.short	0x010a
        /*0212*/ 	.byte	0x24
	.zero		1


	//   ....[12]....
        /*0214*/ 	.word	0x000023c0
        /*0218*/ 	.word	0x000000ff
        /*021c*/ 	.word	0x00036430
        /*0220*/ 	.short	0x010a
        /*0222*/ 	.byte	0x24
	.zero		1


	//   ....[13]....
        /*0224*/ 	.word	0x000041a0
        /*0228*/ 	.word	0x000000ff
        /*022c*/ 	.word	0x00000000
        /*0230*/ 	.short	0x0101
        /*0232*/ 	.byte	0x04
	.zero		1


	//   ....[14]....
        /*0234*/ 	.word	0x00004530
        /*0238*/ 	.word	0x00000003
        /*023c*/ 	.word	0x00000000
        /*0240*/ 	.short	0x0101
        /*0242*/ 	.byte	0x3f
	.zero		1


	//   ....[15]....
        /*0244*/ 	.word	0x000092e0
        /*0248*/ 	.word	0x00000000
        /*024c*/ 	.word	0x00036420
        /*0250*/ 	.short	0x010a
        /*0252*/ 	.byte	0x3f
	.zero		1


	//   ....[16]....
        /*0254*/ 	.word	0x00009ad0
        /*0258*/ 	.word	0x00000000
        /*025c*/ 	.word	0x00036438
        /*0260*/ 	.short	0x010a
        /*0262*/ 	.byte	0x3f
	.zero		1


	//   ....[17]....
        /*0264*/ 	.word	0x00009e30
        /*0268*/ 	.word	0x00000000
        /*026c*/ 	.word	0x00036428
        /*0270*/ 	.short	0x010a
        /*0272*/ 	.byte	0x3f
	.zero		1


	//   ....[18]....
        /*0274*/ 	.word	0x0000a160
        /*0278*/ 	.word	0x00000000
        /*027c*/ 	.word	0x00036438
        /*0280*/ 	.short	0x010a
        /*0282*/ 	.byte	0x3f
	.zero		1


	//   ....[19]....
        /*0284*/ 	.word	0x0000a450
        /*0288*/ 	.word	0x00000000
        /*028c*/ 	.word	0x00036420
        /*0290*/ 	.short	0x010a
        /*0292*/ 	.byte	0x3f
	.zero		1


	//   ....[20]....
        /*0294*/ 	.word	0x0000a7d0
        /*0298*/ 	.word	0x00000000
        /*029c*/ 	.word	0x00036438
        /*02a0*/ 	.short	0x010a
        /*02a2*/ 	.byte	0x3f
	.zero		1


	//   ....[21]....
        /*02a4*/ 	.word	0x0000aad0
        /*02a8*/ 	.word	0x00000000
        /*02ac*/ 	.word	0x00036428
        /*02b0*/ 	.short	0x010a
        /*02b2*/ 	.byte	0x3f
	.zero		1


	//   ....[22]....
        /*02b4*/ 	.word	0x0000ae10
        /*02b8*/ 	.word	0x00000000
        /*02bc*/ 	.word	0x00036438
        /*02c0*/ 	.short	0x010a
        /*02c2*/ 	.byte	0x3f
	.zero		1


	//   ....[23]....
        /*02c4*/ 	.word	0x0000b270
        /*02c8*/ 	.word	0x00000007
        /*02cc*/ 	.word	0x00000000
        /*02d0*/ 	.short	0x010a
        /*02d2*/ 	.byte	0x3f
	.zero		1


	//   ....[24]....
        /*02d4*/ 	.word	0x0000b2f0
        /*02d8*/ 	.word	0x00000003
        /*02dc*/ 	.word	0x00000000
        /*02e0*/ 	.short	0x010a
        /*02e2*/ 	.byte	0x3f
	.zero		1


	//   ....[25]....
        /*02e4*/ 	.word	0x0000b340
        /*02e8*/ 	.word	0x00000009
        /*02ec*/ 	.word	0x00036438
        /*02f0*/ 	.short	0x010a
        /*02f2*/ 	.byte	0x3f
	.zero		1


	//   ....[26]....
        /*02f4*/ 	.word	0x0000b420
        /*02f8*/ 	.word	0x00000003
        /*02fc*/ 	.word	0x00036400
        /*0300*/ 	.short	0x010a
        /*0302*/ 	.byte	0x3f
	.zero		1


	//   ....[27]....
        /*0304*/ 	.word	0x0000b470
        /*0308*/ 	.word	0x00000003
        /*030c*/ 	.word	0x00036410
        /*0310*/ 	.short	0x010a
        /*0312*/ 	.byte	0x3f
	.zero		1


	//   ....[28]....
        /*0314*/ 	.word	0x0000b4d0
        /*0318*/ 	.word	0x0000000c
        /*031c*/ 	.word	0x00036430
        /*0320*/ 	.short	0x010a
        /*0322*/ 	.byte	0x3f
	.zero		1


	//   ....[29]....
        /*0324*/ 	.word	0x0000b520
        /*0328*/ 	.word	0x00000000
        /*032c*/ 	.word	0x00036420
        /*0330*/ 	.short	0x010a
        /*0332*/ 	.byte	0x3f
	.zero		1


	//   ....[30]....
        /*0334*/ 	.word	0x0000b570
        /*0338*/ 	.word	0x00000000
        /*033c*/ 	.word	0x00036438
        /*0340*/ 	.short	0x010a
        /*0342*/ 	.byte	0x3f
	.zero		1


	//   ....[31]....
        /*0344*/ 	.word	0x0000b5c0
        /*0348*/ 	.word	0x00000000
        /*034c*/ 	.word	0x00036428
        /*0350*/ 	.short	0x010a
        /*0352*/ 	.byte	0x3f
	.zero		1


	//   ....[32]....
        /*0354*/ 	.word	0x0000b620
        /*0358*/ 	.word	0x00000000
        /*035c*/ 	.word	0x00036438
        /*0360*/ 	.short	0x010a
        /*0362*/ 	.byte	0x3f
	.zero		1


	//   ....[33]....
        /*0364*/ 	.word	0x0000b6a0
        /*0368*/ 	.word	0x00000000
        /*036c*/ 	.word	0x00036420
        /*0370*/ 	.short	0x010a
        /*0372*/ 	.byte	0x3f
	.zero		1


	//   ....[34]....
        /*0374*/ 	.word	0x0000b6f0
        /*0378*/ 	.word	0x00000000
        /*037c*/ 	.word	0x00036438
        /*0380*/ 	.short	0x010a
        /*0382*/ 	.byte	0x3f
	.zero		1


	//   ....[35]....
        /*0384*/ 	.word	0x0000b740
        /*0388*/ 	.word	0x00000000
        /*038c*/ 	.word	0x00036428
        /*0390*/ 	.short	0x010a
        /*0392*/ 	.byte	0x3f
	.zero		1


	//   ....[36]....
        /*0394*/ 	.word	0x0000b790
        /*0398*/ 	.word	0x00000000
        /*039c*/ 	.word	0x00036438
        /*03a0*/ 	.short	0x010a
        /*03a2*/ 	.byte	0x3f
	.zero		1


	//   ....[37]....
        /*03a4*/ 	.word	0x0000b860
        /*03a8*/ 	.word	0x00000007
        /*03ac*/ 	.word	0x00000000
        /*03b0*/ 	.short	0x010a
        /*03b2*/ 	.byte	0x3f
	.zero		1


	//   ....[38]....
        /*03b4*/ 	.word	0x0000b8b0
        /*03b8*/ 	.word	0x00000003
        /*03bc*/ 	.word	0x00000000
        /*03c0*/ 	.short	0x010a
        /*03c2*/ 	.byte	0x3f
	.zero		1


	//----- nvinfo : EIATTR_NUM_MBARRIERS
	.align		4
.L_678:
        /*03c4*/ 	.byte	0x03, 0x38
        /*03c6*/ 	.short	0x0007


	//----- nvinfo : EIATTR_EXIT_INSTR_OFFSETS
	.align		4
        /*03c8*/ 	.byte	0x04, 0x1c
        /*03ca*/ 	.short	(.L_680 - .L_679)


	//   ....[0]....
.L_679:
        /*03cc*/ 	.word	0x0000b390


	//----- nvinfo : EIATTR_MAX_THREADS
	.align		4
.L_680:
        /*03d0*/ 	.byte	0x04, 0x05
        /*03d2*/ 	.short	(.L_682 - .L_681)
.L_681:
        /*03d4*/ 	.word	0x00000200
        /*03d8*/ 	.word	0x00000001
        /*03dc*/ 	.word	0x00000001


	//----- nvinfo : EIATTR_CRS_STACK_SIZE
	.align		4
.L_682:
        /*03e0*/ 	.byte	0x04, 0x1e
        /*03e2*/ 	.short	(.L_684 - .L_683)
.L_683:
        /*03e4*/ 	.word	0x00000000


	//----- nvinfo : EIATTR_CBANK_PARAM_SIZE
	.align		4
.L_684:
        /*03e8*/ 	.byte	0x03, 0x19
        /*03ea*/ 	.short	0x06f0


	//----- nvinfo : EIATTR_PARAM_CBANK
	.align		4
        /*03ec*/ 	.byte	0x04, 0x0a
        /*03ee*/ 	.short	(.L_686 - .L_685)
	.align		4
.L_685:
        /*03f0*/ 	.word	index@(.nv.constant0._ZN7cutlass13device_kernelIN5flash11enable_sm90INS1_16FlashAttnBwdSm90INS1_25CollectiveMainloopBwdSm90ILi2ELi1ELi1EN4cute5tupleIJNS5_1CILi1EEES8_S8_EEENS6_IJNS7_ILi64EEENS7_ILi96EEENS7_ILi192EEEEEENS_6half_tEfNS_4arch4Sm90ELb0ELb1ELb1ELb1ELb0ELb0ELb1ELb0ELi3ELi1ELi1ELi1ELb0EEENS1_21CollectiveEpilogueBwdISD_SE_SG_Li384ELb1ELb1ELi3EEENS1_19SingleTileSchedulerILb1ELb0ELb0ELi96EEEEEEEEEvNT_6ParamsE)
        /*03f4*/ 	.short	0x0210
        /*03f6*/ 	.short	0x06f0


	//----- nvinfo : EIATTR_SW_WAR
	.align		4
.L_686:
        /*03f8*/ 	.byte	0x04, 0x36
        /*03fa*/ 	.short	(.L_688 - .L_687)
.L_687:
        /*03fc*/ 	.word	0x00000008
.L_688:


//--------------------- .nv.info._ZN7cutlass13device_kernelIN5flash11enable_sm90INS1_16FlashAttnBwdSm90INS1_25CollectiveMainloopBwdSm90ILi2ELi1ELi1EN4cute5tupleIJNS5_1CILi1EEES8_S8_EEENS6_IJNS7_ILi64EEENS7_ILi96EEENS7_ILi192EEEEEENS_6half_tEfNS_4arch4Sm90ELb0ELb1ELb1ELb1ELb1ELb0ELb1ELb0ELi3ELi1ELi1ELi1ELb0EEENS1_21CollectiveEpilogueBwdISD_SE_SG_Li384ELb1ELb1ELi3EEENS1_19SingleTileSchedulerILb1ELb0ELb0ELi96EEEEEEEEEvNT_6ParamsE --------------------------
	.section	.nv.info._ZN7cutlass13device_kernelIN5flash11enable_sm90INS1_16FlashAttnBwdSm90INS1_25CollectiveMainloopBwdSm90ILi2ELi1ELi1EN4cute5tupleIJNS5_1CILi1EEES8_S8_EEENS6_IJNS7_ILi64EEENS7_ILi96EEENS7_ILi192EEEEEENS_6half_tEfNS_4arch4Sm90ELb0ELb1ELb1ELb1ELb1ELb0ELb1ELb0ELi3ELi1ELi1ELi1ELb0EEENS1_21CollectiveEpilogueBwdISD_SE_SG_Li384ELb1ELb1ELi3EEENS1_19SingleTileSchedulerILb1ELb0ELb0ELi96EEEEEEEEEvNT_6ParamsE,"",@"SHT_CUDA_INFO"
	.sectionflags	@""
	.align	4


	//----- nvinfo : EIATTR_CUDA_API_VERSION
	.align		4
        /*0000*/ 	.byte	0x04, 0x37
        /*0002*/ 	.short	(.L_690 - .L_689)
.L_689:
        /*0004*/ 	.word	0x00000082


	//----- nvinfo : EIATTR_KPARAM_INFO
	.align		4
.L_690:
        /*0008*/ 	.byte	0x04, 0x17
        /*000a*/ 	.short	(.L_692 - .L_691)
.L_691:
        /*000c*/ 	.word	0x00000000
        /*0010*/ 	.short	0x0000
        /*0012*/ 	.short	0x0070
        /*0014*/ 	.byte	0x00, 0xf0, 0x01, 0x1a


	//----- nvinfo : EIATTR_SPARSE_MMA_MASK
	.align		4
.L_692:
        /*0018*/ 	.byte	0x03, 0x50
        /*001a*/ 	.short	0x0000


	//----- nvinfo : EIATTR_MAXREG_COUNT
	.align		4
        /*001c*/ 	.byte	0x03, 0x1b
        /*001e*/ 	.short	0x0080


	//----- nvinfo : EIATTR_NUM_BARRIERS
	.align		4
        /*0020*/ 	.byte	0x02, 0x4c
        /*0022*/ 	.byte	0x10
	.zero		1


	//----- nvinfo : EIATTR_EXTERNS
	.align		4
        /*0024*/ 	.byte	0x04, 0x0f
        /*0026*/ 	.short	(.L_694 - .L_693)


	//   ....[0]....
	.align		4
.L_693:
        /*0028*/ 	.word	index@(__assertfail)


	//----- nvinfo : EIATTR_ANNOTATIONS
	.align		4
.L_694:
        /*002c*/ 	.byte	0x04, 0x55
        /*002e*/ 	.short	(.L_696 - .L_695)


	//   ....[0]....
.L_695:
        /* <DEDUP_REMOVED lines=12> */


	//----- nvinfo : EIATTR_MERCURY_ISA_VERSION
	.align		4
.L_696:
        /*00e0*/ 	.byte	0x03, 0x5f
        /*00e2*/ 	.short	0x0101


	//----- nvinfo : EIATTR_INT_WARP_WIDE_INSTR_OFFSETS
	.align		4
        /*00e4*/ 	.byte	0x04, 0x31
        /*00e6*/ 	.short	(.L_698 - .L_697)


	//   ....[0]....
.L_697:
        /*00e8*/ 	.word	0x00000180


	//   ....[1]....
        /*00ec*/ 	.word	0x00000240


	//   ....[2]....
        /*00f0*/ 	.word	0x00008220


	//   ....[3]....
        /*00f4*/ 	.word	0x000089b0


	//   ....[4]....
        /*00f8*/ 	.word	0x00008fa0


	//   ....[5]....
        /*00fc*/ 	.word	0x00009260


	//   ....[6]....
        /*0100*/ 	.word	0x000094c0


	//   ....[7]....
        /*0104*/ 	.word	0x00009650


	//----- nvinfo : EIATTR_COOP_GROUP_MASK_REGIDS
	.align		4
.L_698:
        /*0108*/ 	.byte	0x04, 0x29
        /*010a*/ 	.short	(.L_700 - .L_699)


	//   ....[0]....
.L_699:
        /*010c*/ 	.word	0xffffffff


	//   ....[1]....
        /*0110*/ 	.word	0xffffffff


	//   ....[2]....
        /*0114*/ 	.word	0xffffffff


	//   ....[3]....
        /*0118*/ 	.word	0xffffffff


	//   ....[4]....
        /*011c*/ 	.word	0xffffffff


	//   ....[5]....
        /*0120*/ 	.word	0xffffffff


	//   ....[6]....
        /*0124*/ 	.word	0xffffffff


	//   ....[7]....
        /*0128*/ 	.word	0xffffffff


	//   ....[8]....
        /*012c*/ 	.word	0xffffffff


	//   ....[9]....
        /*0130*/ 	.word	0xffffffff


	//   ....[10]....
        /*0134*/ 	.word	0xffffffff


	//   ....[11]....
        /*0138*/ 	.word	0xffffffff


	//   ....[12]....
        /*013c*/ 	.word	0xffffffff


	//   ....[13]....
        /*0140*/ 	.word	0xffffffff


	//   ....[14]....
        /*0144*/ 	.word	0xffffffff


	//   ....[15]....
        /*0148*/ 	.word	0xffffffff


	//   ....[16]....
        /*014c*/ 	.word	0x0500000f


	//   ....[17]....
        /*0150*/ 	.word	0x0500000f


	//   ....[18]....
        /*0154*/ 	.word	0x0500000f


	//   ....[19]....
        /*0158*/ 	.word	0x0500000f


	//----- nvinfo : EIATTR_COOP_GROUP_INSTR_OFFSETS
	.align		4
.L_700:
        /*015c*/ 	.byte	0x04, 0x28
        /*015e*/ 	.short	(.L_702 - .L_701)


	//   ....[0]....
.L_701:
        /*0160*/ 	.word	0x00000060


	//   ....[1]....
        /*0164*/ 	.word	0x00000190


	//   ....[2]....
        /*0168*/ 	.word	0x00000220


	//   ....[3]....
        /*016c*/ 	.word	0x000003a0


	//   ....[4]....
        /*0170*/ 	.word	0x000005f0


	//   ....[5]....
        /*0174*/ 	.word	0x00001400


	//   ....[6]....
        /*0178*/ 	.word	0x000071b0


	//   ....[7]....
        /*017c*/ 	.word	0x00007c90


	//   ....[8]....
        /*0180*/ 	.word	0x00008150


	//   ....[9]....
        /*0184*/ 	.word	0x000084d0


	//   ....[10]....
        /*0188*/ 	.word	0x000088e0


	//   ....[11]....
        /*018c*/ 	.word	0x00008b20


	//   ....[12]....
        /*0190*/ 	.word	0x00008ed0


	//   ....[13]....
        /*0194*/ 	.word	0x000091a0


	//   ....[14]....
        /*0198*/ 	.word	0x000093c0


	//   ....[15]....
        /*019c*/ 	.word	0x00009550


	//   ....[16]....
        /*01a0*/ 	.word	0x0000c240


	//   ....[17]....
        /*01a4*/ 	.word	0x0000c3b0


	//   ....[18]....
        /*01a8*/ 	.word	0x0000c420


	//   ....[19]....
        /*01ac*/ 	.word	0x0000c490


	//----- nvinfo : EIATTR_REG_RECONFIG
	.align		4
.L_702:
        /*01b0*/ 	.byte	0x01, 0x54
	.zero		2


	//----- nvinfo : EIATTR_SYSCALL_OFFSETS
	.align		4
        /*01b4*/ 	.byte	0x04, 0x46
        /*01b6*/ 	.short	(.L_704 - .L_703)


	//   ....[0]....
.L_703:
        /*01b8*/ 	.word	0x00001060


	//   ....[1]....
        /*01bc*/ 	.word	0x00001150


	//   ....[2]....
        /*01c0*/ 	.word	0x00001290


	//   ....[3]....
        /*01c4*/ 	.word	0x00001380


	//----- nvinfo : EIATTR_MBARRIER_INSTR_OFFSETS
	.align		4
.L_704:
        /*01c8*/ 	.byte	0x04, 0x39
        /*01ca*/ 	.short	(.L_706 - .L_705)


	//   ....[0]....
.L_705:
        /*01cc*/ 	.word	0x00000260
        /*01d0*/ 	.word	0x000000ff
        /*01d4*/ 	.word	0x00036400
        /*01d8*/ 	.short	0x0100
        /*01da*/ 	.byte	0x06
	.zero		1


	//   ....[1]....
        /*01dc*/ 	.word	0x00000350
        /*01e0*/ 	.word	0x000000ff
        /*01e4*/ 	.word	0x00036410
        /*01e8*/ 	.short	0x0100
        /*01ea*/ 	.byte	0x08
	.zero		1


	//   ....[2]....
        /*01ec*/ 	.word	0x00000360
        /*01f0*/ 	.word	0x000000ff
        /*01f4*/ 	.word	0x00036420
        /*01f8*/ 	.short	0x0100
        /*01fa*/ 	.byte	0x08
	.zero		1


	//   ....[3]....
        /*01fc*/ 	.word	0x00000370
        /*0200*/ 	.word	0x000000ff
        /*0204*/ 	.word	0x00036418
        /*0208*/ 	.short	0x0100
        /*020a*/ 	.byte	0x08
	.zero		1


	//   ....[4]....
        /*020c*/ 	.word	0x00000380
        /*0210*/ 	.word	0x000000ff
        /*0214*/ 	.word	0x00036428
        /*0218*/ 	.short	0x0100
        /*021a*/ 	.byte	0x08
	.zero		1


	//   ....[5]....
        /*021c*/ 	.word	0x000004b0
        /*0220*/ 	.word	0x000000ff
        /*0224*/ 	.word	0x00036430
        /*0228*/ 	.short	0x0100
        /*022a*/ 	.byte	0x08
	.zero		1


	//   ....[6]....
        /*022c*/ 	.word	0x000004c0
        /*0230*/ 	.word	0x000000ff
        /*0234*/ 	.word	0x00036438
        /*0238*/ 	.short	0x0100
        /*023a*/ 	.byte	0x08
	.zero		1


	//   ....[7]....
        /*023c*/ 	.word	0x00001430
        /*0240*/ 	.word	0x000000ff
        /*0244*/ 	.word	0x00036400
        /*0248*/ 	.short	0x010a
        /*024a*/ 	.byte	0x24
	.zero		1


	//   ....[8]....
        /*024c*/ 	.word	0x00001520
        /*0250*/ 	.word	0x000000ff
        /*0254*/ 	.word	0x00036400
        /*0258*/ 	.short	0x010a
        /*025a*/ 	.byte	0x24
	.zero		1


	//   ....[9]....
        /*025c*/ 	.word	0x00001ca0
        /*0260*/ 	.word	0x00000003
        /*0264*/ 	.word	0x00036410
        /*0268*/ 	.short	0x010a
        /*026a*/ 	.byte	0x3f
	.zero		1


	//   ....[10]....
        /*026c*/ 	.word	0x00001ce0
        /*0270*/ 	.word	0x00000003
        /*0274*/ 	.word	0x00036410
        /*0278*/ 	.short	0x010a
        /*027a*/ 	.byte	0x3f
	.zero		1


	//   ....[11]....
        /*027c*/ 	.word	0x00002380
        /*0280*/ 	.word	0x000000ff
        /*0284*/ 	.word	0x00036430
        /*0288*/ 	.short	0x010a
        /*028a*/ 	.byte	0x24
	.zero		1


	//   ....[12]....
        /*028c*/ 	.word	0x000023c0
        /*0290*/ 	.word	0x000000ff
        /*0294*/ 	.word	0x00036430
        /*0298*/ 	.short	0x010a
        /*029a*/ 	.byte	0x24
	.zero		1


	//   ....[13]....
        /*029c*/ 	.word	0x000041a0
        /*02a0*/ 	.word	0x000000ff
        /*02a4*/ 	.word	0x00000000
        /*02a8*/ 	.short	0x0101
        /*02aa*/ 	.byte	0x04
	.zero		1


	//   ....[14]....
        /*02ac*/ 	.word	0x00004530
        /*02b0*/ 	.word	0x00000003
        /*02b4*/ 	.word	0x00000000
        /*02b8*/ 	.short	0x0101
        /*02ba*/ 	.byte	0x3f
	.zero		1


	//   ....[15]....
        /*02bc*/ 	.word	0x0000a140
        /*02c0*/ 	.word	0x00000000
        /*02c4*/ 	.word	0x00036420
        /*02c8*/ 	.short	0x010a
        /*02ca*/ 	.byte	0x3f
	.zero		1


	//   ....[16]....
        /*02cc*/ 	.word	0x0000a930
        /*02d0*/ 	.word	0x00000000
        /*02d4*/ 	.word	0x00036438
        /*02d8*/ 	.short	0x010a
        /*02da*/ 	.byte	0x3f
	.zero		1


	//   ....[17]....
        /*02dc*/ 	.word	0x0000ac90
        /*02e0*/ 	.word	0x00000000
        /*02e4*/ 	.word	0x00036428
        /*02e8*/ 	.short	0x010a
        /*02ea*/ 	.byte	0x3f
	.zero		1


	//   ....[18]....
        /*02ec*/ 	.word	0x0000afc0
        /*02f0*/ 	.word	0x00000000
        /*02f4*/ 	.word	0x00036438
        /*02f8*/ 	.short	0x010a
        /*02fa*/ 	.byte	0x3f
	.zero		1


	//   ....[19]....
        /*02fc*/ 	.word	0x0000b2b0
        /*0300*/ 	.word	0x00000000
        /*0304*/ 	.word	0x00036420
        /*0308*/ 	.short	0x010a
        /*030a*/ 	.byte	0x3f
	.zero		1


	//   ....[20]....
        /*030c*/ 	.word	0x0000b630
        /*0310*/ 	.word	0x00000000
        /*0314*/ 	.word	0x00036438
        /*0318*/ 	.short	0x010a
        /*031a*/ 	.byte	0x3f
	.zero		1


	//   ....[21]....
        /*031c*/ 	.word	0x0000b930
        /*0320*/ 	.word	0x00000000
        /*0324*/ 	.word	0x00036428
        /*0328*/ 	.short	0x010a
        /*032a*/ 	.byte	0x3f
	.zero		1


	//   ....[22]....
        /*032c*/ 	.word	0x0000bc70
        /*0330*/ 	.word	0x00000000
        /*0334*/ 	.word	0x00036438
        /*0338*/ 	.short	0x010a
        /*033a*/ 	.byte	0x3f
	.zero		1


	//   ....[23]....
        /*033c*/ 	.word	0x0000c0d0
        /*0340*/ 	.word	0x00000007
        /*0344*/ 	.word	0x00000000
        /*0348*/ 	.short	0x010a
        /*034a*/ 	.byte	0x3f
	.zero		1


	//   ....[24]....
        /*034c*/ 	.word	0x0000c150
        /*0350*/ 	.word	0x00000003
        /*0354*/ 	.word	0x00000000
        /*0358*/ 	.short	0x010a
        /*035a*/ 	.byte	0x3f
	.zero		1


	//   ....[25]....
        /*035c*/ 	.word	0x0000c1a0
        /*0360*/ 	.word	0x00000009
        /*0364*/ 	.word	0x00036438
        /*0368*/ 	.short	0x010a
        /*036a*/ 	.byte	0x3f
	.zero		1


	//   ....[26]....
        /*036c*/ 	.word	0x0000c280
        /*0370*/ 	.word	0x00000003
        /*0374*/ 	.word	0x00036400
        /*0378*/ 	.short	0x010a
        /*037a*/ 	.byte	0x3f
	.zero		1


	//   ....[27]....
        /*037c*/ 	.word	0x0000c2d0
        /*0380*/ 	.word	0x00000003
        /*0384*/ 	.word	0x00036410
        /*0388*/ 	.short	0x010a
        /*038a*/ 	.byte	0x3f
	.zero		1


	//   ....[28]....
        /*038c*/ 	.word	0x0000c330
        /*0390*/ 	.word	0x0000000c
        /*0394*/ 	.word	0x00036430
        /*0398*/ 	.short	0x010a
        /*039a*/ 	.byte	0x3f
	.zero		1


	//   ....[29]....
        /*039c*/ 	.word	0x0000c4d0
        /*03a0*/ 	.word	0x00000000
        /*03a4*/ 	.word	0x00036420
        /*03a8*/ 	.short	0x010a
        /*03aa*/ 	.byte	0x3f
	.zero		1


	//   ....[30]....
        /*03ac*/ 	.word	0x0000c520
        /*03b0*/ 	.word	0x00000000
        /*03b4*/ 	.word	0x00036438
        /*03b8*/ 	.short	0x010a
        /*03ba*/ 	.byte	0x3f
	.zero		1


	//   ....[31]....
        /*03bc*/ 	.word	0x0000c570
        /*03c0*/ 	.word	0x00000000
        /*03c4*/ 	.word	0x00036428
        /*03c8*/ 	.short	0x010a
        /*03ca*/ 	.byte	0x3f
	.zero		1


	//   ....[32]....
        /*03cc*/ 	.word	0x0000c5d0
        /*03d0*/ 	.word	0x00000000
        /*03d4*/ 	.word	0x00036438
        /*03d8*/ 	.short	0x010a
        /*03da*/ 	.byte	0x3f
	.zero		1


	//   ....[33]....
        /*03dc*/ 	.word	0x0000c650
        /*03e0*/ 	.word	0x00000000
        /*03e4*/ 	.word	0x00036420
        /*03e8*/ 	.short	0x010a
        /*03ea*/ 	.byte	0x3f
	.zero		1


	//   ....[34]....
        /*03ec*/ 	.word	0x0000c6a0
        /*03f0*/ 	.word	0x00000000
        /*03f4*/ 	.word	0x00036438
        /*03f8*/ 	.short	0x010a
        /*03fa*/ 	.byte	0x3f
	.zero		1


	//   ....[35]....
        /*03fc*/ 	.word	0x0000c6f0
        /*0400*/ 	.word	0x00000000
        /*0404*/ 	.word	0x00036428
        /*0408*/ 	.short	0x010a
        /*040a*/ 	.byte	0x3f
	.zero		1


	//   ....[36]....
        /*040c*/ 	.word	0x0000c740
        /*0410*/ 	.word	0x00000000
        /*0414*/ 	.word	0x00036438
        /*0418*/ 	.short	0x010a
        /*041a*/ 	.byte	0x3f
	.zero		1


	//   ....[37]....
        /*041c*/ 	.word	0x0000c810
        /*0420*/ 	.word	0x00000007
        /*0424*/ 	.word	0x00000000
        /*0428*/ 	.short	0x010a
        /*042a*/ 	.byte	0x3f
	.zero		1


	//   ....[38]....
        /*042c*/ 	.word	0x0000c860
        /*0430*/ 	.word	0x00000003
        /*0434*/ 	.word	0x00000000
        /*0438*/ 	.short	0x010a
        /*043a*/ 	.byte	0x3f
	.zero		1


	//----- nvinfo : EIATTR_NUM_MBARRIERS
	.align		4
.L_706:
        /*043c*/ 	.byte	0x03, 0x38
        /*043e*/ 	.short	0x0007


	//----- nvinfo : EIATTR_EXIT_INSTR_OFFSETS
	.align		4
        /*0440*/ 	.byte	0x04, 0x1c
        /*0442*/ 	.short	(.L_708 - .L_707)


	//   ....[0]....
.L_707:
        /*0444*/ 	.word	0x0000c1f0


	//----- nvinfo : EIATTR_MAX_THREADS
	.align		4
.L_708:
        /*0448*/ 	.byte	0x04, 0x05
        /*044a*/ 	.short	(.L_710 - .L_709)
.L_709:
        /*044c*/ 	.word	0x00000200
        /*0450*/ 	.word	0x00000001
        /*0454*/ 	.word	0x00000001


	//----- nvinfo : EIATTR_CRS_STACK_SIZE
	.align		4
.L_710:
        /*0458*/ 	.byte	0x04, 0x1e
        /*045a*/ 	.short	(.L_712 - .L_711)
.L_711:
        /*045c*/ 	.word	0x00000000


	//----- nvinfo : EIATTR_CBANK_PARAM_SIZE
	.align		4
.L_712:
        /*0460*/ 	.byte	0x03, 0x19
        /*0462*/ 	.short	0x06f0


	//----- nvinfo : EIATTR_PARAM_CBANK
	.align		4
        /*0464*/ 	.byte	0x04, 0x0a
        /*0466*/ 	.short	(.L_714 - .L_713)
	.align		4
.L_713:
        /*0468*/ 	.word	index@(.nv.constant0._ZN7cutlass13device_kernelIN5flash11enable_sm90INS1_16FlashAttnBwdSm90INS1_25CollectiveMainloopBwdSm90ILi2ELi1ELi1EN4cute5tupleIJNS5_1CILi1EEES8_S8_EEENS6_IJNS7_ILi64EEENS7_ILi96EEENS7_ILi192EEEEEENS_6half_tEfNS_4arch4Sm90ELb0ELb1ELb1ELb1ELb1ELb0ELb1ELb0ELi3ELi1ELi1ELi1ELb0EEENS1_21CollectiveEpilogueBwdISD_SE_SG_Li384ELb1ELb1ELi3EEENS1_19SingleTileSchedulerILb1ELb0ELb0ELi96EEEEEEEEEvNT_6ParamsE)
        /*046c*/ 	.short	0x0210
        /*046e*/ 	.short	0x06f0


	//----- nvinfo : EIATTR_SW_WAR
	.align		4
.L_714:
        /*0470*/ 	.byte	0x04, 0x36
        /*0472*/ 	.short	(.L_716 - .L_715)
.L_715:
        /*0474*/ 	.word	0x00000008
.L_716:


//--------------------- .nv.info._ZN7cutlass13device_kernelIN5flash11enable_sm90INS1_16FlashAttnBwdSm90INS1_25CollectiveMainloopBwdSm90ILi2ELi1ELi1EN4cute5tupleIJNS5_1CILi1EEES8_S8_EEENS6_IJNS7_ILi64EEENS7_ILi96EEENS7_ILi192EEEEEENS_6half_tEfNS_4arch4Sm90ELb0ELb1ELb1ELb1ELb0ELb0ELb1ELb0ELi3ELi1ELi1ELi1ELb0EEENS1_24CollectiveEpilogueBwdGQAISD_fSG_Li384ELb1ELb0EEENS1_19SingleTileSchedulerILb1ELb0ELb0ELi96EEEEEEEEEvNT_6ParamsE --------------------------
	.section	.nv.info._ZN7cutlass13device_kernelIN5flash11enable_sm90INS1_16FlashAttnBwdSm90INS1_25CollectiveMainloopBwdSm90ILi2ELi1ELi1EN4cute5tupleIJNS5_1CILi1EEES8_S8_EEENS6_IJNS7_ILi64EEENS7_ILi96EEENS7_ILi192EEEEEENS_6half_tEfNS_4arch4Sm90ELb0ELb1ELb1ELb1ELb0ELb0ELb1ELb0ELi3ELi1ELi1ELi1ELb0EEENS1_24CollectiveEpilogueBwdGQAISD_fSG_Li384ELb1ELb0EEENS1_19SingleTileSchedulerILb1ELb0ELb0ELi96EEEEEEEEEvNT_6ParamsE,"",@"SHT_CUDA_INFO"
	.sectionflags	@""
	.align	4


	//----- nvinfo : EIATTR_CUDA_API_VERSION
	.align		4
        /*0000*/ 	.byte	0x04, 0x37
        /*0002*/ 	.short	(.L_718 - .L_717)
.L_717:
        /*0004*/ 	.word	0x00000082


	//----- nvinfo : EIATTR_KPARAM_INFO
	.align		4
.L_718:
        /*0008*/ 	.byte	0x04, 0x17
        /*000a*/ 	.short	(.L_720 - .L_719)
.L_719:
        /*000c*/ 	.word	0x00000000
        /*0010*/ 	.short	0x0000
        /*0012*/ 	.short	0x0070
        /*0014*/ 	.byte	0x00, 0xf0, 0x01, 0x1a


	//----- nvinfo : EIATTR_SPARSE_MMA_MASK
	.align		4
.L_720:
        /*0018*/ 	.byte	0x03, 0x50
        /*001a*/ 	.short	0x0000


	//----- nvinfo : EIATTR_MAXREG_COUNT
	.align		4
        /*001c*/ 	.byte	0x03, 0x1b
        /*001e*/ 	.short	0x0080


	//----- nvinfo : EIATTR_NUM_BARRIERS
	.align		4
        /*0020*/ 	.byte	0x02, 0x4c
        /*0022*/ 	.byte	0x10
	.zero		1


	//----- nvinfo : EIATTR_EXTERNS
	.align		4
        /*0024*/ 	.byte	0x04, 0x0f
        /*0026*/ 	.short	(.L_722 - .L_721)


	//   ....[0]....
	.align		4
.L_721:
        /*0028*/ 	.word	index@(__assertfail)


	//----- nvinfo : EIATTR_ANNOTATIONS
	.align		4
.L_722:
        /*002c*/ 	.byte	0x04, 0x55
        /*002e*/ 	.short	(.L_724 - .L_723)


	//   ....[0]....
.L_723:
        /* <DEDUP_REMOVED lines=11> */
        /*00d4*/ 	.byte	0xc0, 0x91, 0x00, 0x00


	//----- nvinfo : EIATTR_MERCURY_ISA_VERSION
	.align		4
.L_724:
        /*00d8*/ 	.byte	0x03, 0x5f
        /*00da*/ 	.short	0x0101


	//----- nvinfo : EIATTR_INT_WARP_WIDE_INSTR_OFFSETS
	.align		4
        /*00dc*/ 	.byte	0x04, 0x31
        /*00de*/ 	.short	(.L_726 - .L_725)


	//   ....[0]....
.L_725:
        /*00e0*/ 	.word	0x00000180


	//   ....[1]....
        /*00e4*/ 	.word	0x00000240


	//----- nvinfo : EIATTR_COOP_GROUP_MASK_REGIDS
	.align		4
.L_726:
        /*00e8*/ 	.byte	0x04, 0x29
        /*00ea*/ 	.short	(.L_728 - .L_727)


	//   ....[0]....
.L_727:
        /*00ec*/ 	.word	0xffffffff


	//   ....[1]....
        /*00f0*/ 	.word	0xffffffff


	//   ....[2]....
        /*00f4*/ 	.word	0xffffffff


	//   ....[3]....
        /*00f8*/ 	.word	0xffffffff


	//   ....[4]....
        /*00fc*/ 	.word	0xffffffff


	//   ....[5]....
        /*0100*/ 	.word	0xffffffff


	//   ....[6]....
        /*0104*/ 	.word	0xffffffff


	//   ....[7]....
        /*0108*/ 	.word	0x0500000f


	//----- nvinfo : EIATTR_COOP_GROUP_INSTR_OFFSETS
	.align		4
.L_728:
        /*010c*/ 	.byte	0x04, 0x28
        /*010e*/ 	.short	(.L_730 - .L_729)


	//   ....[0]....
.L_729:
        /*0110*/ 	.word	0x00000060


	//   ....[1]....
        /*0114*/ 	.word	0x00000190


	//   ....[2]....
        /*0118*/ 	.word	0x00000220


	//   ....[3]....
        /*011c*/ 	.word	0x000003a0


	//   ....[4]....
        /*0120*/ 	.word	0x000005f0


	//   ....[5]....
        /*0124*/ 	.word	0x00001400


	//   ....[6]....
        /*0128*/ 	.word	0x000051c0


	//   ....[7]....
        /*012c*/ 	.word	0x000093f0


	//----- nvinfo : EIATTR_REG_RECONFIG
	.align		4
.L_730:
        /*0130*/ 	.byte	0x01, 0x54
	.zero		2


	//----- nvinfo : EIATTR_SYSCALL_OFFSETS
	.align		4
        /*0134*/ 	.byte	0x04, 0x46
        /*0136*/ 	.short	(.L_732 - .L_731)


	//   ....[0]....
.L_731:
        /*0138*/ 	.word	0x00001060


	//   ....[1]....
        /*013c*/ 	.word	0x00001150


	//   ....[2]....
        /*0140*/ 	.word	0x00001290


	//   ....[3]....
        /*0144*/ 	.word	0x00001380


	//----- nvinfo : EIATTR_MBARRIER_INSTR_OFFSETS
	.align		4
.L_732:
        /*0148*/ 	.byte	0x04, 0x39
        /*014a*/ 	.short	(.L_734 - .L_733)


	//   ....[0]....
.L_733:
        /*014c*/ 	.word	0x00000260
        /*0150*/ 	.word	0x000000ff
        /*0154*/ 	.word	0x00036400
        /*0158*/ 	.short	0x0100
        /*015a*/ 	.byte	0x06
	.zero		1


	//   ....[1]....
        /*015c*/ 	.word	0x00000350
        /*0160*/ 	.word	0x000000ff
        /*0164*/ 	.word	0x00036410
        /*0168*/ 	.short	0x0100
        /*016a*/ 	.byte	0x08
	.zero		1


	//   ....[2]....
        /*016c*/ 	.word	0x00000360
        /*0170*/ 	.word	0x000000ff
        /*0174*/ 	.word	0x00036420
        /*0178*/ 	.short	0x0100
        /*017a*/ 	.byte	0x08
	.zero		1


	//   ....[3]....
        /*017c*/ 	.word	0x00000370
        /*0180*/ 	.word	0x000000ff
        /*0184*/ 	.word	0x00036418
        /*0188*/ 	.short	0x0100
        /*018a*/ 	.byte	0x08
	.zero		1


	//   ....[4]....
        /*018c*/ 	.word	0x00000380
        /*0190*/ 	.word	0x000000ff
        /*0194*/ 	.word	0x00036428
        /*0198*/ 	.short	0x0100
        /*019a*/ 	.byte	0x08
	.zero		1


	//   ....[5]....
        /*019c*/ 	.word	0x000004b0
        /*01a0*/ 	.word	0x000000ff
        /*01a4*/ 	.word	0x00036430
        /*01a8*/ 	.short	0x0100
        /*01aa*/ 	.byte	0x08
	.zero		1


	//   ....[6]....
        /*01ac*/ 	.word	0x000004c0
        /*01b0*/ 	.word	0x000000ff
        /*01b4*/ 	.word	0x00036438
        /*01b8*/ 	.short	0x0100
        /*01ba*/ 	.byte	0x08
	.zero		1


	//   ....[7]....
        /*01bc*/ 	.word	0x00001430
        /*01c0*/ 	.word	0x000000ff
        /*01c4*/ 	.word	0x00036400
        /*01c8*/ 	.short	0x010a
        /*01ca*/ 	.byte	0x24
	.zero		1


	//   ....[8]....
        /*01cc*/ 	.word	0x00001520
        /*01d0*/ 	.word	0x000000ff
        /*01d4*/ 	.word	0x00036400
        /*01d8*/ 	.short	0x010a
        /*01da*/ 	.byte	0x24
	.zero		1


	//   ....[9]....
        /*01dc*/ 	.word	0x00001ca0
        /*01e0*/ 	.word	0x00000003
        /*01e4*/ 	.word	0x00036410
        /*01e8*/ 	.short	0x010a
        /*01ea*/ 	.byte	0x3f
	.zero		1


	//   ....[10]....
        /*01ec*/ 	.word	0x00001ce0
        /*01f0*/ 	.word	0x00000003
        /*01f4*/ 	.word	0x00036410
        /*01f8*/ 	.short	0x010a
        /*01fa*/ 	.byte	0x3f
	.zero		1


	//   ....[11]....
        /*01fc*/ 	.word	0x00002380
        /*0200*/ 	.word	0x000000ff
        /*0204*/ 	.word	0x00036430
        /*0208*/ 	.short	0x010a
        /*020a*/ 	.byte	0x24
	.zero		1


	//   ....[12]....
        /*020c*/ 	.word	0x000023c0
        /*0210*/ 	.word	0x000000ff
        /*0214*/ 	.word	0x00036430
        /*0218*/ 	.short	0x010a
        /*021a*/ 	.byte	0x24
	.zero		1


	//   ....[13]....
        /*021c*/ 	.word	0x000041a0
        /*0220*/ 	.word	0x000000ff
        /*0224*/ 	.word	0x00000000
        /*0228*/ 	.short	0x0101
        /*022a*/ 	.byte	0x04
	.zero		1


	//   ....[14]....
        /*022c*/ 	.word	0x00004530
        /*0230*/ 	.word	0x00000003
        /*0234*/ 	.word	0x00000000
        /*0238*/ 	.short	0x0101
        /*023a*/ 	.byte	0x3f
	.zero		1


	//   ....[15]....
        /*023c*/ 	.word	0x000072f0
        /*0240*/ 	.word	0x00000000
        /*0244*/ 	.word	0x00036420
        /*0248*/ 	.short	0x010a
        /*024a*/ 	.byte	0x3f
	.zero		1


	//   ....[16]....
        /*024c*/ 	.word	0x00007ae0
        /*0250*/ 	.word	0x00000000
        /*0254*/ 	.word	0x00036438
        /*0258*/ 	.short	0x010a
        /*025a*/ 	.byte	0x3f
	.zero		1


	//   ....[17]....
        /*025c*/ 	.word	0x00007e40
        /*0260*/ 	.word	0x00000000
        /*0264*/ 	.word	0x00036428
        /*0268*/ 	.short	0x010a
        /*026a*/ 	.byte	0x3f
	.zero		1


	//   ....[18]....
        /*026c*/ 	.word	0x00008170
        /*0270*/ 	.word	0x00000000
        /*0274*/ 	.word	0x00036438
        /*0278*/ 	.short	0x010a
        /*027a*/ 	.byte	0x3f
	.zero		1


	//   ....[19]....
        /*027c*/ 	.word	0x00008460
        /*0280*/ 	.word	0x00000000
        /*0284*/ 	.word	0x00036420
        /*0288*/ 	.short	0x010a
        /*028a*/ 	.byte	0x3f
	.zero		1


	//   ....[20]....
        /*028c*/ 	.word	0x000087e0
        /*0290*/ 	.word	0x00000000
        /*0294*/ 	.word	0x00036438
        /*0298*/ 	.short	0x010a
        /*029a*/ 	.byte	0x3f
	.zero		1


	//   ....[21]....
        /*029c*/ 	.word	0x00008ae0
        /*02a0*/ 	.word	0x00000000
        /*02a4*/ 	.word	0x00036428
        /*02a8*/ 	.short	0x010a
        /*02aa*/ 	.byte	0x3f
	.zero		1


	//   ....[22]....
        /*02ac*/ 	.word	0x00008e20
        /*02b0*/ 	.word	0x00000000
        /*02b4*/ 	.word	0x00036438
        /*02b8*/ 	.short	0x010a
        /*02ba*/ 	.byte	0x3f
	.zero		1


	//   ....[23]....
        /*02bc*/ 	.word	0x00009280
        /*02c0*/ 	.word	0x00000007
        /*02c4*/ 	.word	0x00000000
        /*02c8*/ 	.short	0x010a
        /*02ca*/ 	.byte	0x3f
	.zero		1


	//   ....[24]....
        /*02cc*/ 	.word	0x00009300
        /*02d0*/ 	.word	0x00000003
        /*02d4*/ 	.word	0x00000000
        /*02d8*/ 	.short	0x010a
        /*02da*/ 	.byte	0x3f
	.zero		1


	//   ....[25]....
        /*02dc*/ 	.word	0x00009350
        /*02e0*/ 	.word	0x00000009
        /*02e4*/ 	.word	0x00036438
        /*02e8*/ 	.short	0x010a
        /*02ea*/ 	.byte	0x3f
	.zero		1


	//   ....[26]....
        /*02ec*/ 	.word	0x00009430
        /*02f0*/ 	.word	0x00000003
        /*02f4*/ 	.word	0x00036400
        /*02f8*/ 	.short	0x010a
        /*02fa*/ 	.byte	0x3f
	.zero		1


	//   ....[27]....
        /*02fc*/ 	.word	0x00009480
        /*0300*/ 	.word	0x00000003
        /*0304*/ 	.word	0x00036410
        /*0308*/ 	.short	0x010a
        /*030a*/ 	.byte	0x3f
	.zero		1


	//   ....[28]....
        /*030c*/ 	.word	0x000094e0
        /*0310*/ 	.word	0x0000000c
        /*0314*/ 	.word	0x00036430
        /*0318*/ 	.short	0x010a
        /*031a*/ 	.byte	0x3f
	.zero		1


	//   ....[29]....
        /*031c*/ 	.word	0x00009530
        /*0320*/ 	.word	0x00000000
        /*0324*/ 	.word	0x00036420
        /*0328*/ 	.short	0x010a
        /*032a*/ 	.byte	0x3f
	.zero		1


	//   ....[30]....
        /*032c*/ 	.word	0x00009580
        /*0330*/ 	.word	0x00000000
        /*0334*/ 	.word	0x00036438
        /*0338*/ 	.short	0x010a
        /*033a*/ 	.byte	0x3f
	.zero		1


	//   ....[31]....
        /*033c*/ 	.word	0x000095d0
        /*0340*/ 	.word	0x00000000
        /*0344*/ 	.word	0x00036428
        /*0348*/ 	.short	0x010a
        /*034a*/ 	.byte	0x3f
	.zero		1


	//   ....[32]....
        /*034c*/ 	.word	0x00009630
        /*0350*/ 	.word	0x00000000
        /*0354*/ 	.word	0x00036438
        /*0358*/ 	.short	0x010a
        /*035a*/ 	.byte	0x3f
	.zero		1


	//   ....[33]....
        /*035c*/ 	.word	0x000096b0
        /*0360*/ 	.word	0x00000000
        /*0364*/ 	.word	0x00036420
        /*0368*/ 	.short	0x010a
        /*036a*/ 	.byte	0x3f
	.zero		1


	//   ....[34]....
        /*036c*/ 	.word	0x00009700
        /*0370*/ 	.word	0x00000000
        /*0374*/ 	.word	0x00036438
        /*0378*/ 	.short	0x010a
        /*037a*/ 	.byte	0x3f
	.zero		1


	//   ....[35]....
        /*037c*/ 	.word	0x00009750
        /*0380*/ 	.word	0x00000000
        /*0384*/ 	.word	0x00036428
        /*0388*/ 	.short	0x010a
        /*038a*/ 	.byte	0x3f
	.zero		1


	//   ....[36]....
        /*038c*/ 	.word	0x000097a0
        /*0390*/ 	.word	0x00000000
        /*0394*/ 	.word	0x00036438
        /*0398*/ 	.short	0x010a
        /*039a*/ 	.byte	0x3f
	.zero		1


	//   ....[37]....
        /*039c*/ 	.word	0x00009870
        /*03a0*/ 	.word	0x00000007
        /*03a4*/ 	.word	0x00000000
        /*03a8*/ 	.short	0x010a
        /*03aa*/ 	.byte	0x3f
	.zero		1


	//   ....[38]....
        /*03ac*/ 	.word	0x000098c0
        /*03b0*/ 	.word	0x00000003
        /*03b4*/ 	.word	0x00000000
        /*03b8*/ 	.short	0x010a
        /*03ba*/ 	.byte	0x3f
	.zero		1


	//----- nvinfo : EIATTR_NUM_MBARRIERS
	.align		4
.L_734:
        /*03bc*/ 	.byte	0x03, 0x38
        /*03be*/ 	.short	0x0007


	//----- nvinfo : EIATTR_EXIT_INSTR_OFFSETS
	.align		4
        /*03c0*/ 	.byte	0x04, 0x1c
        /*03c2*/ 	.short	(.L_736 - .L_735)


	//   ....[0]....
.L_735:
        /*03c4*/ 	.word	0x000093a0


	//----- nvinfo : EIATTR_MAX_THREADS
	.align		4
.L_736:
        /*03c8*/ 	.byte	0x04, 0x05
        /*03ca*/ 	.short	(.L_738 - .L_737)
.L_737:
        /*03cc*/ 	.word	0x00000200
        /*03d0*/ 	.word	0x00000001
        /*03d4*/ 	.word	0x00000001


	//----- nvinfo : EIATTR_CRS_STACK_SIZE
	.align		4
.L_738:
        /*03d8*/ 	.byte	0x04, 0x1e
        /*03da*/ 	.short	(.L_740 - .L_739)
.L_739:
        /*03dc*/ 	.word	0x00000000


	//----- nvinfo : EIATTR_CBANK_PARAM_SIZE
	.align		4
.L_740:
        /*03e0*/ 	.byte	0x03, 0x19
        /*03e2*/ 	.short	0x06f0


	//----- nvinfo : EIATTR_PARAM_CBANK
	.align		4
        /*03e4*/ 	.byte	0x04, 0x0a
        /*03e6*/ 	.short	(.L_742 - .L_741)
	.align		4
.L_741:
        /*03e8*/ 	.word	index@(.nv.constant0._ZN7cutlass13device_kernelIN5flash11enable_sm90INS1_16FlashAttnBwdSm90INS1_25CollectiveMainloopBwdSm90ILi2ELi1ELi1EN4cute5tupleIJNS5_1CILi1EEES8_S8_EEENS6_IJNS7_ILi64EEENS7_ILi96EEENS7_ILi192EEEEEENS_6half_tEfNS_4arch4Sm90ELb0ELb1ELb1ELb1ELb0ELb0ELb1ELb0ELi3ELi1ELi1ELi1ELb0EEENS1_24CollectiveEpilogueBwdGQAISD_fSG_Li384ELb1ELb0EEENS1_19SingleTileSchedulerILb1ELb0ELb0ELi96EEEEEEEEEvNT_6ParamsE)
        /*03ec*/ 	.short	0x0210
        /*03ee*/ 	.short	0x06f0


	//----- nvinfo : EIATTR_SW_WAR
	.align		4
.L_742:
        /*03f0*/ 	.byte	0x04, 0x36
        /*03f2*/ 	.short	(.L_744 - .L_743)
.L_743:
        /*03f4*/ 	.word	0x00000008
.L_744:


//--------------------- .nv.info._ZN7cutlass13device_kernelIN5flash11enable_sm90INS1_16FlashAttnBwdSm90INS1_25CollectiveMainloopBwdSm90ILi2ELi1ELi1EN4cute5tupleIJNS5_1CILi1EEES8_S8_EEENS6_IJNS7_ILi64EEENS7_ILi96EEENS7_ILi192EEEEEENS_6half_tEfNS_4arch4Sm90ELb0ELb1ELb1ELb1ELb1ELb0ELb1ELb0ELi3ELi1ELi1ELi1ELb0EEENS1_24CollectiveEpilogueBwdGQAISD_fSG_Li384ELb1ELb1EEENS1_19SingleTileSchedulerILb1ELb0ELb0ELi96EEEEEEEEEvNT_6ParamsE --------------------------
	.section	.nv.info._ZN7cutlass13device_kernelIN5flash11enable_sm90INS1_16FlashAttnBwdSm90INS1_25CollectiveMainloopBwdSm90ILi2ELi1ELi1EN4cute5tupleIJNS5_1CILi1EEES8_S8_EEENS6_IJNS7_ILi64EEENS7_ILi96EEENS7_ILi192EEEEEENS_6half_tEfNS_4arch4Sm90ELb0ELb1ELb1ELb1ELb1ELb0ELb1ELb0ELi3ELi1ELi1ELi1ELb0EEENS1_24CollectiveEpilogueBwdGQAISD_fSG_Li384ELb1ELb1EEENS1_19SingleTileSchedulerILb1ELb0ELb0ELi96EEEEEEEEEvNT_6ParamsE,"",@"SHT_CUDA_INFO"
	.sectionflags	@""
	.align	4


	//----- nvinfo : EIATTR_CUDA_API_VERSION
	.align		4
        /*0000*/ 	.byte	0x04, 0x37
        /*0002*/ 	.short	(.L_746 - .L_745)
.L_745:
        /*0004*/ 	.word	0x00000082


	//----- nvinfo : EIATTR_KPARAM_INFO
	.align		4
.L_746:
        /*0008*/ 	.byte	0x04, 0x17
        /*000a*/ 	.short	(.L_748 - .L_747)
.L_747:
        /*000c*/ 	.word	0x00000000
        /*0010*/ 	.short	0x0000
        /*0012*/ 	.short	0x0070
        /*0014*/ 	.byte	0x00, 0xf0, 0x01, 0x1a


	//----- nvinfo : EIATTR_SPARSE_MMA_MASK
	.align		4
.L_748:
        /*0018*/ 	.byte	0x03, 0x50
        /*001a*/ 	.short	0x0000


	//----- nvinfo : EIATTR_MAXREG_COUNT
	.align		4
        /*001c*/ 	.byte	0x03, 0x1b
        /*001e*/ 	.short	0x0080


	//----- nvinfo : EIATTR_NUM_BARRIERS
	.align		4
        /*0020*/ 	.byte	0x02, 0x4c
        /*0022*/ 	.byte	0x10
	.zero		1


	//----- nvinfo : EIATTR_EXTERNS
	.align		4
        /*0024*/ 	.byte	0x04, 0x0f
        /*0026*/ 	.short	(.L_750 - .L_749)


	//   ....[0]....
	.align		4
.L_749:
        /*0028*/ 	.word	index@(__assertfail)


	//----- nvinfo : EIATTR_ANNOTATIONS
	.align		4
.L_750:
        /*002c*/ 	.byte	0x04, 0x55
        /*002e*/ 	.short	(.L_752 - .L_751)


	//   ....[0]....
.L_751:
        /* <DEDUP_REMOVED lines=12> */


	//----- nvinfo : EIATTR_MERCURY_ISA_VERSION
	.align		4
.L_752:
        /*00d8*/ 	.byte	0x03, 0x5f
        /*00da*/ 	.short	0x0101


	//----- nvinfo : EIATTR_INT_WARP_WIDE_INSTR_OFFSETS
	.align		4
        /*00dc*/ 	.byte	0x04, 0x31
        /*00de*/ 	.short	(.L_754 - .L_753)


	//   ....[0]....
.L_753:
        /*00e0*/ 	.word	0x00000180


	//   ....[1]....
        /*00e4*/ 	.word	0x00000240


	//   ....[2]....
        /*00e8*/ 	.word	0x000066c0


	//   ....[3]....
        /*00ec*/ 	.word	0x00006e30


	//   ....[4]....
        /*00f0*/ 	.word	0x00007420


	//   ....[5]....
        /*00f4*/ 	.word	0x000076e0


	//   ....[6]....
        /*00f8*/ 	.word	0x00007940


	//   ....[7]....
        /*00fc*/ 	.word	0x00007ad0


	//----- nvinfo : EIATTR_COOP_GROUP_MASK_REGIDS
	.align		4
.L_754:
        /*0100*/ 	.byte	0x04, 0x29
        /*0102*/ 	.short	(.L_756 - .L_755)


	//   ....[0]....
.L_755:
        /*0104*/ 	.word	0xffffffff


	//   ....[1]....
        /*0108*/ 	.word	0xffffffff


	//   ....[2]....
        /*010c*/ 	.word	0xffffffff


	//   ....[3]....
        /*0110*/ 	.word	0xffffffff


	//   ....[4]....
        /*0114*/ 	.word	0xffffffff


	//   ....[5]....
        /*0118*/ 	.word	0xffffffff


	//   ....[6]....
        /*011c*/ 	.word	0xffffffff


	//   ....[7]....
        /*0120*/ 	.word	0xffffffff


	//   ....[8]....
        /*0124*/ 	.word	0xffffffff


	//   ....[9]....
        /*0128*/ 	.word	0xffffffff


	//   ....[10]....
        /*012c*/ 	.word	0xffffffff


	//   ....[11]....
        /*0130*/ 	.word	0xffffffff


	//   ....[12]....
        /*0134*/ 	.word	0xffffffff


	//   ....[13]....
        /*0138*/ 	.word	0xffffffff


	//   ....[14]....
        /*013c*/ 	.word	0xffffffff


	//   ....[15]....
        /*0140*/ 	.word	0xffffffff


	//   ....[16]....
        /*0144*/ 	.word	0xffffffff


	//   ....[17]....
        /*0148*/ 	.word	0xffffffff


	//   ....[18]....
        /*014c*/ 	.word	0xffffffff


	//   ....[19]....
        /*0150*/ 	.word	0xffffffff


	//   ....[20]....
        /*0154*/ 	.word	0x0500000f


	//   ....[21]....
        /*0158*/ 	.word	0x0500000f


	//   ....[22]....
        /*015c*/ 	.word	0x0500000f


	//   ....[23]....
        /*0160*/ 	.word	0x0500000f


	//   ....[24]....
        /*0164*/ 	.word	0x0500000f


	//   ....[25]....
        /*0168*/ 	.word	0x0500000f


	//----- nvinfo : EIATTR_COOP_GROUP_INSTR_OFFSETS
	.align		4
.L_756:
        /*016c*/ 	.byte	0x04, 0x28
        /*016e*/ 	.short	(.L_758 - .L_757)


	//   ....[0]....
.L_757:
        /*0170*/ 	.word	0x00000060


	//   ....[1]....
        /*0174*/ 	.word	0x00000190


	//   ....[2]....
        /*0178*/ 	.word	0x00000220


	//   ....[3]....
        /*017c*/ 	.word	0x000003a0


	//   ....[4]....
        /*0180*/ 	.word	0x000005f0


	//   ....[5]....
        /*0184*/ 	.word	0x00001400


	//   ....[6]....
        /*0188*/ 	.word	0x00004f90


	//   ....[7]....
        /*018c*/ 	.word	0x00005120


	//   ....[8]....
        /*0190*/ 	.word	0x000053b0


	//   ....[9]....
        /*0194*/ 	.word	0x00005540


	//   ....[10]....
        /*0198*/ 	.word	0x00005650


	//   ....[11]....
        /*019c*/ 	.word	0x00006130


	//   ....[12]....
        /*01a0*/ 	.word	0x000065f0


	//   ....[13]....
        /*01a4*/ 	.word	0x00006970


	//   ....[14]....
        /*01a8*/ 	.word	0x00006d60


	//   ....[15]....
        /*01ac*/ 	.word	0x00006fa0


	//   ....[16]....
        /*01b0*/ 	.word	0x00007350


	//   ....[17]....
        /*01b4*/ 	.word	0x00007620


	//   ....[18]....
        /*01b8*/ 	.word	0x00007840


	//   ....[19]....
        /*01bc*/ 	.word	0x000079d0


	//   ....[20]....
        /*01c0*/ 	.word	0x0000a6c0


	//   ....[21]....
        /*01c4*/ 	.word	0x0000a830


	//   ....[22]....
        /*01c8*/ 	.word	0x0000a8a0


	//   ....[23]....
        /*01cc*/ 	.word	0x0000a910


	//   ....[24]....
        /*01d0*/ 	.word	0x0000a980


	//   ....[25]....
        /*01d4*/ 	.word	0x0000a9f0


	//----- nvinfo : EIATTR_REG_RECONFIG
	.align		4
.L_758:
        /*01d8*/ 	.byte	0x01, 0x54
	.zero		2


	//----- nvinfo : EIATTR_SYSCALL_OFFSETS
	.align		4
        /*01dc*/ 	.byte	0x04, 0x46
        /*01de*/ 	.short	(.L_760 - .L_759)


	//   ....[0]....
.L_759:
        /*01e0*/ 	.word	0x00001060


	//   ....[1]....
        /*01e4*/ 	.word	0x00001150


	//   ....[2]....
        /*01e8*/ 	.word	0x00001290


	//   ....[3]....
        /*01ec*/ 	.word	0x00001380


	//----- nvinfo : EIATTR_MBARRIER_INSTR_OFFSETS
	.align		4
.L_760:
        /*01f0*/ 	.byte	0x04, 0x39
        /*01f2*/ 	.short	(.L_762 - .L_761)


	//   ....[0]....
.L_761:
        /*01f4*/ 	.word	0x00000260
        /*01f8*/ 	.word	0x000000ff
        /*01fc*/ 	.word	0x00036400
        /*0200*/ 	.short	0x0100
        /*0202*/ 	.byte	0x06
	.zero		1


	//   ....[1]....
        /*0204*/ 	.word	0x00000350
        /*0208*/ 	.word	0x000000ff
        /*020c*/ 	.word	0x00036410
        /*0210*/ 	.short	0x0100
        /*0212*/ 	.byte	0x08
	.zero		1


	//   ....[2]....
        /*0214*/ 	.word	0x00000360
        /*0218*/ 	.word	0x000000ff
        /*021c*/ 	.word	0x00036420
        /*0220*/ 	.short	0x0100
        /*0222*/ 	.byte	0x08
	.zero		1


	//   ....[3]....
        /*0224*/ 	.word	0x00000370
        /*0228*/ 	.word	0x000000ff
        /*022c*/ 	.word	0x00036418
        /*0230*/ 	.short	0x0100
        /*0232*/ 	.byte	0x08
	.zero		1


	//   ....[4]....
        /*0234*/ 	.word	0x00000380
        /*0238*/ 	.word	0x000000ff
        /*023c*/ 	.word	0x00036428
        /*0240*/ 	.short	0x0100
        /*0242*/ 	.byte	0x08
	.zero		1


	//   ....[5]....
        /*0244*/ 	.word	0x000004b0
        /*0248*/ 	.word	0x000000ff
        /*024c*/ 	.word	0x00036430
        /*0250*/ 	.short	0x0100
        /*0252*/ 	.byte	0x08
	.zero		1


	//   ....[6]....
        /*0254*/ 	.word	0x000004c0
        /*0258*/ 	.word	0x000000ff
        /*025c*/ 	.word	0x00036438
        /*0260*/ 	.short	0x0100
        /*0262*/ 	.byte	0x08
	.zero		1


	//   ....[7]....
        /*0264*/ 	.word	0x00001430
        /*0268*/ 	.word	0x000000ff
        /*026c*/ 	.word	0x00036400
        /*0270*/ 	.short	0x010a
        /*0272*/ 	.byte	0x24
	.zero		1


	//   ....[8]....
        /*0274*/ 	.word	0x00001520
        /*0278*/ 	.word	0x000000ff
        /*027c*/ 	.word	0x00036400
        /*0280*/ 	.short	0x010a
        /*0282*/ 	.byte	0x24
	.zero		1


	//   ....[9]....
        /*0284*/ 	.word	0x00001ca0
        /*0288*/ 	.word	0x00000003
        /*028c*/ 	.word	0x00036410
        /*0290*/ 	.short	0x010a
        /*0292*/ 	.byte	0x3f
	.zero		1


	//   ....[10]....
        /*0294*/ 	.word	0x00001ce0
        /*0298*/ 	.word	0x00000003
        /*029c*/ 	.word	0x00036410
        /*02a0*/ 	.short	0x010a
        /*02a2*/ 	.byte	0x3f
	.zero		1


	//   ....[11]....
        /*02a4*/ 	.word	0x00002380
        /*02a8*/ 	.word	0x000000ff
        /*02ac*/ 	.word	0x00036430
        /*02b0*/ 	.short	0x010a
        /*02b2*/ 	.byte	0x24
	.zero		1


	//   ....[12]....
        /*02b4*/ 	.word	0x000023c0
        /*02b8*/ 	.word	0x000000ff
        /*02bc*/ 	.word	0x00036430
        /*02c0*/ 	.short	0x010a
        /*02c2*/ 	.byte	0x24
	.zero		1


	//   ....[13]....
        /*02c4*/ 	.word	0x000041a0
        /*02c8*/ 	.word	0x000000ff
        /*02cc*/ 	.word	0x00000000
        /*02d0*/ 	.short	0x0101
        /*02d2*/ 	.byte	0x04
	.zero		1


	//   ....[14]....
        /*02d4*/ 	.word	0x00004530
        /*02d8*/ 	.word	0x00000003
        /*02dc*/ 	.word	0x00000000
        /*02e0*/ 	.short	0x0101
        /*02e2*/ 	.byte	0x3f
	.zero		1


	//   ....[15]....
        /*02e4*/ 	.word	0x000085c0
        /*02e8*/ 	.word	0x00000000
        /*02ec*/ 	.word	0x00036420
        /*02f0*/ 	.short	0x010a
        /*02f2*/ 	.byte	0x3f
	.zero		1


	//   ....[16]....
        /*02f4*/ 	.word	0x00008db0
        /*02f8*/ 	.word	0x00000000
        /*02fc*/ 	.word	0x00036438
        /*0300*/ 	.short	0x010a
        /*0302*/ 	.byte	0x3f
	.zero		1


	//   ....[17]....
        /*0304*/ 	.word	0x00009110
        /*0308*/ 	.word	0x00000000
        /*030c*/ 	.word	0x00036428
        /*0310*/ 	.short	0x010a
        /*0312*/ 	.byte	0x3f
	.zero		1


	//   ....[18]....
        /*0314*/ 	.word	0x00009440
        /*0318*/ 	.word	0x00000000
        /*031c*/ 	.word	0x00036438
        /*0320*/ 	.short	0x010a
        /*0322*/ 	.byte	0x3f
	.zero		1


	//   ....[19]....
        /*0324*/ 	.word	0x00009730
        /*0328*/ 	.word	0x00000000
        /*032c*/ 	.word	0x00036420
        /*0330*/ 	.short	0x010a
        /*0332*/ 	.byte	0x3f
	.zero		1


	//   ....[20]....
        /*0334*/ 	.word	0x00009ab0
        /*0338*/ 	.word	0x00000000
        /*033c*/ 	.word	0x00036438
        /*0340*/ 	.short	0x010a
        /*0342*/ 	.byte	0x3f
	.zero		1


	//   ....[21]....
        /*0344*/ 	.word	0x00009db0
        /*0348*/ 	.word	0x00000000
        /*034c*/ 	.word	0x00036428
        /*0350*/ 	.short	0x010a
        /*0352*/ 	.byte	0x3f
	.zero		1


	//   ....[22]....
        /*0354*/ 	.word	0x0000a0f0
        /*0358*/ 	.word	0x00000000
        /*035c*/ 	.word	0x00036438
        /*0360*/ 	.short	0x010a
        /*0362*/ 	.byte	0x3f
	.zero		1


	//   ....[23]....
        /*0364*/ 	.word	0x0000a550
        /*0368*/ 	.word	0x00000007
        /*036c*/ 	.word	0x00000000
        /*0370*/ 	.short	0x010a
        /*0372*/ 	.byte	0x3f
	.zero		1


	//   ....[24]....
        /*0374*/ 	.word	0x0000a5d0
        /*0378*/ 	.word	0x00000003
        /*037c*/ 	.word	0x00000000
        /*0380*/ 	.short	0x010a
        /*0382*/ 	.byte	0x3f
	.zero		1


	//   ....[25]....
        /*0384*/ 	.word	0x0000a620
        /*0388*/ 	.word	0x00000009
        /*038c*/ 	.word	0x00036438
        /*0390*/ 	.short	0x010a
        /*0392*/ 	.byte	0x3f
	.zero		1


	//   ....[26]....
        /*0394*/ 	.word	0x0000a700
        /*0398*/ 	.word	0x00000003
        /*039c*/ 	.word	0x00036400
        /*03a0*/ 	.short	0x010a
        /*03a2*/ 	.byte	0x3f
	.zero		1


	//   ....[27]....
        /*03a4*/ 	.word	0x0000a750
        /*03a8*/ 	.word	0x00000003
        /*03ac*/ 	.word	0x00036410
        /*03b0*/ 	.short	0x010a
        /*03b2*/ 	.byte	0x3f
	.zero		1


	//   ....[28]....
        /*03b4*/ 	.word	0x0000a7b0
        /*03b8*/ 	.word	0x0000000c
        /*03bc*/ 	.word	0x00036430
        /*03c0*/ 	.short	0x010a
        /*03c2*/ 	.byte	0x3f
	.zero		1


	//   ....[29]....
        /*03c4*/ 	.word	0x0000aa30
        /*03c8*/ 	.word	0x00000000
        /*03cc*/ 	.word	0x00036420
        /*03d0*/ 	.short	0x010a
        /*03d2*/ 	.byte	0x3f
	.zero		1


	//   ....[30]....
        /*03d4*/ 	.word	0x0000aa80
        /*03d8*/ 	.word	0x00000000
        /*03dc*/ 	.word	0x00036438
        /*03e0*/ 	.short	0x010a
        /*03e2*/ 	.byte	0x3f
	.zero		1


	//   ....[31]....
        /*03e4*/ 	.word	0x0000aad0
        /*03e8*/ 	.word	0x00000000
        /*03ec*/ 	.word	0x00036428
        /*03f0*/ 	.short	0x010a
        /*03f2*/ 	.byte	0x3f
	.zero		1


	//   ....[32]....
        /*03f4*/ 	.word	0x0000ab30
        /*03f8*/ 	.word	0x00000000
        /*03fc*/ 	.word	0x00036438
        /*0400*/ 	.short	0x010a
        /*0402*/ 	.byte	0x3f
	.zero		1


	//   ....[33]....
        /*0404*/ 	.word	0x0000abb0
        /*0408*/ 	.word	0x00000000
        /*040c*/ 	.word	0x00036420
        /*0410*/ 	.short	0x010a
        /*0412*/ 	.byte	0x3f
	.zero		1


	//   ....[34]....
        /*0414*/ 	.word	0x0000ac00
        /*0418*/ 	.word	0x00000000
        /*041c*/ 	.word	0x00036438
        /*0420*/ 	.short	0x010a
        /*0422*/ 	.byte	0x3f
	.zero		1


	//   ....[35]....
        /*0424*/ 	.word	0x0000ac50
        /*0428*/ 	.word	0x00000000
        /*042c*/ 	.word	0x00036428
        /*0430*/ 	.short	0x010a
        /*0432*/ 	.byte	0x3f
	.zero		1


	//   ....[36]....
        /*0434*/ 	.word	0x0000aca0
        /*0438*/ 	.word	0x00000000
        /*043c*/ 	.word	0x00036438
        /*0440*/ 	.short	0x010a
        /*0442*/ 	.byte	0x3f
	.zero		1


	//   ....[37]....
        /*0444*/ 	.word	0x0000ad70
        /*0448*/ 	.word	0x00000007
        /*044c*/ 	.word	0x00000000
        /*0450*/ 	.short	0x010a
        /*0452*/ 	.byte	0x3f
	.zero		1


	//   ....[38]....
        /*0454*/ 	.word	0x0000adc0
        /*0458*/ 	.word	0x00000003
        /*045c*/ 	.word	0x00000000
        /*0460*/ 	.short	0x010a
        /*0462*/ 	.byte	0x3f
	.zero		1


	//----- nvinfo : EIATTR_NUM_MBARRIERS
	.align		4
.L_762:
        /*0464*/ 	.byte	0x03, 0x38
        /*0466*/ 	.short	0x0007


	//----- nvinfo : EIATTR_EXIT_INSTR_OFFSETS
	.align		4
        /*0468*/ 	.byte	0x04, 0x1c
        /*046a*/ 	.short	(.L_764 - .L_763)


	//   ....[0]....
.L_763:
        /*046c*/ 	.word	0x0000a670


	//----- nvinfo : EIATTR_MAX_THREADS
	.align		4
.L_764:
        /*0470*/ 	.byte	0x04, 0x05
        /*0472*/ 	.short	(.L_766 - .L_765)
.L_765:
        /*0474*/ 	.word	0x00000200
        /*0478*/ 	.word	0x00000001
        /*047c*/ 	.word	0x00000001


	//----- nvinfo : EIATTR_CRS_STACK_SIZE
	.align		4
.L_766:
        /*0480*/ 	.byte	0x04, 0x1e
        /*0482*/ 	.short	(.L_768 - .L_767)
.L_767:
        /*0484*/ 	.word	0x00000000


	//----- nvinfo : EIATTR_CBANK_PARAM_SIZE
	.align		4
.L_768:
        /*0488*/ 	.byte	0x03, 0x19
        /*048a*/ 	.short	0x06f0


	//----- nvinfo : EIATTR_PARAM_CBANK
	.align		4
        /*048c*/ 	.byte	0x04, 0x0a
        /*048e*/ 	.short	(.L_770 - .L_769)
	.align		4
.L_769:
        /*0490*/ 	.word	index@(.nv.constant0._ZN7cutlass13device_kernelIN5flash11enable_sm90INS1_16FlashAttnBwdSm90INS1_25CollectiveMainloopBwdSm90ILi2ELi1ELi1EN4cute5tupleIJNS5_1CILi1EEES8_S8_EEENS6_IJNS7_ILi64EEENS7_ILi96EEENS7_ILi192EEEEEENS_6half_tEfNS_4arch4Sm90ELb0ELb1ELb1ELb1ELb1ELb0ELb1ELb0ELi3ELi1ELi1ELi1ELb0EEENS1_24CollectiveEpilogueBwdGQAISD_fSG_Li384ELb1ELb1EEENS1_19SingleTileSchedulerILb1ELb0ELb0ELi96EEEEEEEEEvNT_6ParamsE)
        /*0494*/ 	.short	0x0210
        /*0496*/ 	.short	0x06f0


	//----- nvinfo : EIATTR_SW_WAR
	.align		4
.L_770:
        /*0498*/ 	.byte	0x04, 0x36
        /*049a*/ 	.short	(.L_772 - .L_771)
.L_771:
        /*049c*/ 	.word	0x00000008
.L_772:


//--------------------- .nv.info._ZN7cutlass13device_kernelIN5flash11enable_sm90INS1_16FlashAttnBwdSm90INS1_25CollectiveMainloopBwdSm90ILi2ELi1ELi1EN4cute5tupleIJNS5_1CILi1EEES8_S8_EEENS6_IJNS7_ILi64EEENS7_ILi96EEENS7_ILi192EEEEEENS_6half_tEfNS_4arch4Sm90ELb1ELb0ELb1ELb0ELb0ELb0ELb1ELb0ELi3ELi1ELi1ELi1ELb0EEENS1_21CollectiveEpilogueBwdISD_SE_SG_Li384ELb0ELb1ELi3EEENS1_25SingleTileBwdLPTSchedulerILb0ELi96ELb0EEEEEEEEEvNT_6ParamsE --------------------------
	.section	.nv.info._ZN7cutlass13device_kernelIN5flash11enable_sm90INS1_16FlashAttnBwdSm90INS1_25CollectiveMainloopBwdSm90ILi2ELi1ELi1EN4cute5tupleIJNS5_1CILi1EEES8_S8_EEENS6_IJNS7_ILi64EEENS7_ILi96EEENS7_ILi192EEEEEENS_6half_tEfNS_4arch4Sm90ELb1ELb0ELb1ELb0ELb0ELb0ELb1ELb0ELi3ELi1ELi1ELi1ELb0EEENS1_21CollectiveEpilogueBwdISD_SE_SG_Li384ELb0ELb1ELi3EEENS1_25SingleTileBwdLPTSchedulerILb0ELi96ELb0EEEEEEEEEvNT_6ParamsE,"",@"SHT_CUDA_INFO"
	.sectionflags	@""
	.align	4


	//----- nvinfo : EIATTR_CUDA_API_VERSION
	.align		4
        /*0000*/ 	.byte	0x04, 0x37
        /*0002*/ 	.short	(.L_774 - .L_773)
.L_773:
        /*0004*/ 	.word	0x00000082


	//----- nvinfo : EIATTR_KPARAM_INFO
	.align		4
.L_774:
        /*0008*/ 	.byte	0x04, 0x17
        /*000a*/ 	.short	(.L_776 - .L_775)
.L_775:
        /*000c*/ 	.word	0x00000000
        /*0010*/ 	.short	0x0000
        /*0012*/ 	.short	0x0070
        /*0014*/ 	.byte	0x00, 0xf0, 0x01, 0x24


	//----- nvinfo : EIATTR_SPARSE_MMA_MASK
	.align		4
.L_776:
        /*0018*/ 	.byte	0x03, 0x50
        /*001a*/ 	.short	0x0000


	//----- nvinfo : EIATTR_MAXREG_COUNT
	.align		4
        /*001c*/ 	.byte	0x03, 0x1b
        /*001e*/ 	.short	0x0080


	//----- nvinfo : EIATTR_NUM_BARRIERS
	.align		4
        /*0020*/ 	.byte	0x02, 0x4c
        /*0022*/ 	.byte	0x10
	.zero		1


	//----- nvinfo : EIATTR_EXTERNS
	.align		4
        /*0024*/ 	.byte	0x04, 0x0f
        /*0026*/ 	.short	(.L_778 - .L_777)


	//   ....[0]....
	.align		4
.L_777:
        /*0028*/ 	.word	index@(__assertfail)


	//----- nvinfo : EIATTR_ANNOTATIONS
	.align		4
.L_778:
        /*002c*/ 	.byte	0x04, 0x55
        /*002e*/ 	.short	(.L_780 - .L_779)


	//   ....[0]....
.L_779:
        /* <DEDUP_REMOVED lines=12> */


	//----- nvinfo : EIATTR_MERCURY_ISA_VERSION
	.align		4
.L_780:
        /*00d8*/ 	.byte	0x03, 0x5f
        /*00da*/ 	.short	0x0101


	//----- nvinfo : EIATTR_INT_WARP_WIDE_INSTR_OFFSETS
	.align		4
        /*00dc*/ 	.byte	0x04, 0x31
        /*00de*/ 	.short	(.L_782 - .L_781)


	//   ....[0]....
.L_781:
        /*00e0*/ 	.word	0x000001e0


	//   ....[1]....
        /*00e4*/ 	.word	0x000002a0


	//----- nvinfo : EIATTR_COOP_GROUP_MASK_REGIDS
	.align		4
.L_782:
        /*00e8*/ 	.byte	0x04, 0x29
        /*00ea*/ 	.short	(.L_784 - .L_783)


	//   ....[0]....
.L_783:
        /*00ec*/ 	.word	0xffffffff


	//   ....[1]....
        /*00f0*/ 	.word	0xffffffff


	//   ....[2]....
        /*00f4*/ 	.word	0xffffffff


	//   ....[3]....
        /*00f8*/ 	.word	0xffffffff


	//   ....[4]....
        /*00fc*/ 	.word	0xffffffff


	//   ....[5]....
        /*0100*/ 	.word	0xffffffff


	//   ....[6]....
        /*0104*/ 	.word	0xffffffff


	//   ....[7]....
        /*0108*/ 	.word	0xffffffff


	//   ....[8]....
        /*010c*/ 	.word	0x0500000f


	//----- nvinfo : EIATTR_COOP_GROUP_INSTR_OFFSETS
	.align		4
.L_784:
        /*0110*/ 	.byte	0x04, 0x28
        /*0112*/ 	.short	(.L_786 - .L_785)


	//   ....[0]....
.L_785:
        /*0114*/ 	.word	0x00000060


	//   ....[1]....
        /*0118*/ 	.word	0x000001f0


	//   ....[2]....
        /*011c*/ 	.word	0x00000280


	//   ....[3]....
        /*0120*/ 	.word	0x00000400


	//   ....[4]....
        /*0124*/ 	.word	0x00000640


	//   ....[5]....
        /*0128*/ 	.word	0x00001220


	//   ....[6]....
        /*012c*/ 	.word	0x000048e0


	//   ....[7]....
        /*0130*/ 	.word	0x00005ea0


	//   ....[8]....
        /*0134*/ 	.word	0x00009890


	//----- nvinfo : EIATTR_REG_RECONFIG
	.align		4
.L_786:
        /*0138*/ 	.byte	0x01, 0x54
	.zero		2


	//----- nvinfo : EIATTR_SYSCALL_OFFSETS
	.align		4
        /*013c*/ 	.byte	0x04, 0x46
        /*013e*/ 	.short	(.L_788 - .L_787)


	//   ....[0]....
.L_787:
        /*0140*/ 	.word	0x00000e80


	//   ....[1]....
        /*0144*/ 	.word	0x00000f70


	//   ....[2]....
        /*0148*/ 	.word	0x000010b0


	//   ....[3]....
        /*014c*/ 	.word	0x000011a0


	//   ....[4]....
        /*0150*/ 	.word	0x000042d0


	//   ....[5]....
        /*0154*/ 	.word	0x00004410


	//   ....[6]....
        /*0158*/ 	.word	0x00004530


	//   ....[7]....
        /*015c*/ 	.word	0x00004650


	//----- nvinfo : EIATTR_MBARRIER_INSTR_OFFSETS
	.align		4
.L_788:
        /*0160*/ 	.byte	0x04, 0x39
        /*0162*/ 	.short	(.L_790 - .L_789)


	//   ....[0]....
.L_789:
        /*0164*/ 	.word	0x000002c0
        /*0168*/ 	.word	0x000000ff
        /*016c*/ 	.word	0x00036400
        /*0170*/ 	.short	0x0100
        /*0172*/ 	.byte	0x06
	.zero		1


	//   ....[1]....
        /*0174*/ 	.word	0x000003b0
        /*0178*/ 	.word	0x000000ff
        /*017c*/ 	.word	0x00036410
        /*0180*/ 	.short	0x0100
        /*0182*/ 	.byte	0x08
	.zero		1


	//   ....[2]....
        /*0184*/ 	.word	0x000003c0
        /*0188*/ 	.word	0x000000ff
        /*018c*/ 	.word	0x00036420
        /*0190*/ 	.short	0x0100
        /*0192*/ 	.byte	0x08
	.zero		1


	//   ....[3]....
        /*0194*/ 	.word	0x000003d0
        /*0198*/ 	.word	0x000000ff
        /*019c*/ 	.word	0x00036418
        /*01a0*/ 	.short	0x0100
        /*01a2*/ 	.byte	0x08
	.zero		1


	//   ....[4]....
        /*01a4*/ 	.word	0x000003e0
        /*01a8*/ 	.word	0x000000ff
        /*01ac*/ 	.word	0x00036428
        /*01b0*/ 	.short	0x0100
        /*01b2*/ 	.byte	0x08
	.zero		1


	//   ....[5]....
        /*01b4*/ 	.word	0x00000510
        /*01b8*/ 	.word	0x000000ff
        /*01bc*/ 	.word	0x00036430
        /*01c0*/ 	.short	0x0100
        /*01c2*/ 	.byte	0x08
	.zero		1


	//   ....[6]....
        /*01c4*/ 	.word	0x00000520
        /*01c8*/ 	.word	0x000000ff
        /*01cc*/ 	.word	0x00036438
        /*01d0*/ 	.short	0x0100
        /*01d2*/ 	.byte	0x08
	.zero		1


	//   ....[7]....
        /*01d4*/ 	.word	0x00001250
        /*01d8*/ 	.word	0x000000ff
        /*01dc*/ 	.word	0x00036400
        /*01e0*/ 	.short	0x010a
        /*01e2*/ 	.byte	0x25
	.zero		1


	//   ....[8]....
        /*01e4*/ 	.word	0x00001340
        /*01e8*/ 	.word	0x000000ff
        /*01ec*/ 	.word	0x00036400
        /*01f0*/ 	.short	0x010a
        /*01f2*/ 	.byte	0x25
	.zero		1


	//   ....[9]....
        /*01f4*/ 	.word	0x00001a90
        /*01f8*/ 	.word	0x00000003
        /*01fc*/ 	.word	0x00036410
        /*0200*/ 	.short	0x010a
        /*0202*/ 	.byte	0x3f
	.zero		1


	//   ....[10]....
        /*0204*/ 	.word	0x00001ad0
        /*0208*/ 	.word	0x00000003
        /*020c*/ 	.word	0x00036410
        /*0210*/ 	.short	0x010a
        /*0212*/ 	.byte	0x3f
	.zero		1


	//   ....[11]....
        /*0214*/ 	.word	0x00002170
        /*0218*/ 	.word	0x000000ff
        /*021c*/ 	.word	0x00036430
        /*0220*/ 	.short	0x010a
        /*0222*/ 	.byte	0x25
	.zero		1


	//   ....[12]....
        /*0224*/ 	.word	0x000023c0
        /*0228*/ 	.word	0x000000ff
        /*022c*/ 	.word	0x00036430
        /*0230*/ 	.short	0x010a
        /*0232*/ 	.byte	0x25
	.zero		1


	//   ....[13]....
        /*0234*/ 	.word	0x00003a80
        /*0238*/ 	.word	0x000000ff
        /*023c*/ 	.word	0x00000000
        /*0240*/ 	.short	0x0101
        /*0242*/ 	.byte	0x04
	.zero		1


	//   ....[14]....
        /*0244*/ 	.word	0x00003e10
        /*0248*/ 	.word	0x00000003
        /*024c*/ 	.word	0x00000000
        /*0250*/ 	.short	0x0101
        /*0252*/ 	.byte	0x3f
	.zero		1


	//   ....[15]....
        /*0254*/ 	.word	0x00007780
        /*0258*/ 	.word	0x0000000c
        /*025c*/ 	.word	0x00036420
        /*0260*/ 	.short	0x010a
        /*0262*/ 	.byte	0x3f
	.zero		1


	//   ....[16]....
        /*0264*/ 	.word	0x00007f10
        /*0268*/ 	.word	0x0000000c
        /*026c*/ 	.word	0x00036438
        /*0270*/ 	.short	0x010a
        /*0272*/ 	.byte	0x3f
	.zero		1


	//   ....[17]....
        /*0274*/ 	.word	0x00008290
        /*0278*/ 	.word	0x0000000c
        /*027c*/ 	.word	0x00036428
        /*0280*/ 	.short	0x010a
        /*0282*/ 	.byte	0x3f
	.zero		1


	//   ....[18]....
        /*0284*/ 	.word	0x000085e0
        /*0288*/ 	.word	0x0000000c
        /*028c*/ 	.word	0x00036438
        /*0290*/ 	.short	0x010a
        /*0292*/ 	.byte	0x3f
	.zero		1


	//   ....[19]....
        /*0294*/ 	.word	0x00008900
        /*0298*/ 	.word	0x0000000c
        /*029c*/ 	.word	0x00036420
        /*02a0*/ 	.short	0x010a
        /*02a2*/ 	.byte	0x3f
	.zero		1


	//   ....[20]....
        /*02a4*/ 	.word	0x00008c80
        /*02a8*/ 	.word	0x0000000c
        /*02ac*/ 	.word	0x00036438
        /*02b0*/ 	.short	0x010a
        /*02b2*/ 	.byte	0x3f
	.zero		1


	//   ....[21]....
        /*02b4*/ 	.word	0x00008f90
        /*02b8*/ 	.word	0x0000000c
        /*02bc*/ 	.word	0x00036428
        /*02c0*/ 	.short	0x010a
        /*02c2*/ 	.byte	0x3f
	.zero		1


	//   ....[22]....
        /*02c4*/ 	.word	0x000092b0
        /*02c8*/ 	.word	0x0000000c
        /*02cc*/ 	.word	0x00036438
        /*02d0*/ 	.short	0x010a
        /*02d2*/ 	.byte	0x3f
	.zero		1


	//   ....[23]....
        /*02d4*/ 	.word	0x00009720
        /*02d8*/ 	.word	0x00000005
        /*02dc*/ 	.word	0x00000000
        /*02e0*/ 	.short	0x010a
        /*02e2*/ 	.byte	0x3f
	.zero		1


	//   ....[24]....
        /*02e4*/ 	.word	0x000097a0
        /*02e8*/ 	.word	0x00000017
        /*02ec*/ 	.word	0x00000000
        /*02f0*/ 	.short	0x010a
        /*02f2*/ 	.byte	0x3f
	.zero		1


	//   ....[25]....
        /*02f4*/ 	.word	0x000097f0
        /*02f8*/ 	.word	0x00000007
        /*02fc*/ 	.word	0x00036438
        /*0300*/ 	.short	0x010a
        /*0302*/ 	.byte	0x3f
	.zero		1


	//   ....[26]....
        /*0304*/ 	.word	0x000098d0
        /*0308*/ 	.word	0x00000003
        /*030c*/ 	.word	0x00036400
        /*0310*/ 	.short	0x010a
        /*0312*/ 	.byte	0x3f
	.zero		1


	//   ....[27]....
        /*0314*/ 	.word	0x00009920
        /*0318*/ 	.word	0x00000003
        /*031c*/ 	.word	0x00036410
        /*0320*/ 	.short	0x010a
        /*0322*/ 	.byte	0x3f
	.zero		1


	//   ....[28]....
        /*0324*/ 	.word	0x00009980
        /*0328*/ 	.word	0x00000079
        /*032c*/ 	.word	0x00036430
        /*0330*/ 	.short	0x010a
        /*0332*/ 	.byte	0x3f
	.zero		1


	//   ....[29]....
        /*0334*/ 	.word	0x000099d0
        /*0338*/ 	.word	0x0000000c
        /*033c*/ 	.word	0x00036420
        /*0340*/ 	.short	0x010a
        /*0342*/ 	.byte	0x3f
	.zero		1


	//   ....[30]....
        /*0344*/ 	.word	0x00009a20
        /*0348*/ 	.word	0x0000000c
        /*034c*/ 	.word	0x00036438
        /*0350*/ 	.short	0x010a
        /*0352*/ 	.byte	0x3f
	.zero		1


	//   ....[31]....
        /*0354*/ 	.word	0x00009a70
        /*0358*/ 	.word	0x0000000c
        /*035c*/ 	.word	0x00036428
        /*0360*/ 	.short	0x010a
        /*0362*/ 	.byte	0x3f
	.zero		1


	//   ....[32]....
        /*0364*/ 	.word	0x00009ae0
        /*0368*/ 	.word	0x0000000c
        /*036c*/ 	.word	0x00036438
        /*0370*/ 	.short	0x010a
        /*0372*/ 	.byte	0x3f
	.zero		1


	//   ....[33]....
        /*0374*/ 	.word	0x00009b50
        /*0378*/ 	.word	0x0000000c
        /*037c*/ 	.word	0x00036420
        /*0380*/ 	.short	0x010a
        /*0382*/ 	.byte	0x3f
	.zero		1


	//   ....[34]....
        /*0384*/ 	.word	0x00009ba0
        /*0388*/ 	.word	0x0000000c
        /*038c*/ 	.word	0x00036438
        /*0390*/ 	.short	0x010a
        /*0392*/ 	.byte	0x3f
	.zero		1


	//   ....[35]....
        /*0394*/ 	.word	0x00009bf0
        /*0398*/ 	.word	0x0000000c
        /*039c*/ 	.word	0x00036428
        /*03a0*/ 	.short	0x010a
        /*03a2*/ 	.byte	0x3f
	.zero		1


	//   ....[36]....
        /*03a4*/ 	.word	0x00009c40
        /*03a8*/ 	.word	0x0000000c
        /*03ac*/ 	.word	0x00036438
        /*03b0*/ 	.short	0x010a
        /*03b2*/ 	.byte	0x3f
	.zero		1


	//   ....[37]....
        /*03b4*/ 	.word	0x00009d10
        /*03b8*/ 	.word	0x00000005
        /*03bc*/ 	.word	0x00000000
        /*03c0*/ 	.short	0x010a
        /*03c2*/ 	.byte	0x3f
	.zero		1


	//   ....[38]....
        /*03c4*/ 	.word	0x00009d60
        /*03c8*/ 	.word	0x00000017
        /*03cc*/ 	.word	0x00000000
        /*03d0*/ 	.short	0x010a
        /*03d2*/ 	.byte	0x3f
	.zero		1


	//----- nvinfo : EIATTR_NUM_MBARRIERS
	.align		4
.L_790:
        /*03d4*/ 	.byte	0x03, 0x38
        /*03d6*/ 	.short	0x0007


	//----- nvinfo : EIATTR_EXIT_INSTR_OFFSETS
	.align		4
        /*03d8*/ 	.byte	0x04, 0x1c
        /*03da*/ 	.short	(.L_792 - .L_791)


	//   ....[0]....
.L_791:
        /*03dc*/ 	.word	0x000008f0


	//   ....[1]....
        /*03e0*/ 	.word	0x00004ee0


	//   ....[2]....
        /*03e4*/ 	.word	0x00005e50


	//   ....[3]....
        /*03e8*/ 	.word	0x00009840


	//----- nvinfo : EIATTR_MAX_THREADS
	.align		4
.L_792:
        /*03ec*/ 	.byte	0x04, 0x05
        /*03ee*/ 	.short	(.L_794 - .L_793)
.L_793:
        /*03f0*/ 	.word	0x00000200
        /*03f4*/ 	.word	0x00000001
        /*03f8*/ 	.word	0x00000001


	//----- nvinfo : EIATTR_CRS_STACK_SIZE
	.align		4
.L_794:
        /*03fc*/ 	.byte	0x04, 0x1e
        /*03fe*/ 	.short	(.L_796 - .L_795)
.L_795:
        /*0400*/ 	.word	0x00000000


	//----- nvinfo : EIATTR_CBANK_PARAM_SIZE
	.align		4
.L_796:
        /*0404*/ 	.byte	0x03, 0x19
        /*0406*/ 	.short	0x0970


	//----- nvinfo : EIATTR_PARAM_CBANK
	.align		4
        /*0408*/ 	.byte	0x04, 0x0a
        /*040a*/ 	.short	(.L_798 - .L_797)
	.align		4
.L_797:
        /*040c*/ 	.word	index@(.nv.constant0._ZN7cutlass13device_kernelIN5flash11enable_sm90INS1_16FlashAttnBwdSm90INS1_25CollectiveMainloopBwdSm90ILi2ELi1ELi1EN4cute5tupleIJNS5_1CILi1EEES8_S8_EEENS6_IJNS7_ILi64EEENS7_ILi96EEENS7_ILi192EEEEEENS_6half_tEfNS_4arch4Sm90ELb1ELb0ELb1ELb0ELb0ELb0ELb1ELb0ELi3ELi1ELi1ELi1ELb0EEENS1_21CollectiveEpilogueBwdISD_SE_SG_Li384ELb0ELb1ELi3EEENS1_25SingleTileBwdLPTSchedulerILb0ELi96ELb0EEEEEEEEEvNT_6ParamsE)
        /*0410*/ 	.short	0x0210
        /*0412*/ 	.short	0x0970


	//----- nvinfo : EIATTR_SW_WAR
	.align		4
.L_798:
        /*0414*/ 	.byte	0x04, 0x36
        /*0416*/ 	.short	(.L_800 - .L_799)
.L_799:
        /*0418*/ 	.word	0x00000008
.L_800:


//--------------------- .nv.info._ZN7cutlass13device_kernelIN5flash11enable_sm90INS1_16FlashAttnBwdSm90INS1_25CollectiveMainloopBwdSm90ILi2ELi1ELi1EN4cute5tupleIJNS5_1CILi1EEES8_S8_EEENS6_IJNS7_ILi64EEENS7_ILi96EEENS7_ILi192EEEEEENS_6half_tEfNS_4arch4Sm90ELb1ELb0ELb1ELb0ELb1ELb0ELb1ELb0ELi3ELi1ELi1ELi1ELb0EEENS1_21CollectiveEpilogueBwdISD_SE_SG_Li384ELb0ELb1ELi3EEENS1_25SingleTileBwdLPTSchedulerILb0ELi96ELb1EEEEEEEEEvNT_6ParamsE --------------------------
	.section	.nv.info._ZN7cutlass13device_kernelIN5flash11enable_sm90INS1_16FlashAttnBwdSm90INS1_25CollectiveMainloopBwdSm90ILi2ELi1ELi1EN4cute5tupleIJNS5_1CILi1EEES8_S8_EEENS6_IJNS7_ILi64EEENS7_ILi96EEENS7_ILi192EEEEEENS_6half_tEfNS_4arch4Sm90ELb1ELb0ELb1ELb0ELb1ELb0ELb1ELb0ELi3ELi1ELi1ELi1ELb0EEENS1_21CollectiveEpilogueBwdISD_SE_SG_Li384ELb0ELb1ELi3EEENS1_25SingleTileBwdLPTSchedulerILb0ELi96ELb1EEEEEEEEEvNT_6ParamsE,"",@"SHT_CUDA_INFO"
	.sectionflags	@""
	.align	4


	//----- nvinfo : EIATTR_CUDA_API_VERSION
	.align		4
        /*0000*/ 	.byte	0x04, 0x37
        /*0002*/ 	.short	(.L_802 - .L_801)
.L_801:
        /*0004*/ 	.word	0x00000082


	//----- nvinfo : EIATTR_KPARAM_INFO
	.align		4
.L_802:
        /*0008*/ 	.byte	0x04, 0x17
        /*000a*/ 	.short	(.L_804 - .L_803)
.L_803:
        /*000c*/ 	.word	0x00000000
        /*0010*/ 	.short	0x0000
        /*0012*/ 	.short	0x0070
        /*0014*/ 	.byte	0x00, 0xf0, 0x01, 0x24


	//----- nvinfo : EIATTR_SPARSE_MMA_MASK
	.align		4
.L_804:
        /*0018*/ 	.byte	0x03, 0x50
        /*001a*/ 	.short	0x0000


	//----- nvinfo : EIATTR_MAXREG_COUNT
	.align		4
        /*001c*/ 	.byte	0x03, 0x1b
        /*001e*/ 	.short	0x0080


	//----- nvinfo : EIATTR_NUM_BARRIERS
	.align		4
        /*0020*/ 	.byte	0x02, 0x4c
        /*0022*/ 	.byte	0x10
	.zero		1


	//----- nvinfo : EIATTR_EXTERNS
	.align		4
        /*0024*/ 	.byte	0x04, 0x0f
        /*0026*/ 	.short	(.L_806 - .L_805)


	//   ....[0]....
	.align		4
.L_805:
        /*0028*/ 	.word	index@(__assertfail)


	//----- nvinfo : EIATTR_ANNOTATIONS
	.align		4
.L_806:
        /*002c*/ 	.byte	0x04, 0x55
        /*002e*/ 	.short	(.L_808 - .L_807)


	//   ....[0]....
.L_807:
        /* <DEDUP_REMOVED lines=12> */


	//----- nvinfo : EIATTR_MERCURY_ISA_VERSION
	.align		4
.L_808:
        /*00d8*/ 	.byte	0x03, 0x5f
        /*00da*/ 	.short	0x0101


	//----- nvinfo : EIATTR_INT_WARP_WIDE_INSTR_OFFSETS
	.align		4
        /*00dc*/ 	.byte	0x04, 0x31
        /*00de*/ 	.short	(.L_810 - .L_809)


	//   ....[0]....
.L_809:
        /*00e0*/ 	.word	0x000001e0


	//   ....[1]....
        /*00e4*/ 	.word	0x000002a0


	//   ....[2]....
        /*00e8*/ 	.word	0x00006c90


	//   ....[3]....
        /*00ec*/ 	.word	0x00007440


	//   ....[4]....
        /*00f0*/ 	.word	0x00007aa0


	//----- nvinfo : EIATTR_COOP_GROUP_MASK_REGIDS
	.align		4
.L_810:
        /*00f4*/ 	.byte	0x04, 0x29
        /*00f6*/ 	.short	(.L_812 - .L_811)


	//   ....[0]....
.L_811:
        /*00f8*/ 	.word	0xffffffff


	//   ....[1]....
        /*00fc*/ 	.word	0xffffffff


	//   ....[2]....
        /*0100*/ 	.word	0xffffffff


	//   ....[3]....
        /*0104*/ 	.word	0xffffffff


	//   ....[4]....
        /*0108*/ 	.word	0xffffffff


	//   ....[5]....
        /*010c*/ 	.word	0xffffffff


	//   ....[6]....
        /*0110*/ 	.word	0xffffffff


	//   ....[7]....
        /*0114*/ 	.word	0xffffffff


	//   ....[8]....
        /*0118*/ 	.word	0xffffffff


	//   ....[9]....
        /*011c*/ 	.word	0xffffffff


	//   ....[10]....
        /*0120*/ 	.word	0xffffffff


	//   ....[11]....
        /*0124*/ 	.word	0xffffffff


	//   ....[12]....
        /*0128*/ 	.word	0xffffffff


	//   ....[13]....
        /*012c*/ 	.word	0xffffffff


	//   ....[14]....
        /*0130*/ 	.word	0x0500000f


	//   ....[15]....
        /*0134*/ 	.word	0x0500000f


	//   ....[16]....
        /*0138*/ 	.word	0x0500000f


	//   ....[17]....
        /*013c*/ 	.word	0x0500000f


	//----- nvinfo : EIATTR_COOP_GROUP_INSTR_OFFSETS
	.align		4
.L_812:
        /*0140*/ 	.byte	0x04, 0x28
        /*0142*/ 	.short	(.L_814 - .L_813)


	//   ....[0]....
.L_813:
        /*0144*/ 	.word	0x00000060


	//   ....[1]....
        /*0148*/ 	.word	0x000001f0


	//   ....[2]....
        /*014c*/ 	.word	0x00000280


	//   ....[3]....
        /*0150*/ 	.word	0x00000400


	//   ....[4]....
        /*0154*/ 	.word	0x00000650


	//   ....[5]....
        /*0158*/ 	.word	0x00001260


	//   ....[6]....
        /*015c*/ 	.word	0x00004920


	//   ....[7]....
        /*0160*/ 	.word	0x00005f20


	//   ....[8]....
        /*0164*/ 	.word	0x00006700


	//   ....[9]....
        /*0168*/ 	.word	0x00006bc0


	//   ....[10]....
        /*016c*/ 	.word	0x00006f80


	//   ....[11]....
        /*0170*/ 	.word	0x00007370


	//   ....[12]....
        /*0174*/ 	.word	0x00007620


	//   ....[13]....
        /*0178*/ 	.word	0x000079d0


	//   ....[14]....
        /*017c*/ 	.word	0x0000a310


	//   ....[15]....
        /*0180*/ 	.word	0x0000a480


	//   ....[16]....
        /*0184*/ 	.word	0x0000a4f0


	//   ....[17]....
        /*0188*/ 	.word	0x0000a560


	//----- nvinfo : EIATTR_REG_RECONFIG
	.align		4
.L_814:
        /*018c*/ 	.byte	0x01, 0x54
	.zero		2


	//----- nvinfo : EIATTR_SYSCALL_OFFSETS
	.align		4
        /*0190*/ 	.byte	0x04, 0x46
        /*0192*/ 	.short	(.L_816 - .L_815)


	//   ....[0]....
.L_815:
        /*0194*/ 	.word	0x00000ec0


	//   ....[1]....
        /*0198*/ 	.word	0x00000fb0


	//   ....[2]....
        /*019c*/ 	.word	0x000010f0


	//   ....[3]....
        /*01a0*/ 	.word	0x000011e0


	//   ....[4]....
        /*01a4*/ 	.word	0x00004310


	//   ....[5]....
        /*01a8*/ 	.word	0x00004450


	//   ....[6]....
        /*01ac*/ 	.word	0x00004570


	//   ....[7]....
        /*01b0*/ 	.word	0x00004690


	//----- nvinfo : EIATTR_MBARRIER_INSTR_OFFSETS
	.align		4
.L_816:
        /*01b4*/ 	.byte	0x04, 0x39
        /*01b6*/ 	.short	(.L_818 - .L_817)


	//   ....[0]....
.L_817:
        /*01b8*/ 	.word	0x000002c0
        /*01bc*/ 	.word	0x000000ff
        /*01c0*/ 	.word	0x00036400
        /*01c4*/ 	.short	0x0100
        /*01c6*/ 	.byte	0x06
	.zero		1


	//   ....[1]....
        /*01c8*/ 	.word	0x000003b0
        /*01cc*/ 	.word	0x000000ff
        /*01d0*/ 	.word	0x00036410
        /*01d4*/ 	.short	0x0100
        /*01d6*/ 	.byte	0x08
	.zero		1


	//   ....[2]....
        /*01d8*/ 	.word	0x000003c0
        /*01dc*/ 	.word	0x000000ff
        /*01e0*/ 	.word	0x00036420
        /*01e4*/ 	.short	0x0100
        /*01e6*/ 	.byte	0x08
	.zero		1


	//   ....[3]....
        /*01e8*/ 	.word	0x000003d0
        /*01ec*/ 	.word	0x000000ff
        /*01f0*/ 	.word	0x00036418
        /*01f4*/ 	.short	0x0100
        /*01f6*/ 	.byte	0x08
	.zero		1


	//   ....[4]....
        /*01f8*/ 	.word	0x000003e0
        /*01fc*/ 	.word	0x000000ff
        /*0200*/ 	.word	0x00036428
        /*0204*/ 	.short	0x0100
        /*0206*/ 	.byte	0x08
	.zero		1


	//   ....[5]....
        /*0208*/ 	.word	0x00000510
        /*020c*/ 	.word	0x000000ff
        /*0210*/ 	.word	0x00036430
        /*0214*/ 	.short	0x0100
        /*0216*/ 	.byte	0x08
	.zero		1


	//   ....[6]....
        /*0218*/ 	.word	0x00000520
        /*021c*/ 	.word	0x000000ff
        /*0220*/ 	.word	0x00036438
        /*0224*/ 	.short	0x0100
        /*0226*/ 	.byte	0x08
	.zero		1


	//   ....[7]....
        /*0228*/ 	.word	0x00001290
        /*022c*/ 	.word	0x000000ff
        /*0230*/ 	.word	0x00036400
        /*0234*/ 	.short	0x010a
        /*0236*/ 	.byte	0x28
	.zero		1


	//   ....[8]....
        /*0238*/ 	.word	0x00001380
        /*023c*/ 	.word	0x000000ff
        /*0240*/ 	.word	0x00036400
        /*0244*/ 	.short	0x010a
        /*0246*/ 	.byte	0x28
	.zero		1


	//   ....[9]....
        /*0248*/ 	.word	0x00001ad0
        /*024c*/ 	.word	0x00000003
        /*0250*/ 	.word	0x00036410
        /*0254*/ 	.short	0x010a
        /*0256*/ 	.byte	0x3f
	.zero		1


	//   ....[10]....
        /*0258*/ 	.word	0x00001b10
        /*025c*/ 	.word	0x00000003
        /*0260*/ 	.word	0x00036410
        /*0264*/ 	.short	0x010a
        /*0266*/ 	.byte	0x3f
	.zero		1


	//   ....[11]....
        /*0268*/ 	.word	0x000021b0
        /*026c*/ 	.word	0x000000ff
        /*0270*/ 	.word	0x00036430
        /*0274*/ 	.short	0x010a
        /*0276*/ 	.byte	0x28
	.zero		1


	//   ....[12]....
        /*0278*/ 	.word	0x00002400
        /*027c*/ 	.word	0x000000ff
        /*0280*/ 	.word	0x00036430
        /*0284*/ 	.short	0x010a
        /*0286*/ 	.byte	0x28
	.zero		1


	//   ....[13]....
        /*0288*/ 	.word	0x00003ac0
        /*028c*/ 	.word	0x000000ff
        /*0290*/ 	.word	0x00000000
        /*0294*/ 	.short	0x0101
        /*0296*/ 	.byte	0x04
	.zero		1


	//   ....[14]....
        /*0298*/ 	.word	0x00003e50
        /*029c*/ 	.word	0x00000003
        /*02a0*/ 	.word	0x00000000
        /*02a4*/ 	.short	0x0101
        /*02a6*/ 	.byte	0x3f
	.zero		1


	//   ....[15]....
        /*02a8*/ 	.word	0x00008200
        /*02ac*/ 	.word	0x0000000c
        /*02b0*/ 	.word	0x00036420
        /*02b4*/ 	.short	0x010a
        /*02b6*/ 	.byte	0x3f
	.zero		1


	//   ....[16]....
        /*02b8*/ 	.word	0x00008990
        /*02bc*/ 	.word	0x0000000c
        /*02c0*/ 	.word	0x00036438
        /*02c4*/ 	.short	0x010a
        /*02c6*/ 	.byte	0x3f
	.zero		1


	//   ....[17]....
        /*02c8*/ 	.word	0x00008d10
        /*02cc*/ 	.word	0x0000000c
        /*02d0*/ 	.word	0x00036428
        /*02d4*/ 	.short	0x010a
        /*02d6*/ 	.byte	0x3f
	.zero		1


	//   ....[18]....
        /*02d8*/ 	.word	0x00009060
        /*02dc*/ 	.word	0x0000000c
        /*02e0*/ 	.word	0x00036438
        /*02e4*/ 	.short	0x010a
        /*02e6*/ 	.byte	0x3f
	.zero		1


	//   ....[19]....
        /*02e8*/ 	.word	0x00009380
        /*02ec*/ 	.word	0x0000000c
        /*02f0*/ 	.word	0x00036420
        /*02f4*/ 	.short	0x010a
        /*02f6*/ 	.byte	0x3f
	.zero		1


	//   ....[20]....
        /*02f8*/ 	.word	0x00009700
        /*02fc*/ 	.word	0x0000000c
        /*0300*/ 	.word	0x00036438
        /*0304*/ 	.short	0x010a
        /*0306*/ 	.byte	0x3f
	.zero		1


	//   ....[21]....
        /*0308*/ 	.word	0x00009a10
        /*030c*/ 	.word	0x0000000c
        /*0310*/ 	.word	0x00036428
        /*0314*/ 	.short	0x010a
        /*0316*/ 	.byte	0x3f
	.zero		1


	//   ....[22]....
        /*0318*/ 	.word	0x00009d30
        /*031c*/ 	.word	0x0000000c
        /*0320*/ 	.word	0x00036438
        /*0324*/ 	.short	0x010a
        /*0326*/ 	.byte	0x3f
	.zero		1


	//   ....[23]....
        /*0328*/ 	.word	0x0000a1a0
        /*032c*/ 	.word	0x00000005
        /*0330*/ 	.word	0x00000000
        /*0334*/ 	.short	0x010a
        /*0336*/ 	.byte	0x3f
	.zero		1


	//   ....[24]....
        /*0338*/ 	.word	0x0000a220
        /*033c*/ 	.word	0x00000017
        /*0340*/ 	.word	0x00000000
        /*0344*/ 	.short	0x010a
        /*0346*/ 	.byte	0x3f
	.zero		1


	//   ....[25]....
        /*0348*/ 	.word	0x0000a270
        /*034c*/ 	.word	0x00000007
        /*0350*/ 	.word	0x00036438
        /*0354*/ 	.short	0x010a
        /*0356*/ 	.byte	0x3f
	.zero		1


	//   ....[26]....
        /*0358*/ 	.word	0x0000a350
        /*035c*/ 	.word	0x00000003
        /*0360*/ 	.word	0x00036400
        /*0364*/ 	.short	0x010a
        /*0366*/ 	.byte	0x3f
	.zero		1


	//   ....[27]....
        /*0368*/ 	.word	0x0000a3a0
        /*036c*/ 	.word	0x00000003
        /*0370*/ 	.word	0x00036410
        /*0374*/ 	.short	0x010a
        /*0376*/ 	.byte	0x3f
	.zero		1


	//   ....[28]....
        /*0378*/ 	.word	0x0000a400
        /*037c*/ 	.word	0x00000079
        /*0380*/ 	.word	0x00036430
        /*0384*/ 	.short	0x010a
        /*0386*/ 	.byte	0x3f
	.zero		1


	//   ....[29]....
        /*0388*/ 	.word	0x0000a5a0
        /*038c*/ 	.word	0x0000000c
        /*0390*/ 	.word	0x00036420
        /*0394*/ 	.short	0x010a
        /*0396*/ 	.byte	0x3f
	.zero		1


	//   ....[30]....
        /*0398*/ 	.word	0x0000a5f0
        /*039c*/ 	.word	0x0000000c
        /*03a0*/ 	.word	0x00036438
        /*03a4*/ 	.short	0x010a
        /*03a6*/ 	.byte	0x3f
	.zero		1


	//   ....[31]....
        /*03a8*/ 	.word	0x0000a640
        /*03ac*/ 	.word	0x0000000c
        /*03b0*/ 	.word	0x00036428
        /*03b4*/ 	.short	0x010a
        /*03b6*/ 	.byte	0x3f
	.zero		1


	//   ....[32]....
        /*03b8*/ 	.word	0x0000a6b0
        /*03bc*/ 	.word	0x0000000c
        /*03c0*/ 	.word	0x00036438
        /*03c4*/ 	.short	0x010a
        /*03c6*/ 	.byte	0x3f
	.zero		1


	//   ....[33]....
        /*03c8*/ 	.word	0x0000a720
        /*03cc*/ 	.word	0x0000000c
        /*03d0*/ 	.word	0x00036420
        /*03d4*/ 	.short	0x010a
        /*03d6*/ 	.byte	0x3f
	.zero		1


	//   ....[34]....
        /*03d8*/ 	.word	0x0000a770
        /*03dc*/ 	.word	0x0000000c
        /*03e0*/ 	.word	0x00036438
        /*03e4*/ 	.short	0x010a
        /*03e6*/ 	.byte	0x3f
	.zero		1


	//   ....[35]....
        /*03e8*/ 	.word	0x0000a7c0
        /*03ec*/ 	.word	0x0000000c
        /*03f0*/ 	.word	0x00036428
        /*03f4*/ 	.short	0x010a
        /*03f6*/ 	.byte	0x3f
	.zero		1


	//   ....[36]....
        /*03f8*/ 	.word	0x0000a810
        /*03fc*/ 	.word	0x0000000c
        /*0400*/ 	.word	0x00036438
        /*0404*/ 	.short	0x010a
        /*0406*/ 	.byte	0x3f
	.zero		1


	//   ....[37]....
        /*0408*/ 	.word	0x0000a8e0
        /*040c*/ 	.word	0x00000005
        /*0410*/ 	.word	0x00000000
        /*0414*/ 	.short	0x010a
        /*0416*/ 	.byte	0x3f
	.zero		1


	//   ....[38]....
        /*0418*/ 	.word	0x0000a930
        /*041c*/ 	.word	0x00000017
        /*0420*/ 	.word	0x00000000
        /*0424*/ 	.short	0x010a
        /*0426*/ 	.byte	0x3f
	.zero		1


	//----- nvinfo : EIATTR_NUM_MBARRIERS
	.align		4
.L_818:
        /*0428*/ 	.byte	0x03, 0x38
        /*042a*/ 	.short	0x0007


	//----- nvinfo : EIATTR_EXIT_INSTR_OFFSETS
	.align		4
        /*042c*/ 	.byte	0x04, 0x1c
        /*042e*/ 	.short	(.L_820 - .L_819)


	//   ....[0]....
.L_819:
        /*0430*/ 	.word	0x00000930


	//   ....[1]....
        /*0434*/ 	.word	0x00004f50


	//   ....[2]....
        /*0438*/ 	.word	0x00005ed0


	//   ....[3]....
        /*043c*/ 	.word	0x0000a2c0


	//----- nvinfo : EIATTR_MAX_THREADS
	.align		4
.L_820:
        /*0440*/ 	.byte	0x04, 0x05
        /*0442*/ 	.short	(.L_822 - .L_821)
.L_821:
        /*0444*/ 	.word	0x00000200
        /*0448*/ 	.word	0x00000001
        /*044c*/ 	.word	0x00000001


	//----- nvinfo : EIATTR_CRS_STACK_SIZE
	.align		4
.L_822:
        /*0450*/ 	.byte	0x04, 0x1e
        /*0452*/ 	.short	(.L_824 - .L_823)
.L_823:
        /*0454*/ 	.word	0x00000000


	//----- nvinfo : EIATTR_CBANK_PARAM_SIZE
	.align		4
.L_824:
        /*0458*/ 	.byte	0x03, 0x19
        /*045a*/ 	.short	0x0970


	//----- nvinfo : EIATTR_PARAM_CBANK
	.align		4
        /*045c*/ 	.byte	0x04, 0x0a
        /*045e*/ 	.short	(.L_826 - .L_825)
	.align		4
.L_825:
        /*0460*/ 	.word	index@(.nv.constant0._ZN7cutlass13device_kernelIN5flash11enable_sm90INS1_16FlashAttnBwdSm90INS1_25CollectiveMainloopBwdSm90ILi2ELi1ELi1EN4cute5tupleIJNS5_1CILi1EEES8_S8_EEENS6_IJNS7_ILi64EEENS7_ILi96EEENS7_ILi192EEEEEENS_6half_tEfNS_4arch4Sm90ELb1ELb0ELb1ELb0ELb1ELb0ELb1ELb0ELi3ELi1ELi1ELi1ELb0EEENS1_21CollectiveEpilogueBwdISD_SE_SG_Li384ELb0ELb1ELi3EEENS1_25SingleTileBwdLPTSchedulerILb0ELi96ELb1EEEEEEEEEvNT_6ParamsE)
        /*0464*/ 	.short	0x0210
        /*0466*/ 	.short	0x0970


	//----- nvinfo : EIATTR_SW_WAR
	.align		4
.L_826:
        /*0468*/ 	.byte	0x04, 0x36
        /*046a*/ 	.short	(.L_828 - .L_827)
.L_827:
        /*046c*/ 	.word	0x00000008
.L_828:


//--------------------- .nv.info._ZN7cutlass13device_kernelIN5flash11enable_sm90INS1_16FlashAttnBwdSm90INS1_25CollectiveMainloopBwdSm90ILi2ELi1ELi1EN4cute5tupleIJNS5_1CILi1EEES8_S8_EEENS6_IJNS7_ILi64EEENS7_ILi96EEENS7_ILi192EEEEEENS_6half_tEfNS_4arch4Sm90ELb1ELb0ELb1ELb0ELb0ELb0ELb1ELb0ELi3ELi1ELi1ELi1ELb0EEENS1_24CollectiveEpilogueBwdGQAISD_fSG_Li384ELb0ELb0EEENS1_25SingleTileBwdLPTSchedulerILb0ELi96ELb0EEEEEEEEEvNT_6ParamsE --------------------------
	.section	.nv.info._ZN7cutlass13device_kernelIN5flash11enable_sm90INS1_16FlashAttnBwdSm90INS1_25CollectiveMainloopBwdSm90ILi2ELi1ELi1EN4cute5tupleIJNS5_1CILi1EEES8_S8_EEENS6_IJNS7_ILi64EEENS7_ILi96EEENS7_ILi192EEEEEENS_6half_tEfNS_4arch4Sm90ELb1ELb0ELb1ELb0ELb0ELb0ELb1ELb0ELi3ELi1ELi1ELi1ELb0EEENS1_24CollectiveEpilogueBwdGQAISD_fSG_Li384ELb0ELb0EEENS1_25SingleTileBwdLPTSchedulerILb0ELi96ELb0EEEEEEEEEvNT_6ParamsE,"",@"SHT_CUDA_INFO"
	.sectionflags	@""
	.align	4


	//----- nvinfo : EIATTR_CUDA_API_VERSION
	.align		4
        /*0000*/ 	.byte	0x04, 0x37
        /*0002*/ 	.short	(.L_830 - .L_829)
.L_829:
        /*0004*/ 	.word	0x00000082


	//----- nvinfo : EIATTR_KPARAM_INFO
	.align		4
.L_830:
        /*0008*/ 	.byte	0x04, 0x17
        /*000a*/ 	.short	(.L_832 - .L_831)
.L_831:
        /*000c*/ 	.word	0x00000000
        /*0010*/ 	.short	0x0000
        /*0012*/ 	.short	0x0070
        /*0014*/ 	.byte	0x00, 0xf0, 0x01, 0x1c


	//----- nvinfo : EIATTR_SPARSE_MMA_MASK
	.align		4
.L_832:
        /*0018*/ 	.byte	0x03, 0x50
        /*001a*/ 	.short	0x0000


	//----- nvinfo : EIATTR_MAXREG_COUNT
	.align		4
        /*001c*/ 	.byte	0x03, 0x1b
        /*001e*/ 	.short	0x0080


	//----- nvinfo : EIATTR_NUM_BARRIERS
	.align		4
        /*0020*/ 	.byte	0x02, 0x4c
        /*0022*/ 	.byte	0x10
	.zero		1


	//----- nvinfo : EIATTR_EXTERNS
	.align		4
        /*0024*/ 	.byte	0x04, 0x0f
        /*0026*/ 	.short	(.L_834 - .L_833)


	//   ....[0]....
	.align		4
.L_833:
        /*0028*/ 	.word	index@(__assertfail)


	//----- nvinfo : EIATTR_ANNOTATIONS
	.align		4
.L_834:
        /*002c*/ 	.byte	0x04, 0x55
        /*002e*/ 	.short	(.L_836 - .L_835)


	//   ....[0]....
.L_835:
        /* <DEDUP_REMOVED lines=12> */


	//----- nvinfo : EIATTR_MERCURY_ISA_VERSION
	.align		4
.L_836:
        /*00d8*/ 	.byte	0x03, 0x5f
        /*00da*/ 	.short	0x0101


	//----- nvinfo : EIATTR_INT_WARP_WIDE_INSTR_OFFSETS
	.align		4
        /*00dc*/ 	.byte	0x04, 0x31
        /*00de*/ 	.short	(.L_838 - .L_837)


	//   ....[0]....
.L_837:
        /*00e0*/ 	.word	0x00000180


	//   ....[1]....
        /*00e4*/ 	.word	0x00000240


	//----- nvinfo : EIATTR_COOP_GROUP_MASK_REGIDS
	.align		4
.L_838:
        /*00e8*/ 	.byte	0x04, 0x29
        /*00ea*/ 	.short	(.L_840 - .L_839)


	//   ....[0]....
.L_839:
        /*00ec*/ 	.word	0xffffffff


	//   ....[1]....
        /*00f0*/ 	.word	0xffffffff


	//   ....[2]....
        /*00f4*/ 	.word	0xffffffff


	//   ....[3]....
        /*00f8*/ 	.word	0xffffffff


	//   ....[4]....
        /*00fc*/ 	.word	0xffffffff


	//   ....[5]....
        /*0100*/ 	.word	0xffffffff


	//   ....[6]....
        /*0104*/ 	.word	0xffffffff


	//   ....[7]....
        /*0108*/ 	.word	0x0500000f


	//----- nvinfo : EIATTR_COOP_GROUP_INSTR_OFFSETS
	.align		4
.L_840:
        /*010c*/ 	.byte	0x04, 0x28
        /*010e*/ 	.short	(.L_842 - .L_841)


	//   ....[0]....
.L_841:
        /*0110*/ 	.word	0x00000060


	//   ....[1]....
        /*0114*/ 	.word	0x00000190


	//   ....[2]....
        /*0118*/ 	.word	0x00000220


	//   ....[3]....
        /*011c*/ 	.word	0x000003a0


	//   ....[4]....
        /*0120*/ 	.word	0x000005f0


	//   ....[5]....
        /*0124*/ 	.word	0x000011d0


	//   ....[6]....
        /*0128*/ 	.word	0x000048f0


	//   ....[7]....
        /*012c*/ 	.word	0x000082e0


	//----- nvinfo : EIATTR_REG_RECONFIG
	.align		4
.L_842:
        /*0130*/ 	.byte	0x01, 0x54
	.zero		2


	//----- nvinfo : EIATTR_SYSCALL_OFFSETS
	.align		4
        /*0134*/ 	.byte	0x04, 0x46
        /*0136*/ 	.short	(.L_844 - .L_843)


	//   ....[0]....
.L_843:
        /*0138*/ 	.word	0x00000e30


	//   ....[1]....
        /*013c*/ 	.word	0x00000f20


	//   ....[2]....
        /*0140*/ 	.word	0x00001060


	//   ....[3]....
        /*0144*/ 	.word	0x00001150


	//----- nvinfo : EIATTR_MBARRIER_INSTR_OFFSETS
	.align		4
.L_844:
        /*0148*/ 	.byte	0x04, 0x39
        /*014a*/ 	.short	(.L_846 - .L_845)


	//   ....[0]....
.L_845:
        /*014c*/ 	.word	0x00000260
        /*0150*/ 	.word	0x000000ff
        /*0154*/ 	.word	0x00036400
        /*0158*/ 	.short	0x0100
        /*015a*/ 	.byte	0x06
	.zero		1


	//   ....[1]....
        /*015c*/ 	.word	0x00000350
        /*0160*/ 	.word	0x000000ff
        /*0164*/ 	.word	0x00036410
        /*0168*/ 	.short	0x0100
        /*016a*/ 	.byte	0x08
	.zero		1


	//   ....[2]....
        /*016c*/ 	.word	0x00000360
        /*0170*/ 	.word	0x000000ff
        /*0174*/ 	.word	0x00036420
        /*0178*/ 	.short	0x0100
        /*017a*/ 	.byte	0x08
	.zero		1


	//   ....[3]....
        /*017c*/ 	.word	0x00000370
        /*0180*/ 	.word	0x000000ff
        /*0184*/ 	.word	0x00036418
        /*0188*/ 	.short	0x0100
        /*018a*/ 	.byte	0x08
	.zero		1


	//   ....[4]....
        /*018c*/ 	.word	0x00000380
        /*0190*/ 	.word	0x000000ff
        /*0194*/ 	.word	0x00036428
        /*0198*/ 	.short	0x0100
        /*019a*/ 	.byte	0x08
	.zero		1


	//   ....[5]....
        /*019c*/ 	.word	0x000004b0
        /*01a0*/ 	.word	0x000000ff
        /*01a4*/ 	.word	0x00036430
        /*01a8*/ 	.short	0x0100
        /*01aa*/ 	.byte	0x08
	.zero		1


	//   ....[6]....
        /*01ac*/ 	.word	0x000004c0
        /*01b0*/ 	.word	0x000000ff
        /*01b4*/ 	.word	0x00036438
        /*01b8*/ 	.short	0x0100
        /*01ba*/ 	.byte	0x08
	.zero		1


	//   ....[7]....
        /*01bc*/ 	.word	0x00001200
        /*01c0*/ 	.word	0x000000ff
        /*01c4*/ 	.word	0x00036400
        /*01c8*/ 	.short	0x010a
        /*01ca*/ 	.byte	0x28
	.zero		1


	//   ....[8]....
        /*01cc*/ 	.word	0x000012f0
        /*01d0*/ 	.word	0x000000ff
        /*01d4*/ 	.word	0x00036400
        /*01d8*/ 	.short	0x010a
        /*01da*/ 	.byte	0x28
	.zero		1


	//   ....[9]....
        /*01dc*/ 	.word	0x00001a30
        /*01e0*/ 	.word	0x00000003
        /*01e4*/ 	.word	0x00036410
        /*01e8*/ 	.short	0x010a
        /*01ea*/ 	.byte	0x3f
	.zero		1


	//   ....[10]....
        /*01ec*/ 	.word	0x00001a70
        /*01f0*/ 	.word	0x00000003
        /*01f4*/ 	.word	0x00036410
        /*01f8*/ 	.short	0x010a
        /*01fa*/ 	.byte	0x3f
	.zero		1


	//   ....[11]....
        /*01fc*/ 	.word	0x00002110
        /*0200*/ 	.word	0x000000ff
        /*0204*/ 	.word	0x00036430
        /*0208*/ 	.short	0x010a
        /*020a*/ 	.byte	0x28
	.zero		1


	//   ....[12]....
        /*020c*/ 	.word	0x00002360
        /*0210*/ 	.word	0x000000ff
        /*0214*/ 	.word	0x00036430
        /*0218*/ 	.short	0x010a
        /*021a*/ 	.byte	0x28
	.zero		1


	//   ....[13]....
        /*021c*/ 	.word	0x00003a20
        /*0220*/ 	.word	0x000000ff
        /*0224*/ 	.word	0x00000000
        /*0228*/ 	.short	0x0101
        /*022a*/ 	.byte	0x04
	.zero		1


	//   ....[14]....
        /*022c*/ 	.word	0x00003db0
        /*0230*/ 	.word	0x00000003
        /*0234*/ 	.word	0x00000000
        /*0238*/ 	.short	0x0101
        /*023a*/ 	.byte	0x3f
	.zero		1


	//   ....[15]....
        /*023c*/ 	.word	0x000061d0
        /*0240*/ 	.word	0x0000000c
        /*0244*/ 	.word	0x00036420
        /*0248*/ 	.short	0x010a
        /*024a*/ 	.byte	0x3f
	.zero		1


	//   ....[16]....
        /*024c*/ 	.word	0x00006960
        /*0250*/ 	.word	0x0000000c
        /*0254*/ 	.word	0x00036438
        /*0258*/ 	.short	0x010a
        /*025a*/ 	.byte	0x3f
	.zero		1


	//   ....[17]....
        /*025c*/ 	.word	0x00006ce0
        /*0260*/ 	.word	0x0000000c
        /*0264*/ 	.word	0x00036428
        /*0268*/ 	.short	0x010a
        /*026a*/ 	.byte	0x3f
	.zero		1


	//   ....[18]....
        /*026c*/ 	.word	0x00007030
        /*0270*/ 	.word	0x0000000c
        /*0274*/ 	.word	0x00036438
        /*0278*/ 	.short	0x010a
        /*027a*/ 	.byte	0x3f
	.zero		1


	//   ....[19]....
        /*027c*/ 	.word	0x00007350
        /*0280*/ 	.word	0x0000000c
        /*0284*/ 	.word	0x00036420
        /*0288*/ 	.short	0x010a
        /*028a*/ 	.byte	0x3f
	.zero		1


	//   ....[20]....
        /*028c*/ 	.word	0x000076d0
        /*0290*/ 	.word	0x0000000c
        /*0294*/ 	.word	0x00036438
        /*0298*/ 	.short	0x010a
        /*029a*/ 	.byte	0x3f
	.zero		1


	//   ....[21]....
        /*029c*/ 	.word	0x000079e0
        /*02a0*/ 	.word	0x0000000c
        /*02a4*/ 	.word	0x00036428
        /*02a8*/ 	.short	0x010a
        /*02aa*/ 	.byte	0x3f
	.zero		1


	//   ....[22]....
        /*02ac*/ 	.word	0x00007d00
        /*02b0*/ 	.word	0x0000000c
        /*02b4*/ 	.word	0x00036438
        /*02b8*/ 	.short	0x010a
        /*02ba*/ 	.byte	0x3f
	.zero		1


	//   ....[23]....
        /*02bc*/ 	.word	0x00008170
        /*02c0*/ 	.word	0x00000005
        /*02c4*/ 	.word	0x00000000
        /*02c8*/ 	.short	0x010a
        /*02ca*/ 	.byte	0x3f
	.zero		1


	//   ....[24]....
        /*02cc*/ 	.word	0x000081f0
        /*02d0*/ 	.word	0x00000017
        /*02d4*/ 	.word	0x00000000
        /*02d8*/ 	.short	0x010a
        /*02da*/ 	.byte	0x3f
	.zero		1


	//   ....[25]....
        /*02dc*/ 	.word	0x00008240
        /*02e0*/ 	.word	0x00000007
        /*02e4*/ 	.word	0x00036438
        /*02e8*/ 	.short	0x010a
        /*02ea*/ 	.byte	0x3f
	.zero		1


	//   ....[26]....
        /*02ec*/ 	.word	0x00008320
        /*02f0*/ 	.word	0x00000003
        /*02f4*/ 	.word	0x00036400
        /*02f8*/ 	.short	0x010a
        /*02fa*/ 	.byte	0x3f
	.zero		1


	//   ....[27]....
        /*02fc*/ 	.word	0x00008370
        /*0300*/ 	.word	0x00000003
        /*0304*/ 	.word	0x00036410
        /*0308*/ 	.short	0x010a
        /*030a*/ 	.byte	0x3f
	.zero		1


	//   ....[28]....
        /*030c*/ 	.word	0x000083d0
        /*0310*/ 	.word	0x00000079
        /*0314*/ 	.word	0x00036430
        /*0318*/ 	.short	0x010a
        /*031a*/ 	.byte	0x3f
	.zero		1


	//   ....[29]....
        /*031c*/ 	.word	0x00008420
        /*0320*/ 	.word	0x0000000c
        /*0324*/ 	.word	0x00036420
        /*0328*/ 	.short	0x010a
        /*032a*/ 	.byte	0x3f
	.zero		1


	//   ....[30]....
        /*032c*/ 	.word	0x00008470
        /*0330*/ 	.word	0x0000000c
        /*0334*/ 	.word	0x00036438
        /*0338*/ 	.short	0x010a
        /*033a*/ 	.byte	0x3f
	.zero		1


	//   ....[31]....
        /*033c*/ 	.word	0x000084c0
        /*0340*/ 	.word	0x0000000c
        /*0344*/ 	.word	0x00036428
        /*0348*/ 	.short	0x010a
        /*034a*/ 	.byte	0x3f
	.zero		1


	//   ....[32]....
        /*034c*/ 	.word	0x00008530
        /*0350*/ 	.word	0x0000000c
        /*0354*/ 	.word	0x00036438
        /*0358*/ 	.short	0x010a
        /*035a*/ 	.byte	0x3f
	.zero		1


	//   ....[33]....
        /*035c*/ 	.word	0x000085a0
        /*0360*/ 	.word	0x0000000c
        /*0364*/ 	.word	0x00036420
        /*0368*/ 	.short	0x010a
        /*036a*/ 	.byte	0x3f
	.zero		1


	//   ....[34]....
        /*036c*/ 	.word	0x000085f0
        /*0370*/ 	.word	0x0000000c
        /*0374*/ 	.word	0x00036438
        /*0378*/ 	.short	0x010a
        /*037a*/ 	.byte	0x3f
	.zero		1


	//   ....[35]....
        /*037c*/ 	.word	0x00008640
        /*0380*/ 	.word	0x0000000c
        /*0384*/ 	.word	0x00036428
        /*0388*/ 	.short	0x010a
        /*038a*/ 	.byte	0x3f
	.zero		1


	//   ....[36]....
        /*038c*/ 	.word	0x00008690
        /*0390*/ 	.word	0x0000000c
        /*0394*/ 	.word	0x00036438
        /*0398*/ 	.short	0x010a
        /*039a*/ 	.byte	0x3f
	.zero		1


	//   ....[37]....
        /*039c*/ 	.word	0x00008760
        /*03a0*/ 	.word	0x00000005
        /*03a4*/ 	.word	0x00000000
        /*03a8*/ 	.short	0x010a
        /*03aa*/ 	.byte	0x3f
	.zero		1


	//   ....[38]....
        /*03ac*/ 	.word	0x000087b0
        /*03b0*/ 	.word	0x00000017
        /*03b4*/ 	.word	0x00000000
        /*03b8*/ 	.short	0x010a
        /*03ba*/ 	.byte	0x3f
	.zero		1


	//----- nvinfo : EIATTR_NUM_MBARRIERS
	.align		4
.L_846:
        /*03bc*/ 	.byte	0x03, 0x38
        /*03be*/ 	.short	0x0007


	//----- nvinfo : EIATTR_EXIT_INSTR_OFFSETS
	.align		4
        /*03c0*/ 	.byte	0x04, 0x1c
        /*03c2*/ 	.short	(.L_848 - .L_847)


	//   ....[0]....
.L_847:
        /*03c4*/ 	.word	0x00008290


	//----- nvinfo : EIATTR_MAX_THREADS
	.align		4
.L_848:
        /*03c8*/ 	.byte	0x04, 0x05
        /*03ca*/ 	.short	(.L_850 - .L_849)
.L_849:
        /*03cc*/ 	.word	0x00000200
        /*03d0*/ 	.word	0x00000001
        /*03d4*/ 	.word	0x00000001


	//----- nvinfo : EIATTR_CRS_STACK_SIZE
	.align		4
.L_850:
        /*03d8*/ 	.byte	0x04, 0x1e
        /*03da*/ 	.short	(.L_852 - .L_851)
.L_851:
        /*03dc*/ 	.word	0x00000000


	//----- nvinfo : EIATTR_CBANK_PARAM_SIZE
	.align		4
.L_852:
        /*03e0*/ 	.byte	0x03, 0x19
        /*03e2*/ 	.short	0x0770


	//----- nvinfo : EIATTR_PARAM_CBANK
	.align		4
        /*03e4*/ 	.byte	0x04, 0x0a
        /*03e6*/ 	.short	(.L_854 - .L_853)
	.align		4
.L_853:
        /*03e8*/ 	.word	index@(.nv.constant0._ZN7cutlass13device_kernelIN5flash11enable_sm90INS1_16FlashAttnBwdSm90INS1_25CollectiveMainloopBwdSm90ILi2ELi1ELi1EN4cute5tupleIJNS5_1CILi1EEES8_S8_EEENS6_IJNS7_ILi64EEENS7_ILi96EEENS7_ILi192EEEEEENS_6half_tEfNS_4arch4Sm90ELb1ELb0ELb1ELb0ELb0ELb0ELb1ELb0ELi3ELi1ELi1ELi1ELb0EEENS1_24CollectiveEpilogueBwdGQAISD_fSG_Li384ELb0ELb0EEENS1_25SingleTileBwdLPTSchedulerILb0ELi96ELb0EEEEEEEEEvNT_6ParamsE)
        /*03ec*/ 	.short	0x0210
        /*03ee*/ 	.short	0x0770


	//----- nvinfo : EIATTR_SW_WAR
	.align		4
.L_854:
        /*03f0*/ 	.byte	0x04, 0x36
        /*03f2*/ 	.short	(.L_856 - .L_855)
.L_855:
        /*03f4*/ 	.word	0x00000008
.L_856:


//--------------------- .nv.info._ZN7cutlass13device_kernelIN5flash11enable_sm90INS1_16FlashAttnBwdSm90INS1_25CollectiveMainloopBwdSm90ILi2ELi1ELi1EN4cute5tupleIJNS5_1CILi1EEES8_S8_EEENS6_IJNS7_ILi64EEENS7_ILi96EEENS7_ILi192EEEEEENS_6half_tEfNS_4arch4Sm90ELb1ELb0ELb1ELb0ELb1ELb0ELb1ELb0ELi3ELi1ELi1ELi1ELb0EEENS1_24CollectiveEpilogueBwdGQAISD_fSG_Li384ELb0ELb1EEENS1_25SingleTileBwdLPTSchedulerILb0ELi96ELb1EEEEEEEEEvNT_6ParamsE --------------------------
	.section	.nv.info._ZN7cutlass13device_kernelIN5flash11enable_sm90INS1_16FlashAttnBwdSm90INS1_25CollectiveMainloopBwdSm90ILi2ELi1ELi1EN4cute5tupleIJNS5_1CILi1EEES8_S8_EEENS6_IJNS7_ILi64EEENS7_ILi96EEENS7_ILi192EEEEEENS_6half_tEfNS_4arch4Sm90ELb1ELb0ELb1ELb0ELb1ELb0ELb1ELb0ELi3ELi1ELi1ELi1ELb0EEENS1_24CollectiveEpilogueBwdGQAISD_fSG_Li384ELb0ELb1EEENS1_25SingleTileBwdLPTSchedulerILb0ELi96ELb1EEEEEEEEEvNT_6ParamsE,"",@"SHT_CUDA_INFO"
	.sectionflags	@""
	.align	4


	//----- nvinfo : EIATTR_CUDA_API_VERSION
	.align		4
        /*0000*/ 	.byte	0x04, 0x37
        /*0002*/ 	.short	(.L_858 - .L_857)
.L_857:
        /*0004*/ 	.word	0x00000082


	//----- nvinfo : EIATTR_KPARAM_INFO
	.align		4
.L_858:
        /*0008*/ 	.byte	0x04, 0x17
        /*000a*/ 	.short	(.L_860 - .L_859)
.L_859:
        /*000c*/ 	.word	0x00000000
        /*0010*/ 	.short	0x0000
        /*0012*/ 	.short	0x0070
        /*0014*/ 	.byte	0x00, 0xf0, 0x01, 0x1c


	//----- nvinfo : EIATTR_SPARSE_MMA_MASK
	.align		4
.L_860:
        /*0018*/ 	.byte	0x03, 0x50
        /*001a*/ 	.short	0x0000


	//----- nvinfo : EIATTR_MAXREG_COUNT
	.align		4
        /*001c*/ 	.byte	0x03, 0x1b
        /*001e*/ 	.short	0x0080


	//----- nvinfo : EIATTR_NUM_BARRIERS
	.align		4
        /*0020*/ 	.byte	0x02, 0x4c
        /*0022*/ 	.byte	0x10
	.zero		1


	//----- nvinfo : EIATTR_EXTERNS
	.align		4
        /*0024*/ 	.byte	0x04, 0x0f
        /*0026*/ 	.short	(.L_862 - .L_861)


	//   ....[0]....
	.align		4
.L_861:
        /*0028*/ 	.word	index@(__assertfail)


	//----- nvinfo : EIATTR_ANNOTATIONS
	.align		4
.L_862:
        /*002c*/ 	.byte	0x04, 0x55
        /*002e*/ 	.short	(.L_864 - .L_863)


	//   ....[0]....
.L_863:
        /* <DEDUP_REMOVED lines=12> */


	//----- nvinfo : EIATTR_MERCURY_ISA_VERSION
	.align		4
.L_864:
        /*00d8*/ 	.byte	0x03, 0x5f
        /*00da*/ 	.short	0x0101


	//----- nvinfo : EIATTR_INT_WARP_WIDE_INSTR_OFFSETS
	.align		4
        /*00dc*/ 	.byte	0x04, 0x31
        /*00de*/ 	.short	(.L_866 - .L_865)


	//   ....[0]....
.L_865:
        /*00e0*/ 	.word	0x00000180


	//   ....[1]....
        /*00e4*/ 	.word	0x00000240


	//   ....[2]....
        /*00e8*/ 	.word	0x00005ba0


	//   ....[3]....
        /*00ec*/ 	.word	0x00006350


	//   ....[4]....
        /*00f0*/ 	.word	0x000069b0


	//----- nvinfo : EIATTR_COOP_GROUP_MASK_REGIDS
	.align		4
.L_866:
        /*00f4*/ 	.byte	0x04, 0x29
        /*00f6*/ 	.short	(.L_868 - .L_867)


	//   ....[0]....
.L_867:
        /*00f8*/ 	.word	0xffffffff


	//   ....[1]....
        /*00fc*/ 	.word	0xffffffff


	//   ....[2]....
        /*0100*/ 	.word	0xffffffff


	//   ....[3]....
        /*0104*/ 	.word	0xffffffff


	//   ....[4]....
        /*0108*/ 	.word	0xffffffff


	//   ....[5]....
        /*010c*/ 	.word	0xffffffff


	//   ....[6]....
        /*0110*/ 	.word	0xffffffff


	//   ....[7]....
        /*0114*/ 	.word	0xffffffff


	//   ....[8]....
        /*0118*/ 	.word	0xffffffff


	//   ....[9]....
        /*011c*/ 	.word	0xffffffff


	//   ....[10]....
        /*0120*/ 	.word	0xffffffff


	//   ....[11]....
        /*0124*/ 	.word	0xffffffff


	//   ....[12]....
        /*0128*/ 	.word	0xffffffff


	//   ....[13]....
        /*012c*/ 	.word	0xffffffff


	//   ....[14]....
        /*0130*/ 	.word	0xffffffff


	//   ....[15]....
        /*0134*/ 	.word	0xffffffff


	//   ....[16]....
        /*0138*/ 	.word	0xffffffff


	//   ....[17]....
        /*013c*/ 	.word	0x0500000f


	//   ....[18]....
        /*0140*/ 	.word	0x0500000f


	//   ....[19]....
        /*0144*/ 	.word	0x0500000f


	//   ....[20]....
        /*0148*/ 	.word	0x0500000f


	//   ....[21]....
        /*014c*/ 	.word	0x0500000f


	//   ....[22]....
        /*0150*/ 	.word	0x0500000f


	//----- nvinfo : EIATTR_COOP_GROUP_INSTR_OFFSETS
	.align		4
.L_868:
        /*0154*/ 	.byte	0x04, 0x28
        /*0156*/ 	.short	(.L_870 - .L_869)


	//   ....[0]....
.L_869:
        /*0158*/ 	.word	0x00000060


	//   ....[1]....
        /*015c*/ 	.word	0x00000190


	//   ....[2]....
        /*0160*/ 	.word	0x00000220


	//   ....[3]....
        /*0164*/ 	.word	0x000003a0


	//   ....[4]....
        /*0168*/ 	.word	0x00000600


	//   ....[5]....
        /*016c*/ 	.word	0x00001210


	//   ....[6]....
        /*0170*/ 	.word	0x00004760


	//   ....[7]....
        /*0174*/ 	.word	0x000048e0


	//   ....[8]....
        /*0178*/ 	.word	0x00004b90


	//   ....[9]....
        /*017c*/ 	.word	0x00004d20


	//   ....[10]....
        /*0180*/ 	.word	0x00004e30


	//   ....[11]....
        /*0184*/ 	.word	0x00005610


	//   ....[12]....
        /*0188*/ 	.word	0x00005ad0


	//   ....[13]....
        /*018c*/ 	.word	0x00005e90


	//   ....[14]....
        /*0190*/ 	.word	0x00006280


	//   ....[15]....
        /*0194*/ 	.word	0x00006530


	//   ....[16]....
        /*0198*/ 	.word	0x000068e0


	//   ....[17]....
        /*019c*/ 	.word	0x00009220


	//   ....[18]....
        /*01a0*/ 	.word	0x00009390


	//   ....[19]....
        /*01a4*/ 	.word	0x00009400


	//   ....[20]....
        /*01a8*/ 	.word	0x00009470


	//   ....[21]....
        /*01ac*/ 	.word	0x000094e0


	//   ....[22]....
        /*01b0*/ 	.word	0x00009550


	//----- nvinfo : EIATTR_REG_RECONFIG
	.align		4
.L_870:
        /*01b4*/ 	.byte	0x01, 0x54
	.zero		2


	//----- nvinfo : EIATTR_SYSCALL_OFFSETS
	.align		4
        /*01b8*/ 	.byte	0x04, 0x46
        /*01ba*/ 	.short	(.L_872 - .L_871)


	//   ....[0]....
.L_871:
        /*01bc*/ 	.word	0x00000e70


	//   ....[1]....
        /*01c0*/ 	.word	0x00000f60


	//   ....[2]....
        /*01c4*/ 	.word	0x000010a0


	//   ....[3]....
        /*01c8*/ 	.word	0x00001190


	//----- nvinfo : EIATTR_MBARRIER_INSTR_OFFSETS
	.align		4
.L_872:
        /*01cc*/ 	.byte	0x04, 0x39
        /*01ce*/ 	.short	(.L_874 - .L_873)


	//   ....[0]....
.L_873:
        /*01d0*/ 	.word	0x00000260
        /*01d4*/ 	.word	0x000000ff
        /*01d8*/ 	.word	0x00036400
        /*01dc*/ 	.short	0x0100
        /*01de*/ 	.byte	0x06
	.zero		1


	//   ....[1]....
        /*01e0*/ 	.word	0x00000350
        /*01e4*/ 	.word	0x000000ff
        /*01e8*/ 	.word	0x00036410
        /*01ec*/ 	.short	0x0100
        /*01ee*/ 	.byte	0x08
	.zero		1


	//   ....[2]....
        /*01f0*/ 	.word	0x00000360
        /*01f4*/ 	.word	0x000000ff
        /*01f8*/ 	.word	0x00036420
        /*01fc*/ 	.short	0x0100
        /*01fe*/ 	.byte	0x08
	.zero		1


	//   ....[3]....
        /*0200*/ 	.word	0x00000370
        /*0204*/ 	.word	0x000000ff
        /*0208*/ 	.word	0x00036418
        /*020c*/ 	.short	0x0100
        /*020e*/ 	.byte	0x08
	.zero		1


	//   ....[4]....
        /*0210*/ 	.word	0x00000380
        /*0214*/ 	.word	0x000000ff
        /*0218*/ 	.word	0x00036428
        /*021c*/ 	.short	0x0100
        /*021e*/ 	.byte	0x08
	.zero		1


	//   ....[5]....
        /*0220*/ 	.word	0x000004b0
        /*0224*/ 	.word	0x000000ff
        /*0228*/ 	.word	0x00036430
        /*022c*/ 	.short	0x0100
        /*022e*/ 	.byte	0x08
	.zero		1


	//   ....[6]....
        /*0230*/ 	.word	0x000004c0
        /*0234*/ 	.word	0x000000ff
        /*0238*/ 	.word	0x00036438
        /*023c*/ 	.short	0x0100
        /*023e*/ 	.byte	0x08
	.zero		1


	//   ....[7]....
        /*0240*/ 	.word	0x00001240
        /*0244*/ 	.word	0x000000ff
        /*0248*/ 	.word	0x00036400
        /*024c*/ 	.short	0x010a
        /*024e*/ 	.byte	0x2b
	.zero		1


	//   ....[8]....
        /*0250*/ 	.word	0x00001330
        /*0254*/ 	.word	0x000000ff
        /*0258*/ 	.word	0x00036400
        /*025c*/ 	.short	0x010a
        /*025e*/ 	.byte	0x2b
	.zero		1


	//   ....[9]....
        /*0260*/ 	.word	0x00001a70
        /*0264*/ 	.word	0x00000003
        /*0268*/ 	.word	0x00036410
        /*026c*/ 	.short	0x010a
        /*026e*/ 	.byte	0x3f
	.zero		1


	//   ....[10]....
        /*0270*/ 	.word	0x00001ab0
        /*0274*/ 	.word	0x00000003
        /*0278*/ 	.word	0x00036410
        /*027c*/ 	.short	0x010a
        /*027e*/ 	.byte	0x3f
	.zero		1


	//   ....[11]....
        /*0280*/ 	.word	0x00002150
        /*0284*/ 	.word	0x000000ff
        /*0288*/ 	.word	0x00036430
        /*028c*/ 	.short	0x010a
        /*028e*/ 	.byte	0x2b
	.zero		1


	//   ....[12]....
        /*0290*/ 	.word	0x000023a0
        /*0294*/ 	.word	0x000000ff
        /*0298*/ 	.word	0x00036430
        /*029c*/ 	.short	0x010a
        /*029e*/ 	.byte	0x2b
	.zero		1


	//   ....[13]....
        /*02a0*/ 	.word	0x00003a60
        /*02a4*/ 	.word	0x000000ff
        /*02a8*/ 	.word	0x00000000
        /*02ac*/ 	.short	0x0101
        /*02ae*/ 	.byte	0x04
	.zero		1


	//   ....[14]....
        /*02b0*/ 	.word	0x00003df0
        /*02b4*/ 	.word	0x00000003
        /*02b8*/ 	.word	0x00000000
        /*02bc*/ 	.short	0x0101
        /*02be*/ 	.byte	0x3f
	.zero		1


	//   ....[15]....
        /*02c0*/ 	.word	0x00007110
        /*02c4*/ 	.word	0x0000000c
        /*02c8*/ 	.word	0x00036420
        /*02cc*/ 	.short	0x010a
        /*02ce*/ 	.byte	0x3f
	.zero		1


	//   ....[16]....
        /*02d0*/ 	.word	0x000078a0
        /*02d4*/ 	.word	0x0000000c
        /*02d8*/ 	.word	0x00036438
        /*02dc*/ 	.short	0x010a
        /*02de*/ 	.byte	0x3f
	.zero		1


	//   ....[17]....
        /*02e0*/ 	.word	0x00007c20
        /*02e4*/ 	.word	0x0000000c
        /*02e8*/ 	.word	0x00036428
        /*02ec*/ 	.short	0x010a
        /*02ee*/ 	.byte	0x3f
	.zero		1


	//   ....[18]....
        /*02f0*/ 	.word	0x00007f70
        /*02f4*/ 	.word	0x0000000c
        /*02f8*/ 	.word	0x00036438
        /*02fc*/ 	.short	0x010a
        /*02fe*/ 	.byte	0x3f
	.zero		1


	//   ....[19]....
        /*0300*/ 	.word	0x00008290
        /*0304*/ 	.word	0x0000000c
        /*0308*/ 	.word	0x00036420
        /*030c*/ 	.short	0x010a
        /*030e*/ 	.byte	0x3f
	.zero		1


	//   ....[20]....
        /*0310*/ 	.word	0x00008610
        /*0314*/ 	.word	0x0000000c
        /*0318*/ 	.word	0x00036438
        /*031c*/ 	.short	0x010a
        /*031e*/ 	.byte	0x3f
	.zero		1


	//   ....[21]....
        /*0320*/ 	.word	0x00008920
        /*0324*/ 	.word	0x0000000c
        /*0328*/ 	.word	0x00036428
        /*032c*/ 	.short	0x010a
        /*032e*/ 	.byte	0x3f
	.zero		1


	//   ....[22]....
        /*0330*/ 	.word	0x00008c40
        /*0334*/ 	.word	0x0000000c
        /*0338*/ 	.word	0x00036438
        /*033c*/ 	.short	0x010a
        /*033e*/ 	.byte	0x3f
	.zero		1


	//   ....[23]....
        /*0340*/ 	.word	0x000090b0
        /*0344*/ 	.word	0x00000005
        /*0348*/ 	.word	0x00000000
        /*034c*/ 	.short	0x010a
        /*034e*/ 	.byte	0x3f
	.zero		1


	//   ....[24]....
        /*0350*/ 	.word	0x00009130
        /*0354*/ 	.word	0x00000017
        /*0358*/ 	.word	0x00000000
        /*035c*/ 	.short	0x010a
        /*035e*/ 	.byte	0x3f
	.zero		1


	//   ....[25]....
        /*0360*/ 	.word	0x00009180
        /*0364*/ 	.word	0x00000007
        /*0368*/ 	.word	0x00036438
        /*036c*/ 	.short	0x010a
        /*036e*/ 	.byte	0x3f
	.zero		1


	//   ....[26]....
        /*0370*/ 	.word	0x00009260
        /*0374*/ 	.word	0x00000003
        /*0378*/ 	.word	0x00036400
        /*037c*/ 	.short	0x010a
        /*037e*/ 	.byte	0x3f
	.zero		1


	//   ....[27]....
        /*0380*/ 	.word	0x000092b0
        /*0384*/ 	.word	0x00000003
        /*0388*/ 	.word	0x00036410
        /*038c*/ 	.short	0x010a
        /*038e*/ 	.byte	0x3f
	.zero		1


	//   ....[28]....
        /*0390*/ 	.word	0x00009310
        /*0394*/ 	.word	0x00000079
        /*0398*/ 	.word	0x00036430
        /*039c*/ 	.short	0x010a
        /*039e*/ 	.byte	0x3f
	.zero		1


	//   ....[29]....
        /*03a0*/ 	.word	0x00009590
        /*03a4*/ 	.word	0x0000000c
        /*03a8*/ 	.word	0x00036420
        /*03ac*/ 	.short	0x010a
        /*03ae*/ 	.byte	0x3f
	.zero		1


	//   ....[30]....
        /*03b0*/ 	.word	0x000095e0
        /*03b4*/ 	.word	0x0000000c
        /*03b8*/ 	.word	0x00036438
        /*03bc*/ 	.short	0x010a
        /*03be*/ 	.byte	0x3f
	.zero		1


	//   ....[31]....
        /*03c0*/ 	.word	0x00009630
        /*03c4*/ 	.word	0x0000000c
        /*03c8*/ 	.word	0x00036428
        /*03cc*/ 	.short	0x010a
        /*03ce*/ 	.byte	0x3f
	.zero		1


	//   ....[32]....
        /*03d0*/ 	.word	0x000096a0
        /*03d4*/ 	.word	0x0000000c
        /*03d8*/ 	.word	0x00036438
        /*03dc*/ 	.short	0x010a
        /*03de*/ 	.byte	0x3f
	.zero		1


	//   ....[33]....
        /*03e0*/ 	.word	0x00009710
        /*03e4*/ 	.word	0x0000000c
        /*03e8*/ 	.word	0x00036420
        /*03ec*/ 	.short	0x010a
        /*03ee*/ 	.byte	0x3f
	.zero		1


	//   ....[34]....
        /*03f0*/ 	.word	0x00009760
        /*03f4*/ 	.word	0x0000000c
        /*03f8*/ 	.word	0x00036438
        /*03fc*/ 	.short	0x010a
        /*03fe*/ 	.byte	0x3f
	.zero		1


	//   ....[35]....
        /*0400*/ 	.word	0x000097b0
        /*0404*/ 	.word	0x0000000c
        /*0408*/ 	.word	0x00036428
        /*040c*/ 	.short	0x010a
        /*040e*/ 	.byte	0x3f
	.zero		1


	//   ....[36]....
        /*0410*/ 	.word	0x00009800
        /*0414*/ 	.word	0x0000000c
        /*0418*/ 	.word	0x00036438
        /*041c*/ 	.short	0x010a
        /*041e*/ 	.byte	0x3f
	.zero		1


	//   ....[37]....
        /*0420*/ 	.word	0x000098d0
        /*0424*/ 	.word	0x00000005
        /*0428*/ 	.word	0x00000000
        /*042c*/ 	.short	0x010a
        /*042e*/ 	.byte	0x3f
	.zero		1


	//   ....[38]....
        /*0430*/ 	.word	0x00009920
        /*0434*/ 	.word	0x00000017
        /*0438*/ 	.word	0x00000000
        /*043c*/ 	.short	0x010a
        /*043e*/ 	.byte	0x3f
	.zero		1


	//----- nvinfo : EIATTR_NUM_MBARRIERS
	.align		4
.L_874:
        /*0440*/ 	.byte	0x03, 0x38
        /*0442*/ 	.short	0x0007


	//----- nvinfo : EIATTR_EXIT_INSTR_OFFSETS
	.align		4
        /*0444*/ 	.byte	0x04, 0x1c
        /*0446*/ 	.short	(.L_876 - .L_875)


	//   ....[0]....
.L_875:
        /*0448*/ 	.word	0x000091d0


	//----- nvinfo : EIATTR_MAX_THREADS
	.align		4
.L_876:
        /*044c*/ 	.byte	0x04, 0x05
        /*044e*/ 	.short	(.L_878 - .L_877)
.L_877:
        /*0450*/ 	.word	0x00000200
        /*0454*/ 	.word	0x00000001
        /*0458*/ 	.word	0x00000001


	//----- nvinfo : EIATTR_CRS_STACK_SIZE
	.align		4
.L_878:
        /*045c*/ 	.byte	0x04, 0x1e
        /*045e*/ 	.short	(.L_880 - .L_879)
.L_879:
        /*0460*/ 	.word	0x00000000


	//----- nvinfo : EIATTR_CBANK_PARAM_SIZE
	.align		4
.L_880:
        /*0464*/ 	.byte	0x03, 0x19
        /*0466*/ 	.short	0x0770


	//----- nvinfo : EIATTR_PARAM_CBANK
	.align		4
        /*0468*/ 	.byte	0x04, 0x0a
        /*046a*/ 	.short	(.L_882 - .L_881)
	.align		4
.L_881:
        /*046c*/ 	.word	index@(.nv.constant0._ZN7cutlass13device_kernelIN5flash11enable_sm90INS1_16FlashAttnBwdSm90INS1_25CollectiveMainloopBwdSm90ILi2ELi1ELi1EN4cute5tupleIJNS5_1CILi1EEES8_S8_EEENS6_IJNS7_ILi64EEENS7_ILi96EEENS7_ILi192EEEEEENS_6half_tEfNS_4arch4Sm90ELb1ELb0ELb1ELb0ELb1ELb0ELb1ELb0ELi3ELi1ELi1ELi1ELb0EEENS1_24CollectiveEpilogueBwdGQAISD_fSG_Li384ELb0ELb1EEENS1_25SingleTileBwdLPTSchedulerILb0ELi96ELb1EEEEEEEEEvNT_6ParamsE)
        /*0470*/ 	.short	0x0210
        /*0472*/ 	.short	0x0770


	//----- nvinfo : EIATTR_SW_WAR
	.align		4
.L_882:
        /*0474*/ 	.byte	0x04, 0x36
        /*0476*/ 	.short	(.L_884 - .L_883)
.L_883:
        /*0478*/ 	.word	0x00000008
.L_884:


//--------------------- .nv.info._ZN7cutlass13device_kernelIN5flash11enable_sm90INS1_16FlashAttnBwdSm90INS1_25CollectiveMainloopBwdSm90ILi2ELi1ELi1EN4cute5tupleIJNS5_1CILi1EEES8_S8_EEENS6_IJNS7_ILi64EEENS7_ILi96EEENS7_ILi192EEEEEENS_6half_tEfNS_4arch4Sm90ELb1ELb0ELb1ELb1ELb0ELb0ELb1ELb0ELi3ELi1ELi1ELi1ELb0EEENS1_21CollectiveEpilogueBwdISD_SE_SG_Li384ELb1ELb1ELi3EEENS1_25SingleTileBwdLPTSchedulerILb1ELi96ELb0EEEEEEEEEvNT_6ParamsE --------------------------
	.section	.nv.info._ZN7cutlass13device_kernelIN5flash11enable_sm90INS1_16FlashAttnBwdSm90INS1_25CollectiveMainloopBwdSm90ILi2ELi1ELi1EN4cute5tupleIJNS5_1CILi1EEES8_S8_EEENS6_IJNS7_ILi64EEENS7_ILi96EEENS7_ILi192EEEEEENS_6half_tEfNS_4arch4Sm90ELb1ELb0ELb1ELb1ELb0ELb0ELb1ELb0ELi3ELi1ELi1ELi1ELb0EEENS1_21CollectiveEpilogueBwdISD_SE_SG_Li384ELb1ELb1ELi3EEENS1_25SingleTileBwdLPTSchedulerILb1ELi96ELb0EEEEEEEEEvNT_6ParamsE,"",@"SHT_CUDA_INFO"
	.sectionflags	@""
	.align	4


	//----- nvinfo : EIATTR_CUDA_API_VERSION
	.align		4
        /*0000*/ 	.byte	0x04, 0x37
        /*0002*/ 	.short	(.L_886 - .L_885)
.L_885:
        /*0004*/ 	.word	0x00000082


	//----- nvinfo : EIATTR_KPARAM_INFO
	.align		4
.L_886:
        /*0008*/ 	.byte	0x04, 0x17
        /*000a*/ 	.short	(.L_888 - .L_887)
.L_887:
        /*000c*/ 	.word	0x00000000
        /*0010*/ 	.short	0x0000
        /*0012*/ 	.short	0x0070
        /*0014*/ 	.byte	0x00, 0xf0, 0x01, 0x1a


	//----- nvinfo : EIATTR_SPARSE_MMA_MASK
	.align		4
.L_888:
        /*0018*/ 	.byte	0x03, 0x50
        /*001a*/ 	.short	0x0000


	//----- nvinfo : EIATTR_MAXREG_COUNT
	.align		4
        /*001c*/ 	.byte	0x03, 0x1b
        /*001e*/ 	.short	0x0080


	//----- nvinfo : EIATTR_NUM_BARRIERS
	.align		4
        /*0020*/ 	.byte	0x02, 0x4c
        /*0022*/ 	.byte	0x10
	.zero		1


	//----- nvinfo : EIATTR_EXTERNS
	.align		4
        /*0024*/ 	.byte	0x04, 0x0f
        /*0026*/ 	.short	(.L_890 - .L_889)


	//   ....[0]....
	.align		4
.L_889:
        /*0028*/ 	.word	index@(__assertfail)


	//----- nvinfo : EIATTR_ANNOTATIONS
	.align		4
.L_890:
        /*002c*/ 	.byte	0x04, 0x55
        /*002e*/ 	.short	(.L_892 - .L_891)


	//   ....[0]....
.L_891:
        /* <DEDUP_REMOVED lines=14> */


	//----- nvinfo : EIATTR_MERCURY_ISA_VERSION
	.align		4
.L_892:
        /*00f8*/ 	.byte	0x03, 0x5f
        /*00fa*/ 	.short	0x0101


	//----- nvinfo : EIATTR_INT_WARP_WIDE_INSTR_OFFSETS
	.align		4
        /*00fc*/ 	.byte	0x04, 0x31
        /*00fe*/ 	.short	(.L_894 - .L_893)


	//   ....[0]....
.L_893:
        /*0100*/ 	.word	0x00000180


	//   ....[1]....
        /*0104*/ 	.word	0x00000240


	//----- nvinfo : EIATTR_COOP_GROUP_MASK_REGIDS
	.align		4
.L_894:
        /*0108*/ 	.byte	0x04, 0x29
        /*010a*/ 	.short	(.L_896 - .L_895)


	//   ....[0]....
.L_895:
        /*010c*/ 	.word	0xffffffff


	//   ....[1]....
        /*0110*/ 	.word	0xffffffff


	//   ....[2]....
        /*0114*/ 	.word	0xffffffff


	//   ....[3]....
        /*0118*/ 	.word	0xffffffff


	//   ....[4]....
        /*011c*/ 	.word	0xffffffff


	//   ....[5]....
        /*0120*/ 	.word	0xffffffff


	//   ....[6]....
        /*0124*/ 	.word	0xffffffff


	//   ....[7]....
        /*0128*/ 	.word	0x0500000f


	//----- nvinfo : EIATTR_COOP_GROUP_INSTR_OFFSETS
	.align		4
.L_896:
        /*012c*/ 	.byte	0x04, 0x28
        /*012e*/ 	.short	(.L_898 - .L_897)


	//   ....[0]....
.L_897:
        /*0130*/ 	.word	0x00000060


	//   ....[1]....
        /*0134*/ 	.word	0x00000190


	//   ....[2]....
        /*0138*/ 	.word	0x00000220


	//   ....[3]....
        /*013c*/ 	.word	0x000003a0


	//   ....[4]....
        /*0140*/ 	.word	0x00000600


	//   ....[5]....
        /*0144*/ 	.word	0x00001620


	//   ....[6]....
        /*0148*/ 	.word	0x00006e50


	//   ....[7]....
        /*014c*/ 	.word	0x0000b4d0


	//----- nvinfo : EIATTR_REG_RECONFIG
	.align		4
.L_898:
        /*0150*/ 	.byte	0x01, 0x54
	.zero		2


	//----- nvinfo : EIATTR_SYSCALL_OFFSETS
	.align		4
        /*0154*/ 	.byte	0x04, 0x46
        /*0156*/ 	.short	(.L_900 - .L_899)


	//   ....[0]....
.L_899:
        /*0158*/ 	.word	0x00001280


	//   ....[1]....
        /*015c*/ 	.word	0x00001370


	//   ....[2]....
        /*0160*/ 	.word	0x000014b0


	//   ....[3]....
        /*0164*/ 	.word	0x000015a0


	//----- nvinfo : EIATTR_MBARRIER_INSTR_OFFSETS
	.align		4
.L_900:
        /*0168*/ 	.byte	0x04, 0x39
        /*016a*/ 	.short	(.L_902 - .L_901)


	//   ....[0]....
.L_901:
        /*016c*/ 	.word	0x00000260
        /*0170*/ 	.word	0x000000ff
        /*0174*/ 	.word	0x00036400
        /*0178*/ 	.short	0x0100
        /*017a*/ 	.byte	0x06
	.zero		1


	//   ....[1]....
        /*017c*/ 	.word	0x00000350
        /*0180*/ 	.word	0x000000ff
        /*0184*/ 	.word	0x00036410
        /*0188*/ 	.short	0x0100
        /*018a*/ 	.byte	0x08
	.zero		1


	//   ....[2]....
        /*018c*/ 	.word	0x00000360
        /*0190*/ 	.word	0x000000ff
        /*0194*/ 	.word	0x00036420
        /*0198*/ 	.short	0x0100
        /*019a*/ 	.byte	0x08
	.zero		1


	//   ....[3]....
        /*019c*/ 	.word	0x00000370
        /*01a0*/ 	.word	0x000000ff
        /*01a4*/ 	.word	0x00036418
        /*01a8*/ 	.short	0x0100
        /*01aa*/ 	.byte	0x08
	.zero		1


	//   ....[4]....
        /*01ac*/ 	.word	0x00000380
        /*01b0*/ 	.word	0x000000ff
        /*01b4*/ 	.word	0x00036428
        /*01b8*/ 	.short	0x0100
        /*01ba*/ 	.byte	0x08
	.zero		1


	//   ....[5]....
        /*01bc*/ 	.word	0x000004b0
        /*01c0*/ 	.word	0x000000ff
        /*01c4*/ 	.word	0x00036430
        /*01c8*/ 	.short	0x0100
        /*01ca*/ 	.byte	0x08
	.zero		1


	//   ....[6]....
        /*01cc*/ 	.word	0x000004c0
        /*01d0*/ 	.word	0x000000ff
        /*01d4*/ 	.word	0x00036438
        /*01d8*/ 	.short	0x0100
        /*01da*/ 	.byte	0x08
	.zero		1


	//   ....[7]....
        /*01dc*/ 	.word	0x00001660
        /*01e0*/ 	.word	0x000000ff
        /*01e4*/ 	.word	0x00036400
        /*01e8*/ 	.short	0x010a
        /*01ea*/ 	.byte	0x24
	.zero		1


	//   ....[8]....
        /*01ec*/ 	.word	0x00001760
        /*01f0*/ 	.word	0x000000ff
        /*01f4*/ 	.word	0x00036400
        /*01f8*/ 	.short	0x010a
        /*01fa*/ 	.byte	0x24
	.zero		1


	//   ....[9]....
        /*01fc*/ 	.word	0x00001e70
        /*0200*/ 	.word	0x00000003
        /*0204*/ 	.word	0x00036410
        /*0208*/ 	.short	0x010a
        /*020a*/ 	.byte	0x3f
	.zero		1


	//   ....[10]....
        /*020c*/ 	.word	0x00001eb0
        /*0210*/ 	.word	0x00000003
        /*0214*/ 	.word	0x00036410
        /*0218*/ 	.short	0x010a
        /*021a*/ 	.byte	0x3f
	.zero		1


	//   ....[11]....
        /*021c*/ 	.word	0x00002550
        /*0220*/ 	.word	0x000000ff
        /*0224*/ 	.word	0x00036430
        /*0228*/ 	.short	0x010a
        /*022a*/ 	.byte	0x24
	.zero		1


	//   ....[12]....
        /*022c*/ 	.word	0x000027a0
        /*0230*/ 	.word	0x000000ff
        /*0234*/ 	.word	0x00036430
        /*0238*/ 	.short	0x010a
        /*023a*/ 	.byte	0x24
	.zero		1


	//   ....[13]....
        /*023c*/ 	.word	0x00003e60
        /*0240*/ 	.word	0x000000ff
        /*0244*/ 	.word	0x00000000
        /*0248*/ 	.short	0x0101
        /*024a*/ 	.byte	0x04
	.zero		1


	//   ....[14]....
        /*024c*/ 	.word	0x000041f0
        /*0250*/ 	.word	0x00000003
        /*0254*/ 	.word	0x00000000
        /*0258*/ 	.short	0x0101
        /*025a*/ 	.byte	0x3f
	.zero		1


	//   ....[15]....
        /*025c*/ 	.word	0x000093d0
        /*0260*/ 	.word	0x00000000
        /*0264*/ 	.word	0x00036420
        /*0268*/ 	.short	0x010a
        /*026a*/ 	.byte	0x3f
	.zero		1


	//   ....[16]....
        /*026c*/ 	.word	0x00009bc0
        /*0270*/ 	.word	0x00000000
        /*0274*/ 	.word	0x00036438
        /*0278*/ 	.short	0x010a
        /*027a*/ 	.byte	0x3f
	.zero		1


	//   ....[17]....
        /*027c*/ 	.word	0x00009f20
        /*0280*/ 	.word	0x00000000
        /*0284*/ 	.word	0x00036428
        /*0288*/ 	.short	0x010a
        /*028a*/ 	.byte	0x3f
	.zero		1


	//   ....[18]....
        /*028c*/ 	.word	0x0000a250
        /*0290*/ 	.word	0x00000000
        /*0294*/ 	.word	0x00036438
        /*0298*/ 	.short	0x010a
        /*029a*/ 	.byte	0x3f
	.zero		1


	//   ....[19]....
        /*029c*/ 	.word	0x0000a540
        /*02a0*/ 	.word	0x00000000
        /*02a4*/ 	.word	0x00036420
        /*02a8*/ 	.short	0x010a
        /*02aa*/ 	.byte	0x3f
	.zero		1


	//   ....[20]....
        /*02ac*/ 	.word	0x0000a8c0
        /*02b0*/ 	.word	0x00000000
        /*02b4*/ 	.word	0x00036438
        /*02b8*/ 	.short	0x010a
        /*02ba*/ 	.byte	0x3f
	.zero		1


	//   ....[21]....
        /*02bc*/ 	.word	0x0000abc0
        /*02c0*/ 	.word	0x00000000
        /*02c4*/ 	.word	0x00036428
        /*02c8*/ 	.short	0x010a
        /*02ca*/ 	.byte	0x3f
	.zero		1


	//   ....[22]....
        /*02cc*/ 	.word	0x0000af00
        /*02d0*/ 	.word	0x00000000
        /*02d4*/ 	.word	0x00036438
        /*02d8*/ 	.short	0x010a
        /*02da*/ 	.byte	0x3f
	.zero		1


	//   ....[23]....
        /*02dc*/ 	.word	0x0000b360
        /*02e0*/ 	.word	0x00000007
        /*02e4*/ 	.word	0x00000000
        /*02e8*/ 	.short	0x010a
        /*02ea*/ 	.byte	0x3f
	.zero		1


	//   ....[24]....
        /*02ec*/ 	.word	0x0000b3e0
        /*02f0*/ 	.word	0x00000003
        /*02f4*/ 	.word	0x00000000
        /*02f8*/ 	.short	0x010a
        /*02fa*/ 	.byte	0x3f
	.zero		1


	//   ....[25]....
        /*02fc*/ 	.word	0x0000b430
        /*0300*/ 	.word	0x00000009
        /*0304*/ 	.word	0x00036438
        /*0308*/ 	.short	0x010a
        /*030a*/ 	.byte	0x3f
	.zero		1


	//   ....[26]....
        /*030c*/ 	.word	0x0000b510
        /*0310*/ 	.word	0x00000000
        /*0314*/ 	.word	0x00036400
        /*0318*/ 	.short	0x010a
        /*031a*/ 	.byte	0x3f
	.zero		1


	//   ....[27]....
        /*031c*/ 	.word	0x0000b560
        /*0320*/ 	.word	0x00000003
        /*0324*/ 	.word	0x00036410
        /*0328*/ 	.short	0x010a
        /*032a*/ 	.byte	0x3f
	.zero		1


	//   ....[28]....
        /*032c*/ 	.word	0x0000b5c0
        /*0330*/ 	.word	0x00000079
        /*0334*/ 	.word	0x00036430
        /*0338*/ 	.short	0x010a
        /*033a*/ 	.byte	0x3f
	.zero		1


	//   ....[29]....
        /*033c*/ 	.word	0x0000b610
        /*0340*/ 	.word	0x00000000
        /*0344*/ 	.word	0x00036420
        /*0348*/ 	.short	0x010a
        /*034a*/ 	.byte	0x3f
	.zero		1


	//   ....[30]....
        /*034c*/ 	.word	0x0000b660
        /*0350*/ 	.word	0x00000000
        /*0354*/ 	.word	0x00036438
        /*0358*/ 	.short	0x010a
        /*035a*/ 	.byte	0x3f
	.zero		1


	//   ....[31]....
        /*035c*/ 	.word	0x0000b6b0
        /*0360*/ 	.word	0x00000000
        /*0364*/ 	.word	0x00036428
        /*0368*/ 	.short	0x010a
        /*036a*/ 	.byte	0x3f
	.zero		1


	//   ....[32]....
        /*036c*/ 	.word	0x0000b710
        /*0370*/ 	.word	0x00000000
        /*0374*/ 	.word	0x00036438
        /*0378*/ 	.short	0x010a
        /*037a*/ 	.byte	0x3f
	.zero		1


	//   ....[33]....
        /*037c*/ 	.word	0x0000b790
        /*0380*/ 	.word	0x00000000
        /*0384*/ 	.word	0x00036420
        /*0388*/ 	.short	0x010a
        /*038a*/ 	.byte	0x3f
	.zero		1


	//   ....[34]....
        /*038c*/ 	.word	0x0000b7e0
        /*0390*/ 	.word	0x00000000
        /*0394*/ 	.word	0x00036438
        /*0398*/ 	.short	0x010a
        /*039a*/ 	.byte	0x3f
	.zero		1


	//   ....[35]....
        /*039c*/ 	.word	0x0000b830
        /*03a0*/ 	.word	0x00000000
        /*03a4*/ 	.word	0x00036428
        /*03a8*/ 	.short	0x010a
        /*03aa*/ 	.byte	0x3f
	.zero		1


	//   ....[36]....
        /*03ac*/ 	.word	0x0000b880
        /*03b0*/ 	.word	0x00000000
        /*03b4*/ 	.word	0x00036438
        /*03b8*/ 	.short	0x010a
        /*03ba*/ 	.byte	0x3f
	.zero		1


	//   ....[37]....
        /*03bc*/ 	.word	0x0000b950
        /*03c0*/ 	.word	0x00000007
        /*03c4*/ 	.word	0x00000000
        /*03c8*/ 	.short	0x010a
        /*03ca*/ 	.byte	0x3f
	.zero		1


	//   ....[38]....
        /*03cc*/ 	.word	0x0000b9a0
        /*03d0*/ 	.word	0x00000003
        /*03d4*/ 	.word	0x00000000
        /*03d8*/ 	.short	0x010a
        /*03da*/ 	.byte	0x3f
	.zero		1


	//----- nvinfo : EIATTR_NUM_MBARRIERS
	.align		4
.L_902:
        /*03dc*/ 	.byte	0x03, 0x38
        /*03de*/ 	.short	0x0007


	//----- nvinfo : EIATTR_EXIT_INSTR_OFFSETS
	.align		4
        /*03e0*/ 	.byte	0x04, 0x1c
        /*03e2*/ 	.short	(.L_904 - .L_903)


	//   ....[0]....
.L_903:
        /*03e4*/ 	.word	0x0000b480


	//----- nvinfo : EIATTR_MAX_THREADS
	.align		4
.L_904:
        /*03e8*/ 	.byte	0x04, 0x05
        /*03ea*/ 	.short	(.L_906 - .L_905)
.L_905:
        /*03ec*/ 	.word	0x00000200
        /*03f0*/ 	.word	0x00000001
        /*03f4*/ 	.word	0x00000001


	//----- nvinfo : EIATTR_CRS_STACK_SIZE
	.align		4
.L_906:
        /*03f8*/ 	.byte	0x04, 0x1e
        /*03fa*/ 	.short	(.L_908 - .L_907)
.L_907:
        /*03fc*/ 	.word	0x00000000


	//----- nvinfo : EIATTR_CBANK_PARAM_SIZE
	.align		4
.L_908:
        /*0400*/ 	.byte	0x03, 0x19
        /*0402*/ 	.short	0x06f0


	//----- nvinfo : EIATTR_PARAM_CBANK
	.align		4
        /*0404*/ 	.byte	0x04, 0x0a
        /*0406*/ 	.short	(.L_910 - .L_909)
	.align		4
.L_909:
        /*0408*/ 	.word	index@(.nv.constant0._ZN7cutlass13device_kernelIN5flash11enable_sm90INS1_16FlashAttnBwdSm90INS1_25CollectiveMainloopBwdSm90ILi2ELi1ELi1EN4cute5tupleIJNS5_1CILi1EEES8_S8_EEENS6_IJNS7_ILi64EEENS7_ILi96EEENS7_ILi192EEEEEENS_6half_tEfNS_4arch4Sm90ELb1ELb0ELb1ELb1ELb0ELb0ELb1ELb0ELi3ELi1ELi1ELi1ELb0EEENS1_21CollectiveEpilogueBwdISD_SE_SG_Li384ELb1ELb1ELi3EEENS1_25SingleTileBwdLPTSchedulerILb1ELi96ELb0EEEEEEEEEvNT_6ParamsE)
        /*040c*/ 	.short	0x0210
        /*040e*/ 	.short	0x06f0


	//----- nvinfo : EIATTR_SW_WAR
	.align		4
.L_910:
        /*0410*/ 	.byte	0x04, 0x36
        /*0412*/ 	.short	(.L_912 - .L_911)
.L_911:
        /*0414*/ 	.word	0x00000008
.L_912:


//--------------------- .nv.info._ZN7cutlass13device_kernelIN5flash11enable_sm90INS1_16FlashAttnBwdSm90INS1_25CollectiveMainloopBwdSm90ILi2ELi1ELi1EN4cute5tupleIJNS5_1CILi1EEES8_S8_EEENS6_IJNS7_ILi64EEENS7_ILi96EEENS7_ILi192EEEEEENS_6half_tEfNS_4arch4Sm90ELb1ELb0ELb1ELb1ELb1ELb0ELb1ELb0ELi3ELi1ELi1ELi1ELb0EEENS1_21CollectiveEpilogueBwdISD_SE_SG_Li384ELb1ELb1ELi3EEENS1_25SingleTileBwdLPTSchedulerILb1ELi96ELb1EEEEEEEEEvNT_6ParamsE --------------------------
	.section	.nv.info._ZN7cutlass13device_kernelIN5flash11enable_sm90INS1_16FlashAttnBwdSm90INS1_25CollectiveMainloopBwdSm90ILi2ELi1ELi1EN4cute5tupleIJNS5_1CILi1EEES8_S8_EEENS6_IJNS7_ILi64EEENS7_ILi96EEENS7_ILi192EEEEEENS_6half_tEfNS_4arch4Sm90ELb1ELb0ELb1ELb1ELb1ELb0ELb1ELb0ELi3ELi1ELi1ELi1ELb0EEENS1_21CollectiveEpilogueBwdISD_SE_SG_Li384ELb1ELb1ELi3EEENS1_25SingleTileBwdLPTSchedulerILb1ELi96ELb1EEEEEEEEEvNT_6ParamsE,"",@"SHT_CUDA_INFO"
	.sectionflags	@""
	.align	4


	//----- nvinfo : EIATTR_CUDA_API_VERSION
	.align		4
        /*0000*/ 	.byte	0x04, 0x37
        /*0002*/ 	.short	(.L_914 - .L_913)
.L_913:
        /*0004*/ 	.word	0x00000082


	//----- nvinfo : EIATTR_KPARAM_INFO
	.align		4
.L_914:
        /*0008*/ 	.byte	0x04, 0x17
        /*000a*/ 	.short	(.L_916 - .L_915)
.L_915:
        /*000c*/ 	.word	0x00000000
        /*0010*/ 	.short	0x0000
        /*0012*/ 	.short	0x0070
        /*0014*/ 	.byte	0x00, 0xf0, 0x01, 0x1a


	//----- nvinfo : EIATTR_SPARSE_MMA_MASK
	.align		4
.L_916:
        /*0018*/ 	.byte	0x03, 0x50
        /*001a*/ 	.short	0x0000


	//----- nvinfo : EIATTR_MAXREG_COUNT
	.align		4
        /*001c*/ 	.byte	0x03, 0x1b
        /*001e*/ 	.short	0x0080


	//----- nvinfo : EIATTR_NUM_BARRIERS
	.align		4
        /*0020*/ 	.byte	0x02, 0x4c
        /*0022*/ 	.byte	0x10
	.zero		1


	//----- nvinfo : EIATTR_EXTERNS
	.align		4
        /*0024*/ 	.byte	0x04, 0x0f
        /*0026*/ 	.short	(.L_918 - .L_917)


	//   ....[0]....
	.align		4
.L_917:
        /*0028*/ 	.word	index@(__assertfail)


	//----- nvinfo : EIATTR_ANNOTATIONS
	.align		4
.L_918:
        /*002c*/ 	.byte	0x04, 0x55
        /*002e*/ 	.short	(.L_920 - .L_919)


	//   ....[0]....
.L_919:
        /* <DEDUP_REMOVED lines=13> */


	//----- nvinfo : EIATTR_MERCURY_ISA_VERSION
	.align		4
.L_920:
        /*00e8*/ 	.byte	0x03, 0x5f
        /*00ea*/ 	.short	0x0101


	//----- nvinfo : EIATTR_INT_WARP_WIDE_INSTR_OFFSETS
	.align		4
        /*00ec*/ 	.byte	0x04, 0x31
        /*00ee*/ 	.short	(.L_922 - .L_921)


	//   ....[0]....
.L_921:
        /*00f0*/ 	.word	0x00000180


	//   ....[1]....
        /*00f4*/ 	.word	0x00000240


	//   ....[2]....
        /*00f8*/ 	.word	0x00008190


	//   ....[3]....
        /*00fc*/ 	.word	0x00008980


	//   ....[4]....
        /*0100*/ 	.word	0x00008fe0


	//----- nvinfo : EIATTR_COOP_GROUP_MASK_REGIDS
	.align		4
.L_922:
        /*0104*/ 	.byte	0x04, 0x29
        /*0106*/ 	.short	(.L_924 - .L_923)


	//   ....[0]....
.L_923:
        /*0108*/ 	.word	0xffffffff


	//   ....[1]....
        /*010c*/ 	.word	0xffffffff


	//   ....[2]....
        /*0110*/ 	.word	0xffffffff


	//   ....[3]....
        /*0114*/ 	.word	0xffffffff


	//   ....[4]....
        /*0118*/ 	.word	0xffffffff


	//   ....[5]....
        /*011c*/ 	.word	0xffffffff


	//   ....[6]....
        /*0120*/ 	.word	0xffffffff


	//   ....[7]....
        /*0124*/ 	.word	0xffffffff


	//   ....[8]....
        /*0128*/ 	.word	0xffffffff


	//   ....[9]....
        /*012c*/ 	.word	0xffffffff


	//   ....[10]....
        /*0130*/ 	.word	0xffffffff


	//   ....[11]....
        /*0134*/ 	.word	0xffffffff


	//   ....[12]....
        /*0138*/ 	.word	0xffffffff


	//   ....[13]....
        /*013c*/ 	.word	0x0500000f


	//   ....[14]....
        /*0140*/ 	.word	0x0500000f


	//   ....[15]....
        /*0144*/ 	.word	0x0500000f


	//   ....[16]....
        /*0148*/ 	.word	0x0500000f


	//----- nvinfo : EIATTR_COOP_GROUP_INSTR_OFFSETS
	.align		4
.L_924:
        /*014c*/ 	.byte	0x04, 0x28
        /*014e*/ 	.short	(.L_926 - .L_925)


	//   ....[0]....
.L_925:
        /*0150*/ 	.word	0x00000060


	//   ....[1]....
        /*0154*/ 	.word	0x00000190


	//   ....[2]....
        /*0158*/ 	.word	0x00000220


	//   ....[3]....
        /*015c*/ 	.word	0x000003a0


	//   ....[4]....
        /*0160*/ 	.word	0x00000600


	//   ....[5]....
        /*0164*/ 	.word	0x00001620


	//   ....[6]....
        /*0168*/ 	.word	0x00006e50


	//   ....[7]....
        /*016c*/ 	.word	0x00007c00


	//   ....[8]....
        /*0170*/ 	.word	0x000080c0


	//   ....[9]....
        /*0174*/ 	.word	0x000084c0


	//   ....[10]....
        /*0178*/ 	.word	0x000088b0


	//   ....[11]....
        /*017c*/ 	.word	0x00008b60


	//   ....[12]....
        /*0180*/ 	.word	0x00008f10


	//   ....[13]....
        /*0184*/ 	.word	0x0000be00


	//   ....[14]....
        /*0188*/ 	.word	0x0000bf70


	//   ....[15]....
        /*018c*/ 	.word	0x0000bfe0


	//   ....[16]....
        /*0190*/ 	.word	0x0000c050


	//----- nvinfo : EIATTR_REG_RECONFIG
	.align		4
.L_926:
        /*0194*/ 	.byte	0x01, 0x54
	.zero		2


	//----- nvinfo : EIATTR_SYSCALL_OFFSETS
	.align		4
        /*0198*/ 	.byte	0x04, 0x46
        /*019a*/ 	.short	(.L_928 - .L_927)


	//   ....[0]....
.L_927:
        /*019c*/ 	.word	0x00001280


	//   ....[1]....
        /*01a0*/ 	.word	0x00001370


	//   ....[2]....
        /*01a4*/ 	.word	0x000014b0


	//   ....[3]....
        /*01a8*/ 	.word	0x000015a0


	//----- nvinfo : EIATTR_MBARRIER_INSTR_OFFSETS
	.align		4
.L_928:
        /*01ac*/ 	.byte	0x04, 0x39
        /*01ae*/ 	.short	(.L_930 - .L_929)


	//   ....[0]....
.L_929:
        /*01b0*/ 	.word	0x00000260
        /*01b4*/ 	.word	0x000000ff
        /*01b8*/ 	.word	0x00036400
        /*01bc*/ 	.short	0x0100
        /*01be*/ 	.byte	0x06
	.zero		1


	//   ....[1]....
        /*01c0*/ 	.word	0x00000350
        /*01c4*/ 	.word	0x000000ff
        /*01c8*/ 	.word	0x00036410
        /*01cc*/ 	.short	0x0100
        /*01ce*/ 	.byte	0x08
	.zero		1


	//   ....[2]....
        /*01d0*/ 	.word	0x00000360
        /*01d4*/ 	.word	0x000000ff
        /*01d8*/ 	.word	0x00036420
        /*01dc*/ 	.short	0x0100
        /*01de*/ 	.byte	0x08
	.zero		1


	//   ....[3]....
        /*01e0*/ 	.word	0x00000370
        /*01e4*/ 	.word	0x000000ff
        /*01e8*/ 	.word	0x00036418
        /*01ec*/ 	.short	0x0100
        /*01ee*/ 	.byte	0x08
	.zero		1


	//   ....[4]....
        /*01f0*/ 	.word	0x00000380
        /*01f4*/ 	.word	0x000000ff
        /*01f8*/ 	.word	0x00036428
        /*01fc*/ 	.short	0x0100
        /*01fe*/ 	.byte	0x08
	.zero		1


	//   ....[5]....
        /*0200*/ 	.word	0x000004b0
        /*0204*/ 	.word	0x000000ff
        /*0208*/ 	.word	0x00036430
        /*020c*/ 	.short	0x0100
        /*020e*/ 	.byte	0x08
	.zero		1


	//   ....[6]....
        /*0210*/ 	.word	0x000004c0
        /*0214*/ 	.word	0x000000ff
        /*0218*/ 	.word	0x00036438
        /*021c*/ 	.short	0x0100
        /*021e*/ 	.byte	0x08
	.zero		1


	//   ....[7]....
        /*0220*/ 	.word	0x00001660
        /*0224*/ 	.word	0x000000ff
        /*0228*/ 	.word	0x00036400
        /*022c*/ 	.short	0x010a
        /*022e*/ 	.byte	0x24
	.zero		1


	//   ....[8]....
        /*0230*/ 	.word	0x00001760
        /*0234*/ 	.word	0x000000ff
        /*0238*/ 	.word	0x00036400
        /*023c*/ 	.short	0x010a
        /*023e*/ 	.byte	0x24
	.zero		1


	//   ....[9]....
        /*0240*/ 	.word	0x00001e70
        /*0244*/ 	.word	0x00000003
        /*0248*/ 	.word	0x00036410
        /*024c*/ 	.short	0x010a
        /*024e*/ 	.byte	0x3f
	.zero		1


	//   ....[10]....
        /*0250*/ 	.word	0x00001eb0
        /*0254*/ 	.word	0x00000003
        /*0258*/ 	.word	0x00036410
        /*025c*/ 	.short	0x010a
        /*025e*/ 	.byte	0x3f
	.zero		1


	//   ....[11]....
        /*0260*/ 	.word	0x00002550
        /*0264*/ 	.word	0x000000ff
        /*0268*/ 	.word	0x00036430
        /*026c*/ 	.short	0x010a
        /*026e*/ 	.byte	0x24
	.zero		1


	//   ....[12]....
        /*0270*/ 	.word	0x000027a0
        /*0274*/ 	.word	0x000000ff
        /*0278*/ 	.word	0x00036430
        /*027c*/ 	.short	0x010a
        /*027e*/ 	.byte	0x24
	.zero		1


	//   ....[13]....
        /*0280*/ 	.word	0x00003e60
        /*0284*/ 	.word	0x000000ff
        /*0288*/ 	.word	0x00000000
        /*028c*/ 	.short	0x0101
        /*028e*/ 	.byte	0x04
	.zero		1


	//   ....[14]....
        /*0290*/ 	.word	0x000041f0
        /*0294*/ 	.word	0x00000003
        /*0298*/ 	.word	0x00000000
        /*029c*/ 	.short	0x0101
        /*029e*/ 	.byte	0x3f
	.zero		1


	//   ....[15]....
        /*02a0*/ 	.word	0x00009d00
        /*02a4*/ 	.word	0x00000000
        /*02a8*/ 	.word	0x00036420
        /*02ac*/ 	.short	0x010a
        /*02ae*/ 	.byte	0x3f
	.zero		1


	//   ....[16]....
        /*02b0*/ 	.word	0x0000a4f0
        /*02b4*/ 	.word	0x00000000
        /*02b8*/ 	.word	0x00036438
        /*02bc*/ 	.short	0x010a
        /*02be*/ 	.byte	0x3f
	.zero		1


	//   ....[17]....
        /*02c0*/ 	.word	0x0000a850
        /*02c4*/ 	.word	0x00000000
        /*02c8*/ 	.word	0x00036428
        /*02cc*/ 	.short	0x010a
        /*02ce*/ 	.byte	0x3f
	.zero		1


	//   ....[18]....
        /*02d0*/ 	.word	0x0000ab80
        /*02d4*/ 	.word	0x00000000
        /*02d8*/ 	.word	0x00036438
        /*02dc*/ 	.short	0x010a
        /*02de*/ 	.byte	0x3f
	.zero		1


	//   ....[19]....
        /*02e0*/ 	.word	0x0000ae70
        /*02e4*/ 	.word	0x00000000
        /*02e8*/ 	.word	0x00036420
        /*02ec*/ 	.short	0x010a
        /*02ee*/ 	.byte	0x3f
	.zero		1


	//   ....[20]....
        /*02f0*/ 	.word	0x0000b1f0
        /*02f4*/ 	.word	0x00000000
        /*02f8*/ 	.word	0x00036438
        /*02fc*/ 	.short	0x010a
        /*02fe*/ 	.byte	0x3f
	.zero		1


	//   ....[21]....
        /*0300*/ 	.word	0x0000b4f0
        /*0304*/ 	.word	0x00000000
        /*0308*/ 	.word	0x00036428
        /*030c*/ 	.short	0x010a
        /*030e*/ 	.byte	0x3f
	.zero		1


	//   ....[22]....
        /*0310*/ 	.word	0x0000b830
        /*0314*/ 	.word	0x00000000
        /*0318*/ 	.word	0x00036438
        /*031c*/ 	.short	0x010a
        /*031e*/ 	.byte	0x3f
	.zero		1


	//   ....[23]....
        /*0320*/ 	.word	0x0000bc90
        /*0324*/ 	.word	0x00000007
        /*0328*/ 	.word	0x00000000
        /*032c*/ 	.short	0x010a
        /*032e*/ 	.byte	0x3f
	.zero		1


	//   ....[24]....
        /*0330*/ 	.word	0x0000bd10
        /*0334*/ 	.word	0x00000003
        /*0338*/ 	.word	0x00000000
        /*033c*/ 	.short	0x010a
        /*033e*/ 	.byte	0x3f
	.zero		1


	//   ....[25]....
        /*0340*/ 	.word	0x0000bd60
        /*0344*/ 	.word	0x00000009
        /*0348*/ 	.word	0x00036438
        /*034c*/ 	.short	0x010a
        /*034e*/ 	.byte	0x3f
	.zero		1


	//   ....[26]....
        /*0350*/ 	.word	0x0000be40
        /*0354*/ 	.word	0x00000000
        /*0358*/ 	.word	0x00036400
        /*035c*/ 	.short	0x010a
        /*035e*/ 	.byte	0x3f
	.zero		1


	//   ....[27]....
        /*0360*/ 	.word	0x0000be90
        /*0364*/ 	.word	0x00000003
        /*0368*/ 	.word	0x00036410
        /*036c*/ 	.short	0x010a
        /*036e*/ 	.byte	0x3f
	.zero		1


	//   ....[28]....
        /*0370*/ 	.word	0x0000bef0
        /*0374*/ 	.word	0x00000079
        /*0378*/ 	.word	0x00036430
        /*037c*/ 	.short	0x010a
        /*037e*/ 	.byte	0x3f
	.zero		1


	//   ....[29]....
        /*0380*/ 	.word	0x0000c090
        /*0384*/ 	.word	0x00000000
        /*0388*/ 	.word	0x00036420
        /*038c*/ 	.short	0x010a
        /*038e*/ 	.byte	0x3f
	.zero		1


	//   ....[30]....
        /*0390*/ 	.word	0x0000c0e0
        /*0394*/ 	.word	0x00000000
        /*0398*/ 	.word	0x00036438
        /*039c*/ 	.short	0x010a
        /*039e*/ 	.byte	0x3f
	.zero		1


	//   ....[31]....
        /*03a0*/ 	.word	0x0000c130
        /*03a4*/ 	.word	0x00000000
        /*03a8*/ 	.word	0x00036428
        /*03ac*/ 	.short	0x010a
        /*03ae*/ 	.byte	0x3f
	.zero		1


	//   ....[32]....
        /*03b0*/ 	.word	0x0000c190
        /*03b4*/ 	.word	0x00000000
        /*03b8*/ 	.word	0x00036438
        /*03bc*/ 	.short	0x010a
        /*03be*/ 	.byte	0x3f
	.zero		1


	//   ....[33]....
        /*03c0*/ 	.word	0x0000c210
        /*03c4*/ 	.word	0x00000000
        /*03c8*/ 	.word	0x00036420
        /*03cc*/ 	.short	0x010a
        /*03ce*/ 	.byte	0x3f
	.zero		1


	//   ....[34]....
        /*03d0*/ 	.word	0x0000c260
        /*03d4*/ 	.word	0x00000000
        /*03d8*/ 	.word	0x00036438
        /*03dc*/ 	.short	0x010a
        /*03de*/ 	.byte	0x3f
	.zero		1


	//   ....[35]....
        /*03e0*/ 	.word	0x0000c2b0
        /*03e4*/ 	.word	0x00000000
        /*03e8*/ 	.word	0x00036428
        /*03ec*/ 	.short	0x010a
        /*03ee*/ 	.byte	0x3f
	.zero		1


	//   ....[36]....
        /*03f0*/ 	.word	0x0000c300
        /*03f4*/ 	.word	0x00000000
        /*03f8*/ 	.word	0x00036438
        /*03fc*/ 	.short	0x010a
        /*03fe*/ 	.byte	0x3f
	.zero		1


	//   ....[37]....
        /*0400*/ 	.word	0x0000c3d0
        /*0404*/ 	.word	0x00000007
        /*0408*/ 	.word	0x00000000
        /*040c*/ 	.short	0x010a
        /*040e*/ 	.byte	0x3f
	.zero		1


	//   ....[38]....
        /*0410*/ 	.word	0x0000c420
        /*0414*/ 	.word	0x00000003
        /*0418*/ 	.word	0x00000000
        /*041c*/ 	.short	0x010a
        /*041e*/ 	.byte	0x3f
	.zero		1


	//----- nvinfo : EIATTR_NUM_MBARRIERS
	.align		4
.L_930:
        /*0420*/ 	.byte	0x03, 0x38
        /*0422*/ 	.short	0x0007


	//----- nvinfo : EIATTR_EXIT_INSTR_OFFSETS
	.align		4
        /*0424*/ 	.byte	0x04, 0x1c
        /*0426*/ 	.short	(.L_932 - .L_931)


	//   ....[0]....
.L_931:
        /*0428*/ 	.word	0x0000bdb0


	//----- nvinfo : EIATTR_MAX_THREADS
	.align		4
.L_932:
        /*042c*/ 	.byte	0x04, 0x05
        /*042e*/ 	.short	(.L_934 - .L_933)
.L_933:
        /*0430*/ 	.word	0x00000200
        /*0434*/ 	.word	0x00000001
        /*0438*/ 	.word	0x00000001


	//----- nvinfo : EIATTR_CRS_STACK_SIZE
	.align		4
.L_934:
        /*043c*/ 	.byte	0x04, 0x1e
        /*043e*/ 	.short	(.L_936 - .L_935)
.L_935:
        /*0440*/ 	.word	0x00000000


	//----- nvinfo : EIATTR_CBANK_PARAM_SIZE
	.align		4
.L_936:
        /*0444*/ 	.byte	0x03, 0x19
        /*0446*/ 	.short	0x06f0


	//----- nvinfo : EIATTR_PARAM_CBANK
	.align		4
        /*0448*/ 	.byte	0x04, 0x0a
        /*044a*/ 	.short	(.L_938 - .L_937)
	.align		4
.L_937:
        /*044c*/ 	.word	index@(.nv.constant0._ZN7cutlass13device_kernelIN5flash11enable_sm90INS1_16FlashAttnBwdSm90INS1_25CollectiveMainloopBwdSm90ILi2ELi1ELi1EN4cute5tupleIJNS5_1CILi1EEES8_S8_EEENS6_IJNS7_ILi64EEENS7_ILi96EEENS7_ILi192EEEEEENS_6half_tEfNS_4arch4Sm90ELb1ELb0ELb1ELb1ELb1ELb0ELb1ELb0ELi3ELi1ELi1ELi1ELb0EEENS1_21CollectiveEpilogueBwdISD_SE_SG_Li384ELb1ELb1ELi3EEENS1_25SingleTileBwdLPTSchedulerILb1ELi96ELb1EEEEEEEEEvNT_6ParamsE)
        /*0450*/ 	.short	0x0210
        /*0452*/ 	.short	0x06f0


	//----- nvinfo : EIATTR_SW_WAR
	.align		4
.L_938:
        /*0454*/ 	.byte	0x04, 0x36
        /*0456*/ 	.short	(.L_940 - .L_939)
.L_939:
        /*0458*/ 	.word	0x00000008
.L_940:


//--------------------- .nv.info._ZN7cutlass13device_kernelIN5flash11enable_sm90INS1_16FlashAttnBwdSm90INS1_25CollectiveMainloopBwdSm90ILi2ELi1ELi1EN4cute5tupleIJNS5_1CILi1EEES8_S8_EEENS6_IJNS7_ILi64EEENS7_ILi96EEENS7_ILi192EEEEEENS_6half_tEfNS_4arch4Sm90ELb1ELb0ELb1ELb1ELb0ELb0ELb1ELb0ELi3ELi1ELi1ELi1ELb0EEENS1_24CollectiveEpilogueBwdGQAISD_fSG_Li384ELb1ELb0EEENS1_25SingleTileBwdLPTSchedulerILb1ELi96ELb0EEEEEEEEEvNT_6ParamsE --------------------------
	.section	.nv.info._ZN7cutlass13device_kernelIN5flash11enable_sm90INS1_16FlashAttnBwdSm90INS1_25CollectiveMainloopBwdSm90ILi2ELi1ELi1EN4cute5tupleIJNS5_1CILi1EEES8_S8_EEENS6_IJNS7_ILi64EEENS7_ILi96EEENS7_ILi192EEEEEENS_6half_tEfNS_4arch4Sm90ELb1ELb0ELb1ELb1ELb0ELb0ELb1ELb0ELi3ELi1ELi1ELi1ELb0EEENS1_24CollectiveEpilogueBwdGQAISD_fSG_Li384ELb1ELb0EEENS1_25SingleTileBwdLPTSchedulerILb1ELi96ELb0EEEEEEEEEvNT_6ParamsE,"",@"SHT_CUDA_INFO"
	.sectionflags	@""
	.align	4


	//----- nvinfo : EIATTR_CUDA_API_VERSION
	.align		4
        /*0000*/ 	.byte	0x04, 0x37
        /*0002*/ 	.short	(.L_942 - .L_941)
.L_941:
        /*0004*/ 	.word	0x00000082


	//----- nvinfo : EIATTR_KPARAM_INFO
	.align		4
.L_942:
        /*0008*/ 	.byte	0x04, 0x17
        /*000a*/ 	.short	(.L_944 - .L_943)
.L_943:
        /*000c*/ 	.word	0x00000000
        /*0010*/ 	.short	0x0000
        /*0012*/ 	.short	0x0070
        /*0014*/ 	.byte	0x00, 0xf0, 0x01, 0x1c


	//----- nvinfo : EIATTR_SPARSE_MMA_MASK
	.align		4
.L_944:
        /*0018*/ 	.byte	0x03, 0x50
        /*001a*/ 	.short	0x0000


	//----- nvinfo : EIATTR_MAXREG_COUNT
	.align		4
        /*001c*/ 	.byte	0x03, 0x1b
        /*001e*/ 	.short	0x0080


	//----- nvinfo : EIATTR_NUM_BARRIERS
	.align		4
        /*0020*/ 	.byte	0x02, 0x4c
        /*0022*/ 	.byte	0x10
	.zero		1


	//----- nvinfo : EIATTR_EXTERNS
	.align		4
        /*0024*/ 	.byte	0x04, 0x0f
        /*0026*/ 	.short	(.L_946 - .L_945)


	//   ....[0]....
	.align		4
.L_945:
        /*0028*/ 	.word	index@(__assertfail)


	//----- nvinfo : EIATTR_ANNOTATIONS
	.align		4
.L_946:
        /*002c*/ 	.byte	0x04, 0x55
        /*002e*/ 	.short	(.L_948 - .L_947)


	//   ....[0]....
.L_947:
        /* <DEDUP_REMOVED lines=11> */


	//----- nvinfo : EIATTR_MERCURY_ISA_VERSION
	.align		4
.L_948:
        /*00d0*/ 	.byte	0x03, 0x5f
        /*00d2*/ 	.short	0x0101


	//----- nvinfo : EIATTR_INT_WARP_WIDE_INSTR_OFFSETS
	.align		4
        /*00d4*/ 	.byte	0x04, 0x31
        /*00d6*/ 	.short	(.L_950 - .L_949)


	//   ....[0]....
.L_949:
        /*00d8*/ 	.word	0x00000180


	//   ....[1]....
        /*00dc*/ 	.word	0x00000240


	//----- nvinfo : EIATTR_COOP_GROUP_MASK_REGIDS
	.align		4
.L_950:
        /*00e0*/ 	.byte	0x04, 0x29
        /*00e2*/ 	.short	(.L_952 - .L_951)


	//   ....[0]....
.L_951:
        /*00e4*/ 	.word	0xffffffff


	//   ....[1]....
        /*00e8*/ 	.word	0xffffffff


	//   ....[2]....
        /*00ec*/ 	.word	0xffffffff


	//   ....[3]....
        /*00f0*/ 	.word	0xffffffff


	//   ....[4]....
        /*00f4*/ 	.word	0xffffffff


	//   ....[5]....
        /*00f8*/ 	.word	0xffffffff


	//   ....[6]....
        /*00fc*/ 	.word	0xffffffff


	//   ....[7]....
        /*0100*/ 	.word	0x0500000f


	//----- nvinfo : EIATTR_COOP_GROUP_INSTR_OFFSETS
	.align		4
.L_952:
        /*0104*/ 	.byte	0x04, 0x28
        /*0106*/ 	.short	(.L_954 - .L_953)


	//   ....[0]....
.L_953:
        /*0108*/ 	.word	0x00000060


	//   ....[1]....
        /*010c*/ 	.word	0x00000190


	//   ....[2]....
        /*0110*/ 	.word	0x00000220


	//   ....[3]....
        /*0114*/ 	.word	0x000003a0


	//   ....[4]....
        /*0118*/ 	.word	0x00000600


	//   ....[5]....
        /*011c*/ 	.word	0x00001600


	//   ....[6]....
        /*0120*/ 	.word	0x00004e60


	//   ....[7]....
        /*0124*/ 	.word	0x000094e0


	//----- nvinfo : EIATTR_REG_RECONFIG
	.align		4
.L_954:
        /*0128*/ 	.byte	0x01, 0x54
	.zero		2


	//----- nvinfo : EIATTR_SYSCALL_OFFSETS
	.align		4
        /*012c*/ 	.byte	0x04, 0x46
        /*012e*/ 	.short	(.L_956 - .L_955)


	//   ....[0]....
.L_955:
        /*0130*/ 	.word	0x00001260


	//   ....[1]....
        /*0134*/ 	.word	0x00001350


	//   ....[2]....
        /*0138*/ 	.word	0x00001490


	//   ....[3]....
        /*013c*/ 	.word	0x00001580


	//----- nvinfo : EIATTR_MBARRIER_INSTR_OFFSETS
	.align		4
.L_956:
        /*0140*/ 	.byte	0x04, 0x39
        /*0142*/ 	.short	(.L_958 - .L_957)


	//   ....[0]....
.L_957:
        /*0144*/ 	.word	0x00000260
        /*0148*/ 	.word	0x000000ff
        /*014c*/ 	.word	0x00036400
        /*0150*/ 	.short	0x0100
        /*0152*/ 	.byte	0x06
	.zero		1


	//   ....[1]....
        /*0154*/ 	.word	0x00000350
        /*0158*/ 	.word	0x000000ff
        /*015c*/ 	.word	0x00036410
        /*0160*/ 	.short	0x0100
        /*0162*/ 	.byte	0x08
	.zero		1


	//   ....[2]....
        /*0164*/ 	.word	0x00000360
        /*0168*/ 	.word	0x000000ff
        /*016c*/ 	.word	0x00036420
        /*0170*/ 	.short	0x0100
        /*0172*/ 	.byte	0x08
	.zero		1


	//   ....[3]....
        /*0174*/ 	.word	0x00000370
        /*0178*/ 	.word	0x000000ff
        /*017c*/ 	.word	0x00036418
        /*0180*/ 	.short	0x0100
        /*0182*/ 	.byte	0x08
	.zero		1


	//   ....[4]....
        /*0184*/ 	.word	0x00000380
        /*0188*/ 	.word	0x000000ff
        /*018c*/ 	.word	0x00036428
        /*0190*/ 	.short	0x0100
        /*0192*/ 	.byte	0x08
	.zero		1


	//   ....[5]....
        /*0194*/ 	.word	0x000004b0
        /*0198*/ 	.word	0x000000ff
        /*019c*/ 	.word	0x00036430
        /*01a0*/ 	.short	0x0100
        /*01a2*/ 	.byte	0x08
	.zero		1


	//   ....[6]....
        /*01a4*/ 	.word	0x000004c0
        /*01a8*/ 	.word	0x000000ff
        /*01ac*/ 	.word	0x00036438
        /*01b0*/ 	.short	0x0100
        /*01b2*/ 	.byte	0x08
	.zero		1


	//   ....[7]....
        /*01b4*/ 	.word	0x00001640
        /*01b8*/ 	.word	0x000000ff
        /*01bc*/ 	.word	0x00036400
        /*01c0*/ 	.short	0x010a
        /*01c2*/ 	.byte	0x24
	.zero		1


	//   ....[8]....
        /*01c4*/ 	.word	0x00001740
        /*01c8*/ 	.word	0x000000ff
        /*01cc*/ 	.word	0x00036400
        /*01d0*/ 	.short	0x010a
        /*01d2*/ 	.byte	0x24
	.zero		1


	//   ....[9]....
        /*01d4*/ 	.word	0x00001e50
        /*01d8*/ 	.word	0x00000003
        /*01dc*/ 	.word	0x00036410
        /*01e0*/ 	.short	0x010a
        /*01e2*/ 	.byte	0x3f
	.zero		1


	//   ....[10]....
        /*01e4*/ 	.word	0x00001e90
        /*01e8*/ 	.word	0x00000003
        /*01ec*/ 	.word	0x00036410
        /*01f0*/ 	.short	0x010a
        /*01f2*/ 	.byte	0x3f
	.zero		1


	//   ....[11]....
        /*01f4*/ 	.word	0x00002530
        /*01f8*/ 	.word	0x000000ff
        /*01fc*/ 	.word	0x00036430
        /*0200*/ 	.short	0x010a
        /*0202*/ 	.byte	0x24
	.zero		1


	//   ....[12]....
        /*0204*/ 	.word	0x00002780
        /*0208*/ 	.word	0x000000ff
        /*020c*/ 	.word	0x00036430
        /*0210*/ 	.short	0x010a
        /*0212*/ 	.byte	0x24
	.zero		1


	//   ....[13]....
        /*0214*/ 	.word	0x00003e40
        /*0218*/ 	.word	0x000000ff
        /*021c*/ 	.word	0x00000000
        /*0220*/ 	.short	0x0101
        /*0222*/ 	.byte	0x04
	.zero		1


	//   ....[14]....
        /*0224*/ 	.word	0x000041d0
        /*0228*/ 	.word	0x00000003
        /*022c*/ 	.word	0x00000000
        /*0230*/ 	.short	0x0101
        /*0232*/ 	.byte	0x3f
	.zero		1


	//   ....[15]....
        /*0234*/ 	.word	0x000073e0
        /*0238*/ 	.word	0x00000000
        /*023c*/ 	.word	0x00036420
        /*0240*/ 	.short	0x010a
        /*0242*/ 	.byte	0x3f
	.zero		1


	//   ....[16]....
        /*0244*/ 	.word	0x00007bd0
        /*0248*/ 	.word	0x00000000
        /*024c*/ 	.word	0x00036438
        /*0250*/ 	.short	0x010a
        /*0252*/ 	.byte	0x3f
	.zero		1


	//   ....[17]....
        /*0254*/ 	.word	0x00007f30
        /*0258*/ 	.word	0x00000000
        /*025c*/ 	.word	0x00036428
        /*0260*/ 	.short	0x010a
        /*0262*/ 	.byte	0x3f
	.zero		1


	//   ....[18]....
        /*0264*/ 	.word	0x00008260
        /*0268*/ 	.word	0x00000000
        /*026c*/ 	.word	0x00036438
        /*0270*/ 	.short	0x010a
        /*0272*/ 	.byte	0x3f
	.zero		1


	//   ....[19]....
        /*0274*/ 	.word	0x00008550
        /*0278*/ 	.word	0x00000000
        /*027c*/ 	.word	0x00036420
        /*0280*/ 	.short	0x010a
        /*0282*/ 	.byte	0x3f
	.zero		1


	//   ....[20]....
        /*0284*/ 	.word	0x000088d0
        /*0288*/ 	.word	0x00000000
        /*028c*/ 	.word	0x00036438
        /*0290*/ 	.short	0x010a
        /*0292*/ 	.byte	0x3f
	.zero		1


	//   ....[21]....
        /*0294*/ 	.word	0x00008bd0
        /*0298*/ 	.word	0x00000000
        /*029c*/ 	.word	0x00036428
        /*02a0*/ 	.short	0x010a
        /*02a2*/ 	.byte	0x3f
	.zero		1


	//   ....[22]....
        /*02a4*/ 	.word	0x00008f10
        /*02a8*/ 	.word	0x00000000
        /*02ac*/ 	.word	0x00036438
        /*02b0*/ 	.short	0x010a
        /*02b2*/ 	.byte	0x3f
	.zero		1


	//   ....[23]....
        /*02b4*/ 	.word	0x00009370
        /*02b8*/ 	.word	0x00000007
        /*02bc*/ 	.word	0x00000000
        /*02c0*/ 	.short	0x010a
        /*02c2*/ 	.byte	0x3f
	.zero		1


	//   ....[24]....
        /*02c4*/ 	.word	0x000093f0
        /*02c8*/ 	.word	0x00000003
        /*02cc*/ 	.word	0x00000000
        /*02d0*/ 	.short	0x010a
        /*02d2*/ 	.byte	0x3f
	.zero		1


	//   ....[25]....
        /*02d4*/ 	.word	0x00009440
        /*02d8*/ 	.word	0x00000009
        /*02dc*/ 	.word	0x00036438
        /*02e0*/ 	.short	0x010a
        /*02e2*/ 	.byte	0x3f
	.zero		1


	//   ....[26]....
        /*02e4*/ 	.word	0x00009520
        /*02e8*/ 	.word	0x00000000
        /*02ec*/ 	.word	0x00036400
        /*02f0*/ 	.short	0x010a
        /*02f2*/ 	.byte	0x3f
	.zero		1


	//   ....[27]....
        /*02f4*/ 	.word	0x00009570
        /*02f8*/ 	.word	0x00000003
        /*02fc*/ 	.word	0x00036410
        /*0300*/ 	.short	0x010a
        /*0302*/ 	.byte	0x3f
	.zero		1


	//   ....[28]....
        /*0304*/ 	.word	0x000095d0
        /*0308*/ 	.word	0x00000079
        /*030c*/ 	.word	0x00036430
        /*0310*/ 	.short	0x010a
        /*0312*/ 	.byte	0x3f
	.zero		1


	//   ....[29]....
        /*0314*/ 	.word	0x00009620
        /*0318*/ 	.word	0x00000000
        /*031c*/ 	.word	0x00036420
        /*0320*/ 	.short	0x010a
        /*0322*/ 	.byte	0x3f
	.zero		1


	//   ....[30]....
        /*0324*/ 	.word	0x00009670
        /*0328*/ 	.word	0x00000000
        /*032c*/ 	.word	0x00036438
        /*0330*/ 	.short	0x010a
        /*0332*/ 	.byte	0x3f
	.zero		1


	//   ....[31]....
        /*0334*/ 	.word	0x000096c0
        /*0338*/ 	.word	0x00000000
        /*033c*/ 	.word	0x00036428
        /*0340*/ 	.short	0x010a
        /*0342*/ 	.byte	0x3f
	.zero		1


	//   ....[32]....
        /*0344*/ 	.word	0x00009720
        /*0348*/ 	.word	0x00000000
        /*034c*/ 	.word	0x00036438
        /*0350*/ 	.short	0x010a
        /*0352*/ 	.byte	0x3f
	.zero		1


	//   ....[33]....
        /*0354*/ 	.word	0x000097a0
        /*0358*/ 	.word	0x00000000
        /*035c*/ 	.word	0x00036420
        /*0360*/ 	.short	0x010a
        /*0362*/ 	.byte	0x3f
	.zero		1


	//   ....[34]....
        /*0364*/ 	.word	0x000097f0
        /*0368*/ 	.word	0x00000000
        /*036c*/ 	.word	0x00036438
        /*0370*/ 	.short	0x010a
        /*0372*/ 	.byte	0x3f
	.zero		1


	//   ....[35]....
        /*0374*/ 	.word	0x00009840
        /*0378*/ 	.word	0x00000000
        /*037c*/ 	.word	0x00036428
        /*0380*/ 	.short	0x010a
        /*0382*/ 	.byte	0x3f
	.zero		1


	//   ....[36]....
        /*0384*/ 	.word	0x00009890
        /*0388*/ 	.word	0x00000000
        /*038c*/ 	.word	0x00036438
        /*0390*/ 	.short	0x010a
        /*0392*/ 	.byte	0x3f
	.zero		1


	//   ....[37]....
        /*0394*/ 	.word	0x00009960
        /*0398*/ 	.word	0x00000007
        /*039c*/ 	.word	0x00000000
        /*03a0*/ 	.short	0x010a
        /*03a2*/ 	.byte	0x3f
	.zero		1


	//   ....[38]....
        /*03a4*/ 	.word	0x000099b0
        /*03a8*/ 	.word	0x00000003
        /*03ac*/ 	.word	0x00000000
        /*03b0*/ 	.short	0x010a
        /*03b2*/ 	.byte	0x3f
	.zero		1


	//----- nvinfo : EIATTR_NUM_MBARRIERS
	.align		4
.L_958:
        /*03b4*/ 	.byte	0x03, 0x38
        /*03b6*/ 	.short	0x0007


	//----- nvinfo : EIATTR_EXIT_INSTR_OFFSETS
	.align		4
        /*03b8*/ 	.byte	0x04, 0x1c
        /*03ba*/ 	.short	(.L_960 - .L_959)


	//   ....[0]....
.L_959:
        /*03bc*/ 	.word	0x00009490


	//----- nvinfo : EIATTR_MAX_THREADS
	.align		4
.L_960:
        /*03c0*/ 	.byte	0x04, 0x05
        /*03c2*/ 	.short	(.L_962 - .L_961)
.L_961:
        /*03c4*/ 	.word	0x00000200
        /*03c8*/ 	.word	0x00000001
        /*03cc*/ 	.word	0x00000001


	//----- nvinfo : EIATTR_CRS_STACK_SIZE
	.align		4
.L_962:
        /*03d0*/ 	.byte	0x04, 0x1e
        /*03d2*/ 	.short	(.L_964 - .L_963)
.L_963:
        /*03d4*/ 	.word	0x00000000


	//----- nvinfo : EIATTR_CBANK_PARAM_SIZE
	.align		4
.L_964:
        /*03d8*/ 	.byte	0x03, 0x19
        /*03da*/ 	.short	0x0770


	//----- nvinfo : EIATTR_PARAM_CBANK
	.align		4
        /*03dc*/ 	.byte	0x04, 0x0a
        /*03de*/ 	.short	(.L_966 - .L_965)
	.align		4
.L_965:
        /*03e0*/ 	.word	index@(.nv.constant0._ZN7cutlass13device_kernelIN5flash11enable_sm90INS1_16FlashAttnBwdSm90INS1_25CollectiveMainloopBwdSm90ILi2ELi1ELi1EN4cute5tupleIJNS5_1CILi1EEES8_S8_EEENS6_IJNS7_ILi64EEENS7_ILi96EEENS7_ILi192EEEEEENS_6half_tEfNS_4arch4Sm90ELb1ELb0ELb1ELb1ELb0ELb0ELb1ELb0ELi3ELi1ELi1ELi1ELb0EEENS1_24CollectiveEpilogueBwdGQAISD_fSG_Li384ELb1ELb0EEENS1_25SingleTileBwdLPTSchedulerILb1ELi96ELb0EEEEEEEEEvNT_6ParamsE)
        /*03e4*/ 	.short	0x0210
        /*03e6*/ 	.short	0x0770


	//----- nvinfo : EIATTR_SW_WAR
	.align		4
.L_966:
        /*03e8*/ 	.byte	0x04, 0x36
        /*03ea*/ 	.short	(.L_968 - .L_967)
.L_967:
        /*03ec*/ 	.word	0x00000008
.L_968:


//--------------------- .nv.info._ZN7cutlass13device_kernelIN5flash11enable_sm90INS1_16FlashAttnBwdSm90INS1_25CollectiveMainloopBwdSm90ILi2ELi1ELi1EN4cute5tupleIJNS5_1CILi1EEES8_S8_EEENS6_IJNS7_ILi64EEENS7_ILi96EEENS7_ILi192EEEEEENS_6half_tEfNS_4arch4Sm90ELb1ELb0ELb1ELb1ELb1ELb0ELb1ELb0ELi3ELi1ELi1ELi1ELb0EEENS1_24CollectiveEpilogueBwdGQAISD_fSG_Li384ELb1ELb1EEENS1_25SingleTileBwdLPTSchedulerILb1ELi96ELb1EEEEEEEEEvNT_6ParamsE --------------------------
	.section	.nv.info._ZN7cutlass13device_kernelIN5flash11enable_sm90INS1_16FlashAttnBwdSm90INS1_25CollectiveMainloopBwdSm90ILi2ELi1ELi1EN4cute5tupleIJNS5_1CILi1EEES8_S8_EEENS6_IJNS7_ILi64EEENS7_ILi96EEENS7_ILi192EEEEEENS_6half_tEfNS_4arch4Sm90ELb1ELb0ELb1ELb1ELb1ELb0ELb1ELb0ELi3ELi1ELi1ELi1ELb0EEENS1_24CollectiveEpilogueBwdGQAISD_fSG_Li384ELb1ELb1EEENS1_25SingleTileBwdLPTSchedulerILb1ELi96ELb1EEEEEEEEEvNT_6ParamsE,"",@"SHT_CUDA_INFO"
	.sectionflags	@""
	.align	4


	//----- nvinfo : EIATTR_CUDA_API_VERSION
	.align		4
        /*0000*/ 	.byte	0x04, 0x37
        /*0002*/ 	.short	(.L_970 - .L_969)
.L_969:
        /*0004*/ 	.word	0x00000082


	//----- nvinfo : EIATTR_KPARAM_INFO
	.align		4
.L_970:
        /*0008*/ 	.byte	0x04, 0x17
        /*000a*/ 	.short	(.L_972 - .L_971)
.L_971:
        /*000c*/ 	.word	0x00000000
        /*0010*/ 	.short	0x0000
        /*0012*/ 	.short	0x0070
        /*0014*/ 	.byte	0x00, 0xf0, 0x01, 0x1c


	//----- nvinfo : EIATTR_SPARSE_MMA_MASK
	.align		4
.L_972:
        /*0018*/ 	.byte	0x03, 0x50
        /*001a*/ 	.short	0x0000


	//----- nvinfo : EIATTR_MAXREG_COUNT
	.align		4
        /*001c*/ 	.byte	0x03, 0x1b
        /*001e*/ 	.short	0x0080


	//----- nvinfo : EIATTR_NUM_BARRIERS
	.align		4
        /*0020*/ 	.byte	0x02, 0x4c
        /*0022*/ 	.byte	0x10
	.zero		1


	//----- nvinfo : EIATTR_EXTERNS
	.align		4
        /*0024*/ 	.byte	0x04, 0x0f
        /*0026*/ 	.short	(.L_974 - .L_973)


	//   ....[0]....
	.align		4
.L_973:
        /*0028*/ 	.word	index@(__assertfail)


	//----- nvinfo : EIATTR_ANNOTATIONS
	.align		4
.L_974:
        /*002c*/ 	.byte	0x04, 0x55
        /*002e*/ 	.short	(.L_976 - .L_975)


	//   ....[0]....
.L_975:
        /* <DEDUP_REMOVED lines=10> */


	//----- nvinfo : EIATTR_MERCURY_ISA_VERSION
	.align		4
.L_976:
        /*00b8*/ 	.byte	0x03, 0x5f
        /*00ba*/ 	.short	0x0101


	//----- nvinfo : EIATTR_INT_WARP_WIDE_INSTR_OFFSETS
	.align		4
        /*00bc*/ 	.byte	0x04, 0x31
        /*00be*/ 	.short	(.L_978 - .L_977)


	//   ....[0]....
.L_977:
        /*00c0*/ 	.word	0x00000180


	//   ....[1]....
        /*00c4*/ 	.word	0x00000240


	//   ....[2]....
        /*00c8*/ 	.word	0x00006630


	//   ....[3]....
        /*00cc*/ 	.word	0x00006e20


	//   ....[4]....
        /*00d0*/ 	.word	0x00007480


	//----- nvinfo : EIATTR_COOP_GROUP_MASK_REGIDS
	.align		4
.L_978:
        /*00d4*/ 	.byte	0x04, 0x29
        /*00d6*/ 	.short	(.L_980 - .L_979)


	//   ....[0]....
.L_979:
        /*00d8*/ 	.word	0xffffffff


	//   ....[1]....
        /*00dc*/ 	.word	0xffffffff


	//   ....[2]....
        /*00e0*/ 	.word	0xffffffff


	//   ....[3]....
        /*00e4*/ 	.word	0xffffffff


	//   ....[4]....
        /*00e8*/ 	.word	0xffffffff


	//   ....[5]....
        /*00ec*/ 	.word	0xffffffff


	//   ....[6]....
        /*00f0*/ 	.word	0xffffffff


	//   ....[7]....
        /*00f4*/ 	.word	0xffffffff


	//   ....[8]....
        /*00f8*/ 	.word	0xffffffff


	//   ....[9]....
        /*00fc*/ 	.word	0xffffffff


	//   ....[10]....
        /*0100*/ 	.word	0xffffffff


	//   ....[11]....
        /*0104*/ 	.word	0xffffffff


	//   ....[12]....
        /*0108*/ 	.word	0xffffffff


	//   ....[13]....
        /*010c*/ 	.word	0xffffffff


	//   ....[14]....
        /*0110*/ 	.word	0xffffffff


	//   ....[15]....
        /*0114*/ 	.word	0xffffffff


	//   ....[16]....
        /*0118*/ 	.word	0xffffffff


	//   ....[17]....
        /*011c*/ 	.word	0x0500000f


	//   ....[18]....
        /*0120*/ 	.word	0x0500000f


	//   ....[19]....
        /*0124*/ 	.word	0x0500000f


	//   ....[20]....
        /*0128*/ 	.word	0x0500000f


	//   ....[21]....
        /*012c*/ 	.word	0x0500000f


	//   ....[22]....
        /*0130*/ 	.word	0x0500000f


	//----- nvinfo : EIATTR_COOP_GROUP_INSTR_OFFSETS
	.align		4
.L_980:
        /*0134*/ 	.byte	0x04, 0x28
        /*0136*/ 	.short	(.L_982 - .L_981)


	//   ....[0]....
.L_981:
        /*0138*/ 	.word	0x00000060


	//   ....[1]....
        /*013c*/ 	.word	0x00000190


	//   ....[2]....
        /*0140*/ 	.word	0x00000220


	//   ....[3]....
        /*0144*/ 	.word	0x000003a0


	//   ....[4]....
        /*0148*/ 	.word	0x00000600


	//   ....[5]....
        /*014c*/ 	.word	0x00001600


	//   ....[6]....
        /*0150*/ 	.word	0x00004c30


	//   ....[7]....
        /*0154*/ 	.word	0x00004dc0


	//   ....[8]....
        /*0158*/ 	.word	0x00005050


	//   ....[9]....
        /*015c*/ 	.word	0x000051e0


	//   ....[10]....
        /*0160*/ 	.word	0x000052f0


	//   ....[11]....
        /*0164*/ 	.word	0x000060a0


	//   ....[12]....
        /*0168*/ 	.word	0x00006560


	//   ....[13]....
        /*016c*/ 	.word	0x00006960


	//   ....[14]....
        /*0170*/ 	.word	0x00006d50


	//   ....[15]....
        /*0174*/ 	.word	0x00007000


	//   ....[16]....
        /*0178*/ 	.word	0x000073b0


	//   ....[17]....
        /*017c*/ 	.word	0x0000a2a0


	//   ....[18]....
        /*0180*/ 	.word	0x0000a410


	//   ....[19]....
        /*0184*/ 	.word	0x0000a480


	//   ....[20]....
        /*0188*/ 	.word	0x0000a4f0


	//   ....[21]....
        /*018c*/ 	.word	0x0000a560


	//   ....[22]....
        /*0190*/ 	.word	0x0000a5d0


	//----- nvinfo : EIATTR_REG_RECONFIG
	.align		4
.L_982:
        /*0194*/ 	.byte	0x01, 0x54
	.zero		2


	//----- nvinfo : EIATTR_SYSCALL_OFFSETS
	.align		4
        /*0198*/ 	.byte	0x04, 0x46
        /*019a*/ 	.short	(.L_984 - .L_983)


	//   ....[0]....
.L_983:
        /*019c*/ 	.word	0x00001260


	//   ....[1]....
        /*01a0*/ 	.word	0x00001350


	//   ....[2]....
        /*01a4*/ 	.word	0x00001490


	//   ....[3]....
        /*01a8*/ 	.word	0x00001580


	//----- nvinfo : EIATTR_MBARRIER_INSTR_OFFSETS
	.align		4
.L_984:
        /*01ac*/ 	.byte	0x04, 0x39
        /*01ae*/ 	.short	(.L_986 - .L_985)


	//   ....[0]....
.L_985:
        /*01b0*/ 	.word	0x00000260
        /*01b4*/ 	.word	0x000000ff
        /*01b8*/ 	.word	0x00036400
        /*01bc*/ 	.short	0x0100
        /*01be*/ 	.byte	0x06
	.zero		1


	//   ....[1]....
        /*01c0*/ 	.word	0x00000350
        /*01c4*/ 	.word	0x000000ff
        /*01c8*/ 	.word	0x00036410
        /*01cc*/ 	.short	0x0100
        /*01ce*/ 	.byte	0x08
	.zero		1


	//   ....[2]....
        /*01d0*/ 	.word	0x00000360
        /*01d4*/ 	.word	0x000000ff
        /*01d8*/ 	.word	0x00036420
        /*01dc*/ 	.short	0x0100
        /*01de*/ 	.byte	0x08
	.zero		1


	//   ....[3]....
        /*01e0*/ 	.word	0x00000370
        /*01e4*/ 	.word	0x000000ff
        /*01e8*/ 	.word	0x00036418
        /*01ec*/ 	.short	0x0100
        /*01ee*/ 	.byte	0x08
	.zero		1


	//   ....[4]....
        /*01f0*/ 	.word	0x00000380
        /*01f4*/ 	.word	0x000000ff
        /*01f8*/ 	.word	0x00036428
        /*01fc*/ 	.short	0x0100
        /*01fe*/ 	.byte	0x08
	.zero		1


	//   ....[5]....
        /*0200*/ 	.word	0x000004b0
        /*0204*/ 	.word	0x000000ff
        /*0208*/ 	.word	0x00036430
        /*020c*/ 	.short	0x0100
        /*020e*/ 	.byte	0x08
	.zero		1


	//   ....[6]....
        /*0210*/ 	.word	0x000004c0
        /*0214*/ 	.word	0x000000ff
        /*0218*/ 	.word	0x00036438
        /*021c*/ 	.short	0x0100
        /*021e*/ 	.byte	0x08
	.zero		1


	//   ....[7]....
        /*0220*/ 	.word	0x00001640
        /*0224*/ 	.word	0x000000ff
        /*0228*/ 	.word	0x00036400
        /*022c*/ 	.short	0x010a
        /*022e*/ 	.byte	0x24
	.zero		1


	//   ....[8]....
        /*0230*/ 	.word	0x00001740
        /*0234*/ 	.word	0x000000ff
        /*0238*/ 	.word	0x00036400
        /*023c*/ 	.short	0x010a
        /*023e*/ 	.byte	0x24
	.zero		1


	//   ....[9]....
        /*0240*/ 	.word	0x00001e50
        /*0244*/ 	.word	0x00000003
        /*0248*/ 	.word	0x00036410
        /*024c*/ 	.short	0x010a
        /*024e*/ 	.byte	0x3f
	.zero		1


	//   ....[10]....
        /*0250*/ 	.word	0x00001e90
        /*0254*/ 	.word	0x00000003
        /*0258*/ 	.word	0x00036410
        /*025c*/ 	.short	0x010a
        /*025e*/ 	.byte	0x3f
	.zero		1


	//   ....[11]....
        /*0260*/ 	.word	0x00002530
        /*0264*/ 	.word	0x000000ff
        /*0268*/ 	.word	0x00036430
        /*026c*/ 	.short	0x010a
        /*026e*/ 	.byte	0x24
	.zero		1


	//   ....[12]....
        /*0270*/ 	.word	0x00002780
        /*0274*/ 	.word	0x000000ff
        /*0278*/ 	.word	0x00036430
        /*027c*/ 	.short	0x010a
        /*027e*/ 	.byte	0x24
	.zero		1


	//   ....[13]....
        /*0280*/ 	.word	0x00003e40
        /*0284*/ 	.word	0x000000ff
        /*0288*/ 	.word	0x00000000
        /*028c*/ 	.short	0x0101
        /*028e*/ 	.byte	0x04
	.zero		1


	//   ....[14]....
        /*0290*/ 	.word	0x000041d0
        /*0294*/ 	.word	0x00000003
        /*0298*/ 	.word	0x00000000
        /*029c*/ 	.short	0x0101
        /*029e*/ 	.byte	0x3f
	.zero		1


	//   ....[15]....
        /*02a0*/ 	.word	0x000081a0
        /*02a4*/ 	.word	0x00000000
        /*02a8*/ 	.word	0x00036420
        /*02ac*/ 	.short	0x010a
        /*02ae*/ 	.byte	0x3f
	.zero		1


	//   ....[16]....
        /*02b0*/ 	.word	0x00008990
        /*02b4*/ 	.word	0x00000000
        /*02b8*/ 	.word	0x00036438
        /*02bc*/ 	.short	0x010a
        /*02be*/ 	.byte	0x3f
	.zero		1


	//   ....[17]....
        /*02c0*/ 	.word	0x00008cf0
        /*02c4*/ 	.word	0x00000000
        /*02c8*/ 	.word	0x00036428
        /*02cc*/ 	.short	0x010a
        /*02ce*/ 	.byte	0x3f
	.zero		1


	//   ....[18]....
        /*02d0*/ 	.word	0x00009020
        /*02d4*/ 	.word	0x00000000
        /*02d8*/ 	.word	0x00036438
        /*02dc*/ 	.short	0x010a
        /*02de*/ 	.byte	0x3f
	.zero		1


	//   ....[19]....
        /*02e0*/ 	.word	0x00009310
        /*02e4*/ 	.word	0x00000000
        /*02e8*/ 	.word	0x00036420
        /*02ec*/ 	.short	0x010a
        /*02ee*/ 	.byte	0x3f
	.zero		1


	//   ....[20]....
        /*02f0*/ 	.word	0x00009690
        /*02f4*/ 	.word	0x00000000
        /*02f8*/ 	.word	0x00036438
        /*02fc*/ 	.short	0x010a
        /*02fe*/ 	.byte	0x3f
	.zero		1


	//   ....[21]....
        /*0300*/ 	.word	0x00009990
        /*0304*/ 	.word	0x00000000
        /*0308*/ 	.word	0x00036428
        /*030c*/ 	.short	0x010a
        /*030e*/ 	.byte	0x3f
	.zero		1


	//   ....[22]....
        /*0310*/ 	.word	0x00009cd0
        /*0314*/ 	.word	0x00000000
        /*0318*/ 	.word	0x00036438
        /*031c*/ 	.short	0x010a
        /*031e*/ 	.byte	0x3f
	.zero		1


	//   ....[23]....
        /*0320*/ 	.word	0x0000a130
        /*0324*/ 	.word	0x00000007
        /*0328*/ 	.word	0x00000000
        /*032c*/ 	.short	0x010a
        /*032e*/ 	.byte	0x3f
	.zero		1


	//   ....[24]....
        /*0330*/ 	.word	0x0000a1b0
        /*0334*/ 	.word	0x00000003
        /*0338*/ 	.word	0x00000000
        /*033c*/ 	.short	0x010a
        /*033e*/ 	.byte	0x3f
	.zero		1


	//   ....[25]....
        /*0340*/ 	.word	0x0000a200
        /*0344*/ 	.word	0x00000009
        /*0348*/ 	.word	0x00036438
        /*034c*/ 	.short	0x010a
        /*034e*/ 	.byte	0x3f
	.zero		1


	//   ....[26]....
        /*0350*/ 	.word	0x0000a2e0
        /*0354*/ 	.word	0x00000000
        /*0358*/ 	.word	0x00036400
        /*035c*/ 	.short	0x010a
        /*035e*/ 	.byte	0x3f
	.zero		1


	//   ....[27]....
        /*0360*/ 	.word	0x0000a330
        /*0364*/ 	.word	0x00000003
        /*0368*/ 	.word	0x00036410
        /*036c*/ 	.short	0x010a
        /*036e*/ 	.byte	0x3f
	.zero		1


	//   ....[28]....
        /*0370*/ 	.word	0x0000a390
        /*0374*/ 	.word	0x00000079
        /*0378*/ 	.word	0x00036430
        /*037c*/ 	.short	0x010a
        /*037e*/ 	.byte	0x3f
	.zero		1


	//   ....[29]....
        /*0380*/ 	.word	0x0000a610
        /*0384*/ 	.word	0x00000000
        /*0388*/ 	.word	0x00036420
        /*038c*/ 	.short	0x010a
        /*038e*/ 	.byte	0x3f
	.zero		1


	//   ....[30]....
        /*0390*/ 	.word	0x0000a660
        /*0394*/ 	.word	0x00000000
        /*0398*/ 	.word	0x00036438
        /*039c*/ 	.short	0x010a
        /*039e*/ 	.byte	0x3f
	.zero		1


	//   ....[31]....
        /*03a0*/ 	.word	0x0000a6b0
        /*03a4*/ 	.word	0x00000000
        /*03a8*/ 	.word	0x00036428
        /*03ac*/ 	.short	0x010a
        /*03ae*/ 	.byte	0x3f
	.zero		1


	//   ....[32]....
        /*03b0*/ 	.word	0x0000a710
        /*03b4*/ 	.word	0x00000000
        /*03b8*/ 	.word	0x00036438
        /*03bc*/ 	.short	0x010a
        /*03be*/ 	.byte	0x3f
	.zero		1


	//   ....[33]....
        /*03c0*/ 	.word	0x0000a790
        /*03c4*/ 	.word	0x00000000
        /*03c8*/ 	.word	0x00036420
        /*03cc*/ 	.short	0x010a
        /*03ce*/ 	.byte	0x3f
	.zero		1


	//   ....[34]....
        /*03d0*/ 	.word	0x0000a7e0
        /*03d4*/ 	.word	0x00000000
        /*03d8*/ 	.word	0x00036438
        /*03dc*/ 	.short	0x010a
        /*03de*/ 	.byte	0x3f
	.zero		1


	//   ....[35]....
        /*03e0*/ 	.word	0x0000a830
        /*03e4*/ 	.word	0x00000000
        /*03e8*/ 	.word	0x00036428
        /*03ec*/ 	.short	0x010a
        /*03ee*/ 	.byte	0x3f
	.zero		1


	//   ....[36]....
        /*03f0*/ 	.word	0x0000a880
        /*03f4*/ 	.word	0x00000000
        /*03f8*/ 	.word	0x00036438
        /*03fc*/ 	.short	0x010a
        /*03fe*/ 	.byte	0x3f
	.zero		1


	//   ....[37]....
        /*0400*/ 	.word	0x0000a950
        /*0404*/ 	.word	0x00000007
        /*0408*/ 	.word	0x00000000
        /*040c*/ 	.short	0x010a
        /*040e*/ 	.byte	0x3f
	.zero		1


	//   ....[38]....
        /*0410*/ 	.word	0x0000a9a0
        /*0414*/ 	.word	0x00000003
        /*0418*/ 	.word	0x00000000
        /*041c*/ 	.short	0x010a
        /*041e*/ 	.byte	0x3f
	.zero		1


	//----- nvinfo : EIATTR_NUM_MBARRIERS
	.align		4
.L_986:
        /*0420*/ 	.byte	0x03, 0x38
        /*0422*/ 	.short	0x0007


	//----- nvinfo : EIATTR_EXIT_INSTR_OFFSETS
	.align		4
        /*0424*/ 	.byte	0x04, 0x1c
        /*0426*/ 	.short	(.L_988 - .L_987)


	//   ....[0]....
.L_987:
        /*0428*/ 	.word	0x0000a250


	//----- nvinfo : EIATTR_MAX_THREADS
	.align		4
.L_988:
        /*042c*/ 	.byte	0x04, 0x05
        /*042e*/ 	.short	(.L_990 - .L_989)
.L_989:
        /*0430*/ 	.word	0x00000200
        /*0434*/ 	.word	0x00000001
        /*0438*/ 	.word	0x00000001


	//----- nvinfo : EIATTR_CRS_STACK_SIZE
	.align		4
.L_990:
        /*043c*/ 	.byte	0x04, 0x1e
        /*043e*/ 	.short	(.L_992 - .L_991)
.L_991:
        /*0440*/ 	.word	0x00000000


	//----- nvinfo : EIATTR_CBANK_PARAM_SIZE
	.align		4
.L_992:
        /*0444*/ 	.byte	0x03, 0x19
        /*0446*/ 	.short	0x0770


	//----- nvinfo : EIATTR_PARAM_CBANK
	.align		4
        /*0448*/ 	.byte	0x04, 0x0a
        /*044a*/ 	.short	(.L_994 - .L_993)
	.align		4
.L_993:
        /*044c*/ 	.word	index@(.nv.constant0._ZN7cutlass13device_kernelIN5flash11enable_sm90INS1_16FlashAttnBwdSm90INS1_25CollectiveMainloopBwdSm90ILi2ELi1ELi1EN4cute5tupleIJNS5_1CILi1EEES8_S8_EEENS6_IJNS7_ILi64EEENS7_ILi96EEENS7_ILi192EEEEEENS_6half_tEfNS_4arch4Sm90ELb1ELb0ELb1ELb1ELb1ELb0ELb1ELb0ELi3ELi1ELi1ELi1ELb0EEENS1_24CollectiveEpilogueBwdGQAISD_fSG_Li384ELb1ELb1EEENS1_25SingleTileBwdLPTSchedulerILb1ELi96ELb1EEEEEEEEEvNT_6ParamsE)
        /*0450*/ 	.short	0x0210
        /*0452*/ 	.short	0x0770


	//----- nvinfo : EIATTR_SW_WAR
	.align		4
.L_994:
        /*0454*/ 	.byte	0x04, 0x36
        /*0456*/ 	.short	(.L_996 - .L_995)
.L_995:
        /*0458*/ 	.word	0x00000008
.L_996:


//--------------------- .nv.info._ZN7cutlass13device_kernelIN5flash11enable_sm90INS1_16FlashAttnBwdSm90INS1_25CollectiveMainloopBwdSm90ILi2ELi1ELi1EN4cute5tupleIJNS5_1CILi1EEES8_S8_EEENS6_IJNS7_ILi64EEENS7_ILi96EEENS7_ILi192EEEEEENS_6half_tEfNS_4arch4Sm90ELb0ELb0ELb0ELb0ELb0ELb0ELb1ELb0ELi3ELi1ELi1ELi1ELb0EEENS1_21CollectiveEpilogueBwdISD_SE_SG_Li384ELb0ELb1ELi3EEENS1_19SingleTileSchedulerILb0ELb0ELb0ELi96EEEEEEEEEvNT_6ParamsE --------------------------
	.section	.nv.info._ZN7cutlass13device_kernelIN5flash11enable_sm90INS1_16FlashAttnBwdSm90INS1_25CollectiveMainloopBwdSm90ILi2ELi1ELi1EN4cute5tupleIJNS5_1CILi1EEES8_S8_EEENS6_IJNS7_ILi64EEENS7_ILi96EEENS7_ILi192EEEEEENS_6half_tEfNS_4arch4Sm90ELb0ELb0ELb0ELb0ELb0ELb0ELb1ELb0ELi3ELi1ELi1ELi1ELb0EEENS1_21CollectiveEpilogueBwdISD_SE_SG_Li384ELb0ELb1ELi3EEENS1_19SingleTileSchedulerILb0ELb0ELb0ELi96EEEEEEEEEvNT_6ParamsE,"",@"SHT_CUDA_INFO"
	.sectionflags	@""
	.align	4


	//----- nvinfo : EIATTR_CUDA_API_VERSION
	.align		4
        /*0000*/ 	.byte	0x04, 0x37
        /*0002*/ 	.short	(.L_998 - .L_997)
.L_997:
        /*0004*/ 	.word	0x00000082


	//----- nvinfo : EIATTR_KPARAM_INFO
	.align		4
.L_998:
        /*0008*/ 	.byte	0x04, 0x17
        /*000a*/ 	.short	(.L_1000 - .L_999)
.L_999:
        /*000c*/ 	.word	0x00000000
        /*0010*/ 	.short	0x0000
        /*0012*/ 	.short	0x0070
        /*0014*/ 	.byte	0x00, 0xf0, 0x01, 0x24


	//----- nvinfo : EIATTR_SPARSE_MMA_MASK
	.align		4
.L_1000:
        /*0018*/ 	.byte	0x03, 0x50
        /*001a*/ 	.short	0x0000


	//----- nvinfo : EIATTR_MAXREG_COUNT
	.align		4
        /*001c*/ 	.byte	0x03, 0x1b
        /*001e*/ 	.short	0x0080


	//----- nvinfo : EIATTR_NUM_BARRIERS
	.align		4
        /*0020*/ 	.byte	0x02, 0x4c
        /*0022*/ 	.byte	0x10
	.zero		1


	//----- nvinfo : EIATTR_EXTERNS
	.align		4
        /*0024*/ 	.byte	0x04, 0x0f
        /*0026*/ 	.short	(.L_1002 - .L_1001)


	//   ....[0]....
	.align		4
.L_1001:
        /*0028*/ 	.word	index@(__assertfail)


	//----- nvinfo : EIATTR_MERCURY_ISA_VERSION
	.align		4
.L_1002:
        /*002c*/ 	.byte	0x03, 0x5f
        /*002e*/ 	.short	0x0101


	//----- nvinfo : EIATTR_INT_WARP_WIDE_INSTR_OFFSETS
	.align		4
        /*0030*/ 	.byte	0x04, 0x31
        /*0032*/ 	.short	(.L_1004 - .L_1003)


	//   ....[0]....
.L_1003:
        /*0034*/ 	.word	0x000001d0


	//   ....[1]....
        /*0038*/ 	.word	0x00000290


	//----- nvinfo : EIATTR_COOP_GROUP_MASK_REGIDS
	.align		4
.L_1004:
        /*003c*/ 	.byte	0x04, 0x29
        /*003e*/ 	.short	(.L_1006 - .L_1005)


	//   ....[0]....
.L_1005:
        /*0040*/ 	.word	0xffffffff


	//   ....[1]....
        /*0044*/ 	.word	0xffffffff


	//   ....[2]....
        /*0048*/ 	.word	0xffffffff


	//   ....[3]....
        /*004c*/ 	.word	0xffffffff


	//   ....[4]....
        /*0050*/ 	.word	0xffffffff


	//   ....[5]....
        /*0054*/ 	.word	0xffffffff


	//   ....[6]....
        /*0058*/ 	.word	0xffffffff


	//   ....[7]....
        /*005c*/ 	.word	0xffffffff


	//   ....[8]....
        /*0060*/ 	.word	0x0500000f


	//----- nvinfo : EIATTR_COOP_GROUP_INSTR_OFFSETS
	.align		4
.L_1006:
        /*0064*/ 	.byte	0x04, 0x28
        /*0066*/ 	.short	(.L_1008 - .L_1007)


	//   ....[0]....
.L_1007:
        /*0068*/ 	.word	0x00000050


	//   ....[1]....
        /*006c*/ 	.word	0x000001e0


	//   ....[2]....
        /*0070*/ 	.word	0x00000270


	//   ....[3]....
        /*0074*/ 	.word	0x000003f0


	//   ....[4]....
        /*0078*/ 	.word	0x00000600


	//   ....[5]....
        /*007c*/ 	.word	0x00000b70


	//   ....[6]....
        /*0080*/ 	.word	0x00003d00


	//   ....[7]....
        /*0084*/ 	.word	0x00004360


	//   ....[8]....
        /*0088*/ 	.word	0x00007420


	//----- nvinfo : EIATTR_REG_RECONFIG
	.align		4
.L_1008:
        /*008c*/ 	.byte	0x01, 0x54
	.zero		2


	//----- nvinfo : EIATTR_SYSCALL_OFFSETS
	.align		4
        /*0090*/ 	.byte	0x04, 0x46
        /*0092*/ 	.short	(.L_1010 - .L_1009)


	//   ....[0]....
.L_1009:
        /*0094*/ 	.word	0x000007d0


	//   ....[1]....
        /*0098*/ 	.word	0x000008c0


	//   ....[2]....
        /*009c*/ 	.word	0x00000a00


	//   ....[3]....
        /*00a0*/ 	.word	0x00000af0


	//   ....[4]....
        /*00a4*/ 	.word	0x00003720


	//   ....[5]....
        /*00a8*/ 	.word	0x00003860


	//   ....[6]....
        /*00ac*/ 	.word	0x00003980


	//   ....[7]....
        /*00b0*/ 	.word	0x00003aa0


	//----- nvinfo : EIATTR_MBARRIER_INSTR_OFFSETS
	.align		4
.L_1010:
        /*00b4*/ 	.byte	0x04, 0x39
        /*00b6*/ 	.short	(.L_1012 - .L_1011)


	//   ....[0]....
.L_1011:
        /*00b8*/ 	.word	0x000002b0
        /*00bc*/ 	.word	0x000000ff
        /*00c0*/ 	.word	0x00036400
        /*00c4*/ 	.short	0x0100
        /*00c6*/ 	.byte	0x06
	.zero		1


	//   ....[1]....
        /*00c8*/ 	.word	0x000003a0
        /*00cc*/ 	.word	0x000000ff
        /*00d0*/ 	.word	0x00036410
        /*00d4*/ 	.short	0x0100
        /*00d6*/ 	.byte	0x08
	.zero		1


	//   ....[2]....
        /*00d8*/ 	.word	0x000003b0
        /*00dc*/ 	.word	0x000000ff
        /*00e0*/ 	.word	0x00036420
        /*00e4*/ 	.short	0x0100
        /*00e6*/ 	.byte	0x08
	.zero		1


	//   ....[3]....
        /*00e8*/ 	.word	0x000003c0
        /*00ec*/ 	.word	0x000000ff
        /*00f0*/ 	.word	0x00036418
        /*00f4*/ 	.short	0x0100
        /*00f6*/ 	.byte	0x08
	.zero		1


	//   ....[4]....
        /*00f8*/ 	.word	0x000003d0
        /*00fc*/ 	.word	0x000000ff
        /*0100*/ 	.word	0x00036428
        /*0104*/ 	.short	0x0100
        /*0106*/ 	.byte	0x08
	.zero		1


	//   ....[5]....
        /*0108*/ 	.word	0x00000500
        /*010c*/ 	.word	0x000000ff
        /*0110*/ 	.word	0x00036430
        /*0114*/ 	.short	0x0100
        /*0116*/ 	.byte	0x08
	.zero		1


	//   ....[6]....
        /*0118*/ 	.word	0x00000510
        /*011c*/ 	.word	0x000000ff
        /*0120*/ 	.word	0x00036438
        /*0124*/ 	.short	0x0100
        /*0126*/ 	.byte	0x08
	.zero		1


	//   ....[7]....
        /*0128*/ 	.word	0x00000bb0
        /*012c*/ 	.word	0x000000ff
        /*0130*/ 	.word	0x00036400
        /*0134*/ 	.short	0x010a
        /*0136*/ 	.byte	0x25
	.zero		1


	//   ....[8]....
        /*0138*/ 	.word	0x00000d40
        /*013c*/ 	.word	0x000000ff
        /*0140*/ 	.word	0x00036400
        /*0144*/ 	.short	0x010a
        /*0146*/ 	.byte	0x25
	.zero		1


	//   ....[9]....
        /*0148*/ 	.word	0x00001430
        /*014c*/ 	.word	0x00000004
        /*0150*/ 	.word	0x00036410
        /*0154*/ 	.short	0x010a
        /*0156*/ 	.byte	0x3f
	.zero		1


	//   ....[10]....
        /*0158*/ 	.word	0x00001470
        /*015c*/ 	.word	0x00000004
        /*0160*/ 	.word	0x00036410
        /*0164*/ 	.short	0x010a
        /*0166*/ 	.byte	0x3f
	.zero		1


	//   ....[11]....
        /*0168*/ 	.word	0x00001b10
        /*016c*/ 	.word	0x000000ff
        /*0170*/ 	.word	0x00036430
        /*0174*/ 	.short	0x010a
        /*0176*/ 	.byte	0x25
	.zero		1


	//   ....[12]....
        /*0178*/ 	.word	0x00001b50
        /*017c*/ 	.word	0x000000ff
        /*0180*/ 	.word	0x00036430
        /*0184*/ 	.short	0x010a
        /*0186*/ 	.byte	0x25
	.zero		1


	//   ....[13]....
        /*0188*/ 	.word	0x00002f20
        /*018c*/ 	.word	0x000000ff
        /*0190*/ 	.word	0x00000000
        /*0194*/ 	.short	0x0101
        /*0196*/ 	.byte	0x04
	.zero		1


	//   ....[14]....
        /*0198*/ 	.word	0x000032b0
        /*019c*/ 	.word	0x00000004
        /*01a0*/ 	.word	0x00000000
        /*01a4*/ 	.short	0x0101
        /*01a6*/ 	.byte	0x3f
	.zero		1


	//   ....[15]....
        /*01a8*/ 	.word	0x000055d0
        /*01ac*/ 	.word	0x00000000
        /*01b0*/ 	.word	0x00036420
        /*01b4*/ 	.short	0x010a
        /*01b6*/ 	.byte	0x3f
	.zero		1


	//   ....[16]....
        /*01b8*/ 	.word	0x00005d10
        /*01bc*/ 	.word	0x00000000
        /*01c0*/ 	.word	0x00036438
        /*01c4*/ 	.short	0x010a
        /*01c6*/ 	.byte	0x3f
	.zero		1


	//   ....[17]....
        /*01c8*/ 	.word	0x00006060
        /*01cc*/ 	.word	0x00000000
        /*01d0*/ 	.word	0x00036428
        /*01d4*/ 	.short	0x010a
        /*01d6*/ 	.byte	0x3f
	.zero		1


	//   ....[18]....
        /*01d8*/ 	.word	0x000062f0
        /*01dc*/ 	.word	0x00000000
        /*01e0*/ 	.word	0x00036438
        /*01e4*/ 	.short	0x010a
        /*01e6*/ 	.byte	0x3f
	.zero		1


	//   ....[19]....
        /*01e8*/ 	.word	0x000065d0
        /*01ec*/ 	.word	0x00000000
        /*01f0*/ 	.word	0x00036420
        /*01f4*/ 	.short	0x010a
        /*01f6*/ 	.byte	0x3f
	.zero		1


	//   ....[20]....
        /*01f8*/ 	.word	0x000068c0
        /*01fc*/ 	.word	0x00000000
        /*0200*/ 	.word	0x00036438
        /*0204*/ 	.short	0x010a
        /*0206*/ 	.byte	0x3f
	.zero		1


	//   ....[21]....
        /*0208*/ 	.word	0x00006bb0
        /*020c*/ 	.word	0x00000000
        /*0210*/ 	.word	0x00036428
        /*0214*/ 	.short	0x010a
        /*0216*/ 	.byte	0x3f
	.zero		1


	//   ....[22]....
        /*0218*/ 	.word	0x00006e60
        /*021c*/ 	.word	0x00000000
        /*0220*/ 	.word	0x00036438
        /*0224*/ 	.short	0x010a
        /*0226*/ 	.byte	0x3f
	.zero		1


	//   ....[23]....
        /*0228*/ 	.word	0x000072b0
        /*022c*/ 	.word	0x00000007
        /*0230*/ 	.word	0x00000000
        /*0234*/ 	.short	0x010a
        /*0236*/ 	.byte	0x3f
	.zero		1


	//   ....[24]....
        /*0238*/ 	.word	0x00007330
        /*023c*/ 	.word	0x00000003
        /*0240*/ 	.word	0x00000000
        /*0244*/ 	.short	0x010a
        /*0246*/ 	.byte	0x3f
	.zero		1


	//   ....[25]....
        /*0248*/ 	.word	0x00007380
        /*024c*/ 	.word	0x00000009
        /*0250*/ 	.word	0x00036438
        /*0254*/ 	.short	0x010a
        /*0256*/ 	.byte	0x3f
	.zero		1


	//   ....[26]....
        /*0258*/ 	.word	0x00007450
        /*025c*/ 	.word	0x00000013
        /*0260*/ 	.word	0x00036400
        /*0264*/ 	.short	0x010a
        /*0266*/ 	.byte	0x3f
	.zero		1


	//   ....[27]....
        /*0268*/ 	.word	0x000074a0
        /*026c*/ 	.word	0x00000004
        /*0270*/ 	.word	0x00036410
        /*0274*/ 	.short	0x010a
        /*0276*/ 	.byte	0x3f
	.zero		1


	//   ....[28]....
        /*0278*/ 	.word	0x000074f0
        /*027c*/ 	.word	0x00000013
        /*0280*/ 	.word	0x00036430
        /*0284*/ 	.short	0x010a
        /*0286*/ 	.byte	0x3f
	.zero		1


	//   ....[29]....
        /*0288*/ 	.word	0x00007540
        /*028c*/ 	.word	0x00000000
        /*0290*/ 	.word	0x00036420
        /*0294*/ 	.short	0x010a
        /*0296*/ 	.byte	0x3f
	.zero		1


	//   ....[30]....
        /*0298*/ 	.word	0x00007590
        /*029c*/ 	.word	0x00000000
        /*02a0*/ 	.word	0x00036438
        /*02a4*/ 	.short	0x010a
        /*02a6*/ 	.byte	0x3f
	.zero		1


	//   ....[31]....
        /*02a8*/ 	.word	0x000075e0
        /*02ac*/ 	.word	0x00000000
        /*02b0*/ 	.word	0x00036428
        /*02b4*/ 	.short	0x010a
        /*02b6*/ 	.byte	0x3f
	.zero		1


	//   ....[32]....
        /*02b8*/ 	.word	0x00007630
        /*02bc*/ 	.word	0x00000000
        /*02c0*/ 	.word	0x00036438
        /*02c4*/ 	.short	0x010a
        /*02c6*/ 	.byte	0x3f
	.zero		1


	//   ....[33]....
        /*02c8*/ 	.word	0x00007690
        /*02cc*/ 	.word	0x00000000
        /*02d0*/ 	.word	0x00036420
        /*02d4*/ 	.short	0x010a
        /*02d6*/ 	.byte	0x3f
	.zero		1


	//   ....[34]....
        /*02d8*/ 	.word	0x000076e0
        /*02dc*/ 	.word	0x00000000
        /*02e0*/ 	.word	0x00036438
        /*02e4*/ 	.short	0x010a
        /*02e6*/ 	.byte	0x3f
	.zero		1


	//   ....[35]....
        /*02e8*/ 	.word	0x00007730
        /*02ec*/ 	.word	0x00000000
        /*02f0*/ 	.word	0x00036428
        /*02f4*/ 	.short	0x010a
        /*02f6*/ 	.byte	0x3f
	.zero		1


	//   ....[36]....
        /*02f8*/ 	.word	0x00007780
        /*02fc*/ 	.word	0x00000000
        /*0300*/ 	.word	0x00036438
        /*0304*/ 	.short	0x010a
        /*0306*/ 	.byte	0x3f
	.zero		1


	//   ....[37]....
        /*0308*/ 	.word	0x00007860
        /*030c*/ 	.word	0x00000007
        /*0310*/ 	.word	0x00000000
        /*0314*/ 	.short	0x010a
        /*0316*/ 	.byte	0x3f
	.zero		1


	//   ....[38]....
        /*0318*/ 	.word	0x000078b0
        /*031c*/ 	.word	0x00000003
        /*0320*/ 	.word	0x00000000
        /*0324*/ 	.short	0x010a
        /*0326*/ 	.byte	0x3f
	.zero		1


	//----- nvinfo : EIATTR_NUM_MBARRIERS
	.align		4
.L_1012:
        /*0328*/ 	.byte	0x03, 0x38
        /*032a*/ 	.short	0x0007


	//----- nvinfo : EIATTR_EXIT_INSTR_OFFSETS
	.align		4
        /*032c*/ 	.byte	0x04, 0x1c
        /*032e*/ 	.short	(.L_1014 - .L_1013)


	//   ....[0]....
.L_1013:
        /*0330*/ 	.word	0x00000660


	//   ....[1]....
        /*0334*/ 	.word	0x00004310


	//   ....[2]....
        /*0338*/ 	.word	0x000043a0


	//   ....[3]....
        /*033c*/ 	.word	0x000043d0


	//   ....[4]....
        /*0340*/ 	.word	0x000044d0


	//   ....[5]....
        /*0344*/ 	.word	0x00004e10


	//   ....[6]....
        /*0348*/ 	.word	0x00005260


	//   ....[7]....
        /*034c*/ 	.word	0x000073d0


	//----- nvinfo : EIATTR_MAX_THREADS
	.align		4
.L_1014:
        /*0350*/ 	.byte	0x04, 0x05
        /*0352*/ 	.short	(.L_1016 - .L_1015)
.L_1015:
        /*0354*/ 	.word	0x00000200
        /*0358*/ 	.word	0x00000001
        /*035c*/ 	.word	0x00000001


	//----- nvinfo : EIATTR_CRS_STACK_SIZE
	.align		4
.L_1016:
        /*0360*/ 	.byte	0x04, 0x1e
        /*0362*/ 	.short	(.L_1018 - .L_1017)
.L_1017:
        /*0364*/ 	.word	0x00000000


	//----- nvinfo : EIATTR_CBANK_PARAM_SIZE
	.align		4
.L_1018:
        /*0368*/ 	.byte	0x03, 0x19
        /*036a*/ 	.short	0x0970


	//----- nvinfo : EIATTR_PARAM_CBANK
	.align		4
        /*036c*/ 	.byte	0x04, 0x0a
        /*036e*/ 	.short	(.L_1020 - .L_1019)
	.align		4
.L_1019:
        /*0370*/ 	.word	index@(.nv.constant0._ZN7cutlass13device_kernelIN5flash11enable_sm90INS1_16FlashAttnBwdSm90INS1_25CollectiveMainloopBwdSm90ILi2ELi1ELi1EN4cute5tupleIJNS5_1CILi1EEES8_S8_EEENS6_IJNS7_ILi64EEENS7_ILi96EEENS7_ILi192EEEEEENS_6half_tEfNS_4arch4Sm90ELb0ELb0ELb0ELb0ELb0ELb0ELb1ELb0ELi3ELi1ELi1ELi1ELb0EEENS1_21CollectiveEpilogueBwdISD_SE_SG_Li384ELb0ELb1ELi3EEENS1_19SingleTileSchedulerILb0ELb0ELb0ELi96EEEEEEEEEvNT_6ParamsE)
        /*0374*/ 	.short	0x0210
        /*0376*/ 	.short	0x0970


	//----- nvinfo : EIATTR_SW_WAR
	.align		4
.L_1020:
        /*0378*/ 	.byte	0x04, 0x36
        /*037a*/ 	.short	(.L_1022 - .L_1021)
.L_1021:
        /*037c*/ 	.word	0x00000008
.L_1022:


//--------------------- .nv.info._ZN7cutlass13device_kernelIN5flash11enable_sm90INS1_16FlashAttnBwdSm90INS1_25CollectiveMainloopBwdSm90ILi2ELi1ELi1EN4cute5tupleIJNS5_1CILi1EEES8_S8_EEENS6_IJNS7_ILi64EEENS7_ILi96EEENS7_ILi192EEEEEENS_6half_tEfNS_4arch4Sm90ELb0ELb0ELb0ELb0ELb1ELb0ELb1ELb0ELi3ELi1ELi1ELi1ELb0EEENS1_21CollectiveEpilogueBwdISD_SE_SG_Li384ELb0ELb1ELi3EEENS1_19SingleTileSchedulerILb0ELb0ELb0ELi96EEEEEEEEEvNT_6ParamsE --------------------------
	.section	.nv.info._ZN7cutlass13device_kernelIN5flash11enable_sm90INS1_16FlashAttnBwdSm90INS1_25CollectiveMainloopBwdSm90ILi2ELi1ELi1EN4cute5tupleIJNS5_1CILi1EEES8_S8_EEENS6_IJNS7_ILi64EEENS7_ILi96EEENS7_ILi192EEEEEENS_6half_tEfNS_4arch4Sm90ELb0ELb0ELb0ELb0ELb1ELb0ELb1ELb0ELi3ELi1ELi1ELi1ELb0EEENS1_21CollectiveEpilogueBwdISD_SE_SG_Li384ELb0ELb1ELi3EEENS1_19SingleTileSchedulerILb0ELb0ELb0ELi96EEEEEEEEEvNT_6ParamsE,"",@"SHT_CUDA_INFO"
	.sectionflags	@""
	.align	4


	//----- nvinfo : EIATTR_CUDA_API_VERSION
	.align		4
        /*0000*/ 	.byte	0x04, 0x37
        /*0002*/ 	.short	(.L_1024 - .L_1023)
.L_1023:
        /*0004*/ 	.word	0x00000082


	//----- nvinfo : EIATTR_KPARAM_INFO
	.align		4
.L_1024:
        /*0008*/ 	.byte	0x04, 0x17
        /*000a*/ 	.short	(.L_1026 - .L_1025)
.L_1025:
        /*000c*/ 	.word	0x00000000
        /*0010*/ 	.short	0x0000
        /*0012*/ 	.short	0x0070
        /*0014*/ 	.byte	0x00, 0xf0, 0x01, 0x24


	//----- nvinfo : EIATTR_SPARSE_MMA_MASK
	.align		4
.L_1026:
        /*0018*/ 	.byte	0x03, 0x50
        /*001a*/ 	.short	0x0000


	//----- nvinfo : EIATTR_MAXREG_COUNT
	.align		4
        /*001c*/ 	.byte	0x03, 0x1b
        /*001e*/ 	.short	0x0080


	//----- nvinfo : EIATTR_NUM_BARRIERS
	.align		4
        /*0020*/ 	.byte	0x02, 0x4c
        /*0022*/ 	.byte	0x10
	.zero		1


	//----- nvinfo : EIATTR_EXTERNS
	.align		4
        /*0024*/ 	.byte	0x04, 0x0f
        /*0026*/ 	.short	(.L_1028 - .L_1027)


	//   ....[0]....
	.align		4
.L_1027:
        /*0028*/ 	.word	index@(__assertfail)


	//----- nvinfo : EIATTR_MERCURY_ISA_VERSION
	.align		4
.L_1028:
        /*002c*/ 	.byte	0x03, 0x5f
        /*002e*/ 	.short	0x0101


	//----- nvinfo : EIATTR_INT_WARP_WIDE_INSTR_OFFSETS
	.align		4
        /*0030*/ 	.byte	0x04, 0x31
        /*0032*/ 	.short	(.L_1030 - .L_1029)


	//   ....[0]....
.L_1029:
        /*0034*/ 	.word	0x000001d0


	//   ....[1]....
        /*0038*/ 	.word	0x00000290


	//   ....[2]....
        /*003c*/ 	.word	0x00004cb0


	//   ....[3]....
        /*0040*/ 	.word	0x000052a0


	//   ....[4]....
        /*0044*/ 	.word	0x00005a10


	//----- nvinfo : EIATTR_COOP_GROUP_MASK_REGIDS
	.align		4
.L_1030:
        /*0048*/ 	.byte	0x04, 0x29
        /*004a*/ 	.short	(.L_1032 - .L_1031)


	//   ....[0]....
.L_1031:
        /*004c*/ 	.word	0xffffffff


	//   ....[1]....
        /*0050*/ 	.word	0xffffffff


	//   ....[2]....
        /*0054*/ 	.word	0xffffffff


	//   ....[3]....
        /*0058*/ 	.word	0xffffffff


	//   ....[4]....
        /*005c*/ 	.word	0xffffffff


	//   ....[5]....
        /*0060*/ 	.word	0xffffffff


	//   ....[6]....
        /*0064*/ 	.word	0xffffffff


	//   ....[7]....
        /*0068*/ 	.word	0xffffffff


	//   ....[8]....
        /*006c*/ 	.word	0xffffffff


	//   ....[9]....
        /*0070*/ 	.word	0xffffffff


	//   ....[10]....
        /*0074*/ 	.word	0xffffffff


	//   ....[11]....
        /*0078*/ 	.word	0xffffffff


	//   ....[12]....
        /*007c*/ 	.word	0xffffffff


	//   ....[13]....
        /*0080*/ 	.word	0xffffffff


	//   ....[14]....
        /*0084*/ 	.word	0x0500000f


	//   ....[15]....
        /*0088*/ 	.word	0x0500000f


	//   ....[16]....
        /*008c*/ 	.word	0x0500000f


	//   ....[17]....
        /*0090*/ 	.word	0x0500000f


	//----- nvinfo : EIATTR_COOP_GROUP_INSTR_OFFSETS
	.align		4
.L_1032:
        /*0094*/ 	.byte	0x04, 0x28
        /*0096*/ 	.short	(.L_1034 - .L_1033)


	//   ....[0]....
.L_1033:
        /*0098*/ 	.word	0x00000050


	//   ....[1]....
        /*009c*/ 	.word	0x000001e0


	//   ....[2]....
        /*00a0*/ 	.word	0x00000270


	//   ....[3]....
        /*00a4*/ 	.word	0x000003f0


	//   ....[4]....
        /*00a8*/ 	.word	0x00000600


	//   ....[5]....
        /*00ac*/ 	.word	0x00000b70


	//   ....[6]....
        /*00b0*/ 	.word	0x00003d00


	//   ....[7]....
        /*00b4*/ 	.word	0x00004360


	//   ....[8]....
        /*00b8*/ 	.word	0x000047f0


	//   ....[9]....
        /*00bc*/ 	.word	0x00004be0


	//   ....[10]....
        /*00c0*/ 	.word	0x00004e20


	//   ....[11]....
        /*00c4*/ 	.word	0x000051d0


	//   ....[12]....
        /*00c8*/ 	.word	0x00005480


	//   ....[13]....
        /*00cc*/ 	.word	0x00005940


	//   ....[14]....
        /*00d0*/ 	.word	0x00007c30


	//   ....[15]....
        /*00d4*/ 	.word	0x00007d80


	//   ....[16]....
        /*00d8*/ 	.word	0x00007df0


	//   ....[17]....
        /*00dc*/ 	.word	0x00007e60


	//----- nvinfo : EIATTR_REG_RECONFIG
	.align		4
.L_1034:
        /*00e0*/ 	.byte	0x01, 0x54
	.zero		2


	//----- nvinfo : EIATTR_SYSCALL_OFFSETS
	.align		4
        /*00e4*/ 	.byte	0x04, 0x46
        /*00e6*/ 	.short	(.L_1036 - .L_1035)


	//   ....[0]....
.L_1035:
        /*00e8*/ 	.word	0x000007d0


	//   ....[1]....
        /*00ec*/ 	.word	0x000008c0


	//   ....[2]....
        /*00f0*/ 	.word	0x00000a00


	//   ....[3]....
        /*00f4*/ 	.word	0x00000af0


	//   ....[4]....
        /*00f8*/ 	.word	0x00003720


	//   ....[5]....
        /*00fc*/ 	.word	0x00003860


	//   ....[6]....
        /*0100*/ 	.word	0x00003980


	//   ....[7]....
        /*0104*/ 	.word	0x00003aa0


	//----- nvinfo : EIATTR_MBARRIER_INSTR_OFFSETS
	.align		4
.L_1036:
        /*0108*/ 	.byte	0x04, 0x39
        /*010a*/ 	.short	(.L_1038 - .L_1037)


	//   ....[0]....
.L_1037:
        /*010c*/ 	.word	0x000002b0
        /*0110*/ 	.word	0x000000ff
        /*0114*/ 	.word	0x00036400
        /*0118*/ 	.short	0x0100
        /*011a*/ 	.byte	0x06
	.zero		1


	//   ....[1]....
        /*011c*/ 	.word	0x000003a0
        /*0120*/ 	.word	0x000000ff
        /*0124*/ 	.word	0x00036410
        /*0128*/ 	.short	0x0100
        /*012a*/ 	.byte	0x08
	.zero		1


	//   ....[2]....
        /*012c*/ 	.word	0x000003b0
        /*0130*/ 	.word	0x000000ff
        /*0134*/ 	.word	0x00036420
        /*0138*/ 	.short	0x0100
        /*013a*/ 	.byte	0x08
	.zero		1


	//   ....[3]....
        /*013c*/ 	.word	0x000003c0
        /*0140*/ 	.word	0x000000ff
        /*0144*/ 	.word	0x00036418
        /*0148*/ 	.short	0x0100
        /*014a*/ 	.byte	0x08
	.zero		1


	//   ....[4]....
        /*014c*/ 	.word	0x000003d0
        /*0150*/ 	.word	0x000000ff
        /*0154*/ 	.word	0x00036428
        /*0158*/ 	.short	0x0100
        /*015a*/ 	.byte	0x08
	.zero		1


	//   ....[5]....
        /*015c*/ 	.word	0x00000500
        /*0160*/ 	.word	0x000000ff
        /*0164*/ 	.word	0x00036430
        /*0168*/ 	.short	0x0100
        /*016a*/ 	.byte	0x08
	.zero		1


	//   ....[6]....
        /*016c*/ 	.word	0x00000510
        /*0170*/ 	.word	0x000000ff
        /*0174*/ 	.word	0x00036438
        /*0178*/ 	.short	0x0100
        /*017a*/ 	.byte	0x08
	.zero		1


	//   ....[7]....
        /*017c*/ 	.word	0x00000bb0
        /*0180*/ 	.word	0x000000ff
        /*0184*/ 	.word	0x00036400
        /*0188*/ 	.short	0x010a
        /*018a*/ 	.byte	0x25
	.zero		1


	//   ....[8]....
        /*018c*/ 	.word	0x00000d40
        /*0190*/ 	.word	0x000000ff
        /*0194*/ 	.word	0x00036400
        /*0198*/ 	.short	0x010a
        /*019a*/ 	.byte	0x25
	.zero		1


	//   ....[9]....
        /*019c*/ 	.word	0x00001430
        /*01a0*/ 	.word	0x00000004
        /*01a4*/ 	.word	0x00036410
        /*01a8*/ 	.short	0x010a
        /*01aa*/ 	.byte	0x3f
	.zero		1


	//   ....[10]....
        /*01ac*/ 	.word	0x00001470
        /*01b0*/ 	.word	0x00000004
        /*01b4*/ 	.word	0x00036410
        /*01b8*/ 	.short	0x010a
        /*01ba*/ 	.byte	0x3f
	.zero		1


	//   ....[11]....
        /*01bc*/ 	.word	0x00001b10
        /*01c0*/ 	.word	0x000000ff
        /*01c4*/ 	.word	0x00036430
        /*01c8*/ 	.short	0x010a
        /*01ca*/ 	.byte	0x25
	.zero		1


	//   ....[12]....
        /*01cc*/ 	.word	0x00001b50
        /*01d0*/ 	.word	0x000000ff
        /*01d4*/ 	.word	0x00036430
        /*01d8*/ 	.short	0x010a
        /*01da*/ 	.byte	0x25
	.zero		1


	//   ....[13]....
        /*01dc*/ 	.word	0x00002f20
        /*01e0*/ 	.word	0x000000ff
        /*01e4*/ 	.word	0x00000000
        /*01e8*/ 	.short	0x0101
        /*01ea*/ 	.byte	0x04
	.zero		1


	//   ....[14]....
        /*01ec*/ 	.word	0x000032b0
        /*01f0*/ 	.word	0x00000004
        /*01f4*/ 	.word	0x00000000
        /*01f8*/ 	.short	0x0101
        /*01fa*/ 	.byte	0x3f
	.zero		1


	//   ....[15]....
        /*01fc*/ 	.word	0x00005de0
        /*0200*/ 	.word	0x00000000
        /*0204*/ 	.word	0x00036420
        /*0208*/ 	.short	0x010a
        /*020a*/ 	.byte	0x3f
	.zero		1


	//   ....[16]....
        /*020c*/ 	.word	0x00006520
        /*0210*/ 	.word	0x00000000
        /*0214*/ 	.word	0x00036438
        /*0218*/ 	.short	0x010a
        /*021a*/ 	.byte	0x3f
	.zero		1


	//   ....[17]....
        /*021c*/ 	.word	0x00006870
        /*0220*/ 	.word	0x00000000
        /*0224*/ 	.word	0x00036428
        /*0228*/ 	.short	0x010a
        /*022a*/ 	.byte	0x3f
	.zero		1


	//   ....[18]....
        /*022c*/ 	.word	0x00006b00
        /*0230*/ 	.word	0x00000000
        /*0234*/ 	.word	0x00036438
        /*0238*/ 	.short	0x010a
        /*023a*/ 	.byte	0x3f
	.zero		1


	//   ....[19]....
        /*023c*/ 	.word	0x00006de0
        /*0240*/ 	.word	0x00000000
        /*0244*/ 	.word	0x00036420
        /*0248*/ 	.short	0x010a
        /*024a*/ 	.byte	0x3f
	.zero		1


	//   ....[20]....
        /*024c*/ 	.word	0x000070d0
        /*0250*/ 	.word	0x00000000
        /*0254*/ 	.word	0x00036438
        /*0258*/ 	.short	0x010a
        /*025a*/ 	.byte	0x3f
	.zero		1


	//   ....[21]....
        /*025c*/ 	.word	0x000073c0
        /*0260*/ 	.word	0x00000000
        /*0264*/ 	.word	0x00036428
        /*0268*/ 	.short	0x010a
        /*026a*/ 	.byte	0x3f
	.zero		1


	//   ....[22]....
        /*026c*/ 	.word	0x00007670
        /*0270*/ 	.word	0x00000000
        /*0274*/ 	.word	0x00036438
        /*0278*/ 	.short	0x010a
        /*027a*/ 	.byte	0x3f
	.zero		1


	//   ....[23]....
        /*027c*/ 	.word	0x00007ac0
        /*0280*/ 	.word	0x00000007
        /*0284*/ 	.word	0x00000000
        /*0288*/ 	.short	0x010a
        /*028a*/ 	.byte	0x3f
	.zero		1


	//   ....[24]....
        /*028c*/ 	.word	0x00007b40
        /*0290*/ 	.word	0x00000003
        /*0294*/ 	.word	0x00000000
        /*0298*/ 	.short	0x010a
        /*029a*/ 	.byte	0x3f
	.zero		1


	//   ....[25]....
        /*029c*/ 	.word	0x00007b90
        /*02a0*/ 	.word	0x00000009
        /*02a4*/ 	.word	0x00036438
        /*02a8*/ 	.short	0x010a
        /*02aa*/ 	.byte	0x3f
	.zero		1


	//   ....[26]....
        /*02ac*/ 	.word	0x00007c60
        /*02b0*/ 	.word	0x00000013
        /*02b4*/ 	.word	0x00036400
        /*02b8*/ 	.short	0x010a
        /*02ba*/ 	.byte	0x3f
	.zero		1


	//   ....[27]....
        /*02bc*/ 	.word	0x00007cb0
        /*02c0*/ 	.word	0x00000004
        /*02c4*/ 	.word	0x00036410
        /*02c8*/ 	.short	0x010a
        /*02ca*/ 	.byte	0x3f
	.zero		1


	//   ....[28]....
        /*02cc*/ 	.word	0x00007d00
        /*02d0*/ 	.word	0x00000013
        /*02d4*/ 	.word	0x00036430
        /*02d8*/ 	.short	0x010a
        /*02da*/ 	.byte	0x3f
	.zero		1


	//   ....[29]....
        /*02dc*/ 	.word	0x00007ea0
        /*02e0*/ 	.word	0x00000000
        /*02e4*/ 	.word	0x00036420
        /*02e8*/ 	.short	0x010a
        /*02ea*/ 	.byte	0x3f
	.zero		1


	//   ....[30]....
        /*02ec*/ 	.word	0x00007ef0
        /*02f0*/ 	.word	0x00000000
        /*02f4*/ 	.word	0x00036438
        /*02f8*/ 	.short	0x010a
        /*02fa*/ 	.byte	0x3f
	.zero		1


	//   ....[31]....
        /*02fc*/ 	.word	0x00007f40
        /*0300*/ 	.word	0x00000000
        /*0304*/ 	.word	0x00036428
        /*0308*/ 	.short	0x010a
        /*030a*/ 	.byte	0x3f
	.zero		1


	//   ....[32]....
        /*030c*/ 	.word	0x00007f90
        /*0310*/ 	.word	0x00000000
        /*0314*/ 	.word	0x00036438
        /*0318*/ 	.short	0x010a
        /*031a*/ 	.byte	0x3f
	.zero		1


	//   ....[33]....
        /*031c*/ 	.word	0x00007ff0
        /*0320*/ 	.word	0x00000000
        /*0324*/ 	.word	0x00036420
        /*0328*/ 	.short	0x010a
        /*032a*/ 	.byte	0x3f
	.zero		1


	//   ....[34]....
        /*032c*/ 	.word	0x00008040
        /*0330*/ 	.word	0x00000000
        /*0334*/ 	.word	0x00036438
        /*0338*/ 	.short	0x010a
        /*033a*/ 	.byte	0x3f
	.zero		1


	//   ....[35]....
        /*033c*/ 	.word	0x00008090
        /*0340*/ 	.word	0x00000000
        /*0344*/ 	.word	0x00036428
        /*0348*/ 	.short	0x010a
        /*034a*/ 	.byte	0x3f
	.zero		1


	//   ....[36]....
        /*034c*/ 	.word	0x000080e0
        /*0350*/ 	.word	0x00000000
        /*0354*/ 	.word	0x00036438
        /*0358*/ 	.short	0x010a
        /*035a*/ 	.byte	0x3f
	.zero		1


	//   ....[37]....
        /*035c*/ 	.word	0x000081c0
        /*0360*/ 	.word	0x00000007
        /*0364*/ 	.word	0x00000000
        /*0368*/ 	.short	0x010a
        /*036a*/ 	.byte	0x3f
	.zero		1


	//   ....[38]....
        /*036c*/ 	.word	0x00008210
        /*0370*/ 	.word	0x00000003
        /*0374*/ 	.word	0x00000000
        /*0378*/ 	.short	0x010a
        /*037a*/ 	.byte	0x3f
	.zero		1


	//----- nvinfo : EIATTR_NUM_MBARRIERS
	.align		4
.L_1038:
        /*037c*/ 	.byte	0x03, 0x38
        /*037e*/ 	.short	0x0007


	//----- nvinfo : EIATTR_EXIT_INSTR_OFFSETS
	.align		4
        /*0380*/ 	.byte	0x04, 0x1c
        /*0382*/ 	.short	(.L_1040 - .L_1039)


	//   ....[0]....
.L_1039:
        /*0384*/ 	.word	0x00000660


	//   ....[1]....
        /*0388*/ 	.word	0x00004310


	//   ....[2]....
        /*038c*/ 	.word	0x000043a0


	//   ....[3]....
        /*0390*/ 	.word	0x000043d0


	//   ....[4]....
        /*0394*/ 	.word	0x00004510


	//   ....[5]....
        /*0398*/ 	.word	0x00005340


	//   ....[6]....
        /*039c*/ 	.word	0x00005a70


	//   ....[7]....
        /*03a0*/ 	.word	0x00007be0


	//----- nvinfo : EIATTR_MAX_THREADS
	.align		4
.L_1040:
        /*03a4*/ 	.byte	0x04, 0x05
        /*03a6*/ 	.short	(.L_1042 - .L_1041)
.L_1041:
        /*03a8*/ 	.word	0x00000200
        /*03ac*/ 	.word	0x00000001
        /*03b0*/ 	.word	0x00000001


	//----- nvinfo : EIATTR_CRS_STACK_SIZE
	.align		4
.L_1042:
        /*03b4*/ 	.byte	0x04, 0x1e
        /*03b6*/ 	.short	(.L_1044 - .L_1043)
.L_1043:
        /*03b8*/ 	.word	0x00000000


	//----- nvinfo : EIATTR_CBANK_PARAM_SIZE
	.align		4
.L_1044:
        /*03bc*/ 	.byte	0x03, 0x19
        /*03be*/ 	.short	0x0970


	//----- nvinfo : EIATTR_PARAM_CBANK
	.align		4
        /*03c0*/ 	.byte	0x04, 0x0a
        /*03c2*/ 	.short	(.L_1046 - .L_1045)
	.align		4
.L_1045:
        /*03c4*/ 	.word	index@(.nv.constant0._ZN7cutlass13device_kernelIN5flash11enable_sm90INS1_16FlashAttnBwdSm90INS1_25CollectiveMainloopBwdSm90ILi2ELi1ELi1EN4cute5tupleIJNS5_1CILi1EEES8_S8_EEENS6_IJNS7_ILi64EEENS7_ILi96EEENS7_ILi192EEEEEENS_6half_tEfNS_4arch4Sm90ELb0ELb0ELb0ELb0ELb1ELb0ELb1ELb0ELi3ELi1ELi1ELi1ELb0EEENS1_21CollectiveEpilogueBwdISD_SE_SG_Li384ELb0ELb1ELi3EEENS1_19SingleTileSchedulerILb0ELb0ELb0ELi96EEEEEEEEEvNT_6ParamsE)
        /*03c8*/ 	.short	0x0210
        /*03ca*/ 	.short	0x0970


	//----- nvinfo : EIATTR_SW_WAR
	.align		4
.L_1046:
        /*03cc*/ 	.byte	0x04, 0x36
        /*03ce*/ 	.short	(.L_1048 - .L_1047)
.L_1047:
        /*03d0*/ 	.word	0x00000008
.L_1048:


//--------------------- .nv.info._ZN7cutlass13device_kernelIN5flash11enable_sm90INS1_16FlashAttnBwdSm90INS1_25CollectiveMainloopBwdSm90ILi2ELi1ELi1EN4cute5tupleIJNS5_1CILi1EEES8_S8_EEENS6_IJNS7_ILi64EEENS7_ILi96EEENS7_ILi192EEEEEENS_6half_tEfNS_4arch4Sm90ELb0ELb0ELb0ELb0ELb0ELb0ELb1ELb0ELi3ELi1ELi1ELi1ELb0EEENS1_24CollectiveEpilogueBwdGQAISD_fSG_Li384ELb0ELb0EEENS1_19SingleTileSchedulerILb0ELb0ELb0ELi96EEEEEEEEEvNT_6ParamsE --------------------------
	.section	.nv.info._ZN7cutlass13device_kernelIN5flash11enable_sm90INS1_16FlashAttnBwdSm90INS1_25CollectiveMainloopBwdSm90ILi2ELi1ELi1EN4cute5tupleIJNS5_1CILi1EEES8_S8_EEENS6_IJNS7_ILi64EEENS7_ILi96EEENS7_ILi192EEEEEENS_6half_tEfNS_4arch4Sm90ELb0ELb0ELb0ELb0ELb0ELb0ELb1ELb0ELi3ELi1ELi1ELi1ELb0EEENS1_24CollectiveEpilogueBwdGQAISD_fSG_Li384ELb0ELb0EEENS1_19SingleTileSchedulerILb0ELb0ELb0ELi96EEEEEEEEEvNT_6ParamsE,"",@"SHT_CUDA_INFO"
	.sectionflags	@""
	.align	4


	//----- nvinfo : EIATTR_CUDA_API_VERSION
	.align		4
        /*0000*/ 	.byte	0x04, 0x37
        /*0002*/ 	.short	(.L_1050 - .L_1049)
.L_1049:
        /*0004*/ 	.word	0x00000082


	//----- nvinfo : EIATTR_KPARAM_INFO
	.align		4
.L_1050:
        /*0008*/ 	.byte	0x04, 0x17
        /*000a*/ 	.short	(.L_1052 - .L_1051)
.L_1051:
        /*000c*/ 	.word	0x00000000
        /*0010*/ 	.short	0x0000
        /*0012*/ 	.short	0x0070
        /*0014*/ 	.byte	0x00, 0xf0, 0x01, 0x1a


	//----- nvinfo : EIATTR_SPARSE_MMA_MASK
	.align		4
.L_1052:
        /*0018*/ 	.byte	0x03, 0x50
        /*001a*/ 	.short	0x0000


	//----- nvinfo : EIATTR_MAXREG_COUNT
	.align		4
        /*001c*/ 	.byte	0x03, 0x1b
        /*001e*/ 	.short	0x0080


	//----- nvinfo : EIATTR_NUM_BARRIERS
	.align		4
        /*0020*/ 	.byte	0x02, 0x4c
        /*0022*/ 	.byte	0x10
	.zero		1


	//----- nvinfo : EIATTR_EXTERNS
	.align		4
        /*0024*/ 	.byte	0x04, 0x0f
        /*0026*/ 	.short	(.L_1054 - .L_1053)


	//   ....[0]....
	.align		4
.L_1053:
        /*0028*/ 	.word	index@(__assertfail)


	//----- nvinfo : EIATTR_MERCURY_ISA_VERSION
	.align		4
.L_1054:
        /*002c*/ 	.byte	0x03, 0x5f
        /*002e*/ 	.short	0x0101


	//----- nvinfo : EIATTR_INT_WARP_WIDE_INSTR_OFFSETS
	.align		4
        /*0030*/ 	.byte	0x04, 0x31
        /*0032*/ 	.short	(.L_1056 - .L_1055)


	//   ....[0]....
.L_1055:
        /*0034*/ 	.word	0x00000170


	//   ....[1]....
        /*0038*/ 	.word	0x00000230


	//----- nvinfo : EIATTR_COOP_GROUP_MASK_REGIDS
	.align		4
.L_1056:
        /*003c*/ 	.byte	0x04, 0x29
        /*003e*/ 	.short	(.L_1058 - .L_1057)


	//   ....[0]....
.L_1057:
        /*0040*/ 	.word	0xffffffff


	//   ....[1]....
        /*0044*/ 	.word	0xffffffff


	//   ....[2]....
        /*0048*/ 	.word	0xffffffff


	//   ....[3]....
        /*004c*/ 	.word	0xffffffff


	//   ....[4]....
        /*0050*/ 	.word	0xffffffff


	//   ....[5]....
        /*0054*/ 	.word	0xffffffff


	//   ....[6]....
        /*0058*/ 	.word	0xffffffff


	//   ....[7]....
        /*005c*/ 	.word	0x0500000f


	//----- nvinfo : EIATTR_COOP_GROUP_INSTR_OFFSETS
	.align		4
.L_1058:
        /*0060*/ 	.byte	0x04, 0x28
        /*0062*/ 	.short	(.L_1060 - .L_1059)


	//   ....[0]....
.L_1059:
        /*0064*/ 	.word	0x00000050


	//   ....[1]....
        /*0068*/ 	.word	0x00000180


	//   ....[2]....
        /*006c*/ 	.word	0x00000210


	//   ....[3]....
        /*0070*/ 	.word	0x00000390


	//   ....[4]....
        /*0074*/ 	.word	0x000005a0


	//   ....[5]....
        /*0078*/ 	.word	0x00000b00


	//   ....[6]....
        /*007c*/ 	.word	0x00003ff0


	//   ....[7]....
        /*0080*/ 	.word	0x000070b0


	//----- nvinfo : EIATTR_REG_RECONFIG
	.align		4
.L_1060:
        /*0084*/ 	.byte	0x01, 0x54
	.zero		2


	//----- nvinfo : EIATTR_SYSCALL_OFFSETS
	.align		4
        /*0088*/ 	.byte	0x04, 0x46
        /*008a*/ 	.short	(.L_1062 - .L_1061)


	//   ....[0]....
.L_1061:
        /*008c*/ 	.word	0x00000760


	//   ....[1]....
        /*0090*/ 	.word	0x00000850


	//   ....[2]....
        /*0094*/ 	.word	0x00000990


	//   ....[3]....
        /*0098*/ 	.word	0x00000a80


	//----- nvinfo : EIATTR_MBARRIER_INSTR_OFFSETS
	.align		4
.L_1062:
        /*009c*/ 	.byte	0x04, 0x39
        /*009e*/ 	.short	(.L_1064 - .L_1063)


	//   ....[0]....
.L_1063:
        /*00a0*/ 	.word	0x00000250
        /*00a4*/ 	.word	0x000000ff
        /*00a8*/ 	.word	0x00036400
        /*00ac*/ 	.short	0x0100
        /*00ae*/ 	.byte	0x06
	.zero		1


	//   ....[1]....
        /*00b0*/ 	.word	0x00000340
        /*00b4*/ 	.word	0x000000ff
        /*00b8*/ 	.word	0x00036410
        /*00bc*/ 	.short	0x0100
        /*00be*/ 	.byte	0x08
	.zero		1


	//   ....[2]....
        /*00c0*/ 	.word	0x00000350
        /*00c4*/ 	.word	0x000000ff
        /*00c8*/ 	.word	0x00036420
        /*00cc*/ 	.short	0x0100
        /*00ce*/ 	.byte	0x08
	.zero		1


	//   ....[3]....
        /*00d0*/ 	.word	0x00000360
        /*00d4*/ 	.word	0x000000ff
        /*00d8*/ 	.word	0x00036418
        /*00dc*/ 	.short	0x0100
        /*00de*/ 	.byte	0x08
	.zero		1


	//   ....[4]....
        /*00e0*/ 	.word	0x00000370
        /*00e4*/ 	.word	0x000000ff
        /*00e8*/ 	.word	0x00036428
        /*00ec*/ 	.short	0x0100
        /*00ee*/ 	.byte	0x08
	.zero		1


	//   ....[5]....
        /*00f0*/ 	.word	0x000004a0
        /*00f4*/ 	.word	0x000000ff
        /*00f8*/ 	.word	0x00036430
        /*00fc*/ 	.short	0x0100
        /*00fe*/ 	.byte	0x08
	.zero		1


	//   ....[6]....
        /*0100*/ 	.word	0x000004b0
        /*0104*/ 	.word	0x000000ff
        /*0108*/ 	.word	0x00036438
        /*010c*/ 	.short	0x0100
        /*010e*/ 	.byte	0x08
	.zero		1


	//   ....[7]....
        /*0110*/ 	.word	0x00000b40
        /*0114*/ 	.word	0x000000ff
        /*0118*/ 	.word	0x00036400
        /*011c*/ 	.short	0x010a
        /*011e*/ 	.byte	0x24
	.zero		1


	//   ....[8]....
        /*0120*/ 	.word	0x00000c20
        /*0124*/ 	.word	0x000000ff
        /*0128*/ 	.word	0x00036400
        /*012c*/ 	.short	0x010a
        /*012e*/ 	.byte	0x24
	.zero		1


	//   ....[9]....
        /*0130*/ 	.word	0x00001650
        /*0134*/ 	.word	0x00000003
        /*0138*/ 	.word	0x00036410
        /*013c*/ 	.short	0x010a
        /*013e*/ 	.byte	0x3f
	.zero		1


	//   ....[10]....
        /*0140*/ 	.word	0x00001690
        /*0144*/ 	.word	0x00000003
        /*0148*/ 	.word	0x00036410
        /*014c*/ 	.short	0x010a
        /*014e*/ 	.byte	0x3f
	.zero		1


	//   ....[11]....
        /*0150*/ 	.word	0x00001d30
        /*0154*/ 	.word	0x000000ff
        /*0158*/ 	.word	0x00036430
        /*015c*/ 	.short	0x010a
        /*015e*/ 	.byte	0x24
	.zero		1


	//   ....[12]....
        /*0160*/ 	.word	0x00001d70
        /*0164*/ 	.word	0x000000ff
        /*0168*/ 	.word	0x00036430
        /*016c*/ 	.short	0x010a
        /*016e*/ 	.byte	0x24
	.zero		1


	//   ....[13]....
        /*0170*/ 	.word	0x00003140
        /*0174*/ 	.word	0x000000ff
        /*0178*/ 	.word	0x00000000
        /*017c*/ 	.short	0x0101
        /*017e*/ 	.byte	0x04
	.zero		1


	//   ....[14]....
        /*0180*/ 	.word	0x000034d0
        /*0184*/ 	.word	0x00000003
        /*0188*/ 	.word	0x00000000
        /*018c*/ 	.short	0x0101
        /*018e*/ 	.byte	0x3f
	.zero		1


	//   ....[15]....
        /*0190*/ 	.word	0x00005260
        /*0194*/ 	.word	0x00000000
        /*0198*/ 	.word	0x00036420
        /*019c*/ 	.short	0x010a
        /*019e*/ 	.byte	0x3f
	.zero		1


	//   ....[16]....
        /*01a0*/ 	.word	0x000059a0
        /*01a4*/ 	.word	0x00000000
        /*01a8*/ 	.word	0x00036438
        /*01ac*/ 	.short	0x010a
        /*01ae*/ 	.byte	0x3f
	.zero		1


	//   ....[17]....
        /*01b0*/ 	.word	0x00005cf0
        /*01b4*/ 	.word	0x00000000
        /*01b8*/ 	.word	0x00036428
        /*01bc*/ 	.short	0x010a
        /*01be*/ 	.byte	0x3f
	.zero		1


	//   ....[18]....
        /*01c0*/ 	.word	0x00005f80
        /*01c4*/ 	.word	0x00000000
        /*01c8*/ 	.word	0x00036438
        /*01cc*/ 	.short	0x010a
        /*01ce*/ 	.byte	0x3f
	.zero		1


	//   ....[19]....
        /*01d0*/ 	.word	0x00006260
        /*01d4*/ 	.word	0x00000000
        /*01d8*/ 	.word	0x00036420
        /*01dc*/ 	.short	0x010a
        /*01de*/ 	.byte	0x3f
	.zero		1


	//   ....[20]....
        /*01e0*/ 	.word	0x00006550
        /*01e4*/ 	.word	0x00000000
        /*01e8*/ 	.word	0x00036438
        /*01ec*/ 	.short	0x010a
        /*01ee*/ 	.byte	0x3f
	.zero		1


	//   ....[21]....
        /*01f0*/ 	.word	0x00006840
        /*01f4*/ 	.word	0x00000000
        /*01f8*/ 	.word	0x00036428
        /*01fc*/ 	.short	0x010a
        /*01fe*/ 	.byte	0x3f
	.zero		1


	//   ....[22]....
        /*0200*/ 	.word	0x00006af0
        /*0204*/ 	.word	0x00000000
        /*0208*/ 	.word	0x00036438
        /*020c*/ 	.short	0x010a
        /*020e*/ 	.byte	0x3f
	.zero		1


	//   ....[23]....
        /*0210*/ 	.word	0x00006f30
        /*0214*/ 	.word	0x00000007
        /*0218*/ 	.word	0x00000000
        /*021c*/ 	.short	0x010a
        /*021e*/ 	.byte	0x3f
	.zero		1


	//   ....[24]....
        /*0220*/ 	.word	0x00006fb0
        /*0224*/ 	.word	0x00000003
        /*0228*/ 	.word	0x00000000
        /*022c*/ 	.short	0x010a
        /*022e*/ 	.byte	0x3f
	.zero		1


	//   ....[25]....
        /*0230*/ 	.word	0x00007000
        /*0234*/ 	.word	0x00000009
        /*0238*/ 	.word	0x00036438
        /*023c*/ 	.short	0x010a
        /*023e*/ 	.byte	0x3f
	.zero		1


	//   ....[26]....
        /*0240*/ 	.word	0x000070e0
        /*0244*/ 	.word	0x00000099
        /*0248*/ 	.word	0x00036400
        /*024c*/ 	.short	0x010a
        /*024e*/ 	.byte	0x3f
	.zero		1


	//   ....[27]....
        /*0250*/ 	.word	0x00007130
        /*0254*/ 	.word	0x00000003
        /*0258*/ 	.word	0x00036410
        /*025c*/ 	.short	0x010a
        /*025e*/ 	.byte	0x3f
	.zero		1


	//   ....[28]....
        /*0260*/ 	.word	0x00007180
        /*0264*/ 	.word	0x00000099
        /*0268*/ 	.word	0x00036430
        /*026c*/ 	.short	0x010a
        /*026e*/ 	.byte	0x3f
	.zero		1


	//   ....[29]....
        /*0270*/ 	.word	0x000071d0
        /*0274*/ 	.word	0x00000000
        /*0278*/ 	.word	0x00036420
        /*027c*/ 	.short	0x010a
        /*027e*/ 	.byte	0x3f
	.zero		1


	//   ....[30]....
        /*0280*/ 	.word	0x00007220
        /*0284*/ 	.word	0x00000000
        /*0288*/ 	.word	0x00036438
        /*028c*/ 	.short	0x010a
        /*028e*/ 	.byte	0x3f
	.zero		1


	//   ....[31]....
        /*0290*/ 	.word	0x00007270
        /*0294*/ 	.word	0x00000000
        /*0298*/ 	.word	0x00036428
        /*029c*/ 	.short	0x010a
        /*029e*/ 	.byte	0x3f
	.zero		1


	//   ....[32]....
        /*02a0*/ 	.word	0x000072c0
        /*02a4*/ 	.word	0x00000000
        /*02a8*/ 	.word	0x00036438
        /*02ac*/ 	.short	0x010a
        /*02ae*/ 	.byte	0x3f
	.zero		1


	//   ....[33]....
        /*02b0*/ 	.word	0x00007320
        /*02b4*/ 	.word	0x00000000
        /*02b8*/ 	.word	0x00036420
        /*02bc*/ 	.short	0x010a
        /*02be*/ 	.byte	0x3f
	.zero		1


	//   ....[34]....
        /*02c0*/ 	.word	0x00007370
        /*02c4*/ 	.word	0x00000000
        /*02c8*/ 	.word	0x00036438
        /*02cc*/ 	.short	0x010a
        /*02ce*/ 	.byte	0x3f
	.zero		1


	//   ....[35]....
        /*02d0*/ 	.word	0x000073c0
        /*02d4*/ 	.word	0x00000000
        /*02d8*/ 	.word	0x00036428
        /*02dc*/ 	.short	0x010a
        /*02de*/ 	.byte	0x3f
	.zero		1


	//   ....[36]....
        /*02e0*/ 	.word	0x00007410
        /*02e4*/ 	.word	0x00000000
        /*02e8*/ 	.word	0x00036438
        /*02ec*/ 	.short	0x010a
        /*02ee*/ 	.byte	0x3f
	.zero		1


	//   ....[37]....
        /*02f0*/ 	.word	0x000074f0
        /*02f4*/ 	.word	0x00000007
        /*02f8*/ 	.word	0x00000000
        /*02fc*/ 	.short	0x010a
        /*02fe*/ 	.byte	0x3f
	.zero		1


	//   ....[38]....
        /*0300*/ 	.word	0x00007540
        /*0304*/ 	.word	0x00000003
        /*0308*/ 	.word	0x00000000
        /*030c*/ 	.short	0x010a
        /*030e*/ 	.byte	0x3f
	.zero		1


	//----- nvinfo : EIATTR_NUM_MBARRIERS
	.align		4
.L_1064:
        /*0310*/ 	.byte	0x03, 0x38
        /*0312*/ 	.short	0x0007


	//----- nvinfo : EIATTR_EXIT_INSTR_OFFSETS
	.align		4
        /*0314*/ 	.byte	0x04, 0x1c
        /*0316*/ 	.short	(.L_1066 - .L_1065)


	//   ....[0]....
.L_1065:
        /*0318*/ 	.word	0x00007050


	//----- nvinfo : EIATTR_MAX_THREADS
	.align		4
.L_1066:
        /*031c*/ 	.byte	0x04, 0x05
        /*031e*/ 	.short	(.L_1068 - .L_1067)
.L_1067:
        /*0320*/ 	.word	0x00000200
        /*0324*/ 	.word	0x00000001
        /*0328*/ 	.word	0x00000001


	//----- nvinfo : EIATTR_CRS_STACK_SIZE
	.align		4
.L_1068:
        /*032c*/ 	.byte	0x04, 0x1e
        /*032e*/ 	.short	(.L_1070 - .L_1069)
.L_1069:
        /*0330*/ 	.word	0x00000000


	//----- nvinfo : EIATTR_CBANK_PARAM_SIZE
	.align		4
.L_1070:
        /*0334*/ 	.byte	0x03, 0x19
        /*0336*/ 	.short	0x06f0


	//----- nvinfo : EIATTR_PARAM_CBANK
	.align		4
        /*0338*/ 	.byte	0x04, 0x0a
        /*033a*/ 	.short	(.L_1072 - .L_1071)
	.align		4
.L_1071:
        /*033c*/ 	.word	index@(.nv.constant0._ZN7cutlass13device_kernelIN5flash11enable_sm90INS1_16FlashAttnBwdSm90INS1_25CollectiveMainloopBwdSm90ILi2ELi1ELi1EN4cute5tupleIJNS5_1CILi1EEES8_S8_EEENS6_IJNS7_ILi64EEENS7_ILi96EEENS7_ILi192EEEEEENS_6half_tEfNS_4arch4Sm90ELb0ELb0ELb0ELb0ELb0ELb0ELb1ELb0ELi3ELi1ELi1ELi1ELb0EEENS1_24CollectiveEpilogueBwdGQAISD_fSG_Li384ELb0ELb0EEENS1_19SingleTileSchedulerILb0ELb0ELb0ELi96EEEEEEEEEvNT_6ParamsE)
        /*0340*/ 	.short	0x0210
        /*0342*/ 	.short	0x06f0


	//----- nvinfo : EIATTR_SW_WAR
	.align		4
.L_1072:
        /*0344*/ 	.byte	0x04, 0x36
        /*0346*/ 	.short	(.L_1074 - .L_1073)
.L_1073:
        /*0348*/ 	.word	0x00000008
.L_1074:


//--------------------- .nv.info._ZN7cutlass13device_kernelIN5flash11enable_sm90INS1_16FlashAttnBwdSm90INS1_25CollectiveMainloopBwdSm90ILi2ELi1ELi1EN4cute5tupleIJNS5_1CILi1EEES8_S8_EEENS6_IJNS7_ILi64EEENS7_ILi96EEENS7_ILi192EEEEEENS_6half_tEfNS_4arch4Sm90ELb0ELb0ELb0ELb0ELb1ELb0ELb1ELb0ELi3ELi1ELi1ELi1ELb0EEENS1_24CollectiveEpilogueBwdGQAISD_fSG_Li384ELb0ELb1EEENS1_19SingleTileSchedulerILb0ELb0ELb0ELi96EEEEEEEEEvNT_6ParamsE --------------------------
	.section	.nv.info._ZN7cutlass13device_kernelIN5flash11enable_sm90INS1_16FlashAttnBwdSm90INS1_25CollectiveMainloopBwdSm90ILi2ELi1ELi1EN4cute5tupleIJNS5_1CILi1EEES8_S8_EEENS6_IJNS7_ILi64EEENS7_ILi96EEENS7_ILi192EEEEEENS_6half_tEfNS_4arch4Sm90ELb0ELb0ELb0ELb0ELb1ELb0ELb1ELb0ELi3ELi1ELi1ELi1ELb0EEENS1_24CollectiveEpilogueBwdGQAISD_fSG_Li384ELb0ELb1EEENS1_19SingleTileSchedulerILb0ELb0ELb0ELi96EEEEEEEEEvNT_6ParamsE,"",@"SHT_CUDA_INFO"
	.sectionflags	@""
	.align	4


	//----- nvinfo : EIATTR_CUDA_API_VERSION
	.align		4
        /*0000*/ 	.byte	0x04, 0x37
        /*0002*/ 	.short	(.L_1076 - .L_1075)
.L_1075:
        /*0004*/ 	.word	0x00000082


	//----- nvinfo : EIATTR_KPARAM_INFO
	.align		4
.L_1076:
        /*0008*/ 	.byte	0x04, 0x17
        /*000a*/ 	.short	(.L_1078 - .L_1077)
.L_1077:
        /*000c*/ 	.word	0x00000000
        /*0010*/ 	.short	0x0000
        /*0012*/ 	.short	0x0070
        /*0014*/ 	.byte	0x00, 0xf0, 0x01, 0x1a


	//----- nvinfo : EIATTR_SPARSE_MMA_MASK
	.align		4
.L_1078:
        /*0018*/ 	.byte	0x03, 0x50
        /*001a*/ 	.short	0x0000


	//----- nvinfo : EIATTR_MAXREG_COUNT
	.align		4
        /*001c*/ 	.byte	0x03, 0x1b
        /*001e*/ 	.short	0x0080


	//----- nvinfo : EIATTR_NUM_BARRIERS
	.align		4
        /*0020*/ 	.byte	0x02, 0x4c
        /*0022*/ 	.byte	0x10
	.zero		1


	//----- nvinfo : EIATTR_EXTERNS
	.align		4
        /*0024*/ 	.byte	0x04, 0x0f
        /*0026*/ 	.short	(.L_1080 - .L_1079)


	//   ....[0]....
	.align		4
.L_1079:
        /*0028*/ 	.word	index@(__assertfail)


	//----- nvinfo : EIATTR_MERCURY_ISA_VERSION
	.align		4
.L_1080:
        /*002c*/ 	.byte	0x03, 0x5f
        /*002e*/ 	.short	0x0101


	//----- nvinfo : EIATTR_INT_WARP_WIDE_INSTR_OFFSETS
	.align		4
        /*0030*/ 	.byte	0x04, 0x31
        /*0032*/ 	.short	(.L_1082 - .L_1081)


	//   ....[0]....
.L_1081:
        /*0034*/ 	.word	0x00000170


	//   ....[1]....
        /*0038*/ 	.word	0x00000230


	//   ....[2]....
        /*003c*/ 	.word	0x00004dd0


	//   ....[3]....
        /*0040*/ 	.word	0x000053c0


	//   ....[4]....
        /*0044*/ 	.word	0x00005b20


	//----- nvinfo : EIATTR_COOP_GROUP_MASK_REGIDS
	.align		4
.L_1082:
        /*0048*/ 	.byte	0x04, 0x29
        /*004a*/ 	.short	(.L_1084 - .L_1083)


	//   ....[0]....
.L_1083:
        /*004c*/ 	.word	0xffffffff


	//   ....[1]....
        /*0050*/ 	.word	0xffffffff


	//   ....[2]....
        /*0054*/ 	.word	0xffffffff


	//   ....[3]....
        /*0058*/ 	.word	0xffffffff


	//   ....[4]....
        /*005c*/ 	.word	0xffffffff


	//   ....[5]....
        /*0060*/ 	.word	0xffffffff


	//   ....[6]....
        /*0064*/ 	.word	0xffffffff


	//   ....[7]....
        /*0068*/ 	.word	0xffffffff


	//   ....[8]....
        /*006c*/ 	.word	0xffffffff


	//   ....[9]....
        /*0070*/ 	.word	0xffffffff


	//   ....[10]....
        /*0074*/ 	.word	0xffffffff


	//   ....[11]....
        /*0078*/ 	.word	0xffffffff


	//   ....[12]....
        /*007c*/ 	.word	0xffffffff


	//   ....[13]....
        /*0080*/ 	.word	0xffffffff


	//   ....[14]....
        /*0084*/ 	.word	0xffffffff


	//   ....[15]....
        /*0088*/ 	.word	0xffffffff


	//   ....[16]....
        /*008c*/ 	.word	0xffffffff


	//   ....[17]....
        /*0090*/ 	.word	0x0500000f


	//   ....[18]....
        /*0094*/ 	.word	0x0500000f


	//   ....[19]....
        /*0098*/ 	.word	0x0500000f


	//   ....[20]....
        /*009c*/ 	.word	0x0500000f


	//   ....[21]....
        /*00a0*/ 	.word	0x0500000f


	//   ....[22]....
        /*00a4*/ 	.word	0x0500000f


	//----- nvinfo : EIATTR_COOP_GROUP_INSTR_OFFSETS
	.align		4
.L_1084:
        /*00a8*/ 	.byte	0x04, 0x28
        /*00aa*/ 	.short	(.L_1086 - .L_1085)


	//   ....[0]....
.L_1085:
        /*00ac*/ 	.word	0x00000050


	//   ....[1]....
        /*00b0*/ 	.word	0x00000180


	//   ....[2]....
        /*00b4*/ 	.word	0x00000210


	//   ....[3]....
        /*00b8*/ 	.word	0x00000390


	//   ....[4]....
        /*00bc*/ 	.word	0x000005c0


	//   ....[5]....
        /*00c0*/ 	.word	0x00000b30


	//   ....[6]....
        /*00c4*/ 	.word	0x00003dc0


	//   ....[7]....
        /*00c8*/ 	.word	0x00003f50


	//   ....[8]....
        /*00cc*/ 	.word	0x000041e0


	//   ....[9]....
        /*00d0*/ 	.word	0x00004370


	//   ....[10]....
        /*00d4*/ 	.word	0x00004490


	//   ....[11]....
        /*00d8*/ 	.word	0x00004910


	//   ....[12]....
        /*00dc*/ 	.word	0x00004d00


	//   ....[13]....
        /*00e0*/ 	.word	0x00004f40


	//   ....[14]....
        /*00e4*/ 	.word	0x000052f0


	//   ....[15]....
        /*00e8*/ 	.word	0x000055a0


	//   ....[16]....
        /*00ec*/ 	.word	0x00005a60


	//   ....[17]....
        /*00f0*/ 	.word	0x00007d30


	//   ....[18]....
        /*00f4*/ 	.word	0x00007e80


	//   ....[19]....
        /*00f8*/ 	.word	0x00007ef0


	//   ....[20]....
        /*00fc*/ 	.word	0x00007f60


	//   ....[21]....
        /*0100*/ 	.word	0x00007fd0


	//   ....[22]....
        /*0104*/ 	.word	0x00008040


	//----- nvinfo : EIATTR_REG_RECONFIG
	.align		4
.L_1086:
        /*0108*/ 	.byte	0x01, 0x54
	.zero		2


	//----- nvinfo : EIATTR_SYSCALL_OFFSETS
	.align		4
        /*010c*/ 	.byte	0x04, 0x46
        /*010e*/ 	.short	(.L_1088 - .L_1087)


	//   ....[0]....
.L_1087:
        /*0110*/ 	.word	0x00000790


	//   ....[1]....
        /*0114*/ 	.word	0x00000880


	//   ....[2]....
        /*0118*/ 	.word	0x000009c0


	//   ....[3]....
        /*011c*/ 	.word	0x00000ab0


	//----- nvinfo : EIATTR_MBARRIER_INSTR_OFFSETS
	.align		4
.L_1088:
        /*0120*/ 	.byte	0x04, 0x39
        /*0122*/ 	.short	(.L_1090 - .L_1089)


	//   ....[0]....
.L_1089:
        /*0124*/ 	.word	0x00000250
        /*0128*/ 	.word	0x000000ff
        /*012c*/ 	.word	0x00036400
        /*0130*/ 	.short	0x0100
        /*0132*/ 	.byte	0x06
	.zero		1


	//   ....[1]....
        /*0134*/ 	.word	0x00000340
        /*0138*/ 	.word	0x000000ff
        /*013c*/ 	.word	0x00036410
        /*0140*/ 	.short	0x0100
        /*0142*/ 	.byte	0x08
	.zero		1


	//   ....[2]....
        /*0144*/ 	.word	0x00000350
        /*0148*/ 	.word	0x000000ff
        /*014c*/ 	.word	0x00036420
        /*0150*/ 	.short	0x0100
        /*0152*/ 	.byte	0x08
	.zero		1


	//   ....[3]....
        /*0154*/ 	.word	0x00000360
        /*0158*/ 	.word	0x000000ff
        /*015c*/ 	.word	0x00036418
        /*0160*/ 	.short	0x0100
        /*0162*/ 	.byte	0x08
	.zero		1


	//   ....[4]....
        /*0164*/ 	.word	0x00000370
        /*0168*/ 	.word	0x000000ff
        /*016c*/ 	.word	0x00036428
        /*0170*/ 	.short	0x0100
        /*0172*/ 	.byte	0x08
	.zero		1


	//   ....[5]....
        /*0174*/ 	.word	0x000004a0
        /*0178*/ 	.word	0x000000ff
        /*017c*/ 	.word	0x00036430
        /*0180*/ 	.short	0x0100
        /*0182*/ 	.byte	0x08
	.zero		1


	//   ....[6]....
        /*0184*/ 	.word	0x000004b0
        /*0188*/ 	.word	0x000000ff
        /*018c*/ 	.word	0x00036438
        /*0190*/ 	.short	0x0100
        /*0192*/ 	.byte	0x08
	.zero		1


	//   ....[7]....
        /*0194*/ 	.word	0x00000b70
        /*0198*/ 	.word	0x000000ff
        /*019c*/ 	.word	0x00036400
        /*01a0*/ 	.short	0x010a
        /*01a2*/ 	.byte	0x24
	.zero		1


	//   ....[8]....
        /*01a4*/ 	.word	0x00000c50
        /*01a8*/ 	.word	0x000000ff
        /*01ac*/ 	.word	0x00036400
        /*01b0*/ 	.short	0x010a
        /*01b2*/ 	.byte	0x24
	.zero		1


	//   ....[9]....
        /*01b4*/ 	.word	0x00001680
        /*01b8*/ 	.word	0x00000003
        /*01bc*/ 	.word	0x00036410
        /*01c0*/ 	.short	0x010a
        /*01c2*/ 	.byte	0x3f
	.zero		1


	//   ....[10]....
        /*01c4*/ 	.word	0x000016c0
        /*01c8*/ 	.word	0x00000003
        /*01cc*/ 	.word	0x00036410
        /*01d0*/ 	.short	0x010a
        /*01d2*/ 	.byte	0x3f
	.zero		1


	//   ....[11]....
        /*01d4*/ 	.word	0x00001d60
        /*01d8*/ 	.word	0x000000ff
        /*01dc*/ 	.word	0x00036430
        /*01e0*/ 	.short	0x010a
        /*01e2*/ 	.byte	0x24
	.zero		1


	//   ....[12]....
        /*01e4*/ 	.word	0x00001da0
        /*01e8*/ 	.word	0x000000ff
        /*01ec*/ 	.word	0x00036430
        /*01f0*/ 	.short	0x010a
        /*01f2*/ 	.byte	0x24
	.zero		1


	//   ....[13]....
        /*01f4*/ 	.word	0x00003170
        /*01f8*/ 	.word	0x000000ff
        /*01fc*/ 	.word	0x00000000
        /*0200*/ 	.short	0x0101
        /*0202*/ 	.byte	0x04
	.zero		1


	//   ....[14]....
        /*0204*/ 	.word	0x00003520
        /*0208*/ 	.word	0x00000003
        /*020c*/ 	.word	0x00000000
        /*0210*/ 	.short	0x0101
        /*0212*/ 	.byte	0x3f
	.zero		1


	//   ....[15]....
        /*0214*/ 	.word	0x00005ee0
        /*0218*/ 	.word	0x00000000
        /*021c*/ 	.word	0x00036420
        /*0220*/ 	.short	0x010a
        /*0222*/ 	.byte	0x3f
	.zero		1


	//   ....[16]....
        /*0224*/ 	.word	0x00006620
        /*0228*/ 	.word	0x00000000
        /*022c*/ 	.word	0x00036438
        /*0230*/ 	.short	0x010a
        /*0232*/ 	.byte	0x3f
	.zero		1


	//   ....[17]....
        /*0234*/ 	.word	0x00006970
        /*0238*/ 	.word	0x00000000
        /*023c*/ 	.word	0x00036428
        /*0240*/ 	.short	0x010a
        /*0242*/ 	.byte	0x3f
	.zero		1


	//   ....[18]....
        /*0244*/ 	.word	0x00006c00
        /*0248*/ 	.word	0x00000000
        /*024c*/ 	.word	0x00036438
        /*0250*/ 	.short	0x010a
        /*0252*/ 	.byte	0x3f
	.zero		1


	//   ....[19]....
        /*0254*/ 	.word	0x00006ee0
        /*0258*/ 	.word	0x00000000
        /*025c*/ 	.word	0x00036420
        /*0260*/ 	.short	0x010a
        /*0262*/ 	.byte	0x3f
	.zero		1


	//   ....[20]....
        /*0264*/ 	.word	0x000071d0
        /*0268*/ 	.word	0x00000000
        /*026c*/ 	.word	0x00036438
        /*0270*/ 	.short	0x010a
        /*0272*/ 	.byte	0x3f
	.zero		1


	//   ....[21]....
        /*0274*/ 	.word	0x000074c0
        /*0278*/ 	.word	0x00000000
        /*027c*/ 	.word	0x00036428
        /*0280*/ 	.short	0x010a
        /*0282*/ 	.byte	0x3f
	.zero		1


	//   ....[22]....
        /*0284*/ 	.word	0x00007770
        /*0288*/ 	.word	0x00000000
        /*028c*/ 	.word	0x00036438
        /*0290*/ 	.short	0x010a
        /*0292*/ 	.byte	0x3f
	.zero		1


	//   ....[23]....
        /*0294*/ 	.word	0x00007bb0
        /*0298*/ 	.word	0x00000007
        /*029c*/ 	.word	0x00000000
        /*02a0*/ 	.short	0x010a
        /*02a2*/ 	.byte	0x3f
	.zero		1


	//   ....[24]....
        /*02a4*/ 	.word	0x00007c30
        /*02a8*/ 	.word	0x00000003
        /*02ac*/ 	.word	0x00000000
        /*02b0*/ 	.short	0x010a
        /*02b2*/ 	.byte	0x3f
	.zero		1


	//   ....[25]....
        /*02b4*/ 	.word	0x00007c80
        /*02b8*/ 	.word	0x00000009
        /*02bc*/ 	.word	0x00036438
        /*02c0*/ 	.short	0x010a
        /*02c2*/ 	.byte	0x3f
	.zero		1


	//   ....[26]....
        /*02c4*/ 	.word	0x00007d60
        /*02c8*/ 	.word	0x00000098
        /*02cc*/ 	.word	0x00036400
        /*02d0*/ 	.short	0x010a
        /*02d2*/ 	.byte	0x3f
	.zero		1


	//   ....[27]....
        /*02d4*/ 	.word	0x00007db0
        /*02d8*/ 	.word	0x00000003
        /*02dc*/ 	.word	0x00036410
        /*02e0*/ 	.short	0x010a
        /*02e2*/ 	.byte	0x3f
	.zero		1


	//   ....[28]....
        /*02e4*/ 	.word	0x00007e00
        /*02e8*/ 	.word	0x00000098
        /*02ec*/ 	.word	0x00036430
        /*02f0*/ 	.short	0x010a
        /*02f2*/ 	.byte	0x3f
	.zero		1


	//   ....[29]....
        /*02f4*/ 	.word	0x00008080
        /*02f8*/ 	.word	0x00000000
        /*02fc*/ 	.word	0x00036420
        /*0300*/ 	.short	0x010a
        /*0302*/ 	.byte	0x3f
	.zero		1


	//   ....[30]....
        /*0304*/ 	.word	0x000080d0
        /*0308*/ 	.word	0x00000000
        /*030c*/ 	.word	0x00036438
        /*0310*/ 	.short	0x010a
        /*0312*/ 	.byte	0x3f
	.zero		1


	//   ....[31]....
        /*0314*/ 	.word	0x00008120
        /*0318*/ 	.word	0x00000000
        /*031c*/ 	.word	0x00036428
        /*0320*/ 	.short	0x010a
        /*0322*/ 	.byte	0x3f
	.zero		1


	//   ....[32]....
        /*0324*/ 	.word	0x00008170
        /*0328*/ 	.word	0x00000000
        /*032c*/ 	.word	0x00036438
        /*0330*/ 	.short	0x010a
        /*0332*/ 	.byte	0x3f
	.zero		1


	//   ....[33]....
        /*0334*/ 	.word	0x000081d0
        /*0338*/ 	.word	0x00000000
        /*033c*/ 	.word	0x00036420
        /*0340*/ 	.short	0x010a
        /*0342*/ 	.byte	0x3f
	.zero		1


	//   ....[34]....
        /*0344*/ 	.word	0x00008220
        /*0348*/ 	.word	0x00000000
        /*034c*/ 	.word	0x00036438
        /*0350*/ 	.short	0x010a
        /*0352*/ 	.byte	0x3f
	.zero		1


	//   ....[35]....
        /*0354*/ 	.word	0x00008270
        /*0358*/ 	.word	0x00000000
        /*035c*/ 	.word	0x00036428
        /*0360*/ 	.short	0x010a
        /*0362*/ 	.byte	0x3f
	.zero		1


	//   ....[36]....
        /*0364*/ 	.word	0x000082c0
        /*0368*/ 	.word	0x00000000
        /*036c*/ 	.word	0x00036438
        /*0370*/ 	.short	0x010a
        /*0372*/ 	.byte	0x3f
	.zero		1


	//   ....[37]....
        /*0374*/ 	.word	0x000083a0
        /*0378*/ 	.word	0x00000007
        /*037c*/ 	.word	0x00000000
        /*0380*/ 	.short	0x010a
        /*0382*/ 	.byte	0x3f
	.zero		1


	//   ....[38]....
        /*0384*/ 	.word	0x000083f0
        /*0388*/ 	.word	0x00000003
        /*038c*/ 	.word	0x00000000
        /*0390*/ 	.short	0x010a
        /*0392*/ 	.byte	0x3f
	.zero		1


	//----- nvinfo : EIATTR_NUM_MBARRIERS
	.align		4
.L_1090:
        /*0394*/ 	.byte	0x03, 0x38
        /*0396*/ 	.short	0x0007


	//----- nvinfo : EIATTR_EXIT_INSTR_OFFSETS
	.align		4
        /*0398*/ 	.byte	0x04, 0x1c
        /*039a*/ 	.short	(.L_1092 - .L_1091)


	//   ....[0]....
.L_1091:
        /*039c*/ 	.word	0x00007cd0


	//----- nvinfo : EIATTR_MAX_THREADS
	.align		4
.L_1092:
        /*03a0*/ 	.byte	0x04, 0x05
        /*03a2*/ 	.short	(.L_1094 - .L_1093)
.L_1093:
        /*03a4*/ 	.word	0x00000200
        /*03a8*/ 	.word	0x00000001
        /*03ac*/ 	.word	0x00000001


	//----- nvinfo : EIATTR_CRS_STACK_SIZE
	.align		4
.L_1094:
        /*03b0*/ 	.byte	0x04, 0x1e
        /*03b2*/ 	.short	(.L_1096 - .L_1095)
.L_1095:
        /*03b4*/ 	.word	0x00000000


	//----- nvinfo : EIATTR_CBANK_PARAM_SIZE
	.align		4
.L_1096:
        /*03b8*/ 	.byte	0x03, 0x19
        /*03ba*/ 	.short	0x06f0


	//----- nvinfo : EIATTR_PARAM_CBANK
	.align		4
        /*03bc*/ 	.byte	0x04, 0x0a
        /*03be*/ 	.short	(.L_1098 - .L_1097)
	.align		4
.L_1097:
        /*03c0*/ 	.word	index@(.nv.constant0._ZN7cutlass13device_kernelIN5flash11enable_sm90INS1_16FlashAttnBwdSm90INS1_25CollectiveMainloopBwdSm90ILi2ELi1ELi1EN4cute5tupleIJNS5_1CILi1EEES8_S8_EEENS6_IJNS7_ILi64EEENS7_ILi96EEENS7_ILi192EEEEEENS_6half_tEfNS_4arch4Sm90ELb0ELb0ELb0ELb0ELb1ELb0ELb1ELb0ELi3ELi1ELi1ELi1ELb0EEENS1_24CollectiveEpilogueBwdGQAISD_fSG_Li384ELb0ELb1EEENS1_19SingleTileSchedulerILb0ELb0ELb0ELi96EEEEEEEEEvNT_6ParamsE)
        /*03c4*/ 	.short	0x0210
        /*03c6*/ 	.short	0x06f0


	//----- nvinfo : EIATTR_SW_WAR
	.align		4
.L_1098:
        /*03c8*/ 	.byte	0x04, 0x36
        /*03ca*/ 	.short	(.L_1100 - .L_1099)
.L_1099:
        /*03cc*/ 	.word	0x00000008
.L_1100:


//--------------------- .nv.info._ZN7cutlass13device_kernelIN5flash11enable_sm90INS1_16FlashAttnBwdSm90INS1_25CollectiveMainloopBwdSm90ILi2ELi1ELi1EN4cute5tupleIJNS5_1CILi1EEES8_S8_EEENS6_IJNS7_ILi64EEENS7_ILi96EEENS7_ILi192EEEEEENS_6half_tEfNS_4arch4Sm90ELb0ELb0ELb0ELb1ELb0ELb0ELb1ELb0ELi3ELi1ELi1ELi1ELb0EEENS1_21CollectiveEpilogueBwdISD_SE_SG_Li384ELb1ELb1ELi3EEENS1_19SingleTileSchedulerILb1ELb0ELb0ELi96EEEEEEEEEvNT_6ParamsE --------------------------
	.section	.nv.info._ZN7cutlass13device_kernelIN5flash11enable_sm90INS1_16FlashAttnBwdSm90INS1_25CollectiveMainloopBwdSm90ILi2ELi1ELi1EN4cute5tupleIJNS5_1CILi1EEES8_S8_EEENS6_IJNS7_ILi64EEENS7_ILi96EEENS7_ILi192EEEEEENS_6half_tEfNS_4arch4Sm90ELb0ELb0ELb0ELb1ELb0ELb0ELb1ELb0ELi3ELi1ELi1ELi1ELb0EEENS1_21CollectiveEpilogueBwdISD_SE_SG_Li384ELb1ELb1ELi3EEENS1_19SingleTileSchedulerILb1ELb0ELb0ELi96EEEEEEEEEvNT_6ParamsE,"",@"SHT_CUDA_INFO"
	.sectionflags	@""
	.align	4


	//----- nvinfo : EIATTR_CUDA_API_VERSION
	.align		4
        /*0000*/ 	.byte	0x04, 0x37
        /*0002*/ 	.short	(.L_1102 - .L_1101)
.L_1101:
        /*0004*/ 	.word	0x00000082


	//----- nvinfo : EIATTR_KPARAM_INFO
	.align		4
.L_1102:
        /*0008*/ 	.byte	0x04, 0x17
        /*000a*/ 	.short	(.L_1104 - .L_1103)
.L_1103:
        /*000c*/ 	.word	0x00000000
        /*0010*/ 	.short	0x0000
        /*0012*/ 	.short	0x0070
        /*0014*/ 	.byte	0x00, 0xf0, 0x01, 0x1a


	//----- nvinfo : EIATTR_SPARSE_MMA_MASK
	.align		4
.L_1104:
        /*0018*/ 	.byte	0x03, 0x50
        /*001a*/ 	.short	0x0000


	//----- nvinfo : EIATTR_MAXREG_COUNT
	.align		4
        /*001c*/ 	.byte	0x03, 0x1b
        /*001e*/ 	.short	0x0080


	//----- nvinfo : EIATTR_NUM_BARRIERS
	.align		4
        /*0020*/ 	.byte	0x02, 0x4c
        /*0022*/ 	.byte	0x10
	.zero		1


	//----- nvinfo : EIATTR_EXTERNS
	.align		4
        /*0024*/ 	.byte	0x04, 0x0f
        /*0026*/ 	.short	(.L_1106 - .L_1105)


	//   ....[0]....
	.align		4
.L_1105:
        /*0028*/ 	.word	index@(__assertfail)


	//----- nvinfo : EIATTR_MERCURY_ISA_VERSION
	.align		4
.L_1106:
        /*002c*/ 	.byte	0x03, 0x5f
        /*002e*/ 	.short	0x0101


	//----- nvinfo : EIATTR_INT_WARP_WIDE_INSTR_OFFSETS
	.align		4
        /*0030*/ 	.byte	0x04, 0x31
        /*0032*/ 	.short	(.L_1108 - .L_1107)


	//   ....[0]....
.L_1107:
        /*0034*/ 	.word	0x00000170


	//   ....[1]....
        /*0038*/ 	.word	0x00000230


	//   ....[2]....
        /*003c*/ 	.word	0x00007bd0


	//----- nvinfo : EIATTR_COOP_GROUP_MASK_REGIDS
	.align		4
.L_1108:
        /*0040*/ 	.byte	0x04, 0x29
        /*0042*/ 	.short	(.L_1110 - .L_1109)


	//   ....[0]....
.L_1109:
        /*0044*/ 	.word	0xffffffff


	//   ....[1]....
        /*0048*/ 	.word	0xffffffff


	//   ....[2]....
        /*004c*/ 	.word	0xffffffff


	//   ....[3]....
        /*0050*/ 	.word	0xffffffff


	//   ....[4]....
        /*0054*/ 	.word	0xffffffff


	//   ....[5]....
        /*0058*/ 	.word	0xffffffff


	//   ....[6]....
        /*005c*/ 	.word	0xffffffff


	//   ....[7]....
        /*0060*/ 	.word	0x0500000f


	//----- nvinfo : EIATTR_COOP_GROUP_INSTR_OFFSETS
	.align		4
.L_1110:
        /*0064*/ 	.byte	0x04, 0x28
        /*0066*/ 	.short	(.L_1112 - .L_1111)


	//   ....[0]....
.L_1111:
        /*0068*/ 	.word	0x00000050


	//   ....[1]....
        /*006c*/ 	.word	0x00000180


	//   ....[2]....
        /*0070*/ 	.word	0x00000210


	//   ....[3]....
        /*0074*/ 	.word	0x00000390


	//   ....[4]....
        /*0078*/ 	.word	0x000005d0


	//   ....[5]....
        /*007c*/ 	.word	0x00001220


	//   ....[6]....
        /*0080*/ 	.word	0x000064f0


	//   ....[7]....
        /*0084*/ 	.word	0x00009f10


	//----- nvinfo : EIATTR_REG_RECONFIG
	.align		4
.L_1112:
        /*0088*/ 	.byte	0x01, 0x54
	.zero		2


	//----- nvinfo : EIATTR_SYSCALL_OFFSETS
	.align		4
        /*008c*/ 	.byte	0x04, 0x46
        /*008e*/ 	.short	(.L_1114 - .L_1113)


	//   ....[0]....
.L_1113:
        /*0090*/ 	.word	0x00000e80


	//   ....[1]....
        /*0094*/ 	.word	0x00000f70


	//   ....[2]....
        /*0098*/ 	.word	0x000010b0


	//   ....[3]....
        /*009c*/ 	.word	0x000011a0


	//----- nvinfo : EIATTR_MBARRIER_INSTR_OFFSETS
	.align		4
.L_1114:
        /*00a0*/ 	.byte	0x04, 0x39
        /*00a2*/ 	.short	(.L_1116 - .L_1115)


	//   ....[0]....
.L_1115:
        /*00a4*/ 	.word	0x00000250
        /*00a8*/ 	.word	0x000000ff
        /*00ac*/ 	.word	0x00036400
        /*00b0*/ 	.short	0x0100
        /*00b2*/ 	.byte	0x06
	.zero		1


	//   ....[1]....
        /*00b4*/ 	.word	0x00000340
        /*00b8*/ 	.word	0x000000ff
        /*00bc*/ 	.word	0x00036410
        /*00c0*/ 	.short	0x0100
        /*00c2*/ 	.byte	0x08
	.zero		1


	//   ....[2]....
        /*00c4*/ 	.word	0x00000350
        /*00c8*/ 	.word	0x000000ff
        /*00cc*/ 	.word	0x00036420
        /*00d0*/ 	.short	0x0100
        /*00d2*/ 	.byte	0x08
	.zero		1


	//   ....[3]....
        /*00d4*/ 	.word	0x00000360
        /*00d8*/ 	.word	0x000000ff
        /*00dc*/ 	.word	0x00036418
        /*00e0*/ 	.short	0x0100
        /*00e2*/ 	.byte	0x08
	.zero		1


	//   ....[4]....
        /*00e4*/ 	.word	0x00000370
        /*00e8*/ 	.word	0x000000ff
        /*00ec*/ 	.word	0x00036428
        /*00f0*/ 	.short	0x0100
        /*00f2*/ 	.byte	0x08
	.zero		1


	//   ....[5]....
        /*00f4*/ 	.word	0x000004a0
        /*00f8*/ 	.word	0x000000ff
        /*00fc*/ 	.word	0x00036430
        /*0100*/ 	.short	0x0100
        /*0102*/ 	.byte	0x08
	.zero		1


	//   ....[6]....
        /*0104*/ 	.word	0x000004b0
        /*0108*/ 	.word	0x000000ff
        /*010c*/ 	.word	0x00036438
        /*0110*/ 	.short	0x0100
        /*0112*/ 	.byte	0x08
	.zero		1


	//   ....[7]....
        /*0114*/ 	.word	0x00001260
        /*0118*/ 	.word	0x000000ff
        /*011c*/ 	.word	0x00036400
        /*0120*/ 	.short	0x010a
        /*0122*/ 	.byte	0x24
	.zero		1


	//   ....[8]....
        /*0124*/ 	.word	0x000013b0
        /*0128*/ 	.word	0x000000ff
        /*012c*/ 	.word	0x00036400
        /*0130*/ 	.short	0x010a
        /*0132*/ 	.byte	0x24
	.zero		1


	//   ....[9]....
        /*0134*/ 	.word	0x00001a40
        /*0138*/ 	.word	0x00000004
        /*013c*/ 	.word	0x00036410
        /*0140*/ 	.short	0x010a
        /*0142*/ 	.byte	0x3f
	.zero		1


	//   ....[10]....
        /*0144*/ 	.word	0x00001a80
        /*0148*/ 	.word	0x00000004
        /*014c*/ 	.word	0x00036410
        /*0150*/ 	.short	0x010a
        /*0152*/ 	.byte	0x3f
	.zero		1


	//   ....[11]....
        /*0154*/ 	.word	0x00002120
        /*0158*/ 	.word	0x000000ff
        /*015c*/ 	.word	0x00036430
        /*0160*/ 	.short	0x010a
        /*0162*/ 	.byte	0x24
	.zero		1


	//   ....[12]....
        /*0164*/ 	.word	0x00002160
        /*0168*/ 	.word	0x000000ff
        /*016c*/ 	.word	0x00036430
        /*0170*/ 	.short	0x010a
        /*0172*/ 	.byte	0x24
	.zero		1


	//   ....[13]....
        /*0174*/ 	.word	0x00003520
        /*0178*/ 	.word	0x000000ff
        /*017c*/ 	.word	0x00000000
        /*0180*/ 	.short	0x0101
        /*0182*/ 	.byte	0x04
	.zero		1


	//   ....[14]....
        /*0184*/ 	.word	0x000038a0
        /*0188*/ 	.word	0x00000004
        /*018c*/ 	.word	0x00000000
        /*0190*/ 	.short	0x0101
        /*0192*/ 	.byte	0x3f
	.zero		1


	//   ....[15]....
        /*0194*/ 	.word	0x000080b0
        /*0198*/ 	.word	0x0000000c
        /*019c*/ 	.word	0x00036420
        /*01a0*/ 	.short	0x010a
        /*01a2*/ 	.byte	0x3f
	.zero		1


	//   ....[16]....
        /*01a4*/ 	.word	0x000087b0
        /*01a8*/ 	.word	0x0000000c
        /*01ac*/ 	.word	0x00036438
        /*01b0*/ 	.short	0x010a
        /*01b2*/ 	.byte	0x3f
	.zero		1


	//   ....[17]....
        /*01b4*/ 	.word	0x00008b20
        /*01b8*/ 	.word	0x0000000c
        /*01bc*/ 	.word	0x00036428
        /*01c0*/ 	.short	0x010a
        /*01c2*/ 	.byte	0x3f
	.zero		1


	//   ....[18]....
        /*01c4*/ 	.word	0x00008dd0
        /*01c8*/ 	.word	0x0000000c
        /*01cc*/ 	.word	0x00036438
        /*01d0*/ 	.short	0x010a
        /*01d2*/ 	.byte	0x3f
	.zero		1


	//   ....[19]....
        /*01d4*/ 	.word	0x00009090
        /*01d8*/ 	.word	0x0000000c
        /*01dc*/ 	.word	0x00036420
        /*01e0*/ 	.short	0x010a
        /*01e2*/ 	.byte	0x3f
	.zero		1


	//   ....[20]....
        /*01e4*/ 	.word	0x00009390
        /*01e8*/ 	.word	0x0000000c
        /*01ec*/ 	.word	0x00036438
        /*01f0*/ 	.short	0x010a
        /*01f2*/ 	.byte	0x3f
	.zero		1


	//   ....[21]....
        /*01f4*/ 	.word	0x00009690
        /*01f8*/ 	.word	0x0000000c
        /*01fc*/ 	.word	0x00036428
        /*0200*/ 	.short	0x010a
        /*0202*/ 	.byte	0x3f
	.zero		1


	//   ....[22]....
        /*0204*/ 	.word	0x00009950
        /*0208*/ 	.word	0x0000000c
        /*020c*/ 	.word	0x00036438
        /*0210*/ 	.short	0x010a
        /*0212*/ 	.byte	0x3f
	.zero		1


	//   ....[23]....
        /*0214*/ 	.word	0x00009da0
        /*0218*/ 	.word	0x00000007
        /*021c*/ 	.word	0x00000000
        /*0220*/ 	.short	0x010a
        /*0222*/ 	.byte	0x3f
	.zero		1


	//   ....[24]....
        /*0224*/ 	.word	0x00009e20
        /*0228*/ 	.word	0x00000005
        /*022c*/ 	.word	0x00000000
        /*0230*/ 	.short	0x010a
        /*0232*/ 	.byte	0x3f
	.zero		1


	//   ....[25]....
        /*0234*/ 	.word	0x00009e70
        /*0238*/ 	.word	0x00000009
        /*023c*/ 	.word	0x00036438
        /*0240*/ 	.short	0x010a
        /*0242*/ 	.byte	0x3f
	.zero		1


	//   ....[26]....
        /*0244*/ 	.word	0x00009f40
        /*0248*/ 	.word	0x00000098
        /*024c*/ 	.word	0x00036400
        /*0250*/ 	.short	0x010a
        /*0252*/ 	.byte	0x3f
	.zero		1


	//   ....[27]....
        /*0254*/ 	.word	0x00009f90
        /*0258*/ 	.word	0x00000004
        /*025c*/ 	.word	0x00036410
        /*0260*/ 	.short	0x010a
        /*0262*/ 	.byte	0x3f
	.zero		1


	//   ....[28]....
        /*0264*/ 	.word	0x00009fe0
        /*0268*/ 	.word	0x00000098
        /*026c*/ 	.word	0x00036430
        /*0270*/ 	.short	0x010a
        /*0272*/ 	.byte	0x3f
	.zero		1


	//   ....[29]....
        /*0274*/ 	.word	0x0000a030
        /*0278*/ 	.word	0x0000000c
        /*027c*/ 	.word	0x00036420
        /*0280*/ 	.short	0x010a
        /*0282*/ 	.byte	0x3f
	.zero		1


	//   ....[30]....
        /*0284*/ 	.word	0x0000a080
        /*0288*/ 	.word	0x0000000c
        /*028c*/ 	.word	0x00036438
        /*0290*/ 	.short	0x010a
        /*0292*/ 	.byte	0x3f
	.zero		1


	//   ....[31]....
        /*0294*/ 	.word	0x0000a0d0
        /*0298*/ 	.word	0x0000000c
        /*029c*/ 	.word	0x00036428
        /*02a0*/ 	.short	0x010a
        /*02a2*/ 	.byte	0x3f
	.zero		1


	//   ....[32]....
        /*02a4*/ 	.word	0x0000a120
        /*02a8*/ 	.word	0x0000000c
        /*02ac*/ 	.word	0x00036438
        /*02b0*/ 	.short	0x010a
        /*02b2*/ 	.byte	0x3f
	.zero		1


	//   ....[33]....
        /*02b4*/ 	.word	0x0000a180
        /*02b8*/ 	.word	0x0000000c
        /*02bc*/ 	.word	0x00036420
        /*02c0*/ 	.short	0x010a
        /*02c2*/ 	.byte	0x3f
	.zero		1


	//   ....[34]....
        /*02c4*/ 	.word	0x0000a1d0
        /*02c8*/ 	.word	0x0000000c
        /*02cc*/ 	.word	0x00036438
        /*02d0*/ 	.short	0x010a
        /*02d2*/ 	.byte	0x3f
	.zero		1


	//   ....[35]....
        /*02d4*/ 	.word	0x0000a220
        /*02d8*/ 	.word	0x0000000c
        /*02dc*/ 	.word	0x00036428
        /*02e0*/ 	.short	0x010a
        /*02e2*/ 	.byte	0x3f
	.zero		1


	//   ....[36]....
        /*02e4*/ 	.word	0x0000a270
        /*02e8*/ 	.word	0x0000000c
        /*02ec*/ 	.word	0x00036438
        /*02f0*/ 	.short	0x010a
        /*02f2*/ 	.byte	0x3f
	.zero		1


	//   ....[37]....
        /*02f4*/ 	.word	0x0000a340
        /*02f8*/ 	.word	0x00000007
        /*02fc*/ 	.word	0x00000000
        /*0300*/ 	.short	0x010a
        /*0302*/ 	.byte	0x3f
	.zero		1


	//   ....[38]....
        /*0304*/ 	.word	0x0000a390
        /*0308*/ 	.word	0x00000005
        /*030c*/ 	.word	0x00000000
        /*0310*/ 	.short	0x010a
        /*0312*/ 	.byte	0x3f
	.zero		1


	//----- nvinfo : EIATTR_NUM_MBARRIERS
	.align		4
.L_1116:
        /*0314*/ 	.byte	0x03, 0x38
        /*0316*/ 	.short	0x0007


	//----- nvinfo : EIATTR_EXIT_INSTR_OFFSETS
	.align		4
        /*0318*/ 	.byte	0x04, 0x1c
        /*031a*/ 	.short	(.L_1118 - .L_1117)


	//   ....[0]....
.L_1117:
        /*031c*/ 	.word	0x00009ec0


	//----- nvinfo : EIATTR_MAX_THREADS
	.align		4
.L_1118:
        /*0320*/ 	.byte	0x04, 0x05
        /*0322*/ 	.short	(.L_1120 - .L_1119)
.L_1119:
        /*0324*/ 	.word	0x00000200
        /*0328*/ 	.word	0x00000001
        /*032c*/ 	.word	0x00000001


	//----- nvinfo : EIATTR_CRS_STACK_SIZE
	.align		4
.L_1120:
        /*0330*/ 	.byte	0x04, 0x1e
        /*0332*/ 	.short	(.L_1122 - .L_1121)
.L_1121:
        /*0334*/ 	.word	0x00000000


	//----- nvinfo : EIATTR_CBANK_PARAM_SIZE
	.align		4
.L_1122:
        /*0338*/ 	.byte	0x03, 0x19
        /*033a*/ 	.short	0x06f0


	//----- nvinfo : EIATTR_PARAM_CBANK
	.align		4
        /*033c*/ 	.byte	0x04, 0x0a
        /*033e*/ 	.short	(.L_1124 - .L_1123)
	.align		4
.L_1123:
        /*0340*/ 	.word	index@(.nv.constant0._ZN7cutlass13device_kernelIN5flash11enable_sm90INS1_16FlashAttnBwdSm90INS1_25CollectiveMainloopBwdSm90ILi2ELi1ELi1EN4cute5tupleIJNS5_1CILi1EEES8_S8_EEENS6_IJNS7_ILi64EEENS7_ILi96EEENS7_ILi192EEEEEENS_6half_tEfNS_4arch4Sm90ELb0ELb0ELb0ELb1ELb0ELb0ELb1ELb0ELi3ELi1ELi1ELi1ELb0EEENS1_21CollectiveEpilogueBwdISD_SE_SG_Li384ELb1ELb1ELi3EEENS1_19SingleTileSchedulerILb1ELb0ELb0ELi96EEEEEEEEEvNT_6ParamsE)
        /*0344*/ 	.short	0x0210
        /*0346*/ 	.short	0x06f0


	//----- nvinfo : EIATTR_SW_WAR
	.align		4
.L_1124:
        /*0348*/ 	.byte	0x04, 0x36
        /*034a*/ 	.short	(.L_1126 - .L_1125)
.L_1125:
        /*034c*/ 	.word	0x00000008
.L_1126:


//--------------------- .nv.info._ZN7cutlass13device_kernelIN5flash11enable_sm90INS1_16FlashAttnBwdSm90INS1_25CollectiveMainloopBwdSm90ILi2ELi1ELi1EN4cute5tupleIJNS5_1CILi1EEES8_S8_EEENS6_IJNS7_ILi64EEENS7_ILi96EEENS7_ILi192EEEEEENS_6half_tEfNS_4arch4Sm90ELb0ELb0ELb0ELb1ELb1ELb0ELb1ELb0ELi3ELi1ELi1ELi1ELb0EEENS1_21CollectiveEpilogueBwdISD_SE_SG_Li384ELb1ELb1ELi3EEENS1_19SingleTileSchedulerILb1ELb0ELb0ELi96EEEEEEEEEvNT_6ParamsE --------------------------
	.section	.nv.info._ZN7cutlass13device_kernelIN5flash11enable_sm90INS1_16FlashAttnBwdSm90INS1_25CollectiveMainloopBwdSm90ILi2ELi1ELi1EN4cute5tupleIJNS5_1CILi1EEES8_S8_EEENS6_IJNS7_ILi64EEENS7_ILi96EEENS7_ILi192EEEEEENS_6half_tEfNS_4arch4Sm90ELb0ELb0ELb0ELb1ELb1ELb0ELb1ELb0ELi3ELi1ELi1ELi1ELb0EEENS1_21CollectiveEpilogueBwdISD_SE_SG_Li384ELb1ELb1ELi3EEENS1_19SingleTileSchedulerILb1ELb0ELb0ELi96EEEEEEEEEvNT_6ParamsE,"",@"SHT_CUDA_INFO"
	.sectionflags	@""
	.align	4


	//----- nvinfo : EIATTR_CUDA_API_VERSION
	.align		4
        /*0000*/ 	.byte	0x04, 0x37
        /*0002*/ 	.short	(.L_1128 - .L_1127)
.L_1127:
        /*0004*/ 	.word	0x00000082


	//----- nvinfo : EIATTR_KPARAM_INFO
	.align		4
.L_1128:
        /*0008*/ 	.byte	0x04, 0x17
        /*000a*/ 	.short	(.L_1130 - .L_1129)
.L_1129:
        /*000c*/ 	.word	0x00000000
        /*0010*/ 	.short	0x0000
        /*0012*/ 	.short	0x0070
        /*0014*/ 	.byte	0x00, 0xf0, 0x01, 0x1a


	//----- nvinfo : EIATTR_SPARSE_MMA_MASK
	.align		4
.L_1130:
        /*0018*/ 	.byte	0x03, 0x50
        /*001a*/ 	.short	0x0000


	//----- nvinfo : EIATTR_MAXREG_COUNT
	.align		4
        /*001c*/ 	.byte	0x03, 0x1b
        /*001e*/ 	.short	0x0080


	//----- nvinfo : EIATTR_NUM_BARRIERS
	.align		4
        /*0020*/ 	.byte	0x02, 0x4c
        /*0022*/ 	.byte	0x10
	.zero		1


	//----- nvinfo : EIATTR_EXTERNS
	.align		4
        /*0024*/ 	.byte	0x04, 0x0f
        /*0026*/ 	.short	(.L_1132 - .L_1131)


	//   ....[0]....
	.align		4
.L_1131:
        /*0028*/ 	.word	index@(__assertfail)


	//----- nvinfo : EIATTR_MERCURY_ISA_VERSION
	.align		4
.L_1132:
        /*002c*/ 	.byte	0x03, 0x5f
        /*002e*/ 	.short	0x0101


	//----- nvinfo : EIATTR_INT_WARP_WIDE_INSTR_OFFSETS
	.align		4
        /*0030*/ 	.byte	0x04, 0x31
        /*0032*/ 	.short	(.L_1134 - .L_1133)


	//   ....[0]....
.L_1133:
        /*0034*/ 	.word	0x00000170


	//   ....[1]....
        /*0038*/ 	.word	0x00000230


	//   ....[2]....
        /*003c*/ 	.word	0x000072b0


	//   ....[3]....
        /*0040*/ 	.word	0x000078a0


	//   ....[4]....
        /*0044*/ 	.word	0x00008000


	//   ....[5]....
        /*0048*/ 	.word	0x000083a0


	//----- nvinfo : EIATTR_COOP_GROUP_MASK_REGIDS
	.align		4
.L_1134:
        /*004c*/ 	.byte	0x04, 0x29
        /*004e*/ 	.short	(.L_1136 - .L_1135)


	//   ....[0]....
.L_1135:
        /*0050*/ 	.word	0xffffffff


	//   ....[1]....
        /*0054*/ 	.word	0xffffffff


	//   ....[2]....
        /*0058*/ 	.word	0xffffffff


	//   ....[3]....
        /*005c*/ 	.word	0xffffffff


	//   ....[4]....
        /*0060*/ 	.word	0xffffffff


	//   ....[5]....
        /*0064*/ 	.word	0xffffffff


	//   ....[6]....
        /*0068*/ 	.word	0xffffffff


	//   ....[7]....
        /*006c*/ 	.word	0xffffffff


	//   ....[8]....
        /*0070*/ 	.word	0xffffffff


	//   ....[9]....
        /*0074*/ 	.word	0xffffffff


	//   ....[10]....
        /*0078*/ 	.word	0xffffffff


	//   ....[11]....
        /*007c*/ 	.word	0xffffffff


	//   ....[12]....
        /*0080*/ 	.word	0xffffffff


	//   ....[13]....
        /*0084*/ 	.word	0x0500000f


	//   ....[14]....
        /*0088*/ 	.word	0x0500000f


	//   ....[15]....
        /*008c*/ 	.word	0x0500000f


	//   ....[16]....
        /*0090*/ 	.word	0x0500000f


	//----- nvinfo : EIATTR_COOP_GROUP_INSTR_OFFSETS
	.align		4
.L_1136:
        /*0094*/ 	.byte	0x04, 0x28
        /*0096*/ 	.short	(.L_1138 - .L_1137)


	//   ....[0]....
.L_1137:
        /*0098*/ 	.word	0x00000050


	//   ....[1]....
        /*009c*/ 	.word	0x00000180


	//   ....[2]....
        /*00a0*/ 	.word	0x00000210


	//   ....[3]....
        /*00a4*/ 	.word	0x00000390


	//   ....[4]....
        /*00a8*/ 	.word	0x000005d0


	//   ....[5]....
        /*00ac*/ 	.word	0x00001220


	//   ....[6]....
        /*00b0*/ 	.word	0x000064f0


	//   ....[7]....
        /*00b4*/ 	.word	0x00006df0


	//   ....[8]....
        /*00b8*/ 	.word	0x000071e0


	//   ....[9]....
        /*00bc*/ 	.word	0x00007420


	//   ....[10]....
        /*00c0*/ 	.word	0x000077d0


	//   ....[11]....
        /*00c4*/ 	.word	0x00007a80


	//   ....[12]....
        /*00c8*/ 	.word	0x00007f40


	//   ....[13]....
        /*00cc*/ 	.word	0x0000a6e0


	//   ....[14]....
        /*00d0*/ 	.word	0x0000a830


	//   ....[15]....
        /*00d4*/ 	.word	0x0000a8a0


	//   ....[16]....
        /*00d8*/ 	.word	0x0000a910


	//----- nvinfo : EIATTR_REG_RECONFIG
	.align		4
.L_1138:
        /*00dc*/ 	.byte	0x01, 0x54
	.zero		2


	//----- nvinfo : EIATTR_SYSCALL_OFFSETS
	.align		4
        /*00e0*/ 	.byte	0x04, 0x46
        /*00e2*/ 	.short	(.L_1140 - .L_1139)


	//   ....[0]....
.L_1139:
        /*00e4*/ 	.word	0x00000e80


	//   ....[1]....
        /*00e8*/ 	.word	0x00000f70


	//   ....[2]....
        /*00ec*/ 	.word	0x000010b0


	//   ....[3]....
        /*00f0*/ 	.word	0x000011a0


	//----- nvinfo : EIATTR_MBARRIER_INSTR_OFFSETS
	.align		4
.L_1140:
        /*00f4*/ 	.byte	0x04, 0x39
        /*00f6*/ 	.short	(.L_1142 - .L_1141)


	//   ....[0]....
.L_1141:
        /*00f8*/ 	.word	0x00000250
        /*00fc*/ 	.word	0x000000ff
        /*0100*/ 	.word	0x00036400
        /*0104*/ 	.short	0x0100
        /*0106*/ 	.byte	0x06
	.zero		1


	//   ....[1]....
        /*0108*/ 	.word	0x00000340
        /*010c*/ 	.word	0x000000ff
        /*0110*/ 	.word	0x00036410
        /*0114*/ 	.short	0x0100
        /*0116*/ 	.byte	0x08
	.zero		1


	//   ....[2]....
        /*0118*/ 	.word	0x00000350
        /*011c*/ 	.word	0x000000ff
        /*0120*/ 	.word	0x00036420
        /*0124*/ 	.short	0x0100
        /*0126*/ 	.byte	0x08
	.zero		1


	//   ....[3]....
        /*0128*/ 	.word	0x00000360
        /*012c*/ 	.word	0x000000ff
        /*0130*/ 	.word	0x00036418
        /*0134*/ 	.short	0x0100
        /*0136*/ 	.byte	0x08
	.zero		1


	//   ....[4]....
        /*0138*/ 	.word	0x00000370
        /*013c*/ 	.word	0x000000ff
        /*0140*/ 	.word	0x00036428
        /*0144*/ 	.short	0x0100
        /*0146*/ 	.byte	0x08
	.zero		1


	//   ....[5]....
        /*0148*/ 	.word	0x000004a0
        /*014c*/ 	.word	0x000000ff
        /*0150*/ 	.word	0x00036430
        /*0154*/ 	.short	0x0100
        /*0156*/ 	.byte	0x08
	.zero		1


	//   ....[6]....
        /*0158*/ 	.word	0x000004b0
        /*015c*/ 	.word	0x000000ff
        /*0160*/ 	.word	0x00036438
        /*0164*/ 	.short	0x0100
        /*0166*/ 	.byte	0x08
	.zero		1


	//   ....[7]....
        /*0168*/ 	.word	0x00001260
        /*016c*/ 	.word	0x000000ff
        /*0170*/ 	.word	0x00036400
        /*0174*/ 	.short	0x010a
        /*0176*/ 	.byte	0x24
	.zero		1


	//   ....[8]....
        /*0178*/ 	.word	0x000013b0
        /*017c*/ 	.word	0x000000ff
        /*0180*/ 	.word	0x00036400
        /*0184*/ 	.short	0x010a
        /*0186*/ 	.byte	0x24
	.zero		1


	//   ....[9]....
        /*0188*/ 	.word	0x00001a40
        /*018c*/ 	.word	0x00000004
        /*0190*/ 	.word	0x00036410
        /*0194*/ 	.short	0x010a
        /*0196*/ 	.byte	0x3f
	.zero		1


	//   ....[10]....
        /*0198*/ 	.word	0x00001a80
        /*019c*/ 	.word	0x00000004
        /*01a0*/ 	.word	0x00036410
        /*01a4*/ 	.short	0x010a
        /*01a6*/ 	.byte	0x3f
	.zero		1


	//   ....[11]....
        /*01a8*/ 	.word	0x00002120
        /*01ac*/ 	.word	0x000000ff
        /*01b0*/ 	.word	0x00036430
        /*01b4*/ 	.short	0x010a
        /*01b6*/ 	.byte	0x24
	.zero		1


	//   ....[12]....
        /*01b8*/ 	.word	0x00002160
        /*01bc*/ 	.word	0x000000ff
        /*01c0*/ 	.word	0x00036430
        /*01c4*/ 	.short	0x010a
        /*01c6*/ 	.byte	0x24
	.zero		1


	//   ....[13]....
        /*01c8*/ 	.word	0x00003520
        /*01cc*/ 	.word	0x000000ff
        /*01d0*/ 	.word	0x00000000
        /*01d4*/ 	.short	0x0101
        /*01d6*/ 	.byte	0x04
	.zero		1


	//   ....[14]....
        /*01d8*/ 	.word	0x000038a0
        /*01dc*/ 	.word	0x00000004
        /*01e0*/ 	.word	0x00000000
        /*01e4*/ 	.short	0x0101
        /*01e6*/ 	.byte	0x3f
	.zero		1


	//   ....[15]....
        /*01e8*/ 	.word	0x00008880
        /*01ec*/ 	.word	0x0000000c
        /*01f0*/ 	.word	0x00036420
        /*01f4*/ 	.short	0x010a
        /*01f6*/ 	.byte	0x3f
	.zero		1


	//   ....[16]....
        /*01f8*/ 	.word	0x00008f80
        /*01fc*/ 	.word	0x0000000c
        /*0200*/ 	.word	0x00036438
        /*0204*/ 	.short	0x010a
        /*0206*/ 	.byte	0x3f
	.zero		1


	//   ....[17]....
        /*0208*/ 	.word	0x000092f0
        /*020c*/ 	.word	0x0000000c
        /*0210*/ 	.word	0x00036428
        /*0214*/ 	.short	0x010a
        /*0216*/ 	.byte	0x3f
	.zero		1


	//   ....[18]....
        /*0218*/ 	.word	0x000095a0
        /*021c*/ 	.word	0x0000000c
        /*0220*/ 	.word	0x00036438
        /*0224*/ 	.short	0x010a
        /*0226*/ 	.byte	0x3f
	.zero		1


	//   ....[19]....
        /*0228*/ 	.word	0x00009860
        /*022c*/ 	.word	0x0000000c
        /*0230*/ 	.word	0x00036420
        /*0234*/ 	.short	0x010a
        /*0236*/ 	.byte	0x3f
	.zero		1


	//   ....[20]....
        /*0238*/ 	.word	0x00009b60
        /*023c*/ 	.word	0x0000000c
        /*0240*/ 	.word	0x00036438
        /*0244*/ 	.short	0x010a
        /*0246*/ 	.byte	0x3f
	.zero		1


	//   ....[21]....
        /*0248*/ 	.word	0x00009e60
        /*024c*/ 	.word	0x0000000c
        /*0250*/ 	.word	0x00036428
        /*0254*/ 	.short	0x010a
        /*0256*/ 	.byte	0x3f
	.zero		1


	//   ....[22]....
        /*0258*/ 	.word	0x0000a120
        /*025c*/ 	.word	0x0000000c
        /*0260*/ 	.word	0x00036438
        /*0264*/ 	.short	0x010a
        /*0266*/ 	.byte	0x3f
	.zero		1


	//   ....[23]....
        /*0268*/ 	.word	0x0000a570
        /*026c*/ 	.word	0x00000007
        /*0270*/ 	.word	0x00000000
        /*0274*/ 	.short	0x010a
        /*0276*/ 	.byte	0x3f
	.zero		1


	//   ....[24]....
        /*0278*/ 	.word	0x0000a5f0
        /*027c*/ 	.word	0x00000005
        /*0280*/ 	.word	0x00000000
        /*0284*/ 	.short	0x010a
        /*0286*/ 	.byte	0x3f
	.zero		1


	//   ....[25]....
        /*0288*/ 	.word	0x0000a640
        /*028c*/ 	.word	0x00000009
        /*0290*/ 	.word	0x00036438
        /*0294*/ 	.short	0x010a
        /*0296*/ 	.byte	0x3f
	.zero		1


	//   ....[26]....
        /*0298*/ 	.word	0x0000a710
        /*029c*/ 	.word	0x00000098
        /*02a0*/ 	.word	0x00036400
        /*02a4*/ 	.short	0x010a
        /*02a6*/ 	.byte	0x3f
	.zero		1


	//   ....[27]....
        /*02a8*/ 	.word	0x0000a760
        /*02ac*/ 	.word	0x00000004
        /*02b0*/ 	.word	0x00036410
        /*02b4*/ 	.short	0x010a
        /*02b6*/ 	.byte	0x3f
	.zero		1


	//   ....[28]....
        /*02b8*/ 	.word	0x0000a7b0
        /*02bc*/ 	.word	0x00000098
        /*02c0*/ 	.word	0x00036430
        /*02c4*/ 	.short	0x010a
        /*02c6*/ 	.byte	0x3f
	.zero		1


	//   ....[29]....
        /*02c8*/ 	.word	0x0000a950
        /*02cc*/ 	.word	0x0000000c
        /*02d0*/ 	.word	0x00036420
        /*02d4*/ 	.short	0x010a
        /*02d6*/ 	.byte	0x3f
	.zero		1


	//   ....[30]....
        /*02d8*/ 	.word	0x0000a9a0
        /*02dc*/ 	.word	0x0000000c
        /*02e0*/ 	.word	0x00036438
        /*02e4*/ 	.short	0x010a
        /*02e6*/ 	.byte	0x3f
	.zero		1


	//   ....[31]....
        /*02e8*/ 	.word	0x0000a9f0
        /*02ec*/ 	.word	0x0000000c
        /*02f0*/ 	.word	0x00036428
        /*02f4*/ 	.short	0x010a
        /*02f6*/ 	.byte	0x3f
	.zero		1


	//   ....[32]....
        /*02f8*/ 	.word	0x0000aa40
        /*02fc*/ 	.word	0x0000000c
        /*0300*/ 	.word	0x00036438
        /*0304*/ 	.short	0x010a
        /*0306*/ 	.byte	0x3f
	.zero		1


	//   ....[33]....
        /*0308*/ 	.word	0x0000aaa0
        /*030c*/ 	.word	0x0000000c
        /*0310*/ 	.word	0x00036420
        /*0314*/ 	.short	0x010a
        /*0316*/ 	.byte	0x3f
	.zero		1


	//   ....[34]....
        /*0318*/ 	.word	0x0000aaf0
        /*031c*/ 	.word	0x0000000c
        /*0320*/ 	.word	0x00036438
        /*0324*/ 	.short	0x010a
        /*0326*/ 	.byte	0x3f
	.zero		1


	//   ....[35]....
        /*0328*/ 	.word	0x0000ab40
        /*032c*/ 	.word	0x0000000c
        /*0330*/ 	.word	0x00036428
        /*0334*/ 	.short	0x010a
        /*0336*/ 	.byte	0x3f
	.zero		1


	//   ....[36]....
        /*0338*/ 	.word	0x0000ab90
        /*033c*/ 	.word	0x0000000c
        /*0340*/ 	.word	0x00036438
        /*0344*/ 	.short	0x010a
        /*0346*/ 	.byte	0x3f
	.zero		1


	//   ....[37]....
        /*0348*/ 	.word	0x0000ac60
        /*034c*/ 	.word	0x00000007
        /*0350*/ 	.word	0x00000000
        /*0354*/ 	.short	0x010a
        /*0356*/ 	.byte	0x3f
	.zero		1


	//   ....[38]....
        /*0358*/ 	.word	0x0000acb0
        /*035c*/ 	.word	0x00000005
        /*0360*/ 	.word	0x00000000
        /*0364*/ 	.short	0x010a
        /*0366*/ 	.byte	0x3f
	.zero		1


	//----- nvinfo : EIATTR_NUM_MBARRIERS
	.align		4
.L_1142:
        /*0368*/ 	.byte	0x03, 0x38
        /*036a*/ 	.short	0x0007


	//----- nvinfo : EIATTR_EXIT_INSTR_OFFSETS
	.align		4
        /*036c*/ 	.byte	0x04, 0x1c
        /*036e*/ 	.short	(.L_1144 - .L_1143)


	//   ....[0]....
.L_1143:
        /*0370*/ 	.word	0x0000a690


	//----- nvinfo : EIATTR_MAX_THREADS
	.align		4
.L_1144:
        /*0374*/ 	.byte	0x04, 0x05
        /*0376*/ 	.short	(.L_1146 - .L_1145)
.L_1145:
        /*0378*/ 	.word	0x00000200
        /*037c*/ 	.word	0x00000001
        /*0380*/ 	.word	0x00000001


	//----- nvinfo : EIATTR_CRS_STACK_SIZE
	.align		4
.L_1146:
        /*0384*/ 	.byte	0x04, 0x1e
        /*0386*/ 	.short	(.L_1148 - .L_1147)
.L_1147:
        /*0388*/ 	.word	0x00000000


	//----- nvinfo : EIATTR_CBANK_PARAM_SIZE
	.align		4
.L_1148:
        /*038c*/ 	.byte	0x03, 0x19
        /*038e*/ 	.short	0x06f0


	//----- nvinfo : EIATTR_PARAM_CBANK
	.align		4
        /*0390*/ 	.byte	0x04, 0x0a
        /*0392*/ 	.short	(.L_1150 - .L_1149)
	.align		4
.L_1149:
        /*0394*/ 	.word	index@(.nv.constant0._ZN7cutlass13device_kernelIN5flash11enable_sm90INS1_16FlashAttnBwdSm90INS1_25CollectiveMainloopBwdSm90ILi2ELi1ELi1EN4cute5tupleIJNS5_1CILi1EEES8_S8_EEENS6_IJNS7_ILi64EEENS7_ILi96EEENS7_ILi192EEEEEENS_6half_tEfNS_4arch4Sm90ELb0ELb0ELb0ELb1ELb1ELb0ELb1ELb0ELi3ELi1ELi1ELi1ELb0EEENS1_21CollectiveEpilogueBwdISD_SE_SG_Li384ELb1ELb1ELi3EEENS1_19SingleTileSchedulerILb1ELb0ELb0ELi96EEEEEEEEEvNT_6ParamsE)
        /*0398*/ 	.short	0x0210
        /*039a*/ 	.short	0x06f0


	//----- nvinfo : EIATTR_SW_WAR
	.align		4
.L_1150:
        /*039c*/ 	.byte	0x04, 0x36
        /*039e*/ 	.short	(.L_1152 - .L_1151)
.L_1151:
        /*03a0*/ 	.word	0x00000008
.L_1152:


//--------------------- .nv.info._ZN7cutlass13device_kernelIN5flash11enable_sm90INS1_16FlashAttnBwdSm90INS1_25CollectiveMainloopBwdSm90ILi2ELi1ELi1EN4cute5tupleIJNS5_1CILi1EEES8_S8_EEENS6_IJNS7_ILi64EEENS7_ILi96EEENS7_ILi192EEEEEENS_6half_tEfNS_4arch4Sm90ELb0ELb0ELb0ELb1ELb0ELb0ELb1ELb0ELi3ELi1ELi1ELi1ELb0EEENS1_24CollectiveEpilogueBwdGQAISD_fSG_Li384ELb1ELb0EEENS1_19SingleTileSchedulerILb1ELb0ELb0ELi96EEEEEEEEEvNT_6ParamsE --------------------------
	.section	.nv.info._ZN7cutlass13device_kernelIN5flash11enable_sm90INS1_16FlashAttnBwdSm90INS1_25CollectiveMainloopBwdSm90ILi2ELi1ELi1EN4cute5tupleIJNS5_1CILi1EEES8_S8_EEENS6_IJNS7_ILi64EEENS7_ILi96EEENS7_ILi192EEEEEENS_6half_tEfNS_4arch4Sm90ELb0ELb0ELb0ELb1ELb0ELb0ELb1ELb0ELi3ELi1ELi1ELi1ELb0EEENS1_24CollectiveEpilogueBwdGQAISD_fSG_Li384ELb1ELb0EEENS1_19SingleTileSchedulerILb1ELb0ELb0ELi96EEEEEEEEEvNT_6ParamsE,"",@"SHT_CUDA_INFO"
	.sectionflags	@""
	.align	4


	//----- nvinfo : EIATTR_CUDA_API_VERSION
	.align		4
        /*0000*/ 	.byte	0x04, 0x37
        /*0002*/ 	.short	(.L_1154 - .L_1153)
.L_1153:
        /*0004*/ 	.word	0x00000082


	//----- nvinfo : EIATTR_KPARAM_INFO
	.align		4
.L_1154:
        /*0008*/ 	.byte	0x04, 0x17
        /*000a*/ 	.short	(.L_1156 - .L_1155)
.L_1155:
        /*000c*/ 	.word	0x00000000
        /*0010*/ 	.short	0x0000
        /*0012*/ 	.short	0x0070
        /*0014*/ 	.byte	0x00, 0xf0, 0x01, 0x1a


	//----- nvinfo : EIATTR_SPARSE_MMA_MASK
	.align		4
.L_1156:
        /*0018*/ 	.byte	0x03, 0x50
        /*001a*/ 	.short	0x0000


	//----- nvinfo : EIATTR_MAXREG_COUNT
	.align		4
        /*001c*/ 	.byte	0x03, 0x1b
        /*001e*/ 	.short	0x0080


	//----- nvinfo : EIATTR_NUM_BARRIERS
	.align		4
        /*0020*/ 	.byte	0x02, 0x4c
        /*0022*/ 	.byte	0x10
	.zero		1


	//----- nvinfo : EIATTR_EXTERNS
	.align		4
        /*0024*/ 	.byte	0x04, 0x0f
        /*0026*/ 	.short	(.L_1158 - .L_1157)


	//   ....[0]....
	.align		4
.L_1157:
        /*0028*/ 	.word	index@(__assertfail)


	//----- nvinfo : EIATTR_MERCURY_ISA_VERSION
	.align		4
.L_1158:
        /*002c*/ 	.byte	0x03, 0x5f
        /*002e*/ 	.short	0x0101


	//----- nvinfo : EIATTR_INT_WARP_WIDE_INSTR_OFFSETS
	.align		4
        /*0030*/ 	.byte	0x04, 0x31
        /*0032*/ 	.short	(.L_1160 - .L_1159)


	//   ....[0]....
.L_1159:
        /*0034*/ 	.word	0x00000170


	//   ....[1]....
        /*0038*/ 	.word	0x00000230


	//   ....[2]....
        /*003c*/ 	.word	0x00005c00


	//----- nvinfo : EIATTR_COOP_GROUP_MASK_REGIDS
	.align		4
.L_1160:
        /*0040*/ 	.byte	0x04, 0x29
        /*0042*/ 	.short	(.L_1162 - .L_1161)


	//   ....[0]....
.L_1161:
        /*0044*/ 	.word	0xffffffff


	//   ....[1]....
        /*0048*/ 	.word	0xffffffff


	//   ....[2]....
        /*004c*/ 	.word	0xffffffff


	//   ....[3]....
        /*0050*/ 	.word	0xffffffff


	//   ....[4]....
        /*0054*/ 	.word	0xffffffff


	//   ....[5]....
        /*0058*/ 	.word	0xffffffff


	//   ....[6]....
        /*005c*/ 	.word	0xffffffff


	//   ....[7]....
        /*0060*/ 	.word	0x0500000f


	//----- nvinfo : EIATTR_COOP_GROUP_INSTR_OFFSETS
	.align		4
.L_1162:
        /*0064*/ 	.byte	0x04, 0x28
        /*0066*/ 	.short	(.L_1164 - .L_1163)


	//   ....[0]....
.L_1163:
        /*0068*/ 	.word	0x00000050


	//   ....[1]....
        /*006c*/ 	.word	0x00000180


	//   ....[2]....
        /*0070*/ 	.word	0x00000210


	//   ....[3]....
        /*0074*/ 	.word	0x00000390


	//   ....[4]....
        /*0078*/ 	.word	0x000005d0


	//   ....[5]....
        /*007c*/ 	.word	0x00001220


	//   ....[6]....
        /*0080*/ 	.word	0x00004520


	//   ....[7]....
        /*0084*/ 	.word	0x00007f40


	//----- nvinfo : EIATTR_REG_RECONFIG
	.align		4
.L_1164:
        /*0088*/ 	.byte	0x01, 0x54
	.zero		2


	//----- nvinfo : EIATTR_SYSCALL_OFFSETS
	.align		4
        /*008c*/ 	.byte	0x04, 0x46
        /*008e*/ 	.short	(.L_1166 - .L_1165)


	//   ....[0]....
.L_1165:
        /*0090*/ 	.word	0x00000e80


	//   ....[1]....
        /*0094*/ 	.word	0x00000f70


	//   ....[2]....
        /*0098*/ 	.word	0x000010b0


	//   ....[3]....
        /*009c*/ 	.word	0x000011a0


	//----- nvinfo : EIATTR_MBARRIER_INSTR_OFFSETS
	.align		4
.L_1166:
        /*00a0*/ 	.byte	0x04, 0x39
        /*00a2*/ 	.short	(.L_1168 - .L_1167)


	//   ....[0]....
.L_1167:
        /*00a4*/ 	.word	0x00000250
        /*00a8*/ 	.word	0x000000ff
        /*00ac*/ 	.word	0x00036400
        /*00b0*/ 	.short	0x0100
        /*00b2*/ 	.byte	0x06
	.zero		1


	//   ....[1]....
        /*00b4*/ 	.word	0x00000340
        /*00b8*/ 	.word	0x000000ff
        /*00bc*/ 	.word	0x00036410
        /*00c0*/ 	.short	0x0100
        /*00c2*/ 	.byte	0x08
	.zero		1


	//   ....[2]....
        /*00c4*/ 	.word	0x00000350
        /*00c8*/ 	.word	0x000000ff
        /*00cc*/ 	.word	0x00036420
        /*00d0*/ 	.short	0x0100
        /*00d2*/ 	.byte	0x08
	.zero		1


	//   ....[3]....
        /*00d4*/ 	.word	0x00000360
        /*00d8*/ 	.word	0x000000ff
        /*00dc*/ 	.word	0x00036418
        /*00e0*/ 	.short	0x0100
        /*00e2*/ 	.byte	0x08
	.zero		1


	//   ....[4]....
        /*00e4*/ 	.word	0x00000370
        /*00e8*/ 	.word	0x000000ff
        /*00ec*/ 	.word	0x00036428
        /*00f0*/ 	.short	0x0100
        /*00f2*/ 	.byte	0x08
	.zero		1


	//   ....[5]....
        /*00f4*/ 	.word	0x000004a0
        /*00f8*/ 	.word	0x000000ff
        /*00fc*/ 	.word	0x00036430
        /*0100*/ 	.short	0x0100
        /*0102*/ 	.byte	0x08
	.zero		1


	//   ....[6]....
        /*0104*/ 	.word	0x000004b0
        /*0108*/ 	.word	0x000000ff
        /*010c*/ 	.word	0x00036438
        /*0110*/ 	.short	0x0100
        /*0112*/ 	.byte	0x08
	.zero		1


	//   ....[7]....
        /*0114*/ 	.word	0x00001260
        /*0118*/ 	.word	0x000000ff
        /*011c*/ 	.word	0x00036400
        /*0120*/ 	.short	0x010a
        /*0122*/ 	.byte	0x24
	.zero		1


	//   ....[8]....
        /*0124*/ 	.word	0x000013b0
        /*0128*/ 	.word	0x000000ff
        /*012c*/ 	.word	0x00036400
        /*0130*/ 	.short	0x010a
        /*0132*/ 	.byte	0x24
	.zero		1


	//   ....[9]....
        /*0134*/ 	.word	0x00001a40
        /*0138*/ 	.word	0x00000004
        /*013c*/ 	.word	0x00036410
        /*0140*/ 	.short	0x010a
        /*0142*/ 	.byte	0x3f
	.zero		1


	//   ....[10]....
        /*0144*/ 	.word	0x00001a80
        /*0148*/ 	.word	0x00000004
        /*014c*/ 	.word	0x00036410
        /*0150*/ 	.short	0x010a
        /*0152*/ 	.byte	0x3f
	.zero		1


	//   ....[11]....
        /*0154*/ 	.word	0x00002120
        /*0158*/ 	.word	0x000000ff
        /*015c*/ 	.word	0x00036430
        /*0160*/ 	.short	0x010a
        /*0162*/ 	.byte	0x24
	.zero		1


	//   ....[12]....
        /*0164*/ 	.word	0x00002160
        /*0168*/ 	.word	0x000000ff
        /*016c*/ 	.word	0x00036430
        /*0170*/ 	.short	0x010a
        /*0172*/ 	.byte	0x24
	.zero		1


	//   ....[13]....
        /*0174*/ 	.word	0x00003520
        /*0178*/ 	.word	0x000000ff
        /*017c*/ 	.word	0x00000000
        /*0180*/ 	.short	0x0101
        /*0182*/ 	.byte	0x04
	.zero		1


	//   ....[14]....
        /*0184*/ 	.word	0x000038a0
        /*0188*/ 	.word	0x00000004
        /*018c*/ 	.word	0x00000000
        /*0190*/ 	.short	0x0101
        /*0192*/ 	.byte	0x3f
	.zero		1


	//   ....[15]....
        /*0194*/ 	.word	0x000060e0
        /*0198*/ 	.word	0x0000000c
        /*019c*/ 	.word	0x00036420
        /*01a0*/ 	.short	0x010a
        /*01a2*/ 	.byte	0x3f
	.zero		1


	//   ....[16]....
        /*01a4*/ 	.word	0x000067e0
        /*01a8*/ 	.word	0x0000000c
        /*01ac*/ 	.word	0x00036438
        /*01b0*/ 	.short	0x010a
        /*01b2*/ 	.byte	0x3f
	.zero		1


	//   ....[17]....
        /*01b4*/ 	.word	0x00006b50
        /*01b8*/ 	.word	0x0000000c
        /*01bc*/ 	.word	0x00036428
        /*01c0*/ 	.short	0x010a
        /*01c2*/ 	.byte	0x3f
	.zero		1


	//   ....[18]....
        /*01c4*/ 	.word	0x00006e00
        /*01c8*/ 	.word	0x0000000c
        /*01cc*/ 	.word	0x00036438
        /*01d0*/ 	.short	0x010a
        /*01d2*/ 	.byte	0x3f
	.zero		1


	//   ....[19]....
        /*01d4*/ 	.word	0x000070c0
        /*01d8*/ 	.word	0x0000000c
        /*01dc*/ 	.word	0x00036420
        /*01e0*/ 	.short	0x010a
        /*01e2*/ 	.byte	0x3f
	.zero		1


	//   ....[20]....
        /*01e4*/ 	.word	0x000073c0
        /*01e8*/ 	.word	0x0000000c
        /*01ec*/ 	.word	0x00036438
        /*01f0*/ 	.short	0x010a
        /*01f2*/ 	.byte	0x3f
	.zero		1


	//   ....[21]....
        /*01f4*/ 	.word	0x000076c0
        /*01f8*/ 	.word	0x0000000c
        /*01fc*/ 	.word	0x00036428
        /*0200*/ 	.short	0x010a
        /*0202*/ 	.byte	0x3f
	.zero		1


	//   ....[22]....
        /*0204*/ 	.word	0x00007980
        /*0208*/ 	.word	0x0000000c
        /*020c*/ 	.word	0x00036438
        /*0210*/ 	.short	0x010a
        /*0212*/ 	.byte	0x3f
	.zero		1


	//   ....[23]....
        /*0214*/ 	.word	0x00007dd0
        /*0218*/ 	.word	0x00000007
        /*021c*/ 	.word	0x00000000
        /*0220*/ 	.short	0x010a
        /*0222*/ 	.byte	0x3f
	.zero		1


	//   ....[24]....
        /*0224*/ 	.word	0x00007e50
        /*0228*/ 	.word	0x00000005
        /*022c*/ 	.word	0x00000000
        /*0230*/ 	.short	0x010a
        /*0232*/ 	.byte	0x3f
	.zero		1


	//   ....[25]....
        /*0234*/ 	.word	0x00007ea0
        /*0238*/ 	.word	0x00000009
        /*023c*/ 	.word	0x00036438
        /*0240*/ 	.short	0x010a
        /*0242*/ 	.byte	0x3f
	.zero		1


	//   ....[26]....
        /*0244*/ 	.word	0x00007f70
        /*0248*/ 	.word	0x00000098
        /*024c*/ 	.word	0x00036400
        /*0250*/ 	.short	0x010a
        /*0252*/ 	.byte	0x3f
	.zero		1


	//   ....[27]....
        /*0254*/ 	.word	0x00007fc0
        /*0258*/ 	.word	0x00000004
        /*025c*/ 	.word	0x00036410
        /*0260*/ 	.short	0x010a
        /*0262*/ 	.byte	0x3f
	.zero		1


	//   ....[28]....
        /*0264*/ 	.word	0x00008010
        /*0268*/ 	.word	0x00000098
        /*026c*/ 	.word	0x00036430
        /*0270*/ 	.short	0x010a
        /*0272*/ 	.byte	0x3f
	.zero		1


	//   ....[29]....
        /*0274*/ 	.word	0x00008060
        /*0278*/ 	.word	0x0000000c
        /*027c*/ 	.word	0x00036420
        /*0280*/ 	.short	0x010a
        /*0282*/ 	.byte	0x3f
	.zero		1


	//   ....[30]....
        /*0284*/ 	.word	0x000080b0
        /*0288*/ 	.word	0x0000000c
        /*028c*/ 	.word	0x00036438
        /*0290*/ 	.short	0x010a
        /*0292*/ 	.byte	0x3f
	.zero		1


	//   ....[31]....
        /*0294*/ 	.word	0x00008100
        /*0298*/ 	.word	0x0000000c
        /*029c*/ 	.word	0x00036428
        /*02a0*/ 	.short	0x010a
        /*02a2*/ 	.byte	0x3f
	.zero		1


	//   ....[32]....
        /*02a4*/ 	.word	0x00008150
        /*02a8*/ 	.word	0x0000000c
        /*02ac*/ 	.word	0x00036438
        /*02b0*/ 	.short	0x010a
        /*02b2*/ 	.byte	0x3f
	.zero		1


	//   ....[33]....
        /*02b4*/ 	.word	0x000081b0
        /*02b8*/ 	.word	0x0000000c
        /*02bc*/ 	.word	0x00036420
        /*02c0*/ 	.short	0x010a
        /*02c2*/ 	.byte	0x3f
	.zero		1


	//   ....[34]....
        /*02c4*/ 	.word	0x00008200
        /*02c8*/ 	.word	0x0000000c
        /*02cc*/ 	.word	0x00036438
        /*02d0*/ 	.short	0x010a
        /*02d2*/ 	.byte	0x3f
	.zero		1


	//   ....[35]....
        /*02d4*/ 	.word	0x00008250
        /*02d8*/ 	.word	0x0000000c
        /*02dc*/ 	.word	0x00036428
        /*02e0*/ 	.short	0x010a
        /*02e2*/ 	.byte	0x3f
	.zero		1


	//   ....[36]....
        /*02e4*/ 	.word	0x000082a0
        /*02e8*/ 	.word	0x0000000c
        /*02ec*/ 	.word	0x00036438
        /*02f0*/ 	.short	0x010a
        /*02f2*/ 	.byte	0x3f
	.zero		1


	//   ....[37]....
        /*02f4*/ 	.word	0x00008380
        /*02f8*/ 	.word	0x00000007
        /*02fc*/ 	.word	0x00000000
        /*0300*/ 	.short	0x010a
        /*0302*/ 	.byte	0x3f
	.zero		1


	//   ....[38]....
        /*0304*/ 	.word	0x000083d0
        /*0308*/ 	.word	0x00000005
        /*030c*/ 	.word	0x00000000
        /*0310*/ 	.short	0x010a
        /*0312*/ 	.byte	0x3f
	.zero		1


	//----- nvinfo : EIATTR_NUM_MBARRIERS
	.align		4
.L_1168:
        /*0314*/ 	.byte	0x03, 0x38
        /*0316*/ 	.short	0x0007


	//----- nvinfo : EIATTR_EXIT_INSTR_OFFSETS
	.align		4
        /*0318*/ 	.byte	0x04, 0x1c
        /*031a*/ 	.short	(.L_1170 - .L_1169)


	//   ....[0]....
.L_1169:
        /*031c*/ 	.word	0x00007ef0


	//----- nvinfo : EIATTR_MAX_THREADS
	.align		4
.L_1170:
        /*0320*/ 	.byte	0x04, 0x05
        /*0322*/ 	.short	(.L_1172 - .L_1171)
.L_1171:
        /*0324*/ 	.word	0x00000200
        /*0328*/ 	.word	0x00000001
        /*032c*/ 	.word	0x00000001


	//----- nvinfo : EIATTR_CRS_STACK_SIZE
	.align		4
.L_1172:
        /*0330*/ 	.byte	0x04, 0x1e
        /*0332*/ 	.short	(.L_1174 - .L_1173)
.L_1173:
        /*0334*/ 	.word	0x00000000


	//----- nvinfo : EIATTR_CBANK_PARAM_SIZE
	.align		4
.L_1174:
        /*0338*/ 	.byte	0x03, 0x19
        /*033a*/ 	.short	0x06f0


	//----- nvinfo : EIATTR_PARAM_CBANK
	.align		4
        /*033c*/ 	.byte	0x04, 0x0a
        /*033e*/ 	.short	(.L_1176 - .L_1175)
	.align		4
.L_1175:
        /*0340*/ 	.word	index@(.nv.constant0._ZN7cutlass13device_kernelIN5flash11enable_sm90INS1_16FlashAttnBwdSm90INS1_25CollectiveMainloopBwdSm90ILi2ELi1ELi1EN4cute5tupleIJNS5_1CILi1EEES8_S8_EEENS6_IJNS7_ILi64EEENS7_ILi96EEENS7_ILi192EEEEEENS_6half_tEfNS_4arch4Sm90ELb0ELb0ELb0ELb1ELb0ELb0ELb1ELb0ELi3ELi1ELi1ELi1ELb0EEENS1_24CollectiveEpilogueBwdGQAISD_fSG_Li384ELb1ELb0EEENS1_19SingleTileSchedulerILb1ELb0ELb0ELi96EEEEEEEEEvNT_6ParamsE)
        /*0344*/ 	.short	0x0210
        /*0346*/ 	.short	0x06f0


	//----- nvinfo : EIATTR_SW_WAR
	.align		4
.L_1176:
        /*0348*/ 	.byte	0x04, 0x36
        /*034a*/ 	.short	(.L_1178 - .L_1177)
.L_1177:
        /*034c*/ 	.word	0x00000008
.L_1178:


//--------------------- .nv.info._ZN7cutlass13device_kernelIN5flash11enable_sm90INS1_16FlashAttnBwdSm90INS1_25CollectiveMainloopBwdSm90ILi2ELi1ELi1EN4cute5tupleIJNS5_1CILi1EEES8_S8_EEENS6_IJNS7_ILi64EEENS7_ILi96EEENS7_ILi192EEEEEENS_6half_tEfNS_4arch4Sm90ELb0ELb0ELb0ELb1ELb1ELb0ELb1ELb0ELi3ELi1ELi1ELi1ELb0EEENS1_24CollectiveEpilogueBwdGQAISD_fSG_Li384ELb1ELb1EEENS1_19SingleTileSchedulerILb1ELb0ELb0ELi96EEEEEEEEEvNT_6ParamsE --------------------------
	.section	.nv.info._ZN7cutlass13device_kernelIN5flash11enable_sm90INS1_16FlashAttnBwdSm90INS1_25CollectiveMainloopBwdSm90ILi2ELi1ELi1EN4cute5tupleIJNS5_1CILi1EEES8_S8_EEENS6_IJNS7_ILi64EEENS7_ILi96EEENS7_ILi192EEEEEENS_6half_tEfNS_4arch4Sm90ELb0ELb0ELb0ELb1ELb1ELb0ELb1ELb0ELi3ELi1ELi1ELi1ELb0EEENS1_24CollectiveEpilogueBwdGQAISD_fSG_Li384ELb1ELb1EEENS1_19SingleTileSchedulerILb1ELb0ELb0ELi96EEEEEEEEEvNT_6ParamsE,"",@"SHT_CUDA_INFO"
	.sectionflags	@""
	.align	4


	//----- nvinfo : EIATTR_CUDA_API_VERSION
	.align		4
        /*0000*/ 	.byte	0x04, 0x37
        /*0002*/ 	.short	(.L_1180 - .L_1179)
.L_1179:
        /*0004*/ 	.word	0x00000082


	//----- nvinfo : EIATTR_KPARAM_INFO
	.align		4
.L_1180:
        /*0008*/ 	.byte	0x04, 0x17
        /*000a*/ 	.short	(.L_1182 - .L_1181)
.L_1181:
        /*000c*/ 	.word	0x00000000
        /*0010*/ 	.short	0x0000
        /*0012*/ 	.short	0x0070
        /*0014*/ 	.byte	0x00, 0xf0, 0x01, 0x1a


	//----- nvinfo : EIATTR_SPARSE_MMA_MASK
	.align		4
.L_1182:
        /*0018*/ 	.byte	0x03, 0x50
        /*001a*/ 	.short	0x0000


	//----- nvinfo : EIATTR_MAXREG_COUNT
	.align		4
        /*001c*/ 	.byte	0x03, 0x1b
        /*001e*/ 	.short	0x0080


	//----- nvinfo : EIATTR_NUM_BARRIERS
	.align		4
        /*0020*/ 	.byte	0x02, 0x4c
        /*0022*/ 	.byte	0x10
	.zero		1


	//----- nvinfo : EIATTR_EXTERNS
	.align		4
        /*0024*/ 	.byte	0x04, 0x0f
        /*0026*/ 	.short	(.L_1184 - .L_1183)


	//   ....[0]....
	.align		4
.L_1183:
        /*0028*/ 	.word	index@(__assertfail)


	//----- nvinfo : EIATTR_MERCURY_ISA_VERSION
	.align		4
.L_1184:
        /*002c*/ 	.byte	0x03, 0x5f
        /*002e*/ 	.short	0x0101


	//----- nvinfo : EIATTR_INT_WARP_WIDE_INSTR_OFFSETS
	.align		4
        /*0030*/ 	.byte	0x04, 0x31
        /*0032*/ 	.short	(.L_1186 - .L_1185)


	//   ....[0]....
.L_1185:
        /*0034*/ 	.word	0x00000170


	//   ....[1]....
        /*0038*/ 	.word	0x00000230


	//   ....[2]....
        /*003c*/ 	.word	0x00005770


	//   ....[3]....
        /*0040*/ 	.word	0x00005d60


	//   ....[4]....
        /*0044*/ 	.word	0x000064c0


	//   ....[5]....
        /*0048*/ 	.word	0x00006860


	//----- nvinfo : EIATTR_COOP_GROUP_MASK_REGIDS
	.align		4
.L_1186:
        /*004c*/ 	.byte	0x04, 0x29
        /*004e*/ 	.short	(.L_1188 - .L_1187)


	//   ....[0]....
.L_1187:
        /*0050*/ 	.word	0xffffffff


	//   ....[1]....
        /*0054*/ 	.word	0xffffffff


	//   ....[2]....
        /*0058*/ 	.word	0xffffffff


	//   ....[3]....
        /*005c*/ 	.word	0xffffffff


	//   ....[4]....
        /*0060*/ 	.word	0xffffffff


	//   ....[5]....
        /*0064*/ 	.word	0xffffffff


	//   ....[6]....
        /*0068*/ 	.word	0xffffffff


	//   ....[7]....
        /*006c*/ 	.word	0xffffffff


	//   ....[8]....
        /*0070*/ 	.word	0xffffffff


	//   ....[9]....
        /*0074*/ 	.word	0xffffffff


	//   ....[10]....
        /*0078*/ 	.word	0xffffffff


	//   ....[11]....
        /*007c*/ 	.word	0xffffffff


	//   ....[12]....
        /*0080*/ 	.word	0xffffffff


	//   ....[13]....
        /*0084*/ 	.word	0xffffffff


	//   ....[14]....
        /*0088*/ 	.word	0xffffffff


	//   ....[15]....
        /*008c*/ 	.word	0xffffffff


	//   ....[16]....
        /*0090*/ 	.word	0xffffffff


	//   ....[17]....
        /*0094*/ 	.word	0x0500000f


	//   ....[18]....
        /*0098*/ 	.word	0x0500000f


	//   ....[19]....
        /*009c*/ 	.word	0x0500000f


	//   ....[20]....
        /*00a0*/ 	.word	0x0500000f


	//   ....[21]....
        /*00a4*/ 	.word	0x0500000f


	//   ....[22]....
        /*00a8*/ 	.word	0x0500000f


	//----- nvinfo : EIATTR_COOP_GROUP_INSTR_OFFSETS
	.align		4
.L_1188:
        /*00ac*/ 	.byte	0x04, 0x28
        /*00ae*/ 	.short	(.L_1190 - .L_1189)


	//   ....[0]....
.L_1189:
        /*00b0*/ 	.word	0x00000050


	//   ....[1]....
        /*00b4*/ 	.word	0x00000180


	//   ....[2]....
        /*00b8*/ 	.word	0x00000210


	//   ....[3]....
        /*00bc*/ 	.word	0x00000390


	//   ....[4]....
        /*00c0*/ 	.word	0x000005d0


	//   ....[5]....
        /*00c4*/ 	.word	0x00001220


	//   ....[6]....
        /*00c8*/ 	.word	0x000042f0


	//   ....[7]....
        /*00cc*/ 	.word	0x00004480


	//   ....[8]....
        /*00d0*/ 	.word	0x00004710


	//   ....[9]....
        /*00d4*/ 	.word	0x000048a0


	//   ....[10]....
        /*00d8*/ 	.word	0x000049b0


	//   ....[11]....
        /*00dc*/ 	.word	0x000052b0


	//   ....[12]....
        /*00e0*/ 	.word	0x000056a0


	//   ....[13]....
        /*00e4*/ 	.word	0x000058e0


	//   ....[14]....
        /*00e8*/ 	.word	0x00005c90


	//   ....[15]....
        /*00ec*/ 	.word	0x00005f40


	//   ....[16]....
        /*00f0*/ 	.word	0x00006400


	//   ....[17]....
        /*00f4*/ 	.word	0x00008ba0


	//   ....[18]....
        /*00f8*/ 	.word	0x00008cf0


	//   ....[19]....
        /*00fc*/ 	.word	0x00008d60


	//   ....[20]....
        /*0100*/ 	.word	0x00008dd0


	//   ....[21]....
        /*0104*/ 	.word	0x00008e40


	//   ....[22]....
        /*0108*/ 	.word	0x00008eb0


	//----- nvinfo : EIATTR_REG_RECONFIG
	.align		4
.L_1190:
        /*010c*/ 	.byte	0x01, 0x54
	.zero		2


	//----- nvinfo : EIATTR_SYSCALL_OFFSETS
	.align		4
        /*0110*/ 	.byte	0x04, 0x46
        /*0112*/ 	.short	(.L_1192 - .L_1191)


	//   ....[0]....
.L_1191:
        /*0114*/ 	.word	0x00000e80


	//   ....[1]....
        /*0118*/ 	.word	0x00000f70


	//   ....[2]....
        /*011c*/ 	.word	0x000010b0


	//   ....[3]....
        /*0120*/ 	.word	0x000011a0


	//----- nvinfo : EIATTR_MBARRIER_INSTR_OFFSETS
	.align		4
.L_1192:
        /*0124*/ 	.byte	0x04, 0x39
        /*0126*/ 	.short	(.L_1194 - .L_1193)


	//   ....[0]....
.L_1193:
        /*0128*/ 	.word	0x00000250
        /*012c*/ 	.word	0x000000ff
        /*0130*/ 	.word	0x00036400
        /*0134*/ 	.short	0x0100
        /*0136*/ 	.byte	0x06
	.zero		1


	//   ....[1]....
        /*0138*/ 	.word	0x00000340
        /*013c*/ 	.word	0x000000ff
        /*0140*/ 	.word	0x00036410
        /*0144*/ 	.short	0x0100
        /*0146*/ 	.byte	0x08
	.zero		1


	//   ....[2]....
        /*0148*/ 	.word	0x00000350
        /*014c*/ 	.word	0x000000ff
        /*0150*/ 	.word	0x00036420
        /*0154*/ 	.short	0x0100
        /*0156*/ 	.byte	0x08
	.zero		1


	//   ....[3]....
        /*0158*/ 	.word	0x00000360
        /*015c*/ 	.word	0x000000ff
        /*0160*/ 	.word	0x00036418
        /*0164*/ 	.short	0x0100
        /*0166*/ 	.byte	0x08
	.zero		1


	//   ....[4]....
        /*0168*/ 	.word	0x00000370
        /*016c*/ 	.word	0x000000ff
        /*0170*/ 	.word	0x00036428
        /*0174*/ 	.short	0x0100
        /*0176*/ 	.byte	0x08
	.zero		1


	//   ....[5]....
        /*0178*/ 	.word	0x000004a0
        /*017c*/ 	.word	0x000000ff
        /*0180*/ 	.word	0x00036430
        /*0184*/ 	.short	0x0100
        /*0186*/ 	.byte	0x08
	.zero		1


	//   ....[6]....
        /*0188*/ 	.word	0x000004b0
        /*018c*/ 	.word	0x000000ff
        /*0190*/ 	.word	0x00036438
        /*0194*/ 	.short	0x0100
        /*0196*/ 	.byte	0x08
	.zero		1


	//   ....[7]....
        /*0198*/ 	.word	0x00001260
        /*019c*/ 	.word	0x000000ff
        /*01a0*/ 	.word	0x00036400
        /*01a4*/ 	.short	0x010a
        /*01a6*/ 	.byte	0x24
	.zero		1


	//   ....[8]....
        /*01a8*/ 	.word	0x000013b0
        /*01ac*/ 	.word	0x000000ff
        /*01b0*/ 	.word	0x00036400
        /*01b4*/ 	.short	0x010a
        /*01b6*/ 	.byte	0x24
	.zero		1


	//   ....[9]....
        /*01b8*/ 	.word	0x00001a40
        /*01bc*/ 	.word	0x00000004
        /*01c0*/ 	.word	0x00036410
        /*01c4*/ 	.short	0x010a
        /*01c6*/ 	.byte	0x3f
	.zero		1


	//   ....[10]....
        /*01c8*/ 	.word	0x00001a80
        /*01cc*/ 	.word	0x00000004
        /*01d0*/ 	.word	0x00036410
        /*01d4*/ 	.short	0x010a
        /*01d6*/ 	.byte	0x3f
	.zero		1


	//   ....[11]....
        /*01d8*/ 	.word	0x00002120
        /*01dc*/ 	.word	0x000000ff
        /*01e0*/ 	.word	0x00036430
        /*01e4*/ 	.short	0x010a
        /*01e6*/ 	.byte	0x24
	.zero		1


	//   ....[12]....
        /*01e8*/ 	.word	0x00002160
        /*01ec*/ 	.word	0x000000ff
        /*01f0*/ 	.word	0x00036430
        /*01f4*/ 	.short	0x010a
        /*01f6*/ 	.byte	0x24
	.zero		1


	//   ....[13]....
        /*01f8*/ 	.word	0x00003520
        /*01fc*/ 	.word	0x000000ff
        /*0200*/ 	.word	0x00000000
        /*0204*/ 	.short	0x0101
        /*0206*/ 	.byte	0x04
	.zero		1


	//   ....[14]....
        /*0208*/ 	.word	0x000038a0
        /*020c*/ 	.word	0x00000004
        /*0210*/ 	.word	0x00000000
        /*0214*/ 	.short	0x0101
        /*0216*/ 	.byte	0x3f
	.zero		1


	//   ....[15]....
        /*0218*/ 	.word	0x00006d40
        /*021c*/ 	.word	0x0000000c
        /*0220*/ 	.word	0x00036420
        /*0224*/ 	.short	0x010a
        /*0226*/ 	.byte	0x3f
	.zero		1


	//   ....[16]....
        /*0228*/ 	.word	0x00007440
        /*022c*/ 	.word	0x0000000c
        /*0230*/ 	.word	0x00036438
        /*0234*/ 	.short	0x010a
        /*0236*/ 	.byte	0x3f
	.zero		1


	//   ....[17]....
        /*0238*/ 	.word	0x000077b0
        /*023c*/ 	.word	0x0000000c
        /*0240*/ 	.word	0x00036428
        /*0244*/ 	.short	0x010a
        /*0246*/ 	.byte	0x3f
	.zero		1


	//   ....[18]....
        /*0248*/ 	.word	0x00007a60
        /*024c*/ 	.word	0x0000000c
        /*0250*/ 	.word	0x00036438
        /*0254*/ 	.short	0x010a
        /*0256*/ 	.byte	0x3f
	.zero		1


	//   ....[19]....
        /*0258*/ 	.word	0x00007d20
        /*025c*/ 	.word	0x0000000c
        /*0260*/ 	.word	0x00036420
        /*0264*/ 	.short	0x010a
        /*0266*/ 	.byte	0x3f
	.zero		1


	//   ....[20]....
        /*0268*/ 	.word	0x00008020
        /*026c*/ 	.word	0x0000000c
        /*0270*/ 	.word	0x00036438
        /*0274*/ 	.short	0x010a
        /*0276*/ 	.byte	0x3f
	.zero		1


	//   ....[21]....
        /*0278*/ 	.word	0x00008320
        /*027c*/ 	.word	0x0000000c
        /*0280*/ 	.word	0x00036428
        /*0284*/ 	.short	0x010a
        /*0286*/ 	.byte	0x3f
	.zero		1


	//   ....[22]....
        /*0288*/ 	.word	0x000085e0
        /*028c*/ 	.word	0x0000000c
        /*0290*/ 	.word	0x00036438
        /*0294*/ 	.short	0x010a
        /*0296*/ 	.byte	0x3f
	.zero		1


	//   ....[23]....
        /*0298*/ 	.word	0x00008a30
        /*029c*/ 	.word	0x00000007
        /*02a0*/ 	.word	0x00000000
        /*02a4*/ 	.short	0x010a
        /*02a6*/ 	.byte	0x3f
	.zero		1


	//   ....[24]....
        /*02a8*/ 	.word	0x00008ab0
        /*02ac*/ 	.word	0x00000005
        /*02b0*/ 	.word	0x00000000
        /*02b4*/ 	.short	0x010a
        /*02b6*/ 	.byte	0x3f
	.zero		1


	//   ....[25]....
        /*02b8*/ 	.word	0x00008b00
        /*02bc*/ 	.word	0x00000009
        /*02c0*/ 	.word	0x00036438
        /*02c4*/ 	.short	0x010a
        /*02c6*/ 	.byte	0x3f
	.zero		1


	//   ....[26]....
        /*02c8*/ 	.word	0x00008bd0
        /*02cc*/ 	.word	0x00000098
        /*02d0*/ 	.word	0x00036400
        /*02d4*/ 	.short	0x010a
        /*02d6*/ 	.byte	0x3f
	.zero		1


	//   ....[27]....
        /*02d8*/ 	.word	0x00008c20
        /*02dc*/ 	.word	0x00000004
        /*02e0*/ 	.word	0x00036410
        /*02e4*/ 	.short	0x010a
        /*02e6*/ 	.byte	0x3f
	.zero		1


	//   ....[28]....
        /*02e8*/ 	.word	0x00008c70
        /*02ec*/ 	.word	0x00000098
        /*02f0*/ 	.word	0x00036430
        /*02f4*/ 	.short	0x010a
        /*02f6*/ 	.byte	0x3f
	.zero		1


	//   ....[29]....
        /*02f8*/ 	.word	0x00008ef0
        /*02fc*/ 	.word	0x0000000c
        /*0300*/ 	.word	0x00036420
        /*0304*/ 	.short	0x010a
        /*0306*/ 	.byte	0x3f
	.zero		1


	//   ....[30]....
        /*0308*/ 	.word	0x00008f40
        /*030c*/ 	.word	0x0000000c
        /*0310*/ 	.word	0x00036438
        /*0314*/ 	.short	0x010a
        /*0316*/ 	.byte	0x3f
	.zero		1


	//   ....[31]....
        /*0318*/ 	.word	0x00008f90
        /*031c*/ 	.word	0x0000000c
        /*0320*/ 	.word	0x00036428
        /*0324*/ 	.short	0x010a
        /*0326*/ 	.byte	0x3f
	.zero		1


	//   ....[32]....
        /*0328*/ 	.word	0x00008fe0
        /*032c*/ 	.word	0x0000000c
        /*0330*/ 	.word	0x00036438
        /*0334*/ 	.short	0x010a
        /*0336*/ 	.byte	0x3f
	.zero		1


	//   ....[33]....
        /*0338*/ 	.word	0x00009040
        /*033c*/ 	.word	0x0000000c
        /*0340*/ 	.word	0x00036420
        /*0344*/ 	.short	0x010a
        /*0346*/ 	.byte	0x3f
	.zero		1


	//   ....[34]....
        /*0348*/ 	.word	0x00009090
        /*034c*/ 	.word	0x0000000c
        /*0350*/ 	.word	0x00036438
        /*0354*/ 	.short	0x010a
        /*0356*/ 	.byte	0x3f
	.zero		1


	//   ....[35]....
        /*0358*/ 	.word	0x000090e0
        /*035c*/ 	.word	0x0000000c
        /*0360*/ 	.word	0x00036428
        /*0364*/ 	.short	0x010a
        /*0366*/ 	.byte	0x3f
	.zero		1


	//   ....[36]....
        /*0368*/ 	.word	0x00009130
        /*036c*/ 	.word	0x0000000c
        /*0370*/ 	.word	0x00036438
        /*0374*/ 	.short	0x010a
        /*0376*/ 	.byte	0x3f
	.zero		1


	//   ....[37]....
        /*0378*/ 	.word	0x00009210
        /*037c*/ 	.word	0x00000007
        /*0380*/ 	.word	0x00000000
        /*0384*/ 	.short	0x010a
        /*0386*/ 	.byte	0x3f
	.zero		1


	//   ....[38]....
        /*0388*/ 	.word	0x00009260
        /*038c*/ 	.word	0x00000005
        /*0390*/ 	.word	0x00000000
        /*0394*/ 	.short	0x010a
        /*0396*/ 	.byte	0x3f
	.zero		1


	//----- nvinfo : EIATTR_NUM_MBARRIERS
	.align		4
.L_1194:
        /*0398*/ 	.byte	0x03, 0x38
        /*039a*/ 	.short	0x0007


	//----- nvinfo : EIATTR_EXIT_INSTR_OFFSETS
	.align		4
        /*039c*/ 	.byte	0x04, 0x1c
        /*039e*/ 	.short	(.L_1196 - .L_1195)


	//   ....[0]....
.L_1195:
        /*03a0*/ 	.word	0x00008b50


	//----- nvinfo : EIATTR_MAX_THREADS
	.align		4
.L_1196:
        /*03a4*/ 	.byte	0x04, 0x05
        /*03a6*/ 	.short	(.L_1198 - .L_1197)
.L_1197:
        /*03a8*/ 	.word	0x00000200
        /*03ac*/ 	.word	0x00000001
        /*03b0*/ 	.word	0x00000001


	//----- nvinfo : EIATTR_CRS_STACK_SIZE
	.align		4
.L_1198:
        /*03b4*/ 	.byte	0x04, 0x1e
        /*03b6*/ 	.short	(.L_1200 - .L_1199)
.L_1199:
        /*03b8*/ 	.word	0x00000000


	//----- nvinfo : EIATTR_CBANK_PARAM_SIZE
	.align		4
.L_1200:
        /*03bc*/ 	.byte	0x03, 0x19
        /*03be*/ 	.short	0x06f0


	//----- nvinfo : EIATTR_PARAM_CBANK
	.align		4
        /*03c0*/ 	.byte	0x04, 0x0a
        /*03c2*/ 	.short	(.L_1202 - .L_1201)
	.align		4
.L_1201:
        /*03c4*/ 	.word	index@(.nv.constant0._ZN7cutlass13device_kernelIN5flash11enable_sm90INS1_16FlashAttnBwdSm90INS1_25CollectiveMainloopBwdSm90ILi2ELi1ELi1EN4cute5tupleIJNS5_1CILi1EEES8_S8_EEENS6_IJNS7_ILi64EEENS7_ILi96EEENS7_ILi192EEEEEENS_6half_tEfNS_4arch4Sm90ELb0ELb0ELb0ELb1ELb1ELb0ELb1ELb0ELi3ELi1ELi1ELi1ELb0EEENS1_24CollectiveEpilogueBwdGQAISD_fSG_Li384ELb1ELb1EEENS1_19SingleTileSchedulerILb1ELb0ELb0ELi96EEEEEEEEEvNT_6ParamsE)
        /*03c8*/ 	.short	0x0210
        /*03ca*/ 	.short	0x06f0


	//----- nvinfo : EIATTR_SW_WAR
	.align		4
.L_1202:
        /*03cc*/ 	.byte	0x04, 0x36
        /*03ce*/ 	.short	(.L_1204 - .L_1203)
.L_1203:
        /*03d0*/ 	.word	0x00000008
.L_1204:


//--------------------- .nv.info._ZN7cutlass13device_kernelIN5flash11enable_sm90INS1_16FlashAttnBwdSm90INS1_25CollectiveMainloopBwdSm90ILi2ELi1ELi1EN4cute5tupleIJNS5_1CILi1EEES8_S8_EEENS6_IJNS7_ILi64EEENS7_ILi96EEENS7_ILi192EEEEEENS_6half_tEfNS_4arch4Sm90ELb0ELb1ELb0ELb0ELb0ELb0ELb1ELb0ELi3ELi1ELi1ELi1ELb0EEENS1_21CollectiveEpilogueBwdISD_SE_SG_Li384ELb0ELb1ELi3EEENS1_19SingleTileSchedulerILb0ELb0ELb0ELi96EEEEEEEEEvNT_6ParamsE --------------------------
	.section	.nv.info._ZN7cutlass13device_kernelIN5flash11enable_sm90INS1_16FlashAttnBwdSm90INS1_25CollectiveMainloopBwdSm90ILi2ELi1ELi1EN4cute5tupleIJNS5_1CILi1EEES8_S8_EEENS6_IJNS7_ILi64EEENS7_ILi96EEENS7_ILi192EEEEEENS_6half_tEfNS_4arch4Sm90ELb0ELb1ELb0ELb0ELb0ELb0ELb1ELb0ELi3ELi1ELi1ELi1ELb0EEENS1_21CollectiveEpilogueBwdISD_SE_SG_Li384ELb0ELb1ELi3EEENS1_19SingleTileSchedulerILb0ELb0ELb0ELi96EEEEEEEEEvNT_6ParamsE,"",@"SHT_CUDA_INFO"
	.sectionflags	@""
	.align	4


	//----- nvinfo : EIATTR_CUDA_API_VERSION
	.align		4
        /*0000*/ 	.byte	0x04, 0x37
        /*0002*/ 	.short	(.L_1206 - .L_1205)
.L_1205:
        /*0004*/ 	.word	0x00000082


	//----- nvinfo : EIATTR_KPARAM_INFO
	.align		4
.L_1206:
        /*0008*/ 	.byte	0x04, 0x17
        /*000a*/ 	.short	(.L_1208 - .L_1207)
.L_1207:
        /*000c*/ 	.word	0x00000000
        /*0010*/ 	.short	0x0000
        /*0012*/ 	.short	0x0070
        /*0014*/ 	.byte	0x00, 0xf0, 0x01, 0x24


	//----- nvinfo : EIATTR_SPARSE_MMA_MASK
	.align		4
.L_1208:
        /*0018*/ 	.byte	0x03, 0x50
        /*001a*/ 	.short	0x0000


	//----- nvinfo : EIATTR_MAXREG_COUNT
	.align		4
        /*001c*/ 	.byte	0x03, 0x1b
        /*001e*/ 	.short	0x0080


	//----- nvinfo : EIATTR_NUM_BARRIERS
	.align		4
        /*0020*/ 	.byte	0x02, 0x4c
        /*0022*/ 	.byte	0x10
	.zero		1


	//----- nvinfo : EIATTR_EXTERNS
	.align		4
        /*0024*/ 	.byte	0x04, 0x0f
        /*0026*/ 	.short	(.L_1210 - .L_1209)


	//   ....[0]....
	.align		4
.L_1209:
        /*0028*/ 	.word	index@(__assertfail)


	//----- nvinfo : EIATTR_MERCURY_ISA_VERSION
	.align		4
.L_1210:
        /*002c*/ 	.byte	0x03, 0x5f
        /*002e*/ 	.short	0x0101


	//----- nvinfo : EIATTR_INT_WARP_WIDE_INSTR_OFFSETS
	.align		4
        /*0030*/ 	.byte	0x04, 0x31
        /*0032*/ 	.short	(.L_1212 - .L_1211)


	//   ....[0]....
.L_1211:
        /*0034*/ 	.word	0x000001e0


	//   ....[1]....
        /*0038*/ 	.word	0x00000210


	//----- nvinfo : EIATTR_COOP_GROUP_MASK_REGIDS
	.align		4
.L_1212:
        /*003c*/ 	.byte	0x04, 0x29
        /*003e*/ 	.short	(.L_1214 - .L_1213)


	//   ....[0]....
.L_1213:
        /*0040*/ 	.word	0xffffffff


	//   ....[1]....
        /*0044*/ 	.word	0xffffffff


	//   ....[2]....
        /*0048*/ 	.word	0xffffffff


	//   ....[3]....
        /*004c*/ 	.word	0xffffffff


	//   ....[4]....
        /*0050*/ 	.word	0xffffffff


	//   ....[5]....
        /*0054*/ 	.word	0xffffffff


	//   ....[6]....
        /*0058*/ 	.word	0xffffffff


	//   ....[7]....
        /*005c*/ 	.word	0xffffffff


	//   ....[8]....
        /*0060*/ 	.word	0x0500000f


	//----- nvinfo : EIATTR_COOP_GROUP_INSTR_OFFSETS
	.align		4
.L_1214:
        /*0064*/ 	.byte	0x04, 0x28
        /*0066*/ 	.short	(.L_1216 - .L_1215)


	//   ....[0]....
.L_1215:
        /*0068*/ 	.word	0x00000060


	//   ....[1]....
        /*006c*/ 	.word	0x000001f0


	//   ....[2]....
        /*0070*/ 	.word	0x00000240


	//   ....[3]....
        /*0074*/ 	.word	0x00000430


	//   ....[4]....
        /*0078*/ 	.word	0x00000620


	//   ....[5]....
        /*007c*/ 	.word	0x000010d0


	//   ....[6]....
        /*0080*/ 	.word	0x00004930


	//   ....[7]....
        /*0084*/ 	.word	0x00005f50


	//   ....[8]....
        /*0088*/ 	.word	0x000095e0


	//----- nvinfo : EIATTR_REG_RECONFIG
	.align		4
.L_1216:
        /*008c*/ 	.byte	0x01, 0x54
	.zero		2


	//----- nvinfo : EIATTR_SYSCALL_OFFSETS
	.align		4
        /*0090*/ 	.byte	0x04, 0x46
        /*0092*/ 	.short	(.L_1218 - .L_1217)


	//   ....[0]....
.L_1217:
        /*0094*/ 	.word	0x00000d30


	//   ....[1]....
        /*0098*/ 	.word	0x00000e20


	//   ....[2]....
        /*009c*/ 	.word	0x00000f60


	//   ....[3]....
        /*00a0*/ 	.word	0x00001050


	//   ....[4]....
        /*00a4*/ 	.word	0x00004320


	//   ....[5]....
        /*00a8*/ 	.word	0x00004460


	//   ....[6]....
        /*00ac*/ 	.word	0x00004580


	//   ....[7]....
        /*00b0*/ 	.word	0x000046a0


	//----- nvinfo : EIATTR_MBARRIER_INSTR_OFFSETS
	.align		4
.L_1218:
        /*00b4*/ 	.byte	0x04, 0x39
        /*00b6*/ 	.short	(.L_1220 - .L_1219)


	//   ....[0]....
.L_1219:
        /*00b8*/ 	.word	0x000002e0
        /*00bc*/ 	.word	0x000000ff
        /*00c0*/ 	.word	0x00036400
        /*00c4*/ 	.short	0x0100
        /*00c6*/ 	.byte	0x06
	.zero		1


	//   ....[1]....
        /*00c8*/ 	.word	0x000003e0
        /*00cc*/ 	.word	0x000000ff
        /*00d0*/ 	.word	0x00036410
        /*00d4*/ 	.short	0x0100
        /*00d6*/ 	.byte	0x08
	.zero		1


	//   ....[2]....
        /*00d8*/ 	.word	0x000003f0
        /*00dc*/ 	.word	0x000000ff
        /*00e0*/ 	.word	0x00036420
        /*00e4*/ 	.short	0x0100
        /*00e6*/ 	.byte	0x08
	.zero		1


	//   ....[3]....
        /*00e8*/ 	.word	0x00000400
        /*00ec*/ 	.word	0x000000ff
        /*00f0*/ 	.word	0x00036418
        /*00f4*/ 	.short	0x0100
        /*00f6*/ 	.byte	0x08
	.zero		1


	//   ....[4]....
        /*00f8*/ 	.word	0x00000410
        /*00fc*/ 	.word	0x000000ff
        /*0100*/ 	.word	0x00036428
        /*0104*/ 	.short	0x0100
        /*0106*/ 	.byte	0x08
	.zero		1


	//   ....[5]....
        /*0108*/ 	.word	0x00000540
        /*010c*/ 	.word	0x000000ff
        /*0110*/ 	.word	0x00036430
        /*0114*/ 	.short	0x0100
        /*0116*/ 	.byte	0x08
	.zero		1


	//   ....[6]....
        /*0118*/ 	.word	0x00000550
        /*011c*/ 	.word	0x000000ff
        /*0120*/ 	.word	0x00036438
        /*0124*/ 	.short	0x0100
        /*0126*/ 	.byte	0x08
	.zero		1


	//   ....[7]....
        /*0128*/ 	.word	0x00001100
        /*012c*/ 	.word	0x000000ff
        /*0130*/ 	.word	0x00036400
        /*0134*/ 	.short	0x010a
        /*0136*/ 	.byte	0x25
	.zero		1


	//   ....[8]....
        /*0138*/ 	.word	0x000011f0
        /*013c*/ 	.word	0x000000ff
        /*0140*/ 	.word	0x00036400
        /*0144*/ 	.short	0x010a
        /*0146*/ 	.byte	0x25
	.zero		1


	//   ....[9]....
        /*0148*/ 	.word	0x00001940
        /*014c*/ 	.word	0x00000004
        /*0150*/ 	.word	0x00036410
        /*0154*/ 	.short	0x010a
        /*0156*/ 	.byte	0x3f
	.zero		1


	//   ....[10]....
        /*0158*/ 	.word	0x00001980
        /*015c*/ 	.word	0x00000004
        /*0160*/ 	.word	0x00036410
        /*0164*/ 	.short	0x010a
        /*0166*/ 	.byte	0x3f
	.zero		1


	//   ....[11]....
        /*0168*/ 	.word	0x00002020
        /*016c*/ 	.word	0x000000ff
        /*0170*/ 	.word	0x00036430
        /*0174*/ 	.short	0x010a
        /*0176*/ 	.byte	0x25
	.zero		1


	//   ....[12]....
        /*0178*/ 	.word	0x00002060
        /*017c*/ 	.word	0x000000ff
        /*0180*/ 	.word	0x00036430
        /*0184*/ 	.short	0x010a
        /*0186*/ 	.byte	0x25
	.zero		1


	//   ....[13]....
        /*0188*/ 	.word	0x00003aa0
        /*018c*/ 	.word	0x000000ff
        /*0190*/ 	.word	0x00000000
        /*0194*/ 	.short	0x0101
        /*0196*/ 	.byte	0x04
	.zero		1


	//   ....[14]....
        /*0198*/ 	.word	0x00003e40
        /*019c*/ 	.word	0x00000004
        /*01a0*/ 	.word	0x00000000
        /*01a4*/ 	.short	0x0101
        /*01a6*/ 	.byte	0x3f
	.zero		1


	//   ....[15]....
        /*01a8*/ 	.word	0x00007530
        /*01ac*/ 	.word	0x00000000
        /*01b0*/ 	.word	0x00036420
        /*01b4*/ 	.short	0x010a
        /*01b6*/ 	.byte	0x3f
	.zero		1


	//   ....[16]....
        /*01b8*/ 	.word	0x00007d40
        /*01bc*/ 	.word	0x00000000
        /*01c0*/ 	.word	0x00036438
        /*01c4*/ 	.short	0x010a
        /*01c6*/ 	.byte	0x3f
	.zero		1


	//   ....[17]....
        /*01c8*/ 	.word	0x000080a0
        /*01cc*/ 	.word	0x00000000
        /*01d0*/ 	.word	0x00036428
        /*01d4*/ 	.short	0x010a
        /*01d6*/ 	.byte	0x3f
	.zero		1


	//   ....[18]....
        /*01d8*/ 	.word	0x000083c0
        /*01dc*/ 	.word	0x00000000
        /*01e0*/ 	.word	0x00036438
        /*01e4*/ 	.short	0x010a
        /*01e6*/ 	.byte	0x3f
	.zero		1


	//   ....[19]....
        /*01e8*/ 	.word	0x00008670
        /*01ec*/ 	.word	0x00000000
        /*01f0*/ 	.word	0x00036420
        /*01f4*/ 	.short	0x010a
        /*01f6*/ 	.byte	0x3f
	.zero		1


	//   ....[20]....
        /*01f8*/ 	.word	0x000089f0
        /*01fc*/ 	.word	0x00000000
        /*0200*/ 	.word	0x00036438
        /*0204*/ 	.short	0x010a
        /*0206*/ 	.byte	0x3f
	.zero		1


	//   ....[21]....
        /*0208*/ 	.word	0x00008ce0
        /*020c*/ 	.word	0x00000000
        /*0210*/ 	.word	0x00036428
        /*0214*/ 	.short	0x010a
        /*0216*/ 	.byte	0x3f
	.zero		1


	//   ....[22]....
        /*0218*/ 	.word	0x00009020
        /*021c*/ 	.word	0x00000000
        /*0220*/ 	.word	0x00036438
        /*0224*/ 	.short	0x010a
        /*0226*/ 	.byte	0x3f
	.zero		1


	//   ....[23]....
        /*0228*/ 	.word	0x00009470
        /*022c*/ 	.word	0x00000009
        /*0230*/ 	.word	0x00000000
        /*0234*/ 	.short	0x010a
        /*0236*/ 	.byte	0x3f
	.zero		1


	//   ....[24]....
        /*0238*/ 	.word	0x000094f0
        /*023c*/ 	.word	0x00000003
        /*0240*/ 	.word	0x00000000
        /*0244*/ 	.short	0x010a
        /*0246*/ 	.byte	0x3f
	.zero		1


	//   ....[25]....
        /*0248*/ 	.word	0x00009540
        /*024c*/ 	.word	0x00000004
        /*0250*/ 	.word	0x00036438
        /*0254*/ 	.short	0x010a
        /*0256*/ 	.byte	0x3f
	.zero		1


	//   ....[26]....
        /*0258*/ 	.word	0x00009610
        /*025c*/ 	.word	0x00000099
        /*0260*/ 	.word	0x00036400
        /*0264*/ 	.short	0x010a
        /*0266*/ 	.byte	0x3f
	.zero		1


	//   ....[27]....
        /*0268*/ 	.word	0x00009660
        /*026c*/ 	.word	0x00000004
        /*0270*/ 	.word	0x00036410
        /*0274*/ 	.short	0x010a
        /*0276*/ 	.byte	0x3f
	.zero		1


	//   ....[28]....
        /*0278*/ 	.word	0x000096b0
        /*027c*/ 	.word	0x00000099
        /*0280*/ 	.word	0x00036430
        /*0284*/ 	.short	0x010a
        /*0286*/ 	.byte	0x3f
	.zero		1


	//   ....[29]....
        /*0288*/ 	.word	0x00009700
        /*028c*/ 	.word	0x00000000
        /*0290*/ 	.word	0x00036420
        /*0294*/ 	.short	0x010a
        /*0296*/ 	.byte	0x3f
	.zero		1


	//   ....[30]....
        /*0298*/ 	.word	0x00009750
        /*029c*/ 	.word	0x00000000
        /*02a0*/ 	.word	0x00036438
        /*02a4*/ 	.short	0x010a
        /*02a6*/ 	.byte	0x3f
	.zero		1


	//   ....[31]....
        /*02a8*/ 	.word	0x000097a0
        /*02ac*/ 	.word	0x00000000
        /*02b0*/ 	.word	0x00036428
        /*02b4*/ 	.short	0x010a
        /*02b6*/ 	.byte	0x3f
	.zero		1


	//   ....[32]....
        /*02b8*/ 	.word	0x000097f0
        /*02bc*/ 	.word	0x00000000
        /*02c0*/ 	.word	0x00036438
        /*02c4*/ 	.short	0x010a
        /*02c6*/ 	.byte	0x3f
	.zero		1


	//   ....[33]....
        /*02c8*/ 	.word	0x00009850
        /*02cc*/ 	.word	0x00000000
        /*02d0*/ 	.word	0x00036420
        /*02d4*/ 	.short	0x010a
        /*02d6*/ 	.byte	0x3f
	.zero		1


	//   ....[34]....
        /*02d8*/ 	.word	0x000098a0
        /*02dc*/ 	.word	0x00000000
        /*02e0*/ 	.word	0x00036438
        /*02e4*/ 	.short	0x010a
        /*02e6*/ 	.byte	0x3f
	.zero		1


	//   ....[35]....
        /*02e8*/ 	.word	0x000098f0
        /*02ec*/ 	.word	0x00000000
        /*02f0*/ 	.word	0x00036428
        /*02f4*/ 	.short	0x010a
        /*02f6*/ 	.byte	0x3f
	.zero		1


	//   ....[36]....
        /*02f8*/ 	.word	0x00009940
        /*02fc*/ 	.word	0x00000000
        /*0300*/ 	.word	0x00036438
        /*0304*/ 	.short	0x010a
        /*0306*/ 	.byte	0x3f
	.zero		1


	//   ....[37]....
        /*0308*/ 	.word	0x00009a10
        /*030c*/ 	.word	0x00000009
        /*0310*/ 	.word	0x00000000
        /*0314*/ 	.short	0x010a
        /*0316*/ 	.byte	0x3f
	.zero		1


	//   ....[38]....
        /*0318*/ 	.word	0x00009a60
        /*031c*/ 	.word	0x00000003
        /*0320*/ 	.word	0x00000000
        /*0324*/ 	.short	0x010a
        /*0326*/ 	.byte	0x3f
	.zero		1


	//----- nvinfo : EIATTR_NUM_MBARRIERS
	.align		4
.L_1220:
        /*0328*/ 	.byte	0x03, 0x38
        /*032a*/ 	.short	0x0007


	//----- nvinfo : EIATTR_EXIT_INSTR_OFFSETS
	.align		4
        /*032c*/ 	.byte	0x04, 0x1c
        /*032e*/ 	.short	(.L_1222 - .L_1221)


	//   ....[0]....
.L_1221:
        /*0330*/ 	.word	0x00000680


	//   ....[1]....
        /*0334*/ 	.word	0x00004f60


	//   ....[2]....
        /*0338*/ 	.word	0x00005ef0


	//   ....[3]....
        /*033c*/ 	.word	0x00009590


	//----- nvinfo : EIATTR_MAX_THREADS
	.align		4
.L_1222:
        /*0340*/ 	.byte	0x04, 0x05
        /*0342*/ 	.short	(.L_1224 - .L_1223)
.L_1223:
        /*0344*/ 	.word	0x00000200
        /*0348*/ 	.word	0x00000001
        /*034c*/ 	.word	0x00000001


	//----- nvinfo : EIATTR_CRS_STACK_SIZE
	.align		4
.L_1224:
        /*0350*/ 	.byte	0x04, 0x1e
        /*0352*/ 	.short	(.L_1226 - .L_1225)
.L_1225:
        /*0354*/ 	.word	0x00000000


	//----- nvinfo : EIATTR_CBANK_PARAM_SIZE
	.align		4
.L_1226:
        /*0358*/ 	.byte	0x03, 0x19
        /*035a*/ 	.short	0x0970


	//----- nvinfo : EIATTR_PARAM_CBANK
	.align		4
        /*035c*/ 	.byte	0x04, 0x0a
        /*035e*/ 	.short	(.L_1228 - .L_1227)
	.align		4
.L_1227:
        /*0360*/ 	.word	index@(.nv.constant0._ZN7cutlass13device_kernelIN5flash11enable_sm90INS1_16FlashAttnBwdSm90INS1_25CollectiveMainloopBwdSm90ILi2ELi1ELi1EN4cute5tupleIJNS5_1CILi1EEES8_S8_EEENS6_IJNS7_ILi64EEENS7_ILi96EEENS7_ILi192EEEEEENS_6half_tEfNS_4arch4Sm90ELb0ELb1ELb0ELb0ELb0ELb0ELb1ELb0ELi3ELi1ELi1ELi1ELb0EEENS1_21CollectiveEpilogueBwdISD_SE_SG_Li384ELb0ELb1ELi3EEENS1_19SingleTileSchedulerILb0ELb0ELb0ELi96EEEEEEEEEvNT_6ParamsE)
        /*0364*/ 	.short	0x0210
        /*0366*/ 	.short	0x0970


	//----- nvinfo : EIATTR_SW_WAR
	.align		4
.L_1228:
        /*0368*/ 	.byte	0x04, 0x36
        /*036a*/ 	.short	(.L_1230 - .L_1229)
.L_1229:
        /*036c*/ 	.word	0x00000008
.L_1230:


//--------------------- .nv.info._ZN7cutlass13device_kernelIN5flash11enable_sm90INS1_16FlashAttnBwdSm90INS1_25CollectiveMainloopBwdSm90ILi2ELi1ELi1EN4cute5tupleIJNS5_1CILi1EEES8_S8_EEENS6_IJNS7_ILi64EEENS7_ILi96EEENS7_ILi192EEEEEENS_6half_tEfNS_4arch4Sm90ELb0ELb1ELb0ELb0ELb1ELb0ELb1ELb0ELi3ELi1ELi1ELi1ELb0EEENS1_21CollectiveEpilogueBwdISD_SE_SG_Li384ELb0ELb1ELi3EEENS1_19SingleTileSchedulerILb0ELb0ELb0ELi96EEEEEEEEEvNT_6ParamsE --------------------------
	.section	.nv.info._ZN7cutlass13device_kernelIN5flash11enable_sm90INS1_16FlashAttnBwdSm90INS1_25CollectiveMainloopBwdSm90ILi2ELi1ELi1EN4cute5tupleIJNS5_1CILi1EEES8_S8_EEENS6_IJNS7_ILi64EEENS7_ILi96EEENS7_ILi192EEEEEENS_6half_tEfNS_4arch4Sm90ELb0ELb1ELb0ELb0ELb1ELb0ELb1ELb0ELi3ELi1ELi1ELi1ELb0EEENS1_21CollectiveEpilogueBwdISD_SE_SG_Li384ELb0ELb1ELi3EEENS1_19SingleTileSchedulerILb0ELb0ELb0ELi96EEEEEEEEEvNT_6ParamsE,"",@"SHT_CUDA_INFO"
	.sectionflags	@""
	.align	4


	//----- nvinfo : EIATTR_CUDA_API_VERSION
	.align		4
        /*0000*/ 	.byte	0x04, 0x37
        /*0002*/ 	.short	(.L_1232 - .L_1231)
.L_1231:
        /*0004*/ 	.word	0x00000082


	//----- nvinfo : EIATTR_KPARAM_INFO
	.align		4
.L_1232:
        /*0008*/ 	.byte	0x04, 0x17
        /*000a*/ 	.short	(.L_1234 - .L_1233)
.L_1233:
        /*000c*/ 	.word	0x00000000
        /*0010*/ 	.short	0x0000
        /*0012*/ 	.short	0x0070
        /*0014*/ 	.byte	0x00, 0xf0, 0x01, 0x24


	//----- nvinfo : EIATTR_SPARSE_MMA_MASK
	.align		4
.L_1234:
        /*0018*/ 	.byte	0x03, 0x50
        /*001a*/ 	.short	0x0000


	//----- nvinfo : EIATTR_MAXREG_COUNT
	.align		4
        /*001c*/ 	.byte	0x03, 0x1b
        /*001e*/ 	.short	0x0080


	//----- nvinfo : EIATTR_NUM_BARRIERS
	.align		4
        /*0020*/ 	.byte	0x02, 0x4c
        /*0022*/ 	.byte	0x10
	.zero		1


	//----- nvinfo : EIATTR_EXTERNS
	.align		4
        /*0024*/ 	.byte	0x04, 0x0f
        /*0026*/ 	.short	(.L_1236 - .L_1235)


	//   ....[0]....
	.align		4
.L_1235:
        /*0028*/ 	.word	index@(__assertfail)


	//----- nvinfo : EIATTR_MERCURY_ISA_VERSION
	.align		4
.L_1236:
        /*002c*/ 	.byte	0x03, 0x5f
        /*002e*/ 	.short	0x0101


	//----- nvinfo : EIATTR_INT_WARP_WIDE_INSTR_OFFSETS
	.align		4
        /*0030*/ 	.byte	0x04, 0x31
        /*0032*/ 	.short	(.L_1238 - .L_1237)


	//   ....[0]....
.L_1237:
        /*0034*/ 	.word	0x000001e0


	//   ....[1]....
        /*0038*/ 	.word	0x00000210


	//   ....[2]....
        /*003c*/ 	.word	0x00006a20


	//   ....[3]....
        /*0040*/ 	.word	0x00007160


	//   ....[4]....
        /*0044*/ 	.word	0x00007750


	//   ....[5]....
        /*0048*/ 	.word	0x00007a20


	//   ....[6]....
        /*004c*/ 	.word	0x00007c80


	//   ....[7]....
        /*0050*/ 	.word	0x00007e10


	//----- nvinfo : EIATTR_COOP_GROUP_MASK_REGIDS
	.align		4
.L_1238:
        /*0054*/ 	.byte	0x04, 0x29
        /*0056*/ 	.short	(.L_1240 - .L_1239)


	//   ....[0]....
.L_1239:
        /*0058*/ 	.word	0xffffffff


	//   ....[1]....
        /*005c*/ 	.word	0xffffffff


	//   ....[2]....
        /*0060*/ 	.word	0xffffffff


	//   ....[3]....
        /*0064*/ 	.word	0xffffffff


	//   ....[4]....
        /*0068*/ 	.word	0xffffffff


	//   ....[5]....
        /*006c*/ 	.word	0xffffffff


	//   ....[6]....
        /*0070*/ 	.word	0xffffffff


	//   ....[7]....
        /*0074*/ 	.word	0xffffffff


	//   ....[8]....
        /*0078*/ 	.word	0xffffffff


	//   ....[9]....
        /*007c*/ 	.word	0xffffffff


	//   ....[10]....
        /*0080*/ 	.word	0xffffffff


	//   ....[11]....
        /*0084*/ 	.word	0xffffffff


	//   ....[12]....
        /*0088*/ 	.word	0xffffffff


	//   ....[13]....
        /*008c*/ 	.word	0xffffffff


	//   ....[14]....
        /*0090*/ 	.word	0xffffffff


	//   ....[15]....
        /*0094*/ 	.word	0xffffffff


	//   ....[16]....
        /*0098*/ 	.word	0xffffffff


	//   ....[17]....
        /*009c*/ 	.word	0x0500000f


	//   ....[18]....
        /*00a0*/ 	.word	0x0500000f


	//   ....[19]....
        /*00a4*/ 	.word	0x0500000f


	//   ....[20]....
        /*00a8*/ 	.word	0x0500000f


	//----- nvinfo : EIATTR_COOP_GROUP_INSTR_OFFSETS
	.align		4
.L_1240:
        /*00ac*/ 	.byte	0x04, 0x28
        /*00ae*/ 	.short	(.L_1242 - .L_1241)


	//   ....[0]....
.L_1241:
        /*00b0*/ 	.word	0x00000060


	//   ....[1]....
        /*00b4*/ 	.word	0x000001f0


	//   ....[2]....
        /*00b8*/ 	.word	0x00000240


	//   ....[3]....
        /*00bc*/ 	.word	0x00000430


	//   ....[4]....
        /*00c0*/ 	.word	0x00000630


	//   ....[5]....
        /*00c4*/ 	.word	0x000010e0


	//   ....[6]....
        /*00c8*/ 	.word	0x00004920


	//   ....[7]....
        /*00cc*/ 	.word	0x00005f30


	//   ....[8]....
        /*00d0*/ 	.word	0x00006490


	//   ....[9]....
        /*00d4*/ 	.word	0x00006950


	//   ....[10]....
        /*00d8*/ 	.word	0x00006ca0


	//   ....[11]....
        /*00dc*/ 	.word	0x00007090


	//   ....[12]....
        /*00e0*/ 	.word	0x000072d0


	//   ....[13]....
        /*00e4*/ 	.word	0x00007680


	//   ....[14]....
        /*00e8*/ 	.word	0x00007960


	//   ....[15]....
        /*00ec*/ 	.word	0x00007b80


	//   ....[16]....
        /*00f0*/ 	.word	0x00007d10


	//   ....[17]....
        /*00f4*/ 	.word	0x0000a4b0


	//   ....[18]....
        /*00f8*/ 	.word	0x0000a600


	//   ....[19]....
        /*00fc*/ 	.word	0x0000a670


	//   ....[20]....
        /*0100*/ 	.word	0x0000a6e0


	//----- nvinfo : EIATTR_REG_RECONFIG
	.align		4
.L_1242:
        /*0104*/ 	.byte	0x01, 0x54
	.zero		2


	//----- nvinfo : EIATTR_SYSCALL_OFFSETS
	.align		4
        /*0108*/ 	.byte	0x04, 0x46
        /*010a*/ 	.short	(.L_1244 - .L_1243)


	//   ....[0]....
.L_1243:
        /*010c*/ 	.word	0x00000d40


	//   ....[1]....
        /*0110*/ 	.word	0x00000e30


	//   ....[2]....
        /*0114*/ 	.word	0x00000f70


	//   ....[3]....
        /*0118*/ 	.word	0x00001060


	//   ....[4]....
        /*011c*/ 	.word	0x00004310


	//   ....[5]....
        /*0120*/ 	.word	0x00004450


	//   ....[6]....
        /*0124*/ 	.word	0x00004570


	//   ....[7]....
        /*0128*/ 	.word	0x00004690


	//----- nvinfo : EIATTR_MBARRIER_INSTR_OFFSETS
	.align		4
.L_1244:
        /*012c*/ 	.byte	0x04, 0x39
        /*012e*/ 	.short	(.L_1246 - .L_1245)


	//   ....[0]....
.L_1245:
        /*0130*/ 	.word	0x000002e0
        /*0134*/ 	.word	0x000000ff
        /*0138*/ 	.word	0x00036400
        /*013c*/ 	.short	0x0100
        /*013e*/ 	.byte	0x06
	.zero		1


	//   ....[1]....
        /*0140*/ 	.word	0x000003e0
        /*0144*/ 	.word	0x000000ff
        /*0148*/ 	.word	0x00036410
        /*014c*/ 	.short	0x0100
        /*014e*/ 	.byte	0x08
	.zero		1


	//   ....[2]....
        /*0150*/ 	.word	0x000003f0
        /*0154*/ 	.word	0x000000ff
        /*0158*/ 	.word	0x00036420
        /*015c*/ 	.short	0x0100
        /*015e*/ 	.byte	0x08
	.zero		1


	//   ....[3]....
        /*0160*/ 	.word	0x00000400
        /*0164*/ 	.word	0x000000ff
        /*0168*/ 	.word	0x00036418
        /*016c*/ 	.short	0x0100
        /*016e*/ 	.byte	0x08
	.zero		1


	//   ....[4]....
        /*0170*/ 	.word	0x00000410
        /*0174*/ 	.word	0x000000ff
        /*0178*/ 	.word	0x00036428
        /*017c*/ 	.short	0x0100
        /*017e*/ 	.byte	0x08
	.zero		1


	//   ....[5]....
        /*0180*/ 	.word	0x00000540
        /*0184*/ 	.word	0x000000ff
        /*0188*/ 	.word	0x00036430
        /*018c*/ 	.short	0x0100
        /*018e*/ 	.byte	0x08
	.zero		1


	//   ....[6]....
        /*0190*/ 	.word	0x00000550
        /*0194*/ 	.word	0x000000ff
        /*0198*/ 	.word	0x00036438
        /*019c*/ 	.short	0x0100
        /*019e*/ 	.byte	0x08
	.zero		1


	//   ....[7]....
        /*01a0*/ 	.word	0x00001110
        /*01a4*/ 	.word	0x000000ff
        /*01a8*/ 	.word	0x00036400
        /*01ac*/ 	.short	0x010a
        /*01ae*/ 	.byte	0x25
	.zero		1


	//   ....[8]....
        /*01b0*/ 	.word	0x00001200
        /*01b4*/ 	.word	0x000000ff
        /*01b8*/ 	.word	0x00036400
        /*01bc*/ 	.short	0x010a
        /*01be*/ 	.byte	0x25
	.zero		1


	//   ....[9]....
        /*01c0*/ 	.word	0x00001950
        /*01c4*/ 	.word	0x00000004
        /*01c8*/ 	.word	0x00036410
        /*01cc*/ 	.short	0x010a
        /*01ce*/ 	.byte	0x3f
	.zero		1


	//   ....[10]....
        /*01d0*/ 	.word	0x00001990
        /*01d4*/ 	.word	0x00000004
        /*01d8*/ 	.word	0x00036410
        /*01dc*/ 	.short	0x010a
        /*01de*/ 	.byte	0x3f
	.zero		1


	//   ....[11]....
        /*01e0*/ 	.word	0x00002010
        /*01e4*/ 	.word	0x000000ff
        /*01e8*/ 	.word	0x00036430
        /*01ec*/ 	.short	0x010a
        /*01ee*/ 	.byte	0x25
	.zero		1


	//   ....[12]....
        /*01f0*/ 	.word	0x00002050
        /*01f4*/ 	.word	0x000000ff
        /*01f8*/ 	.word	0x00036430
        /*01fc*/ 	.short	0x010a
        /*01fe*/ 	.byte	0x25
	.zero		1


	//   ....[13]....
        /*0200*/ 	.word	0x00003a90
        /*0204*/ 	.word	0x000000ff
        /*0208*/ 	.word	0x00000000
        /*020c*/ 	.short	0x0101
        /*020e*/ 	.byte	0x04
	.zero		1


	//   ....[14]....
        /*0210*/ 	.word	0x00003e30
        /*0214*/ 	.word	0x00000004
        /*0218*/ 	.word	0x00000000
        /*021c*/ 	.short	0x0101
        /*021e*/ 	.byte	0x3f
	.zero		1


	//   ....[15]....
        /*0220*/ 	.word	0x00008400
        /*0224*/ 	.word	0x00000000
        /*0228*/ 	.word	0x00036420
        /*022c*/ 	.short	0x010a
        /*022e*/ 	.byte	0x3f
	.zero		1


	//   ....[16]....
        /*0230*/ 	.word	0x00008c10
        /*0234*/ 	.word	0x00000000
        /*0238*/ 	.word	0x00036438
        /*023c*/ 	.short	0x010a
        /*023e*/ 	.byte	0x3f
	.zero		1


	//   ....[17]....
        /*0240*/ 	.word	0x00008f70
        /*0244*/ 	.word	0x00000000
        /*0248*/ 	.word	0x00036428
        /*024c*/ 	.short	0x010a
        /*024e*/ 	.byte	0x3f
	.zero		1


	//   ....[18]....
        /*0250*/ 	.word	0x00009290
        /*0254*/ 	.word	0x00000000
        /*0258*/ 	.word	0x00036438
        /*025c*/ 	.short	0x010a
        /*025e*/ 	.byte	0x3f
	.zero		1


	//   ....[19]....
        /*0260*/ 	.word	0x00009540
        /*0264*/ 	.word	0x00000000
        /*0268*/ 	.word	0x00036420
        /*026c*/ 	.short	0x010a
        /*026e*/ 	.byte	0x3f
	.zero		1


	//   ....[20]....
        /*0270*/ 	.word	0x000098c0
        /*0274*/ 	.word	0x00000000
        /*0278*/ 	.word	0x00036438
        /*027c*/ 	.short	0x010a
        /*027e*/ 	.byte	0x3f
	.zero		1


	//   ....[21]....
        /*0280*/ 	.word	0x00009bb0
        /*0284*/ 	.word	0x00000000
        /*0288*/ 	.word	0x00036428
        /*028c*/ 	.short	0x010a
        /*028e*/ 	.byte	0x3f
	.zero		1


	//   ....[22]....
        /*0290*/ 	.word	0x00009ef0
        /*0294*/ 	.word	0x00000000
        /*0298*/ 	.word	0x00036438
        /*029c*/ 	.short	0x010a
        /*029e*/ 	.byte	0x3f
	.zero		1


	//   ....[23]....
        /*02a0*/ 	.word	0x0000a340
        /*02a4*/ 	.word	0x00000009
        /*02a8*/ 	.word	0x00000000
        /*02ac*/ 	.short	0x010a
        /*02ae*/ 	.byte	0x3f
	.zero		1


	//   ....[24]....
        /*02b0*/ 	.word	0x0000a3c0
        /*02b4*/ 	.word	0x00000003
        /*02b8*/ 	.word	0x00000000
        /*02bc*/ 	.short	0x010a
        /*02be*/ 	.byte	0x3f
	.zero		1


	//   ....[25]....
        /*02c0*/ 	.word	0x0000a410
        /*02c4*/ 	.word	0x00000004
        /*02c8*/ 	.word	0x00036438
        /*02cc*/ 	.short	0x010a
        /*02ce*/ 	.byte	0x3f
	.zero		1


	//   ....[26]....
        /*02d0*/ 	.word	0x0000a4e0
        /*02d4*/ 	.word	0x00000099
        /*02d8*/ 	.word	0x00036400
        /*02dc*/ 	.short	0x010a
        /*02de*/ 	.byte	0x3f
	.zero		1


	//   ....[27]....
        /*02e0*/ 	.word	0x0000a530
        /*02e4*/ 	.word	0x00000004
        /*02e8*/ 	.word	0x00036410
        /*02ec*/ 	.short	0x010a
        /*02ee*/ 	.byte	0x3f
	.zero		1


	//   ....[28]....
        /*02f0*/ 	.word	0x0000a580
        /*02f4*/ 	.word	0x00000099
        /*02f8*/ 	.word	0x00036430
        /*02fc*/ 	.short	0x010a
        /*02fe*/ 	.byte	0x3f
	.zero		1


	//   ....[29]....
        /*0300*/ 	.word	0x0000a720
        /*0304*/ 	.word	0x00000000
        /*0308*/ 	.word	0x00036420
        /*030c*/ 	.short	0x010a
        /*030e*/ 	.byte	0x3f
	.zero		1


	//   ....[30]....
        /*0310*/ 	.word	0x0000a770
        /*0314*/ 	.word	0x00000000
        /*0318*/ 	.word	0x00036438
        /*031c*/ 	.short	0x010a
        /*031e*/ 	.byte	0x3f
	.zero		1


	//   ....[31]....
        /*0320*/ 	.word	0x0000a7c0
        /*0324*/ 	.word	0x00000000
        /*0328*/ 	.word	0x00036428
        /*032c*/ 	.short	0x010a
        /*032e*/ 	.byte	0x3f
	.zero		1


	//   ....[32]....
        /*0330*/ 	.word	0x0000a810
        /*0334*/ 	.word	0x00000000
        /*0338*/ 	.word	0x00036438
        /*033c*/ 	.short	0x010a
        /*033e*/ 	.byte	0x3f
	.zero		1


	//   ....[33]....
        /*0340*/ 	.word	0x0000a870
        /*0344*/ 	.word	0x00000000
        /*0348*/ 	.word	0x00036420
        /*034c*/ 	.short	0x010a
        /*034e*/ 	.byte	0x3f
	.zero		1


	//   ....[34]....
        /*0350*/ 	.word	0x0000a8c0
        /*0354*/ 	.word	0x00000000
        /*0358*/ 	.word	0x00036438
        /*035c*/ 	.short	0x010a
        /*035e*/ 	.byte	0x3f
	.zero		1


	//   ....[35]....
        /*0360*/ 	.word	0x0000a910
        /*0364*/ 	.word	0x00000000
        /*0368*/ 	.word	0x00036428
        /*036c*/ 	.short	0x010a
        /*036e*/ 	.byte	0x3f
	.zero		1


	//   ....[36]....
        /*0370*/ 	.word	0x0000a960
        /*0374*/ 	.word	0x00000000
        /*0378*/ 	.word	0x00036438
        /*037c*/ 	.short	0x010a
        /*037e*/ 	.byte	0x3f
	.zero		1


	//   ....[37]....
        /*0380*/ 	.word	0x0000aa30
        /*0384*/ 	.word	0x00000009
        /*0388*/ 	.word	0x00000000
        /*038c*/ 	.short	0x010a
        /*038e*/ 	.byte	0x3f
	.zero		1


	//   ....[38]....
        /*0390*/ 	.word	0x0000aa80
        /*0394*/ 	.word	0x00000003
        /*0398*/ 	.word	0x00000000
        /*039c*/ 	.short	0x010a
        /*039e*/ 	.byte	0x3f
	.zero		1


	//----- nvinfo : EIATTR_NUM_MBARRIERS
	.align		4
.L_1246:
        /*03a0*/ 	.byte	0x03, 0x38
        /*03a2*/ 	.short	0x0007


	//----- nvinfo : EIATTR_EXIT_INSTR_OFFSETS
	.align		4
        /*03a4*/ 	.byte	0x04, 0x1c
        /*03a6*/ 	.short	(.L_1248 - .L_1247)


	//   ....[0]....
.L_1247:
        /*03a8*/ 	.word	0x00000690


	//   ....[1]....
        /*03ac*/ 	.word	0x00004f50


	//   ....[2]....
        /*03b0*/ 	.word	0x00005ed0


	//   ....[3]....
        /*03b4*/ 	.word	0x0000a460


	//----- nvinfo : EIATTR_MAX_THREADS
	.align		4
.L_1248:
        /*03b8*/ 	.byte	0x04, 0x05
        /*03ba*/ 	.short	(.L_1250 - .L_1249)
.L_1249:
        /*03bc*/ 	.word	0x00000200
        /*03c0*/ 	.word	0x00000001
        /*03c4*/ 	.word	0x00000001


	//----- nvinfo : EIATTR_CRS_STACK_SIZE
	.align		4
.L_1250:
        /*03c8*/ 	.byte	0x04, 0x1e
        /*03ca*/ 	.short	(.L_1252 - .L_1251)
.L_1251:
        /*03cc*/ 	.word	0x00000000


	//----- nvinfo : EIATTR_CBANK_PARAM_SIZE
	.align		4
.L_1252:
        /*03d0*/ 	.byte	0x03, 0x19
        /*03d2*/ 	.short	0x0970


	//----- nvinfo : EIATTR_PARAM_CBANK
	.align		4
        /*03d4*/ 	.byte	0x04, 0x0a
        /*03d6*/ 	.short	(.L_1254 - .L_1253)
	.align		4
.L_1253:
        /*03d8*/ 	.word	index@(.nv.constant0._ZN7cutlass13device_kernelIN5flash11enable_sm90INS1_16FlashAttnBwdSm90INS1_25CollectiveMainloopBwdSm90ILi2ELi1ELi1EN4cute5tupleIJNS5_1CILi1EEES8_S8_EEENS6_IJNS7_ILi64EEENS7_ILi96EEENS7_ILi192EEEEEENS_6half_tEfNS_4arch4Sm90ELb0ELb1ELb0ELb0ELb1ELb0ELb1ELb0ELi3ELi1ELi1ELi1ELb0EEENS1_21CollectiveEpilogueBwdISD_SE_SG_Li384ELb0ELb1ELi3EEENS1_19SingleTileSchedulerILb0ELb0ELb0ELi96EEEEEEEEEvNT_6ParamsE)
        /*03dc*/ 	.short	0x0210
        /*03de*/ 	.short	0x0970


	//----- nvinfo : EIATTR_SW_WAR
	.align		4
.L_1254:
        /*03e0*/ 	.byte	0x04, 0x36
        /*03e2*/ 	.short	(.L_1256 - .L_1255)
.L_1255:
        /*03e4*/ 	.word	0x00000008
.L_1256:


//--------------------- .nv.info._ZN7cutlass13device_kernelIN5flash11enable_sm90INS1_16FlashAttnBwdSm90INS1_25CollectiveMainloopBwdSm90ILi2ELi1ELi1EN4cute5tupleIJNS5_1CILi1EEES8_S8_EEENS6_IJNS7_ILi64EEENS7_ILi96EEENS7_ILi192EEEEEENS_6half_tEfNS_4arch4Sm90ELb0ELb1ELb0ELb0ELb0ELb0ELb1ELb0ELi3ELi1ELi1ELi1ELb0EEENS1_24CollectiveEpilogueBwdGQAISD_fSG_Li384ELb0ELb0EEENS1_19SingleTileSchedulerILb0ELb0ELb0ELi96EEEEEEEEEvNT_6ParamsE --------------------------
	.section	.nv.info._ZN7cutlass13device_kernelIN5flash11enable_sm90INS1_16FlashAttnBwdSm90INS1_25CollectiveMainloopBwdSm90ILi2ELi1ELi1EN4cute5tupleIJNS5_1CILi1EEES8_S8_EEENS6_IJNS7_ILi64EEENS7_ILi96EEENS7_ILi192EEEEEENS_6half_tEfNS_4arch4Sm90ELb0ELb1ELb0ELb0ELb0ELb0ELb1ELb0ELi3ELi1ELi1ELi1ELb0EEENS1_24CollectiveEpilogueBwdGQAISD_fSG_Li384ELb0ELb0EEENS1_19SingleTileSchedulerILb0ELb0ELb0ELi96EEEEEEEEEvNT_6ParamsE,"",@"SHT_CUDA_INFO"
	.sectionflags	@""
	.align	4


	//----- nvinfo : EIATTR_CUDA_API_VERSION
	.align		4
        /*0000*/ 	.byte	0x04, 0x37
        /*0002*/ 	.short	(.L_1258 - .L_1257)
.L_1257:
        /*0004*/ 	.word	0x00000082


	//----- nvinfo : EIATTR_KPARAM_INFO
	.align		4
.L_1258:
        /*0008*/ 	.byte	0x04, 0x17
        /*000a*/ 	.short	(.L_1260 - .L_1259)
.L_1259:
        /*000c*/ 	.word	0x00000000
        /*0010*/ 	.short	0x0000
        /*0012*/ 	.short	0x0070
        /*0014*/ 	.byte	0x00, 0xf0, 0x01, 0x1a


	//----- nvinfo : EIATTR_SPARSE_MMA_MASK
	.align		4
.L_1260:
        /*0018*/ 	.byte	0x03, 0x50
        /*001a*/ 	.short	0x0000


	//----- nvinfo : EIATTR_MAXREG_COUNT
	.align		4
        /*001c*/ 	.byte	0x03, 0x1b
        /*001e*/ 	.short	0x0080


	//----- nvinfo : EIATTR_NUM_BARRIERS
	.align		4
        /*0020*/ 	.byte	0x02, 0x4c
        /*0022*/ 	.byte	0x10
	.zero		1


	//----- nvinfo : EIATTR_EXTERNS
	.align		4
        /*0024*/ 	.byte	0x04, 0x0f
        /*0026*/ 	.short	(.L_1262 - .L_1261)


	//   ....[0]....
	.align		4
.L_1261:
        /*0028*/ 	.word	index@(__assertfail)


	//----- nvinfo : EIATTR_MERCURY_ISA_VERSION
	.align		4
.L_1262:
        /*002c*/ 	.byte	0x03, 0x5f
        /*002e*/ 	.short	0x0101


	//----- nvinfo : EIATTR_INT_WARP_WIDE_INSTR_OFFSETS
	.align		4
        /*0030*/ 	.byte	0x04, 0x31
        /*0032*/ 	.short	(.L_1264 - .L_1263)


	//   ....[0]....
.L_1263:
        /*0034*/ 	.word	0x00000180


	//   ....[1]....
        /*0038*/ 	.word	0x000001b0


	//----- nvinfo : EIATTR_COOP_GROUP_MASK_REGIDS
	.align		4
.L_1264:
        /*003c*/ 	.byte	0x04, 0x29
        /*003e*/ 	.short	(.L_1266 - .L_1265)


	//   ....[0]....
.L_1265:
        /*0040*/ 	.word	0xffffffff


	//   ....[1]....
        /*0044*/ 	.word	0xffffffff


	//   ....[2]....
        /*0048*/ 	.word	0xffffffff


	//   ....[3]....
        /*004c*/ 	.word	0xffffffff


	//   ....[4]....
        /*0050*/ 	.word	0xffffffff


	//   ....[5]....
        /*0054*/ 	.word	0xffffffff


	//   ....[6]....
        /*0058*/ 	.word	0xffffffff


	//   ....[7]....
        /*005c*/ 	.word	0x0500000f


	//----- nvinfo : EIATTR_COOP_GROUP_INSTR_OFFSETS
	.align		4
.L_1266:
        /*0060*/ 	.byte	0x04, 0x28
        /*0062*/ 	.short	(.L_1268 - .L_1267)


	//   ....[0]....
.L_1267:
        /*0064*/ 	.word	0x00000060


	//   ....[1]....
        /*0068*/ 	.word	0x00000190


	//   ....[2]....
        /*006c*/ 	.word	0x000001e0


	//   ....[3]....
        /*0070*/ 	.word	0x000003d0


	//   ....[4]....
        /*0074*/ 	.word	0x000005d0


	//   ....[5]....
        /*0078*/ 	.word	0x00001080


	//   ....[6]....
        /*007c*/ 	.word	0x000048f0


	//   ....[7]....
        /*0080*/ 	.word	0x00007f80


	//----- nvinfo : EIATTR_REG_RECONFIG
	.align		4
.L_1268:
        /*0084*/ 	.byte	0x01, 0x54
	.zero		2


	//----- nvinfo : EIATTR_SYSCALL_OFFSETS
	.align		4
        /*0088*/ 	.byte	0x04, 0x46
        /*008a*/ 	.short	(.L_1270 - .L_1269)


	//   ....[0]....
.L_1269:
        /*008c*/ 	.word	0x00000ce0


	//   ....[1]....
        /*0090*/ 	.word	0x00000dd0


	//   ....[2]....
        /*0094*/ 	.word	0x00000f10


	//   ....[3]....
        /*0098*/ 	.word	0x00001000


	//----- nvinfo : EIATTR_MBARRIER_INSTR_OFFSETS
	.align		4
.L_1270:
        /*009c*/ 	.byte	0x04, 0x39
        /*009e*/ 	.short	(.L_1272 - .L_1271)


	//   ....[0]....
.L_1271:
        /*00a0*/ 	.word	0x00000280
        /*00a4*/ 	.word	0x000000ff
        /*00a8*/ 	.word	0x00036400
        /*00ac*/ 	.short	0x0100
        /*00ae*/ 	.byte	0x06
	.zero		1


	//   ....[1]....
        /*00b0*/ 	.word	0x00000380
        /*00b4*/ 	.word	0x000000ff
        /*00b8*/ 	.word	0x00036410
        /*00bc*/ 	.short	0x0100
        /*00be*/ 	.byte	0x08
	.zero		1


	//   ....[2]....
        /*00c0*/ 	.word	0x00000390
        /*00c4*/ 	.word	0x000000ff
        /*00c8*/ 	.word	0x00036420
        /*00cc*/ 	.short	0x0100
        /*00ce*/ 	.byte	0x08
	.zero		1


	//   ....[3]....
        /*00d0*/ 	.word	0x000003a0
        /*00d4*/ 	.word	0x000000ff
        /*00d8*/ 	.word	0x00036418
        /*00dc*/ 	.short	0x0100
        /*00de*/ 	.byte	0x08
	.zero		1


	//   ....[4]....
        /*00e0*/ 	.word	0x000003b0
        /*00e4*/ 	.word	0x000000ff
        /*00e8*/ 	.word	0x00036428
        /*00ec*/ 	.short	0x0100
        /*00ee*/ 	.byte	0x08
	.zero		1


	//   ....[5]....
        /*00f0*/ 	.word	0x000004e0
        /*00f4*/ 	.word	0x000000ff
        /*00f8*/ 	.word	0x00036430
        /*00fc*/ 	.short	0x0100
        /*00fe*/ 	.byte	0x08
	.zero		1


	//   ....[6]....
        /*0100*/ 	.word	0x000004f0
        /*0104*/ 	.word	0x000000ff
        /*0108*/ 	.word	0x00036438
        /*010c*/ 	.short	0x0100
        /*010e*/ 	.byte	0x08
	.zero		1


	//   ....[7]....
        /*0110*/ 	.word	0x000010b0
        /*0114*/ 	.word	0x000000ff
        /*0118*/ 	.word	0x00036400
        /*011c*/ 	.short	0x010a
        /*011e*/ 	.byte	0x25
	.zero		1


	//   ....[8]....
        /*0120*/ 	.word	0x000011a0
        /*0124*/ 	.word	0x000000ff
        /*0128*/ 	.word	0x00036400
        /*012c*/ 	.short	0x010a
        /*012e*/ 	.byte	0x25
	.zero		1


	//   ....[9]....
        /*0130*/ 	.word	0x000018e0
        /*0134*/ 	.word	0x00000003
        /*0138*/ 	.word	0x00036410
        /*013c*/ 	.short	0x010a
        /*013e*/ 	.byte	0x3f
	.zero		1


	//   ....[10]....
        /*0140*/ 	.word	0x00001920
        /*0144*/ 	.word	0x00000003
        /*0148*/ 	.word	0x00036410
        /*014c*/ 	.short	0x010a
        /*014e*/ 	.byte	0x3f
	.zero		1


	//   ....[11]....
        /*0150*/ 	.word	0x00001fc0
        /*0154*/ 	.word	0x000000ff
        /*0158*/ 	.word	0x00036430
        /*015c*/ 	.short	0x010a
        /*015e*/ 	.byte	0x25
	.zero		1


	//   ....[12]....
        /*0160*/ 	.word	0x00002000
        /*0164*/ 	.word	0x000000ff
        /*0168*/ 	.word	0x00036430
        /*016c*/ 	.short	0x010a
        /*016e*/ 	.byte	0x25
	.zero		1


	//   ....[13]....
        /*0170*/ 	.word	0x000039e0
        /*0174*/ 	.word	0x000000ff
        /*0178*/ 	.word	0x00000000
        /*017c*/ 	.short	0x0101
        /*017e*/ 	.byte	0x04
	.zero		1


	//   ....[14]....
        /*0180*/ 	.word	0x00003d80
        /*0184*/ 	.word	0x00000003
        /*0188*/ 	.word	0x00000000
        /*018c*/ 	.short	0x0101
        /*018e*/ 	.byte	0x3f
	.zero		1


	//   ....[15]....
        /*0190*/ 	.word	0x00005ed0
        /*0194*/ 	.word	0x00000000
        /*0198*/ 	.word	0x00036420
        /*019c*/ 	.short	0x010a
        /*019e*/ 	.byte	0x3f
	.zero		1


	//   ....[16]....
        /*01a0*/ 	.word	0x000066e0
        /*01a4*/ 	.word	0x00000000
        /*01a8*/ 	.word	0x00036438
        /*01ac*/ 	.short	0x010a
        /*01ae*/ 	.byte	0x3f
	.zero		1


	//   ....[17]....
        /*01b0*/ 	.word	0x00006a40
        /*01b4*/ 	.word	0x00000000
        /*01b8*/ 	.word	0x00036428
        /*01bc*/ 	.short	0x010a
        /*01be*/ 	.byte	0x3f
	.zero		1


	//   ....[18]....
        /*01c0*/ 	.word	0x00006d60
        /*01c4*/ 	.word	0x00000000
        /*01c8*/ 	.word	0x00036438
        /*01cc*/ 	.short	0x010a
        /*01ce*/ 	.byte	0x3f
	.zero		1


	//   ....[19]....
        /*01d0*/ 	.word	0x00007010
        /*01d4*/ 	.word	0x00000000
        /*01d8*/ 	.word	0x00036420
        /*01dc*/ 	.short	0x010a
        /*01de*/ 	.byte	0x3f
	.zero		1


	//   ....[20]....
        /*01e0*/ 	.word	0x00007390
        /*01e4*/ 	.word	0x00000000
        /*01e8*/ 	.word	0x00036438
        /*01ec*/ 	.short	0x010a
        /*01ee*/ 	.byte	0x3f
	.zero		1


	//   ....[21]....
        /*01f0*/ 	.word	0x00007680
        /*01f4*/ 	.word	0x00000000
        /*01f8*/ 	.word	0x00036428
        /*01fc*/ 	.short	0x010a
        /*01fe*/ 	.byte	0x3f
	.zero		1


	//   ....[22]....
        /*0200*/ 	.word	0x000079c0
        /*0204*/ 	.word	0x00000000
        /*0208*/ 	.word	0x00036438
        /*020c*/ 	.short	0x010a
        /*020e*/ 	.byte	0x3f
	.zero		1


	//   ....[23]....
        /*0210*/ 	.word	0x00007e10
        /*0214*/ 	.word	0x00000009
        /*0218*/ 	.word	0x00000000
        /*021c*/ 	.short	0x010a
        /*021e*/ 	.byte	0x3f
	.zero		1


	//   ....[24]....
        /*0220*/ 	.word	0x00007e90
        /*0224*/ 	.word	0x00000003
        /*0228*/ 	.word	0x00000000
        /*022c*/ 	.short	0x010a
        /*022e*/ 	.byte	0x3f
	.zero		1


	//   ....[25]....
        /*0230*/ 	.word	0x00007ee0
        /*0234*/ 	.word	0x00000004
        /*0238*/ 	.word	0x00036438
        /*023c*/ 	.short	0x010a
        /*023e*/ 	.byte	0x3f
	.zero		1


	//   ....[26]....
        /*0240*/ 	.word	0x00007fb0
        /*0244*/ 	.word	0x00000099
        /*0248*/ 	.word	0x00036400
        /*024c*/ 	.short	0x010a
        /*024e*/ 	.byte	0x3f
	.zero		1


	//   ....[27]....
        /*0250*/ 	.word	0x00008000
        /*0254*/ 	.word	0x00000003
        /*0258*/ 	.word	0x00036410
        /*025c*/ 	.short	0x010a
        /*025e*/ 	.byte	0x3f
	.zero		1


	//   ....[28]....
        /*0260*/ 	.word	0x00008050
        /*0264*/ 	.word	0x00000099
        /*0268*/ 	.word	0x00036430
        /*026c*/ 	.short	0x010a
        /*026e*/ 	.byte	0x3f
	.zero		1


	//   ....[29]....
        /*0270*/ 	.word	0x000080a0
        /*0274*/ 	.word	0x00000000
        /*0278*/ 	.word	0x00036420
        /*027c*/ 	.short	0x010a
        /*027e*/ 	.byte	0x3f
	.zero		1


	//   ....[30]....
        /*0280*/ 	.word	0x000080f0
        /*0284*/ 	.word	0x00000000
        /*0288*/ 	.word	0x00036438
        /*028c*/ 	.short	0x010a
        /*028e*/ 	.byte	0x3f
	.zero		1


	//   ....[31]....
        /*0290*/ 	.word	0x00008140
        /*0294*/ 	.word	0x00000000
        /*0298*/ 	.word	0x00036428
        /*029c*/ 	.short	0x010a
        /*029e*/ 	.byte	0x3f
	.zero		1


	//   ....[32]....
        /*02a0*/ 	.word	0x00008190
        /*02a4*/ 	.word	0x00000000
        /*02a8*/ 	.word	0x00036438
        /*02ac*/ 	.short	0x010a
        /*02ae*/ 	.byte	0x3f
	.zero		1


	//   ....[33]....
        /*02b0*/ 	.word	0x000081f0
        /*02b4*/ 	.word	0x00000000
        /*02b8*/ 	.word	0x00036420
        /*02bc*/ 	.short	0x010a
        /*02be*/ 	.byte	0x3f
	.zero		1


	//   ....[34]....
        /*02c0*/ 	.word	0x00008240
        /*02c4*/ 	.word	0x00000000
        /*02c8*/ 	.word	0x00036438
        /*02cc*/ 	.short	0x010a
        /*02ce*/ 	.byte	0x3f
	.zero		1


	//   ....[35]....
        /*02d0*/ 	.word	0x00008290
        /*02d4*/ 	.word	0x00000000
        /*02d8*/ 	.word	0x00036428
        /*02dc*/ 	.short	0x010a
        /*02de*/ 	.byte	0x3f
	.zero		1


	//   ....[36]....
        /*02e0*/ 	.word	0x000082e0
        /*02e4*/ 	.word	0x00000000
        /*02e8*/ 	.word	0x00036438
        /*02ec*/ 	.short	0x010a
        /*02ee*/ 	.byte	0x3f
	.zero		1


	//   ....[37]....
        /*02f0*/ 	.word	0x000083b0
        /*02f4*/ 	.word	0x00000009
        /*02f8*/ 	.word	0x00000000
        /*02fc*/ 	.short	0x010a
        /*02fe*/ 	.byte	0x3f
	.zero		1


	//   ....[38]....
        /*0300*/ 	.word	0x00008400
        /*0304*/ 	.word	0x00000003
        /*0308*/ 	.word	0x00000000
        /*030c*/ 	.short	0x010a
        /*030e*/ 	.byte	0x3f
	.zero		1


	//----- nvinfo : EIATTR_NUM_MBARRIERS
	.align		4
.L_1272:
        /*0310*/ 	.byte	0x03, 0x38
        /*0312*/ 	.short	0x0007


	//----- nvinfo : EIATTR_EXIT_INSTR_OFFSETS
	.align		4
        /*0314*/ 	.byte	0x04, 0x1c
        /*0316*/ 	.short	(.L_1274 - .L_1273)


	//   ....[0]....
.L_1273:
        /*0318*/ 	.word	0x00007f30


	//----- nvinfo : EIATTR_MAX_THREADS
	.align		4
.L_1274:
        /*031c*/ 	.byte	0x04, 0x05
        /*031e*/ 	.short	(.L_1276 - .L_1275)
.L_1275:
        /*0320*/ 	.word	0x00000200
        /*0324*/ 	.word	0x00000001
        /*0328*/ 	.word	0x00000001


	//----- nvinfo : EIATTR_CRS_STACK_SIZE
	.align		4
.L_1276:
        /*032c*/ 	.byte	0x04, 0x1e
        /*032e*/ 	.short	(.L_1278 - .L_1277)
.L_1277:
        /*0330*/ 	.word	0x00000000


	//----- nvinfo : EIATTR_CBANK_PARAM_SIZE
	.align		4
.L_1278:
        /*0334*/ 	.byte	0x03, 0x19
        /*0336*/ 	.short	0x06f0


	//----- nvinfo : EIATTR_PARAM_CBANK
	.align		4
        /*0338*/ 	.byte	0x04, 0x0a
        /*033a*/ 	.short	(.L_1280 - .L_1279)
	.align		4
.L_1279:
        /*033c*/ 	.word	index@(.nv.constant0._ZN7cutlass13device_kernelIN5flash11enable_sm90INS1_16FlashAttnBwdSm90INS1_25CollectiveMainloopBwdSm90ILi2ELi1ELi1EN4cute5tupleIJNS5_1CILi1EEES8_S8_EEENS6_IJNS7_ILi64EEENS7_ILi96EEENS7_ILi192EEEEEENS_6half_tEfNS_4arch4Sm90ELb0ELb1ELb0ELb0ELb0ELb0ELb1ELb0ELi3ELi1ELi1ELi1ELb0EEENS1_24CollectiveEpilogueBwdGQAISD_fSG_Li384ELb0ELb0EEENS1_19SingleTileSchedulerILb0ELb0ELb0ELi96EEEEEEEEEvNT_6ParamsE)
        /*0340*/ 	.short	0x0210
        /*0342*/ 	.short	0x06f0


	//----- nvinfo : EIATTR_SW_WAR
	.align		4
.L_1280:
        /*0344*/ 	.byte	0x04, 0x36
        /*0346*/ 	.short	(.L_1282 - .L_1281)
.L_1281:
        /*0348*/ 	.word	0x00000008
.L_1282:


//--------------------- .nv.info._ZN7cutlass13device_kernelIN5flash11enable_sm90INS1_16FlashAttnBwdSm90INS1_25CollectiveMainloopBwdSm90ILi2ELi1ELi1EN4cute5tupleIJNS5_1CILi1EEES8_S8_EEENS6_IJNS7_ILi64EEENS7_ILi96EEENS7_ILi192EEEEEENS_6half_tEfNS_4arch4Sm90ELb0ELb1ELb0ELb0ELb1ELb0ELb1ELb0ELi3ELi1ELi1ELi1ELb0EEENS1_24CollectiveEpilogueBwdGQAISD_fSG_Li384ELb0ELb1EEENS1_19SingleTileSchedulerILb0ELb0ELb0ELi96EEEEEEEEEvNT_6ParamsE --------------------------
	.section	.nv.info._ZN7cutlass13device_kernelIN5flash11enable_sm90INS1_16FlashAttnBwdSm90INS1_25CollectiveMainloopBwdSm90ILi2ELi1ELi1EN4cute5tupleIJNS5_1CILi1EEES8_S8_EEENS6_IJNS7_ILi64EEENS7_ILi96EEENS7_ILi192EEEEEENS_6half_tEfNS_4arch4Sm90ELb0ELb1ELb0ELb0ELb1ELb0ELb1ELb0ELi3ELi1ELi1ELi1ELb0EEENS1_24CollectiveEpilogueBwdGQAISD_fSG_Li384ELb0ELb1EEENS1_19SingleTileSchedulerILb0ELb0ELb0ELi96EEEEEEEEEvNT_6ParamsE,"",@"SHT_CUDA_INFO"
	.sectionflags	@""
	.align	4


	//----- nvinfo : EIATTR_CUDA_API_VERSION
	.align		4
        /*0000*/ 	.byte	0x04, 0x37
        /*0002*/ 	.short	(.L_1284 - .L_1283)
.L_1283:
        /*0004*/ 	.word	0x00000082


	//----- nvinfo : EIATTR_KPARAM_INFO
	.align		4
.L_1284:
        /*0008*/ 	.byte	0x04, 0x17
        /*000a*/ 	.short	(.L_1286 - .L_1285)
.L_1285:
        /*000c*/ 	.word	0x00000000
        /*0010*/ 	.short	0x0000
        /*0012*/ 	.short	0x0070
        /*0014*/ 	.byte	0x00, 0xf0, 0x01, 0x1a


	//----- nvinfo : EIATTR_SPARSE_MMA_MASK
	.align		4
.L_1286:
        /*0018*/ 	.byte	0x03, 0x50
        /*001a*/ 	.short	0x0000


	//----- nvinfo : EIATTR_MAXREG_COUNT
	.align		4
        /*001c*/ 	.byte	0x03, 0x1b
        /*001e*/ 	.short	0x0080


	//----- nvinfo : EIATTR_NUM_BARRIERS
	.align		4
        /*0020*/ 	.byte	0x02, 0x4c
        /*0022*/ 	.byte	0x10
	.zero		1


	//----- nvinfo : EIATTR_EXTERNS
	.align		4
        /*0024*/ 	.byte	0x04, 0x0f
        /*0026*/ 	.short	(.L_1288 - .L_1287)


	//   ....[0]....
	.align		4
.L_1287:
        /*0028*/ 	.word	index@(__assertfail)


	//----- nvinfo : EIATTR_MERCURY_ISA_VERSION
	.align		4
.L_1288:
        /*002c*/ 	.byte	0x03, 0x5f
        /*002e*/ 	.short	0x0101


	//----- nvinfo : EIATTR_INT_WARP_WIDE_INSTR_OFFSETS
	.align		4
        /*0030*/ 	.byte	0x04, 0x31
        /*0032*/ 	.short	(.L_1290 - .L_1289)


	//   ....[0]....
.L_1289:
        /*0034*/ 	.word	0x00000180


	//   ....[1]....
        /*0038*/ 	.word	0x000001b0


	//   ....[2]....
        /*003c*/ 	.word	0x000058b0


	//   ....[3]....
        /*0040*/ 	.word	0x00005ff0


	//   ....[4]....
        /*0044*/ 	.word	0x000065e0


	//   ....[5]....
        /*0048*/ 	.word	0x000068b0


	//   ....[6]....
        /*004c*/ 	.word	0x00006b10


	//   ....[7]....
        /*0050*/ 	.word	0x00006ca0


	//----- nvinfo : EIATTR_COOP_GROUP_MASK_REGIDS
	.align		4
.L_1290:
        /*0054*/ 	.byte	0x04, 0x29
        /*0056*/ 	.short	(.L_1292 - .L_1291)


	//   ....[0]....
.L_1291:
        /*0058*/ 	.word	0xffffffff


	//   ....[1]....
        /*005c*/ 	.word	0xffffffff


	//   ....[2]....
        /*0060*/ 	.word	0xffffffff


	//   ....[3]....
        /*0064*/ 	.word	0xffffffff


	//   ....[4]....
        /*0068*/ 	.word	0xffffffff


	//   ....[5]....
        /*006c*/ 	.word	0xffffffff


	//   ....[6]....
        /*0070*/ 	.word	0xffffffff


	//   ....[7]....
        /*0074*/ 	.word	0xffffffff


	//   ....[8]....
        /*0078*/ 	.word	0xffffffff


	//   ....[9]....
        /*007c*/ 	.word	0xffffffff


	//   ....[10]....
        /*0080*/ 	.word	0xffffffff


	//   ....[11]....
        /*0084*/ 	.word	0xffffffff


	//   ....[12]....
        /*0088*/ 	.word	0xffffffff


	//   ....[13]....
        /*008c*/ 	.word	0xffffffff


	//   ....[14]....
        /*0090*/ 	.word	0xffffffff


	//   ....[15]....
        /*0094*/ 	.word	0xffffffff


	//   ....[16]....
        /*0098*/ 	.word	0xffffffff


	//   ....[17]....
        /*009c*/ 	.word	0xffffffff


	//   ....[18]....
        /*00a0*/ 	.word	0xffffffff


	//   ....[19]....
        /*00a4*/ 	.word	0xffffffff


	//   ....[20]....
        /*00a8*/ 	.word	0x0500000f


	//   ....[21]....
        /*00ac*/ 	.word	0x0500000f


	//   ....[22]....
        /*00b0*/ 	.word	0x0500000f


	//   ....[23]....
        /*00b4*/ 	.word	0x0500000f


	//   ....[24]....
        /*00b8*/ 	.word	0x0500000f


	//   ....[25]....
        /*00bc*/ 	.word	0x0500000f


	//----- nvinfo : EIATTR_COOP_GROUP_INSTR_OFFSETS
	.align		4
.L_1292:
        /*00c0*/ 	.byte	0x04, 0x28
        /*00c2*/ 	.short	(.L_1294 - .L_1293)


	//   ....[0]....
.L_1293:
        /*00c4*/ 	.word	0x00000060


	//   ....[1]....
        /*00c8*/ 	.word	0x00000190


	//   ....[2]....
        /*00cc*/ 	.word	0x000001e0


	//   ....[3]....
        /*00d0*/ 	.word	0x000003d0


	//   ....[4]....
        /*00d4*/ 	.word	0x000005e0


	//   ....[5]....
        /*00d8*/ 	.word	0x00001090


	//   ....[6]....
        /*00dc*/ 	.word	0x000046e0


	//   ....[7]....
        /*00e0*/ 	.word	0x00004860


	//   ....[8]....
        /*00e4*/ 	.word	0x00004b10


	//   ....[9]....
        /*00e8*/ 	.word	0x00004ca0


	//   ....[10]....
        /*00ec*/ 	.word	0x00004dc0


	//   ....[11]....
        /*00f0*/ 	.word	0x00005320


	//   ....[12]....
        /*00f4*/ 	.word	0x000057e0


	//   ....[13]....
        /*00f8*/ 	.word	0x00005b30


	//   ....[14]....
        /*00fc*/ 	.word	0x00005f20


	//   ....[15]....
        /*0100*/ 	.word	0x00006160


	//   ....[16]....
        /*0104*/ 	.word	0x00006510


	//   ....[17]....
        /*0108*/ 	.word	0x000067f0


	//   ....[18]....
        /*010c*/ 	.word	0x00006a10


	//   ....[19]....
        /*0110*/ 	.word	0x00006ba0


	//   ....[20]....
        /*0114*/ 	.word	0x00009340


	//   ....[21]....
        /*0118*/ 	.word	0x00009490


	//   ....[22]....
        /*011c*/ 	.word	0x00009500


	//   ....[23]....
        /*0120*/ 	.word	0x00009570


	//   ....[24]....
        /*0124*/ 	.word	0x000095e0


	//   ....[25]....
        /*0128*/ 	.word	0x00009650


	//----- nvinfo : EIATTR_REG_RECONFIG
	.align		4
.L_1294:
        /*012c*/ 	.byte	0x01, 0x54
	.zero		2


	//----- nvinfo : EIATTR_SYSCALL_OFFSETS
	.align		4
        /*0130*/ 	.byte	0x04, 0x46
        /*0132*/ 	.short	(.L_1296 - .L_1295)


	//   ....[0]....
.L_1295:
        /*0134*/ 	.word	0x00000cf0


	//   ....[1]....
        /*0138*/ 	.word	0x00000de0


	//   ....[2]....
        /*013c*/ 	.word	0x00000f20


	//   ....[3]....
        /*0140*/ 	.word	0x00001010


	//----- nvinfo : EIATTR_MBARRIER_INSTR_OFFSETS
	.align		4
.L_1296:
        /*0144*/ 	.byte	0x04, 0x39
        /*0146*/ 	.short	(.L_1298 - .L_1297)


	//   ....[0]....
.L_1297:
        /*0148*/ 	.word	0x00000280
        /*014c*/ 	.word	0x000000ff
        /*0150*/ 	.word	0x00036400
        /*0154*/ 	.short	0x0100
        /*0156*/ 	.byte	0x06
	.zero		1


	//   ....[1]....
        /*0158*/ 	.word	0x00000380
        /*015c*/ 	.word	0x000000ff
        /*0160*/ 	.word	0x00036410
        /*0164*/ 	.short	0x0100
        /*0166*/ 	.byte	0x08
	.zero		1


	//   ....[2]....
        /*0168*/ 	.word	0x00000390
        /*016c*/ 	.word	0x000000ff
        /*0170*/ 	.word	0x00036420
        /*0174*/ 	.short	0x0100
        /*0176*/ 	.byte	0x08
	.zero		1


	//   ....[3]....
        /*0178*/ 	.word	0x000003a0
        /*017c*/ 	.word	0x000000ff
        /*0180*/ 	.word	0x00036418
        /*0184*/ 	.short	0x0100
        /*0186*/ 	.byte	0x08
	.zero		1


	//   ....[4]....
        /*0188*/ 	.word	0x000003b0
        /*018c*/ 	.word	0x000000ff
        /*0190*/ 	.word	0x00036428
        /*0194*/ 	.short	0x0100
        /*0196*/ 	.byte	0x08
	.zero		1


	//   ....[5]....
        /*0198*/ 	.word	0x000004e0
        /*019c*/ 	.word	0x000000ff
        /*01a0*/ 	.word	0x00036430
        /*01a4*/ 	.short	0x0100
        /*01a6*/ 	.byte	0x08
	.zero		1


	//   ....[6]....
        /*01a8*/ 	.word	0x000004f0
        /*01ac*/ 	.word	0x000000ff
        /*01b0*/ 	.word	0x00036438
        /*01b4*/ 	.short	0x0100
        /*01b6*/ 	.byte	0x08
	.zero		1


	//   ....[7]....
        /*01b8*/ 	.word	0x000010c0
        /*01bc*/ 	.word	0x000000ff
        /*01c0*/ 	.word	0x00036400
        /*01c4*/ 	.short	0x010a
        /*01c6*/ 	.byte	0x25
	.zero		1


	//   ....[8]....
        /*01c8*/ 	.word	0x000011b0
        /*01cc*/ 	.word	0x000000ff
        /*01d0*/ 	.word	0x00036400
        /*01d4*/ 	.short	0x010a
        /*01d6*/ 	.byte	0x25
	.zero		1


	//   ....[9]....
        /*01d8*/ 	.word	0x000018f0
        /*01dc*/ 	.word	0x00000003
        /*01e0*/ 	.word	0x00036410
        /*01e4*/ 	.short	0x010a
        /*01e6*/ 	.byte	0x3f
	.zero		1


	//   ....[10]....
        /*01e8*/ 	.word	0x00001930
        /*01ec*/ 	.word	0x00000003
        /*01f0*/ 	.word	0x00036410
        /*01f4*/ 	.short	0x010a
        /*01f6*/ 	.byte	0x3f
	.zero		1


	//   ....[11]....
        /*01f8*/ 	.word	0x00001fb0
        /*01fc*/ 	.word	0x000000ff
        /*0200*/ 	.word	0x00036430
        /*0204*/ 	.short	0x010a
        /*0206*/ 	.byte	0x25
	.zero		1


	//   ....[12]....
        /*0208*/ 	.word	0x00001ff0
        /*020c*/ 	.word	0x000000ff
        /*0210*/ 	.word	0x00036430
        /*0214*/ 	.short	0x010a
        /*0216*/ 	.byte	0x25
	.zero		1


	//   ....[13]....
        /*0218*/ 	.word	0x000039d0
        /*021c*/ 	.word	0x000000ff
        /*0220*/ 	.word	0x00000000
        /*0224*/ 	.short	0x0101
        /*0226*/ 	.byte	0x04
	.zero		1


	//   ....[14]....
        /*0228*/ 	.word	0x00003d70
        /*022c*/ 	.word	0x00000003
        /*0230*/ 	.word	0x00000000
        /*0234*/ 	.short	0x0101
        /*0236*/ 	.byte	0x3f
	.zero		1


	//   ....[15]....
        /*0238*/ 	.word	0x00007290
        /*023c*/ 	.word	0x00000000
        /*0240*/ 	.word	0x00036420
        /*0244*/ 	.short	0x010a
        /*0246*/ 	.byte	0x3f
	.zero		1


	//   ....[16]....
        /*0248*/ 	.word	0x00007aa0
        /*024c*/ 	.word	0x00000000
        /*0250*/ 	.word	0x00036438
        /*0254*/ 	.short	0x010a
        /*0256*/ 	.byte	0x3f
	.zero		1


	//   ....[17]....
        /*0258*/ 	.word	0x00007e00
        /*025c*/ 	.word	0x00000000
        /*0260*/ 	.word	0x00036428
        /*0264*/ 	.short	0x010a
        /*0266*/ 	.byte	0x3f
	.zero		1


	//   ....[18]....
        /*0268*/ 	.word	0x00008120
        /*026c*/ 	.word	0x00000000
        /*0270*/ 	.word	0x00036438
        /*0274*/ 	.short	0x010a
        /*0276*/ 	.byte	0x3f
	.zero		1


	//   ....[19]....
        /*0278*/ 	.word	0x000083d0
        /*027c*/ 	.word	0x00000000
        /*0280*/ 	.word	0x00036420
        /*0284*/ 	.short	0x010a
        /*0286*/ 	.byte	0x3f
	.zero		1


	//   ....[20]....
        /*0288*/ 	.word	0x00008750
        /*028c*/ 	.word	0x00000000
        /*0290*/ 	.word	0x00036438
        /*0294*/ 	.short	0x010a
        /*0296*/ 	.byte	0x3f
	.zero		1


	//   ....[21]....
        /*0298*/ 	.word	0x00008a40
        /*029c*/ 	.word	0x00000000
        /*02a0*/ 	.word	0x00036428
        /*02a4*/ 	.short	0x010a
        /*02a6*/ 	.byte	0x3f
	.zero		1


	//   ....[22]....
        /*02a8*/ 	.word	0x00008d80
        /*02ac*/ 	.word	0x00000000
        /*02b0*/ 	.word	0x00036438
        /*02b4*/ 	.short	0x010a
        /*02b6*/ 	.byte	0x3f
	.zero		1


	//   ....[23]....
        /*02b8*/ 	.word	0x000091d0
        /*02bc*/ 	.word	0x00000009
        /*02c0*/ 	.word	0x00000000
        /*02c4*/ 	.short	0x010a
        /*02c6*/ 	.byte	0x3f
	.zero		1


	//   ....[24]....
        /*02c8*/ 	.word	0x00009250
        /*02cc*/ 	.word	0x00000003
        /*02d0*/ 	.word	0x00000000
        /*02d4*/ 	.short	0x010a
        /*02d6*/ 	.byte	0x3f
	.zero		1


	//   ....[25]....
        /*02d8*/ 	.word	0x000092a0
        /*02dc*/ 	.word	0x00000004
        /*02e0*/ 	.word	0x00036438
        /*02e4*/ 	.short	0x010a
        /*02e6*/ 	.byte	0x3f
	.zero		1


	//   ....[26]....
        /*02e8*/ 	.word	0x00009370
        /*02ec*/ 	.word	0x00000099
        /*02f0*/ 	.word	0x00036400
        /*02f4*/ 	.short	0x010a
        /*02f6*/ 	.byte	0x3f
	.zero		1


	//   ....[27]....
        /*02f8*/ 	.word	0x000093c0
        /*02fc*/ 	.word	0x00000003
        /*0300*/ 	.word	0x00036410
        /*0304*/ 	.short	0x010a
        /*0306*/ 	.byte	0x3f
	.zero		1


	//   ....[28]....
        /*0308*/ 	.word	0x00009410
        /*030c*/ 	.word	0x00000099
        /*0310*/ 	.word	0x00036430
        /*0314*/ 	.short	0x010a
        /*0316*/ 	.byte	0x3f
	.zero		1


	//   ....[29]....
        /*0318*/ 	.word	0x00009690
        /*031c*/ 	.word	0x00000000
        /*0320*/ 	.word	0x00036420
        /*0324*/ 	.short	0x010a
        /*0326*/ 	.byte	0x3f
	.zero		1


	//   ....[30]....
        /*0328*/ 	.word	0x000096e0
        /*032c*/ 	.word	0x00000000
        /*0330*/ 	.word	0x00036438
        /*0334*/ 	.short	0x010a
        /*0336*/ 	.byte	0x3f
	.zero		1


	//   ....[31]....
        /*0338*/ 	.word	0x00009730
        /*033c*/ 	.word	0x00000000
        /*0340*/ 	.word	0x00036428
        /*0344*/ 	.short	0x010a
        /*0346*/ 	.byte	0x3f
	.zero		1


	//   ....[32]....
        /*0348*/ 	.word	0x00009780
        /*034c*/ 	.word	0x00000000
        /*0350*/ 	.word	0x00036438
        /*0354*/ 	.short	0x010a
        /*0356*/ 	.byte	0x3f
	.zero		1


	//   ....[33]....
        /*0358*/ 	.word	0x000097e0
        /*035c*/ 	.word	0x00000000
        /*0360*/ 	.word	0x00036420
        /*0364*/ 	.short	0x010a
        /*0366*/ 	.byte	0x3f
	.zero		1


	//   ....[34]....
        /*0368*/ 	.word	0x00009830
        /*036c*/ 	.word	0x00000000
        /*0370*/ 	.word	0x00036438
        /*0374*/ 	.short	0x010a
        /*0376*/ 	.byte	0x3f
	.zero		1


	//   ....[35]....
        /*0378*/ 	.word	0x00009880
        /*037c*/ 	.word	0x00000000
        /*0380*/ 	.word	0x00036428
        /*0384*/ 	.short	0x010a
        /*0386*/ 	.byte	0x3f
	.zero		1


	//   ....[36]....
        /*0388*/ 	.word	0x000098d0
        /*038c*/ 	.word	0x00000000
        /*0390*/ 	.word	0x00036438
        /*0394*/ 	.short	0x010a
        /*0396*/ 	.byte	0x3f
	.zero		1


	//   ....[37]....
        /*0398*/ 	.word	0x000099a0
        /*039c*/ 	.word	0x00000009
        /*03a0*/ 	.word	0x00000000
        /*03a4*/ 	.short	0x010a
        /*03a6*/ 	.byte	0x3f
	.zero		1


	//   ....[38]....
        /*03a8*/ 	.word	0x000099f0
        /*03ac*/ 	.word	0x00000003
        /*03b0*/ 	.word	0x00000000
        /*03b4*/ 	.short	0x010a
        /*03b6*/ 	.byte	0x3f
	.zero		1


	//----- nvinfo : EIATTR_NUM_MBARRIERS
	.align		4
.L_1298:
        /*03b8*/ 	.byte	0x03, 0x38
        /*03ba*/ 	.short	0x0007


	//----- nvinfo : EIATTR_EXIT_INSTR_OFFSETS
	.align		4
        /*03bc*/ 	.byte	0x04, 0x1c
        /*03be*/ 	.short	(.L_1300 - .L_1299)


	//   ....[0]....
.L_1299:
        /*03c0*/ 	.word	0x000092f0


	//----- nvinfo : EIATTR_MAX_THREADS
	.align		4
.L_1300:
        /*03c4*/ 	.byte	0x04, 0x05
        /*03c6*/ 	.short	(.L_1302 - .L_1301)
.L_1301:
        /*03c8*/ 	.word	0x00000200
        /*03cc*/ 	.word	0x00000001
        /*03d0*/ 	.word	0x00000001


	//----- nvinfo : EIATTR_CRS_STACK_SIZE
	.align		4
.L_1302:
        /*03d4*/ 	.byte	0x04, 0x1e
        /*03d6*/ 	.short	(.L_1304 - .L_1303)
.L_1303:
        /*03d8*/ 	.word	0x00000000


	//----- nvinfo : EIATTR_CBANK_PARAM_SIZE
	.align		4
.L_1304:
        /*03dc*/ 	.byte	0x03, 0x19
        /*03de*/ 	.short	0x06f0


	//----- nvinfo : EIATTR_PARAM_CBANK
	.align		4
        /*03e0*/ 	.byte	0x04, 0x0a
        /*03e2*/ 	.short	(.L_1306 - .L_1305)
	.align		4
.L_1305:
        /*03e4*/ 	.word	index@(.nv.constant0._ZN7cutlass13device_kernelIN5flash11enable_sm90INS1_16FlashAttnBwdSm90INS1_25CollectiveMainloopBwdSm90ILi2ELi1ELi1EN4cute5tupleIJNS5_1CILi1EEES8_S8_EEENS6_IJNS7_ILi64EEENS7_ILi96EEENS7_ILi192EEEEEENS_6half_tEfNS_4arch4Sm90ELb0ELb1ELb0ELb0ELb1ELb0ELb1ELb0ELi3ELi1ELi1ELi1ELb0EEENS1_24CollectiveEpilogueBwdGQAISD_fSG_Li384ELb0ELb1EEENS1_19SingleTileSchedulerILb0ELb0ELb0ELi96EEEEEEEEEvNT_6ParamsE)
        /*03e8*/ 	.short	0x0210
        /*03ea*/ 	.short	0x06f0


	//----- nvinfo : EIATTR_SW_WAR
	.align		4
.L_1306:
        /*03ec*/ 	.byte	0x04, 0x36
        /*03ee*/ 	.short	(.L_1308 - .L_1307)
.L_1307:
        /*03f0*/ 	.word	0x00000008
.L_1308:


//--------------------- .nv.info._ZN7cutlass13device_kernelIN5flash11enable_sm90INS1_16FlashAttnBwdSm90INS1_25CollectiveMainloopBwdSm90ILi2ELi1ELi1EN4cute5tupleIJNS5_1CILi1EEES8_S8_EEENS6_IJNS7_ILi64EEENS7_ILi96EEENS7_ILi192EEEEEENS_6half_tEfNS_4arch4Sm90ELb0ELb1ELb0ELb1ELb0ELb0ELb1ELb0ELi3ELi1ELi1ELi1ELb0EEENS1_21CollectiveEpilogueBwdISD_SE_SG_Li384ELb1ELb1ELi3EEENS1_19SingleTileSchedulerILb1ELb0ELb0ELi96EEEEEEEEEvNT_6ParamsE --------------------------
	.section	.nv.info._ZN7cutlass13device_kernelIN5flash11enable_sm90INS1_16FlashAttnBwdSm90INS1_25CollectiveMainloopBwdSm90ILi2ELi1ELi1EN4cute5tupleIJNS5_1CILi1EEES8_S8_EEENS6_IJNS7_ILi64EEENS7_ILi96EEENS7_ILi192EEEEEENS_6half_tEfNS_4arch4Sm90ELb0ELb1ELb0ELb1ELb0ELb0ELb1ELb0ELi3ELi1ELi1ELi1ELb0EEENS1_21CollectiveEpilogueBwdISD_SE_SG_Li384ELb1ELb1ELi3EEENS1_19SingleTileSchedulerILb1ELb0ELb0ELi96EEEEEEEEEvNT_6ParamsE,"",@"SHT_CUDA_INFO"
	.sectionflags	@""
	.align	4


	//----- nvinfo : EIATTR_CUDA_API_VERSION
	.align		4
        /*0000*/ 	.byte	0x04, 0x37
        /*0002*/ 	.short	(.L_1310 - .L_1309)
.L_1309:
        /*0004*/ 	.word	0x00000082


	//----- nvinfo : EIATTR_KPARAM_INFO
	.align		4
.L_1310:
        /*0008*/ 	.byte	0x04, 0x17
        /*000a*/ 	.short	(.L_1312 - .L_1311)
.L_1311:
        /*000c*/ 	.word	0x00000000
        /*0010*/ 	.short	0x0000
        /*0012*/ 	.short	0x0070
        /*0014*/ 	.byte	0x00, 0xf0, 0x01, 0x1a


	//----- nvinfo : EIATTR_SPARSE_MMA_MASK
	.align		4
.L_1312:
        /*0018*/ 	.byte	0x03, 0x50
        /*001a*/ 	.short	0x0000


	//----- nvinfo : EIATTR_MAXREG_COUNT
	.align		4
        /*001c*/ 	.byte	0x03, 0x1b
        /*001e*/ 	.short	0x0080


	//----- nvinfo : EIATTR_NUM_BARRIERS
	.align		4
        /*0020*/ 	.byte	0x02, 0x4c
        /*0022*/ 	.byte	0x10
	.zero		1


	//----- nvinfo : EIATTR_EXTERNS
	.align		4
        /*0024*/ 	.byte	0x04, 0x0f
        /*0026*/ 	.short	(.L_1314 - .L_1313)


	//   ....[0]....
	.align		4
.L_1313:
        /*0028*/ 	.word	index@(__assertfail)


	//----- nvinfo : EIATTR_MERCURY_ISA_VERSION
	.align		4
.L_1314:
        /*002c*/ 	.byte	0x03, 0x5f
        /*002e*/ 	.short	0x0101


	//----- nvinfo : EIATTR_INT_WARP_WIDE_INSTR_OFFSETS
	.align		4
        /*0030*/ 	.byte	0x04, 0x31
        /*0032*/ 	.short	(.L_1316 - .L_1315)


	//   ....[0]....
.L_1315:
        /*0034*/ 	.word	0x00000180


	//   ....[1]....
        /*0038*/ 	.word	0x000001b0


	//----- nvinfo : EIATTR_COOP_GROUP_MASK_REGIDS
	.align		4
.L_1316:
        /*003c*/ 	.byte	0x04, 0x29
        /*003e*/ 	.short	(.L_1318 - .L_1317)


	//   ....[0]....
.L_1317:
        /*0040*/ 	.word	0xffffffff


	//   ....[1]....
        /*0044*/ 	.word	0xffffffff


	//   ....[2]....
        /*0048*/ 	.word	0xffffffff


	//   ....[3]....
        /*004c*/ 	.word	0xffffffff


	//   ....[4]....
        /*0050*/ 	.word	0xffffffff


	//   ....[5]....
        /*0054*/ 	.word	0xffffffff


	//   ....[6]....
        /*0058*/ 	.word	0xffffffff


	//   ....[7]....
        /*005c*/ 	.word	0x0500000f


	//----- nvinfo : EIATTR_COOP_GROUP_INSTR_OFFSETS
	.align		4
.L_1318:
        /*0060*/ 	.byte	0x04, 0x28
        /*0062*/ 	.short	(.L_1320 - .L_1319)


	//   ....[0]....
.L_1319:
        /*0064*/ 	.word	0x00000060


	//   ....[1]....
        /*0068*/ 	.word	0x00000190


	//   ....[2]....
        /*006c*/ 	.word	0x000001e0


	//   ....[3]....
        /*0070*/ 	.word	0x000003d0


	//   ....[4]....
        /*0074*/ 	.word	0x000005f0


	//   ....[5]....
        /*0078*/ 	.word	0x000013e0


	//   ....[6]....
        /*007c*/ 	.word	0x00006cd0


	//   ....[7]....
        /*0080*/ 	.word	0x0000b120


	//----- nvinfo : EIATTR_REG_RECONFIG
	.align		4
.L_1320:
        /*0084*/ 	.byte	0x01, 0x54
	.zero		2


	//----- nvinfo : EIATTR_SYSCALL_OFFSETS
	.align		4
        /*0088*/ 	.byte	0x04, 0x46
        /*008a*/ 	.short	(.L_1322 - .L_1321)


	//   ....[0]....
.L_1321:
        /*008c*/ 	.word	0x00001040


	//   ....[1]....
        /*0090*/ 	.word	0x00001130


	//   ....[2]....
        /*0094*/ 	.word	0x00001270


	//   ....[3]....
        /*0098*/ 	.word	0x00001360


	//----- nvinfo : EIATTR_MBARRIER_INSTR_OFFSETS
	.align		4
.L_1322:
        /*009c*/ 	.byte	0x04, 0x39
        /*009e*/ 	.short	(.L_1324 - .L_1323)


	//   ....[0]....
.L_1323:
        /*00a0*/ 	.word	0x00000280
        /*00a4*/ 	.word	0x000000ff
        /*00a8*/ 	.word	0x00036400
        /*00ac*/ 	.short	0x0100
        /*00ae*/ 	.byte	0x06
	.zero		1


	//   ....[1]....
        /*00b0*/ 	.word	0x00000380
        /*00b4*/ 	.word	0x000000ff
        /*00b8*/ 	.word	0x00036410
        /*00bc*/ 	.short	0x0100
        /*00be*/ 	.byte	0x08
	.zero		1


	//   ....[2]....
        /*00c0*/ 	.word	0x00000390
        /*00c4*/ 	.word	0x000000ff
        /*00c8*/ 	.word	0x00036420
        /*00cc*/ 	.short	0x0100
        /*00ce*/ 	.byte	0x08
	.zero		1


	//   ....[3]....
        /*00d0*/ 	.word	0x000003a0
        /*00d4*/ 	.word	0x000000ff
        /*00d8*/ 	.word	0x00036418
        /*00dc*/ 	.short	0x0100
        /*00de*/ 	.byte	0x08
	.zero		1


	//   ....[4]....
        /*00e0*/ 	.word	0x000003b0
        /*00e4*/ 	.word	0x000000ff
        /*00e8*/ 	.word	0x00036428
        /*00ec*/ 	.short	0x0100
        /*00ee*/ 	.byte	0x08
	.zero		1


	//   ....[5]....
        /*00f0*/ 	.word	0x000004e0
        /*00f4*/ 	.word	0x000000ff
        /*00f8*/ 	.word	0x00036430
        /*00fc*/ 	.short	0x0100
        /*00fe*/ 	.byte	0x08
	.zero		1


	//   ....[6]....
        /*0100*/ 	.word	0x000004f0
        /*0104*/ 	.word	0x000000ff
        /*0108*/ 	.word	0x00036438
        /*010c*/ 	.short	0x0100
        /*010e*/ 	.byte	0x08
	.zero		1


	//   ....[7]....
        /*0110*/ 	.word	0x00001410
        /*0114*/ 	.word	0x000000ff
        /*0118*/ 	.word	0x00036400
        /*011c*/ 	.short	0x010a
        /*011e*/ 	.byte	0x24
	.zero		1


	//   ....[8]....
        /*0120*/ 	.word	0x00001500
        /*0124*/ 	.word	0x000000ff
        /*0128*/ 	.word	0x00036400
        /*012c*/ 	.short	0x010a
        /*012e*/ 	.byte	0x24
	.zero		1


	//   ....[9]....
        /*0130*/ 	.word	0x00001c30
        /*0134*/ 	.word	0x00000003
        /*0138*/ 	.word	0x00036410
        /*013c*/ 	.short	0x010a
        /*013e*/ 	.byte	0x3f
	.zero		1


	//   ....[10]....
        /*0140*/ 	.word	0x00001c70
        /*0144*/ 	.word	0x00000003
        /*0148*/ 	.word	0x00036410
        /*014c*/ 	.short	0x010a
        /*014e*/ 	.byte	0x3f
	.zero		1


	//   ....[11]....
        /*0150*/ 	.word	0x00002310
        /*0154*/ 	.word	0x000000ff
        /*0158*/ 	.word	0x00036430
        /*015c*/ 	.short	0x010a
        /*015e*/ 	.byte	0x24
	.zero		1


	//   ....[12]....
        /*0160*/ 	.word	0x00002350
        /*0164*/ 	.word	0x000000ff
        /*0168*/ 	.word	0x00036430
        /*016c*/ 	.short	0x010a
        /*016e*/ 	.byte	0x24
	.zero		1


	//   ....[13]....
        /*0170*/ 	.word	0x00003d00
        /*0174*/ 	.word	0x000000ff
        /*0178*/ 	.word	0x00000000
        /*017c*/ 	.short	0x0101
        /*017e*/ 	.byte	0x04
	.zero		1


	//   ....[14]....
        /*0180*/ 	.word	0x00004090
        /*0184*/ 	.word	0x00000003
        /*0188*/ 	.word	0x00000000
        /*018c*/ 	.short	0x0101
        /*018e*/ 	.byte	0x3f
	.zero		1


	//   ....[15]....
        /*0190*/ 	.word	0x00008fe0
        /*0194*/ 	.word	0x00000008
        /*0198*/ 	.word	0x00036420
        /*019c*/ 	.short	0x010a
        /*019e*/ 	.byte	0x3f
	.zero		1


	//   ....[16]....
        /*01a0*/ 	.word	0x00009800
        /*01a4*/ 	.word	0x00000008
        /*01a8*/ 	.word	0x00036438
        /*01ac*/ 	.short	0x010a
        /*01ae*/ 	.byte	0x3f
	.zero		1


	//   ....[17]....
        /*01b0*/ 	.word	0x00009b70
        /*01b4*/ 	.word	0x00000008
        /*01b8*/ 	.word	0x00036428
        /*01bc*/ 	.short	0x010a
        /*01be*/ 	.byte	0x3f
	.zero		1


	//   ....[18]....
        /*01c0*/ 	.word	0x00009ea0
        /*01c4*/ 	.word	0x00000008
        /*01c8*/ 	.word	0x00036438
        /*01cc*/ 	.short	0x010a
        /*01ce*/ 	.byte	0x3f
	.zero		1


	//   ....[19]....
        /*01d0*/ 	.word	0x0000a190
        /*01d4*/ 	.word	0x00000008
        /*01d8*/ 	.word	0x00036420
        /*01dc*/ 	.short	0x010a
        /*01de*/ 	.byte	0x3f
	.zero		1


	//   ....[20]....
        /*01e0*/ 	.word	0x0000a510
        /*01e4*/ 	.word	0x00000008
        /*01e8*/ 	.word	0x00036438
        /*01ec*/ 	.short	0x010a
        /*01ee*/ 	.byte	0x3f
	.zero		1


	//   ....[21]....
        /*01f0*/ 	.word	0x0000a810
        /*01f4*/ 	.word	0x00000008
        /*01f8*/ 	.word	0x00036428
        /*01fc*/ 	.short	0x010a
        /*01fe*/ 	.byte	0x3f
	.zero		1


	//   ....[22]....
        /*0200*/ 	.word	0x0000ab50
        /*0204*/ 	.word	0x00000008
        /*0208*/ 	.word	0x00036438
        /*020c*/ 	.short	0x010a
        /*020e*/ 	.byte	0x3f
	.zero		1


	//   ....[23]....
        /*0210*/ 	.word	0x0000afb0
        /*0214*/ 	.word	0x00000009
        /*0218*/ 	.word	0x00000000
        /*021c*/ 	.short	0x010a
        /*021e*/ 	.byte	0x3f
	.zero		1


	//   ....[24]....
        /*0220*/ 	.word	0x0000b030
        /*0224*/ 	.word	0x00000003
        /*0228*/ 	.word	0x00000000
        /*022c*/ 	.short	0x010a
        /*022e*/ 	.byte	0x3f
	.zero		1


	//   ....[25]....
        /*0230*/ 	.word	0x0000b080
        /*0234*/ 	.word	0x00000004
        /*0238*/ 	.word	0x00036438
        /*023c*/ 	.short	0x010a
        /*023e*/ 	.byte	0x3f
	.zero		1


	//   ....[26]....
        /*0240*/ 	.word	0x0000b150
        /*0244*/ 	.word	0x0000009a
        /*0248*/ 	.word	0x00036400
        /*024c*/ 	.short	0x010a
        /*024e*/ 	.byte	0x3f
	.zero		1


	//   ....[27]....
        /*0250*/ 	.word	0x0000b1a0
        /*0254*/ 	.word	0x00000003
        /*0258*/ 	.word	0x00036410
        /*025c*/ 	.short	0x010a
        /*025e*/ 	.byte	0x3f
	.zero		1


	//   ....[28]....
        /*0260*/ 	.word	0x0000b1f0
        /*0264*/ 	.word	0x0000009a
        /*0268*/ 	.word	0x00036430
        /*026c*/ 	.short	0x010a
        /*026e*/ 	.byte	0x3f
	.zero		1


	//   ....[29]....
        /*0270*/ 	.word	0x0000b240
        /*0274*/ 	.word	0x00000008
        /*0278*/ 	.word	0x00036420
        /*027c*/ 	.short	0x010a
        /*027e*/ 	.byte	0x3f
	.zero		1


	//   ....[30]....
        /*0280*/ 	.word	0x0000b290
        /*0284*/ 	.word	0x00000008
        /*0288*/ 	.word	0x00036438
        /*028c*/ 	.short	0x010a
        /*028e*/ 	.byte	0x3f
	.zero		1


	//   ....[31]....
        /*0290*/ 	.word	0x0000b2e0
        /*0294*/ 	.word	0x00000008
        /*0298*/ 	.word	0x00036428
        /*029c*/ 	.short	0x010a
        /*029e*/ 	.byte	0x3f
	.zero		1


	//   ....[32]....
        /*02a0*/ 	.word	0x0000b340
        /*02a4*/ 	.word	0x00000008
        /*02a8*/ 	.word	0x00036438
        /*02ac*/ 	.short	0x010a
        /*02ae*/ 	.byte	0x3f
	.zero		1


	//   ....[33]....
        /*02b0*/ 	.word	0x0000b3c0
        /*02b4*/ 	.word	0x00000008
        /*02b8*/ 	.word	0x00036420
        /*02bc*/ 	.short	0x010a
        /*02be*/ 	.byte	0x3f
	.zero		1


	//   ....[34]....
        /*02c0*/ 	.word	0x0000b410
        /*02c4*/ 	.word	0x00000008
        /*02c8*/ 	.word	0x00036438
        /*02cc*/ 	.short	0x010a
        /*02ce*/ 	.byte	0x3f
	.zero		1


	//   ....[35]....
        /*02d0*/ 	.word	0x0000b460
        /*02d4*/ 	.word	0x00000008
        /*02d8*/ 	.word	0x00036428
        /*02dc*/ 	.short	0x010a
        /*02de*/ 	.byte	0x3f
	.zero		1


	//   ....[36]....
        /*02e0*/ 	.word	0x0000b4b0
        /*02e4*/ 	.word	0x00000008
        /*02e8*/ 	.word	0x00036438
        /*02ec*/ 	.short	0x010a
        /*02ee*/ 	.byte	0x3f
	.zero		1


	//   ....[37]....
        /*02f0*/ 	.word	0x0000b580
        /*02f4*/ 	.word	0x00000009
        /*02f8*/ 	.word	0x00000000
        /*02fc*/ 	.short	0x010a
        /*02fe*/ 	.byte	0x3f
	.zero		1


	//   ....[38]....
        /*0300*/ 	.word	0x0000b5d0
        /*0304*/ 	.word	0x00000003
        /*0308*/ 	.word	0x00000000
        /*030c*/ 	.short	0x010a
        /*030e*/ 	.byte	0x3f
	.zero		1


	//----- nvinfo : EIATTR_NUM_MBARRIERS
	.align		4
.L_1324:
        /*0310*/ 	.byte	0x03, 0x38
        /*0312*/ 	.short	0x0007


	//----- nvinfo : EIATTR_EXIT_INSTR_OFFSETS
	.align		4
        /*0314*/ 	.byte	0x04, 0x1c
        /*0316*/ 	.short	(.L_1326 - .L_1325)


	//   ....[0]....
.L_1325:
        /*0318*/ 	.word	0x0000b0d0


	//----- nvinfo : EIATTR_MAX_THREADS
	.align		4
.L_1326:
        /*031c*/ 	.byte	0x04, 0x05
        /*031e*/ 	.short	(.L_1328 - .L_1327)
.L_1327:
        /*0320*/ 	.word	0x00000200
        /*0324*/ 	.word	0x00000001
        /*0328*/ 	.word	0x00000001


	//----- nvinfo : EIATTR_CRS_STACK_SIZE
	.align		4
.L_1328:
        /*032c*/ 	.byte	0x04, 0x1e
        /*032e*/ 	.short	(.L_1330 - .L_1329)
.L_1329:
        /*0330*/ 	.word	0x00000000


	//----- nvinfo : EIATTR_CBANK_PARAM_SIZE
	.align		4
.L_1330:
        /*0334*/ 	.byte	0x03, 0x19
        /*0336*/ 	.short	0x06f0


	//----- nvinfo : EIATTR_PARAM_CBANK
	.align		4
        /*0338*/ 	.byte	0x04, 0x0a
        /*033a*/ 	.short	(.L_1332 - .L_1331)
	.align		4
.L_1331:
        /*033c*/ 	.word	index@(.nv.constant0._ZN7cutlass13device_kernelIN5flash11enable_sm90INS1_16FlashAttnBwdSm90INS1_25CollectiveMainloopBwdSm90ILi2ELi1ELi1EN4cute5tupleIJNS5_1CILi1EEES8_S8_EEENS6_IJNS7_ILi64EEENS7_ILi96EEENS7_ILi192EEEEEENS_6half_tEfNS_4arch4Sm90ELb0ELb1ELb0ELb1ELb0ELb0ELb1ELb0ELi3ELi1ELi1ELi1ELb0EEENS1_21CollectiveEpilogueBwdISD_SE_SG_Li384ELb1ELb1ELi3EEENS1_19SingleTileSchedulerILb1ELb0ELb0ELi96EEEEEEEEEvNT_6ParamsE)
        /*0340*/ 	.short	0x0210
        /*0342*/ 	.short	0x06f0


	//----- nvinfo : EIATTR_SW_WAR
	.align		4
.L_1332:
        /*0344*/ 	.byte	0x04, 0x36
        /*0346*/ 	.short	(.L_1334 - .L_1333)
.L_1333:
        /*0348*/ 	.word	0x00000008
.L_1334:


//--------------------- .nv.info._ZN7cutlass13device_kernelIN5flash11enable_sm90INS1_16FlashAttnBwdSm90INS1_25CollectiveMainloopBwdSm90ILi2ELi1ELi1EN4cute5tupleIJNS5_1CILi1EEES8_S8_EEENS6_IJNS7_ILi64EEENS7_ILi96EEENS7_ILi192EEEEEENS_6half_tEfNS_4arch4Sm90ELb0ELb1ELb0ELb1ELb1ELb0ELb1ELb0ELi3ELi1ELi1ELi1ELb0EEENS1_21CollectiveEpilogueBwdISD_SE_SG_Li384ELb1ELb1ELi3EEENS1_19SingleTileSchedulerILb1ELb0ELb0ELi96EEEEEEEEEvNT_6ParamsE --------------------------
	.section	.nv.info._ZN7cutlass13device_kernelIN5flash11enable_sm90INS1_16FlashAttnBwdSm90INS1_25CollectiveMainloopBwdSm90ILi2ELi1ELi1EN4cute5tupleIJNS5_1CILi1EEES8_S8_EEENS6_IJNS7_ILi64EEENS7_ILi96EEENS7_ILi192EEEEEENS_6half_tEfNS_4arch4Sm90ELb0ELb1ELb0ELb1ELb1ELb0ELb1ELb0ELi3ELi1ELi1ELi1ELb0EEENS1_21CollectiveEpilogueBwdISD_SE_SG_Li384ELb1ELb1ELi3EEENS1_19SingleTileSchedulerILb1ELb0ELb0ELi96EEEEEEEEEvNT_6ParamsE,"",@"SHT_CUDA_INFO"
	.sectionflags	@""
	.align	4


	//----- nvinfo : EIATTR_CUDA_API_VERSION
	.align		4
        /*0000*/ 	.byte	0x04, 0x37
        /*0002*/ 	.short	(.L_1336 - .L_1335)
.L_1335:
        /*0004*/ 	.word	0x00000082


	//----- nvinfo : EIATTR_KPARAM_INFO
	.align		4
.L_1336:
        /*0008*/ 	.byte	0x04, 0x17
        /*000a*/ 	.short	(.L_1338 - .L_1337)
.L_1337:
        /*000c*/ 	.word	0x00000000
        /*0010*/ 	.short	0x0000
        /*0012*/ 	.short	0x0070
        /*0014*/ 	.byte	0x00, 0xf0, 0x01, 0x1a


	//----- nvinfo : EIATTR_SPARSE_MMA_MASK
	.align		4
.L_1338:
        /*0018*/ 	.byte	0x03, 0x50
        /*001a*/ 	.short	0x0000


	//----- nvinfo : EIATTR_MAXREG_COUNT
	.align		4
        /*001c*/ 	.byte	0x03, 0x1b
        /*001e*/ 	.short	0x0080


	//----- nvinfo : EIATTR_NUM_BARRIERS
	.align		4
        /*0020*/ 	.byte	0x02, 0x4c
        /*0022*/ 	.byte	0x10
	.zero		1


	//----- nvinfo : EIATTR_EXTERNS
	.align		4
        /*0024*/ 	.byte	0x04, 0x0f
        /*0026*/ 	.short	(.L_1340 - .L_1339)


	//   ....[0]....
	.align		4
.L_1339:
        /*0028*/ 	.word	index@(__assertfail)


	//----- nvinfo : EIATTR_MERCURY_ISA_VERSION
	.align		4
.L_1340:
        /*002c*/ 	.byte	0x03, 0x5f
        /*002e*/ 	.short	0x0101


	//----- nvinfo : EIATTR_INT_WARP_WIDE_INSTR_OFFSETS
	.align		4
        /*0030*/ 	.byte	0x04, 0x31
        /*0032*/ 	.short	(.L_1342 - .L_1341)


	//   ....[0]....
.L_1341:
        /*0034*/ 	.word	0x00000180


	//   ....[1]....
        /*0038*/ 	.word	0x000001b0


	//   ....[2]....
        /*003c*/ 	.word	0x00007d50


	//   ....[3]....
        /*0040*/ 	.word	0x000084d0


	//   ....[4]....
        /*0044*/ 	.word	0x00008ac0


	//   ....[5]....
        /*0048*/ 	.word	0x00008d90


	//   ....[6]....
        /*004c*/ 	.word	0x00008ff0


	//   ....[7]....
        /*0050*/ 	.word	0x00009180


	//----- nvinfo : EIATTR_COOP_GROUP_MASK_REGIDS
	.align		4
.L_1342:
        /*0054*/ 	.byte	0x04, 0x29
        /*0056*/ 	.short	(.L_1344 - .L_1343)


	//   ....[0]....
.L_1343:
        /*0058*/ 	.word	0xffffffff


	//   ....[1]....
        /*005c*/ 	.word	0xffffffff


	//   ....[2]....
        /*0060*/ 	.word	0xffffffff


	//   ....[3]....
        /*0064*/ 	.word	0xffffffff


	//   ....[4]....
        /*0068*/ 	.word	0xffffffff


	//   ....[5]....
        /*006c*/ 	.word	0xffffffff


	//   ....[6]....
        /*0070*/ 	.word	0xffffffff


	//   ....[7]....
        /*0074*/ 	.word	0xffffffff


	//   ....[8]....
        /*0078*/ 	.word	0xffffffff


	//   ....[9]....
        /*007c*/ 	.word	0xffffffff


	//   ....[10]....
        /*0080*/ 	.word	0xffffffff


	//   ....[11]....
        /*0084*/ 	.word	0xffffffff


	//   ....[12]....
        /*0088*/ 	.word	0xffffffff


	//   ....[13]....
        /*008c*/ 	.word	0xffffffff


	//   ....[14]....
        /*0090*/ 	.word	0xffffffff


	//   ....[15]....
        /*0094*/ 	.word	0xffffffff


	//   ....[16]....
        /*0098*/ 	.word	0x0500000f


	//   ....[17]....
        /*009c*/ 	.word	0x0500000f


	//   ....[18]....
        /*00a0*/ 	.word	0x0500000f


	//   ....[19]....
        /*00a4*/ 	.word	0x0500000f


	//----- nvinfo : EIATTR_COOP_GROUP_INSTR_OFFSETS
	.align		4
.L_1344:
        /*00a8*/ 	.byte	0x04, 0x28
        /*00aa*/ 	.short	(.L_1346 - .L_1345)


	//   ....[0]....
.L_1345:
        /*00ac*/ 	.word	0x00000060


	//   ....[1]....
        /*00b0*/ 	.word	0x00000190


	//   ....[2]....
        /*00b4*/ 	.word	0x000001e0


	//   ....[3]....
        /*00b8*/ 	.word	0x000003d0


	//   ....[4]....
        /*00bc*/ 	.word	0x000005f0


	//   ....[5]....
        /*00c0*/ 	.word	0x000013e0


	//   ....[6]....
        /*00c4*/ 	.word	0x00006cd0


	//   ....[7]....
        /*00c8*/ 	.word	0x000077c0


	//   ....[8]....
        /*00cc*/ 	.word	0x00007c80


	//   ....[9]....
        /*00d0*/ 	.word	0x00008010


	//   ....[10]....
        /*00d4*/ 	.word	0x00008400


	//   ....[11]....
        /*00d8*/ 	.word	0x00008640


	//   ....[12]....
        /*00dc*/ 	.word	0x000089f0


	//   ....[13]....
        /*00e0*/ 	.word	0x00008cd0


	//   ....[14]....
        /*00e4*/ 	.word	0x00008ef0


	//   ....[15]....
        /*00e8*/ 	.word	0x00009080


	//   ....[16]....
        /*00ec*/ 	.word	0x0000bf90


	//   ....[17]....
        /*00f0*/ 	.word	0x0000c0e0


	//   ....[18]....
        /*00f4*/ 	.word	0x0000c150


	//   ....[19]....
        /*00f8*/ 	.word	0x0000c1c0


	//----- nvinfo : EIATTR_REG_RECONFIG
	.align		4
.L_1346:
        /*00fc*/ 	.byte	0x01, 0x54
	.zero		2


	//----- nvinfo : EIATTR_SYSCALL_OFFSETS
	.align		4
        /*0100*/ 	.byte	0x04, 0x46
        /*0102*/ 	.short	(.L_1348 - .L_1347)


	//   ....[0]....
.L_1347:
        /*0104*/ 	.word	0x00001040


	//   ....[1]....
        /*0108*/ 	.word	0x00001130


	//   ....[2]....
        /*010c*/ 	.word	0x00001270


	//   ....[3]....
        /*0110*/ 	.word	0x00001360


	//----- nvinfo : EIATTR_MBARRIER_INSTR_OFFSETS
	.align		4
.L_1348:
        /*0114*/ 	.byte	0x04, 0x39
        /*0116*/ 	.short	(.L_1350 - .L_1349)


	//   ....[0]....
.L_1349:
        /*0118*/ 	.word	0x00000280
        /*011c*/ 	.word	0x000000ff
        /*0120*/ 	.word	0x00036400
        /*0124*/ 	.short	0x0100
        /*0126*/ 	.byte	0x06
	.zero		1


	//   ....[1]....
        /*0128*/ 	.word	0x00000380
        /*012c*/ 	.word	0x000000ff
        /*0130*/ 	.word	0x00036410
        /*0134*/ 	.short	0x0100
        /*0136*/ 	.byte	0x08
	.zero		1


	//   ....[2]....
        /*0138*/ 	.word	0x00000390
        /*013c*/ 	.word	0x000000ff
        /*0140*/ 	.word	0x00036420
        /*0144*/ 	.short	0x0100
        /*0146*/ 	.byte	0x08
	.zero		1


	//   ....[3]....
        /*0148*/ 	.word	0x000003a0
        /*014c*/ 	.word	0x000000ff
        /*0150*/ 	.word	0x00036418
        /*0154*/ 	.short	0x0100
        /*0156*/ 	.byte	0x08
	.zero		1


	//   ....[4]....
        /*0158*/ 	.word	0x000003b0
        /*015c*/ 	.word	0x000000ff
        /*0160*/ 	.word	0x00036428
        /*0164*/ 	.short	0x0100
        /*0166*/ 	.byte	0x08
	.zero		1


	//   ....[5]....
        /*0168*/ 	.word	0x000004e0
        /*016c*/ 	.word	0x000000ff
        /*0170*/ 	.word	0x00036430
        /*0174*/ 	.short	0x0100
        /*0176*/ 	.byte	0x08
	.zero		1


	//   ....[6]....
        /*0178*/ 	.word	0x000004f0
        /*017c*/ 	.word	0x000000ff
        /*0180*/ 	.word	0x00036438
        /*0184*/ 	.short	0x0100
        /*0186*/ 	.byte	0x08
	.zero		1


	//   ....[7]....
        /*0188*/ 	.word	0x00001410
        /*018c*/ 	.word	0x000000ff
        /*0190*/ 	.word	0x00036400
        /*0194*/ 	.short	0x010a
        /*0196*/ 	.byte	0x24
	.zero		1


	//   ....[8]....
        /*0198*/ 	.word	0x00001500
        /*019c*/ 	.word	0x000000ff
        /*01a0*/ 	.word	0x00036400
        /*01a4*/ 	.short	0x010a
        /*01a6*/ 	.byte	0x24
	.zero		1


	//   ....[9]....
        /*01a8*/ 	.word	0x00001c30
        /*01ac*/ 	.word	0x00000003
        /*01b0*/ 	.word	0x00036410
        /*01b4*/ 	.short	0x010a
        /*01b6*/ 	.byte	0x3f
	.zero		1


	//   ....[10]....
        /*01b8*/ 	.word	0x00001c70
        /*01bc*/ 	.word	0x00000003
        /*01c0*/ 	.word	0x00036410
        /*01c4*/ 	.short	0x010a
        /*01c6*/ 	.byte	0x3f
	.zero		1


	//   ....[11]....
        /*01c8*/ 	.word	0x00002310
        /*01cc*/ 	.word	0x000000ff
        /*01d0*/ 	.word	0x00036430
        /*01d4*/ 	.short	0x010a
        /*01d6*/ 	.byte	0x24
	.zero		1


	//   ....[12]....
        /*01d8*/ 	.word	0x00002350
        /*01dc*/ 	.word	0x000000ff
        /*01e0*/ 	.word	0x00036430
        /*01e4*/ 	.short	0x010a
        /*01e6*/ 	.byte	0x24
	.zero		1


	//   ....[13]....
        /*01e8*/ 	.word	0x00003d00
        /*01ec*/ 	.word	0x000000ff
        /*01f0*/ 	.word	0x00000000
        /*01f4*/ 	.short	0x0101
        /*01f6*/ 	.byte	0x04
	.zero		1


	//   ....[14]....
        /*01f8*/ 	.word	0x00004090
        /*01fc*/ 	.word	0x00000003
        /*0200*/ 	.word	0x00000000
        /*0204*/ 	.short	0x0101
        /*0206*/ 	.byte	0x3f
	.zero		1


	//   ....[15]....
        /*0208*/ 	.word	0x00009e50
        /*020c*/ 	.word	0x00000008
        /*0210*/ 	.word	0x00036420
        /*0214*/ 	.short	0x010a
        /*0216*/ 	.byte	0x3f
	.zero		1


	//   ....[16]....
        /*0218*/ 	.word	0x0000a670
        /*021c*/ 	.word	0x00000008
        /*0220*/ 	.word	0x00036438
        /*0224*/ 	.short	0x010a
        /*0226*/ 	.byte	0x3f
	.zero		1


	//   ....[17]....
        /*0228*/ 	.word	0x0000a9e0
        /*022c*/ 	.word	0x00000008
        /*0230*/ 	.word	0x00036428
        /*0234*/ 	.short	0x010a
        /*0236*/ 	.byte	0x3f
	.zero		1


	//   ....[18]....
        /*0238*/ 	.word	0x0000ad10
        /*023c*/ 	.word	0x00000008
        /*0240*/ 	.word	0x00036438
        /*0244*/ 	.short	0x010a
        /*0246*/ 	.byte	0x3f
	.zero		1


	//   ....[19]....
        /*0248*/ 	.word	0x0000b000
        /*024c*/ 	.word	0x00000008
        /*0250*/ 	.word	0x00036420
        /*0254*/ 	.short	0x010a
        /*0256*/ 	.byte	0x3f
	.zero		1


	//   ....[20]....
        /*0258*/ 	.word	0x0000b380
        /*025c*/ 	.word	0x00000008
        /*0260*/ 	.word	0x00036438
        /*0264*/ 	.short	0x010a
        /*0266*/ 	.byte	0x3f
	.zero		1


	//   ....[21]....
        /*0268*/ 	.word	0x0000b680
        /*026c*/ 	.word	0x00000008
        /*0270*/ 	.word	0x00036428
        /*0274*/ 	.short	0x010a
        /*0276*/ 	.byte	0x3f
	.zero		1


	//   ....[22]....
        /*0278*/ 	.word	0x0000b9c0
        /*027c*/ 	.word	0x00000008
        /*0280*/ 	.word	0x00036438
        /*0284*/ 	.short	0x010a
        /*0286*/ 	.byte	0x3f
	.zero		1


	//   ....[23]....
        /*0288*/ 	.word	0x0000be20
        /*028c*/ 	.word	0x00000009
        /*0290*/ 	.word	0x00000000
        /*0294*/ 	.short	0x010a
        /*0296*/ 	.byte	0x3f
	.zero		1


	//   ....[24]....
        /*0298*/ 	.word	0x0000bea0
        /*029c*/ 	.word	0x00000003
        /*02a0*/ 	.word	0x00000000
        /*02a4*/ 	.short	0x010a
        /*02a6*/ 	.byte	0x3f
	.zero		1


	//   ....[25]....
        /*02a8*/ 	.word	0x0000bef0
        /*02ac*/ 	.word	0x00000004
        /*02b0*/ 	.word	0x00036438
        /*02b4*/ 	.short	0x010a
        /*02b6*/ 	.byte	0x3f
	.zero		1


	//   ....[26]....
        /*02b8*/ 	.word	0x0000bfc0
        /*02bc*/ 	.word	0x0000009a
        /*02c0*/ 	.word	0x00036400
        /*02c4*/ 	.short	0x010a
        /*02c6*/ 	.byte	0x3f
	.zero		1


	//   ....[27]....
        /*02c8*/ 	.word	0x0000c010
        /*02cc*/ 	.word	0x00000003
        /*02d0*/ 	.word	0x00036410
        /*02d4*/ 	.short	0x010a
        /*02d6*/ 	.byte	0x3f
	.zero		1


	//   ....[28]....
        /*02d8*/ 	.word	0x0000c060
        /*02dc*/ 	.word	0x0000009a
        /*02e0*/ 	.word	0x00036430
        /*02e4*/ 	.short	0x010a
        /*02e6*/ 	.byte	0x3f
	.zero		1


	//   ....[29]....
        /*02e8*/ 	.word	0x0000c200
        /*02ec*/ 	.word	0x00000008
        /*02f0*/ 	.word	0x00036420
        /*02f4*/ 	.short	0x010a
        /*02f6*/ 	.byte	0x3f
	.zero		1


	//   ....[30]....
        /*02f8*/ 	.word	0x0000c250
        /*02fc*/ 	.word	0x00000008
        /*0300*/ 	.word	0x00036438
        /*0304*/ 	.short	0x010a
        /*0306*/ 	.byte	0x3f
	.zero		1


	//   ....[31]....
        /*0308*/ 	.word	0x0000c2a0
        /*030c*/ 	.word	0x00000008
        /*0310*/ 	.word	0x00036428
        /*0314*/ 	.short	0x010a
        /*0316*/ 	.byte	0x3f
	.zero		1


	//   ....[32]....
        /*0318*/ 	.word	0x0000c300
        /*031c*/ 	.word	0x00000008
        /*0320*/ 	.word	0x00036438
        /*0324*/ 	.short	0x010a
        /*0326*/ 	.byte	0x3f
	.zero		1


	//   ....[33]....
        /*0328*/ 	.word	0x0000c380
        /*032c*/ 	.word	0x00000008
        /*0330*/ 	.word	0x00036420
        /*0334*/ 	.short	0x010a
        /*0336*/ 	.byte	0x3f
	.zero		1


	//   ....[34]....
        /*0338*/ 	.word	0x0000c3d0
        /*033c*/ 	.word	0x00000008
        /*0340*/ 	.word	0x00036438
        /*0344*/ 	.short	0x010a
        /*0346*/ 	.byte	0x3f
	.zero		1


	//   ....[35]....
        /*0348*/ 	.word	0x0000c420
        /*034c*/ 	.word	0x00000008
        /*0350*/ 	.word	0x00036428
        /*0354*/ 	.short	0x010a
        /*0356*/ 	.byte	0x3f
	.zero		1


	//   ....[36]....
        /*0358*/ 	.word	0x0000c470
        /*035c*/ 	.word	0x00000008
        /*0360*/ 	.word	0x00036438
        /*0364*/ 	.short	0x010a
        /*0366*/ 	.byte	0x3f
	.zero		1


	//   ....[37]....
        /*0368*/ 	.word	0x0000c540
        /*036c*/ 	.word	0x00000009
        /*0370*/ 	.word	0x00000000
        /*0374*/ 	.short	0x010a
        /*0376*/ 	.byte	0x3f
	.zero		1


	//   ....[38]....
        /*0378*/ 	.word	0x0000c590
        /*037c*/ 	.word	0x00000003
        /*0380*/ 	.word	0x00000000
        /*0384*/ 	.short	0x010a
        /*0386*/ 	.byte	0x3f
	.zero		1


	//----- nvinfo : EIATTR_NUM_MBARRIERS
	.align		4
.L_1350:
        /*0388*/ 	.byte	0x03, 0x38
        /*038a*/ 	.short	0x0007


	//----- nvinfo : EIATTR_EXIT_INSTR_OFFSETS
	.align		4
        /*038c*/ 	.byte	0x04, 0x1c
        /*038e*/ 	.short	(.L_1352 - .L_1351)


	//   ....[0]....
.L_1351:
        /*0390*/ 	.word	0x0000bf40


	//----- nvinfo : EIATTR_MAX_THREADS
	.align		4
.L_1352:
        /*0394*/ 	.byte	0x04, 0x05
        /*0396*/ 	.short	(.L_1354 - .L_1353)
.L_1353:
        /*0398*/ 	.word	0x00000200
        /*039c*/ 	.word	0x00000001
        /*03a0*/ 	.word	0x00000001


	//----- nvinfo : EIATTR_CRS_STACK_SIZE
	.align		4
.L_1354:
        /*03a4*/ 	.byte	0x04, 0x1e
        /*03a6*/ 	.short	(.L_1356 - .L_1355)
.L_1355:
        /*03a8*/ 	.word	0x00000000


	//----- nvinfo : EIATTR_CBANK_PARAM_SIZE
	.align		4
.L_1356:
        /*03ac*/ 	.byte	0x03, 0x19
        /*03ae*/ 	.short	0x06f0


	//----- nvinfo : EIATTR_PARAM_CBANK
	.align		4
        /*03b0*/ 	.byte	0x04, 0x0a
        /*03b2*/ 	.short	(.L_1358 - .L_1357)
	.align		4
.L_1357:
        /*03b4*/ 	.word	index@(.nv.constant0._ZN7cutlass13device_kernelIN5flash11enable_sm90INS1_16FlashAttnBwdSm90INS1_25CollectiveMainloopBwdSm90ILi2ELi1ELi1EN4cute5tupleIJNS5_1CILi1EEES8_S8_EEENS6_IJNS7_ILi64EEENS7_ILi96EEENS7_ILi192EEEEEENS_6half_tEfNS_4arch4Sm90ELb0ELb1ELb0ELb1ELb1ELb0ELb1ELb0ELi3ELi1ELi1ELi1ELb0EEENS1_21CollectiveEpilogueBwdISD_SE_SG_Li384ELb1ELb1ELi3EEENS1_19SingleTileSchedulerILb1ELb0ELb0ELi96EEEEEEEEEvNT_6ParamsE)
        /*03b8*/ 	.short	0x0210
        /*03ba*/ 	.short	0x06f0


	//----- nvinfo : EIATTR_SW_WAR
	.align		4
.L_1358:
        /*03bc*/ 	.byte	0x04, 0x36
        /*03be*/ 	.short	(.L_1360 - .L_1359)
.L_1359:
        /*03c0*/ 	.word	0x00000008
.L_1360:


//--------------------- .nv.info._ZN7cutlass13device_kernelIN5flash11enable_sm90INS1_16FlashAttnBwdSm90INS1_25CollectiveMainloopBwdSm90ILi2ELi1ELi1EN4cute5tupleIJNS5_1CILi1EEES8_S8_EEENS6_IJNS7_ILi64EEENS7_ILi96EEENS7_ILi192EEEEEENS_6half_tEfNS_4arch4Sm90ELb0ELb1ELb0ELb1ELb0ELb0ELb1ELb0ELi3ELi1ELi1ELi1ELb0EEENS1_24CollectiveEpilogueBwdGQAISD_fSG_Li384ELb1ELb0EEENS1_19SingleTileSchedulerILb1ELb0ELb0ELi96EEEEEEEEEvNT_6ParamsE --------------------------
	.section	.nv.info._ZN7cutlass13device_kernelIN5flash11enable_sm90INS1_16FlashAttnBwdSm90INS1_25CollectiveMainloopBwdSm90ILi2ELi1ELi1EN4cute5tupleIJNS5_1CILi1EEES8_S8_EEENS6_IJNS7_ILi64EEENS7_ILi96EEENS7_ILi192EEEEEENS_6half_tEfNS_4arch4Sm90ELb0ELb1ELb0ELb1ELb0ELb0ELb1ELb0ELi3ELi1ELi1ELi1ELb0EEENS1_24CollectiveEpilogueBwdGQAISD_fSG_Li384ELb1ELb0EEENS1_19SingleTileSchedulerILb1ELb0ELb0ELi96EEEEEEEEEvNT_6ParamsE,"",@"SHT_CUDA_INFO"
	.sectionflags	@""
	.align	4


	//----- nvinfo : EIATTR_CUDA_API_VERSION
	.align		4
        /*0000*/ 	.byte	0x04, 0x37
        /*0002*/ 	.short	(.L_1362 - .L_1361)
.L_1361:
        /*0004*/ 	.word	0x00000082


	//----- nvinfo : EIATTR_KPARAM_INFO
	.align		4
.L_1362:
        /*0008*/ 	.byte	0x04, 0x17
        /*000a*/ 	.short	(.L_1364 - .L_1363)
.L_1363:
        /*000c*/ 	.word	0x00000000
        /*0010*/ 	.short	0x0000
        /*0012*/ 	.short	0x0070
        /*0014*/ 	.byte	0x00, 0xf0, 0x01, 0x1a


	//----- nvinfo : EIATTR_SPARSE_MMA_MASK
	.align		4
.L_1364:
        /*0018*/ 	.byte	0x03, 0x50
        /*001a*/ 	.short	0x0000


	//----- nvinfo : EIATTR_MAXREG_COUNT
	.align		4
        /*001c*/ 	.byte	0x03, 0x1b
        /*001e*/ 	.short	0x0080


	//----- nvinfo : EIATTR_NUM_BARRIERS
	.align		4
        /*0020*/ 	.byte	0x02, 0x4c
        /*0022*/ 	.byte	0x10
	.zero		1


	//----- nvinfo : EIATTR_EXTERNS
	.align		4
        /*0024*/ 	.byte	0x04, 0x0f
        /*0026*/ 	.short	(.L_1366 - .L_1365)


	//   ....[0]....
	.align		4
.L_1365:
        /*0028*/ 	.word	index@(__assertfail)


	//----- nvinfo : EIATTR_MERCURY_ISA_VERSION
	.align		4
.L_1366:
        /*002c*/ 	.byte	0x03, 0x5f
        /*002e*/ 	.short	0x0101


	//----- nvinfo : EIATTR_INT_WARP_WIDE_INSTR_OFFSETS
	.align		4
        /*0030*/ 	.byte	0x04, 0x31
        /*0032*/ 	.short	(.L_1368 - .L_1367)


	//   ....[0]....
.L_1367:
        /*0034*/ 	.word	0x00000180


	//   ....[1]....
        /*0038*/ 	.word	0x000001b0


	//----- nvinfo : EIATTR_COOP_GROUP_MASK_REGIDS
	.align		4
.L_1368:
        /*003c*/ 	.byte	0x04, 0x29
        /*003e*/ 	.short	(.L_1370 - .L_1369)


	//   ....[0]....
.L_1369:
        /*0040*/ 	.word	0xffffffff


	//   ....[1]....
        /*0044*/ 	.word	0xffffffff


	//   ....[2]....
        /*0048*/ 	.word	0xffffffff


	//   ....[3]....
        /*004c*/ 	.word	0xffffffff


	//   ....[4]....
        /*0050*/ 	.word	0xffffffff


	//   ....[5]....
        /*0054*/ 	.word	0xffffffff


	//   ....[6]....
        /*0058*/ 	.word	0xffffffff


	//   ....[7]....
        /*005c*/ 	.word	0x0500000f


	//----- nvinfo : EIATTR_COOP_GROUP_INSTR_OFFSETS
	.align		4
.L_1370:
        /*0060*/ 	.byte	0x04, 0x28
        /*0062*/ 	.short	(.L_1372 - .L_1371)


	//   ....[0]....
.L_1371:
        /*0064*/ 	.word	0x00000060


	//   ....[1]....
        /*0068*/ 	.word	0x00000190


	//   ....[2]....
        /*006c*/ 	.word	0x000001e0


	//   ....[3]....
        /*0070*/ 	.word	0x000003d0


	//   ....[4]....
        /*0074*/ 	.word	0x000005f0


	//   ....[5]....
        /*0078*/ 	.word	0x000013e0


	//   ....[6]....
        /*007c*/ 	.word	0x00004d00


	//   ....[7]....
        /*0080*/ 	.word	0x00009150


	//----- nvinfo : EIATTR_REG_RECONFIG
	.align		4
.L_1372:
        /*0084*/ 	.byte	0x01, 0x54
	.zero		2


	//----- nvinfo : EIATTR_SYSCALL_OFFSETS
	.align		4
        /*0088*/ 	.byte	0x04, 0x46
        /*008a*/ 	.short	(.L_1374 - .L_1373)


	//   ....[0]....
.L_1373:
        /*008c*/ 	.word	0x00001040


	//   ....[1]....
        /*0090*/ 	.word	0x00001130


	//   ....[2]....
        /*0094*/ 	.word	0x00001270


	//   ....[3]....
        /*0098*/ 	.word	0x00001360


	//----- nvinfo : EIATTR_MBARRIER_INSTR_OFFSETS
	.align		4
.L_1374:
        /*009c*/ 	.byte	0x04, 0x39
        /*009e*/ 	.short	(.L_1376 - .L_1375)


	//   ....[0]....
.L_1375:
        /*00a0*/ 	.word	0x00000280
        /*00a4*/ 	.word	0x000000ff
        /*00a8*/ 	.word	0x00036400
        /*00ac*/ 	.short	0x0100
        /*00ae*/ 	.byte	0x06
	.zero		1


	//   ....[1]....
        /*00b0*/ 	.word	0x00000380
        /*00b4*/ 	.word	0x000000ff
        /*00b8*/ 	.word	0x00036410
        /*00bc*/ 	.short	0x0100
        /*00be*/ 	.byte	0x08
	.zero		1


	//   ....[2]....
        /*00c0*/ 	.word	0x00000390
        /*00c4*/ 	.word	0x000000ff
        /*00c8*/ 	.word	0x00036420
        /*00cc*/ 	.short	0x0100
        /*00ce*/ 	.byte	0x08
	.zero		1


	//   ....[3]....
        /*00d0*/ 	.word	0x000003a0
        /*00d4*/ 	.word	0x000000ff
        /*00d8*/ 	.word	0x00036418
        /*00dc*/ 	.short	0x0100
        /*00de*/ 	.byte	0x08
	.zero		1


	//   ....[4]....
        /*00e0*/ 	.word	0x000003b0
        /*00e4*/ 	.word	0x000000ff
        /*00e8*/ 	.word	0x00036428
        /*00ec*/ 	.short	0x0100
        /*00ee*/ 	.byte	0x08
	.zero		1


	//   ....[5]....
        /*00f0*/ 	.word	0x000004e0
        /*00f4*/ 	.word	0x000000ff
        /*00f8*/ 	.word	0x00036430
        /*00fc*/ 	.short	0x0100
        /*00fe*/ 	.byte	0x08
	.zero		1


	//   ....[6]....
        /*0100*/ 	.word	0x000004f0
        /*0104*/ 	.word	0x000000ff
        /*0108*/ 	.word	0x00036438
        /*010c*/ 	.short	0x0100
        /*010e*/ 	.byte	0x08
	.zero		1


	//   ....[7]....
        /*0110*/ 	.word	0x00001410
        /*0114*/ 	.word	0x000000ff
        /*0118*/ 	.word	0x00036400
        /*011c*/ 	.short	0x010a
        /*011e*/ 	.byte	0x24
	.zero		1


	//   ....[8]....
        /*0120*/ 	.word	0x00001500
        /*0124*/ 	.word	0x000000ff
        /*0128*/ 	.word	0x00036400
        /*012c*/ 	.short	0x010a
        /*012e*/ 	.byte	0x24
	.zero		1


	//   ....[9]....
        /*0130*/ 	.word	0x00001c30
        /*0134*/ 	.word	0x00000003
        /*0138*/ 	.word	0x00036410
        /*013c*/ 	.short	0x010a
        /*013e*/ 	.byte	0x3f
	.zero		1


	//   ....[10]....
        /*0140*/ 	.word	0x00001c70
        /*0144*/ 	.word	0x00000003
        /*0148*/ 	.word	0x00036410
        /*014c*/ 	.short	0x010a
        /*014e*/ 	.byte	0x3f
	.zero		1


	//   ....[11]....
        /*0150*/ 	.word	0x00002310
        /*0154*/ 	.word	0x000000ff
        /*0158*/ 	.word	0x00036430
        /*015c*/ 	.short	0x010a
        /*015e*/ 	.byte	0x24
	.zero		1


	//   ....[12]....
        /*0160*/ 	.word	0x00002350
        /*0164*/ 	.word	0x000000ff
        /*0168*/ 	.word	0x00036430
        /*016c*/ 	.short	0x010a
        /*016e*/ 	.byte	0x24
	.zero		1


	//   ....[13]....
        /*0170*/ 	.word	0x00003d00
        /*0174*/ 	.word	0x000000ff
        /*0178*/ 	.word	0x00000000
        /*017c*/ 	.short	0x0101
        /*017e*/ 	.byte	0x04
	.zero		1


	//   ....[14]....
        /*0180*/ 	.word	0x00004090
        /*0184*/ 	.word	0x00000003
        /*0188*/ 	.word	0x00000000
        /*018c*/ 	.short	0x0101
        /*018e*/ 	.byte	0x3f
	.zero		1


	//   ....[15]....
        /*0190*/ 	.word	0x00007010
        /*0194*/ 	.word	0x00000008
        /*0198*/ 	.word	0x00036420
        /*019c*/ 	.short	0x010a
        /*019e*/ 	.byte	0x3f
	.zero		1


	//   ....[16]....
        /*01a0*/ 	.word	0x00007830
        /*01a4*/ 	.word	0x00000008
        /*01a8*/ 	.word	0x00036438
        /*01ac*/ 	.short	0x010a
        /*01ae*/ 	.byte	0x3f
	.zero		1


	//   ....[17]....
        /*01b0*/ 	.word	0x00007ba0
        /*01b4*/ 	.word	0x00000008
        /*01b8*/ 	.word	0x00036428
        /*01bc*/ 	.short	0x010a
        /*01be*/ 	.byte	0x3f
	.zero		1


	//   ....[18]....
        /*01c0*/ 	.word	0x00007ed0
        /*01c4*/ 	.word	0x00000008
        /*01c8*/ 	.word	0x00036438
        /*01cc*/ 	.short	0x010a
        /*01ce*/ 	.byte	0x3f
	.zero		1


	//   ....[19]....
        /*01d0*/ 	.word	0x000081c0
        /*01d4*/ 	.word	0x00000008
        /*01d8*/ 	.word	0x00036420
        /*01dc*/ 	.short	0x010a
        /*01de*/ 	.byte	0x3f
	.zero		1


	//   ....[20]....
        /*01e0*/ 	.word	0x00008540
        /*01e4*/ 	.word	0x00000008
        /*01e8*/ 	.word	0x00036438
        /*01ec*/ 	.short	0x010a
        /*01ee*/ 	.byte	0x3f
	.zero		1


	//   ....[21]....
        /*01f0*/ 	.word	0x00008840
        /*01f4*/ 	.word	0x00000008
        /*01f8*/ 	.word	0x00036428
        /*01fc*/ 	.short	0x010a
        /*01fe*/ 	.byte	0x3f
	.zero		1


	//   ....[22]....
        /*0200*/ 	.word	0x00008b80
        /*0204*/ 	.word	0x00000008
        /*0208*/ 	.word	0x00036438
        /*020c*/ 	.short	0x010a
        /*020e*/ 	.byte	0x3f
	.zero		1


	//   ....[23]....
        /*0210*/ 	.word	0x00008fe0
        /*0214*/ 	.word	0x00000009
        /*0218*/ 	.word	0x00000000
        /*021c*/ 	.short	0x010a
        /*021e*/ 	.byte	0x3f
	.zero		1


	//   ....[24]....
        /*0220*/ 	.word	0x00009060
        /*0224*/ 	.word	0x00000003
        /*0228*/ 	.word	0x00000000
        /*022c*/ 	.short	0x010a
        /*022e*/ 	.byte	0x3f
	.zero		1


	//   ....[25]....
        /*0230*/ 	.word	0x000090b0
        /*0234*/ 	.word	0x00000004
        /*0238*/ 	.word	0x00036438
        /*023c*/ 	.short	0x010a
        /*023e*/ 	.byte	0x3f
	.zero		1


	//   ....[26]....
        /*0240*/ 	.word	0x00009180
        /*0244*/ 	.word	0x0000009a
        /*0248*/ 	.word	0x00036400
        /*024c*/ 	.short	0x010a
        /*024e*/ 	.byte	0x3f
	.zero		1


	//   ....[27]....
        /*0250*/ 	.word	0x000091d0
        /*0254*/ 	.word	0x00000003
        /*0258*/ 	.word	0x00036410
        /*025c*/ 	.short	0x010a
        /*025e*/ 	.byte	0x3f
	.zero		1


	//   ....[28]....
        /*0260*/ 	.word	0x00009220
        /*0264*/ 	.word	0x0000009a
        /*0268*/ 	.word	0x00036430
        /*026c*/ 	.short	0x010a
        /*026e*/ 	.byte	0x3f
	.zero		1


	//   ....[29]....
        /*0270*/ 	.word	0x00009270
        /*0274*/ 	.word	0x00000008
        /*0278*/ 	.word	0x00036420
        /*027c*/ 	.short	0x010a
        /*027e*/ 	.byte	0x3f
	.zero		1


	//   ....[30]....
        /*0280*/ 	.word	0x000092c0
        /*0284*/ 	.word	0x00000008
        /*0288*/ 	.word	0x00036438
        /*028c*/ 	.short	0x010a
        /*028e*/ 	.byte	0x3f
	.zero		1


	//   ....[31]....
        /*0290*/ 	.word	0x00009310
        /*0294*/ 	.word	0x00000008
        /*0298*/ 	.word	0x00036428
        /*029c*/ 	.short	0x010a
        /*029e*/ 	.byte	0x3f
	.zero		1


	//   ....[32]....
        /*02a0*/ 	.word	0x00009370
        /*02a4*/ 	.word	0x00000008
        /*02a8*/ 	.word	0x00036438
        /*02ac*/ 	.short	0x010a
        /*02ae*/ 	.byte	0x3f
	.zero		1


	//   ....[33]....
        /*02b0*/ 	.word	0x000093f0
        /*02b4*/ 	.word	0x00000008
        /*02b8*/ 	.word	0x00036420
        /*02bc*/ 	.short	0x010a
        /*02be*/ 	.byte	0x3f
	.zero		1


	//   ....[34]....
        /*02c0*/ 	.word	0x00009440
        /*02c4*/ 	.word	0x00000008
        /*02c8*/ 	.word	0x00036438
        /*02cc*/ 	.short	0x010a
        /*02ce*/ 	.byte	0x3f
	.zero		1


	//   ....[35]....
        /*02d0*/ 	.word	0x00009490
        /*02d4*/ 	.word	0x00000008
        /*02d8*/ 	.word	0x00036428
        /*02dc*/ 	.short	0x010a
        /*02de*/ 	.byte	0x3f
	.zero		1


	//   ....[36]....
        /*02e0*/ 	.word	0x000094e0
        /*02e4*/ 	.word	0x00000008
        /*02e8*/ 	.word	0x00036438
        /*02ec*/ 	.short	0x010a
        /*02ee*/ 	.byte	0x3f
	.zero		1


	//   ....[37]....
        /*02f0*/ 	.word	0x000095b0
        /*02f4*/ 	.word	0x00000009
        /*02f8*/ 	.word	0x00000000
        /*02fc*/ 	.short	0x010a
        /*02fe*/ 	.byte	0x3f
	.zero		1


	//   ....[38]....
        /*0300*/ 	.word	0x00009600
        /*0304*/ 	.word	0x00000003
        /*0308*/ 	.word	0x00000000
        /*030c*/ 	.short	0x010a
        /*030e*/ 	.byte	0x3f
	.zero		1


	//----- nvinfo : EIATTR_NUM_MBARRIERS
	.align		4
.L_1376:
        /*0310*/ 	.byte	0x03, 0x38
        /*0312*/ 	.short	0x0007


	//----- nvinfo : EIATTR_EXIT_INSTR_OFFSETS
	.align		4
        /*0314*/ 	.byte	0x04, 0x1c
        /*0316*/ 	.short	(.L_1378 - .L_1377)


	//   ....[0]....
.L_1377:
        /*0318*/ 	.word	0x00009100


	//----- nvinfo : EIATTR_MAX_THREADS
	.align		4
.L_1378:
        /*031c*/ 	.byte	0x04, 0x05
        /*031e*/ 	.short	(.L_1380 - .L_1379)
.L_1379:
        /*0320*/ 	.word	0x00000200
        /*0324*/ 	.word	0x00000001
        /*0328*/ 	.word	0x00000001


	//----- nvinfo : EIATTR_CRS_STACK_SIZE
	.align		4
.L_1380:
        /*032c*/ 	.byte	0x04, 0x1e
        /*032e*/ 	.short	(.L_1382 - .L_1381)
.L_1381:
        /*0330*/ 	.word	0x00000000


	//----- nvinfo : EIATTR_CBANK_PARAM_SIZE
	.align		4
.L_1382:
        /*0334*/ 	.byte	0x03, 0x19
        /*0336*/ 	.short	0x06f0


	//----- nvinfo : EIATTR_PARAM_CBANK
	.align		4
        /*0338*/ 	.byte	0x04, 0x0a
        /*033a*/ 	.short	(.L_1384 - .L_1383)
	.align		4
.L_1383:
        /*033c*/ 	.word	index@(.nv.constant0._ZN7cutlass13device_kernelIN5flash11enable_sm90INS1_16FlashAttnBwdSm90INS1_25CollectiveMainloopBwdSm90ILi2ELi1ELi1EN4cute5tupleIJNS5_1CILi1EEES8_S8_EEENS6_IJNS7_ILi64EEENS7_ILi96EEENS7_ILi192EEEEEENS_6half_tEfNS_4arch4Sm90ELb0ELb1ELb0ELb1ELb0ELb0ELb1ELb0ELi3ELi1ELi1ELi1ELb0EEENS1_24CollectiveEpilogueBwdGQAISD_fSG_Li384ELb1ELb0EEENS1_19SingleTileSchedulerILb1ELb0ELb0ELi96EEEEEEEEEvNT_6ParamsE)
        /*0340*/ 	.short	0x0210
        /*0342*/ 	.short	0x06f0


	//----- nvinfo : EIATTR_SW_WAR
	.align		4
.L_1384:
        /*0344*/ 	.byte	0x04, 0x36
        /*0346*/ 	.short	(.L_1386 - .L_1385)
.L_1385:
        /*0348*/ 	.word	0x00000008
.L_1386:


//--------------------- .nv.info._ZN7cutlass13device_kernelIN5flash11enable_sm90INS1_16FlashAttnBwdSm90INS1_25CollectiveMainloopBwdSm90ILi2ELi1ELi1EN4cute5tupleIJNS5_1CILi1EEES8_S8_EEENS6_IJNS7_ILi64EEENS7_ILi96EEENS7_ILi192EEEEEENS_6half_tEfNS_4arch4Sm90ELb0ELb1ELb0ELb1ELb1ELb0ELb1ELb0ELi3ELi1ELi1ELi1ELb0EEENS1_24CollectiveEpilogueBwdGQAISD_fSG_Li384ELb1ELb1EEENS1_19SingleTileSchedulerILb1ELb0ELb0ELi96EEEEEEEEEvNT_6ParamsE --------------------------
	.section	.nv.info._ZN7cutlass13device_kernelIN5flash11enable_sm90INS1_16FlashAttnBwdSm90INS1_25CollectiveMainloopBwdSm90ILi2ELi1ELi1EN4cute5tupleIJNS5_1CILi1EEES8_S8_EEENS6_IJNS7_ILi64EEENS7_ILi96EEENS7_ILi192EEEEEENS_6half_tEfNS_4arch4Sm90ELb0ELb1ELb0ELb1ELb1ELb0ELb1ELb0ELi3ELi1ELi1ELi1ELb0EEENS1_24CollectiveEpilogueBwdGQAISD_fSG_Li384ELb1ELb1EEENS1_19SingleTileSchedulerILb1ELb0ELb0ELi96EEEEEEEEEvNT_6ParamsE,"",@"SHT_CUDA_INFO"
	.sectionflags	@""
	.align	4


	//----- nvinfo : EIATTR_CUDA_API_VERSION
	.align		4
        /*0000*/ 	.byte	0x04, 0x37
        /*0002*/ 	.short	(.L_1388 - .L_1387)
.L_1387:
        /*0004*/ 	.word	0x00000082


	//----- nvinfo : EIATTR_KPARAM_INFO
	.align		4
.L_1388:
        /*0008*/ 	.byte	0x04, 0x17
        /*000a*/ 	.short	(.L_1390 - .L_1389)
.L_1389:
        /*000c*/ 	.word	0x00000000
        /*0010*/ 	.short	0x0000
        /*0012*/ 	.short	0x0070
        /*0014*/ 	.byte	0x00, 0xf0, 0x01, 0x1a


	//----- nvinfo : EIATTR_SPARSE_MMA_MASK
	.align		4
.L_1390:
        /*0018*/ 	.byte	0x03, 0x50
        /*001a*/ 	.short	0x0000


	//----- nvinfo : EIATTR_MAXREG_COUNT
	.align		4
        /*001c*/ 	.byte	0x03, 0x1b
        /*001e*/ 	.short	0x0080


	//----- nvinfo : EIATTR_NUM_BARRIERS
	.align		4
        /*0020*/ 	.byte	0x02, 0x4c
        /*0022*/ 	.byte	0x10
	.zero		1


	//----- nvinfo : EIATTR_EXTERNS
	.align		4
        /*0024*/ 	.byte	0x04, 0x0f
        /*0026*/ 	.short	(.L_1392 - .L_1391)


	//   ....[0]....
	.align		4
.L_1391:
        /*0028*/ 	.word	index@(__assertfail)


	//----- nvinfo : EIATTR_MERCURY_ISA_VERSION
	.align		4
.L_1392:
        /*002c*/ 	.byte	0x03, 0x5f
        /*002e*/ 	.short	0x0101


	//----- nvinfo : EIATTR_INT_WARP_WIDE_INSTR_OFFSETS
	.align		4
        /*0030*/ 	.byte	0x04, 0x31
        /*0032*/ 	.short	(.L_1394 - .L_1393)


	//   ....[0]....
.L_1393:
        /*0034*/ 	.word	0x00000180


	//   ....[1]....
        /*0038*/ 	.word	0x000001b0


	//   ....[2]....
        /*003c*/ 	.word	0x00006210


	//   ....[3]....
        /*0040*/ 	.word	0x00006990


	//   ....[4]....
        /*0044*/ 	.word	0x00006f80


	//   ....[5]....
        /*0048*/ 	.word	0x00007250


	//   ....[6]....
        /*004c*/ 	.word	0x000074b0


	//   ....[7]....
        /*0050*/ 	.word	0x00007640


	//----- nvinfo : EIATTR_COOP_GROUP_MASK_REGIDS
	.align		4
.L_1394:
        /*0054*/ 	.byte	0x04, 0x29
        /*0056*/ 	.short	(.L_1396 - .L_1395)


	//   ....[0]....
.L_1395:
        /*0058*/ 	.word	0xffffffff


	//   ....[1]....
        /*005c*/ 	.word	0xffffffff


	//   ....[2]....
        /*0060*/ 	.word	0xffffffff


	//   ....[3]....
        /*0064*/ 	.word	0xffffffff


	//   ....[4]....
        /*0068*/ 	.word	0xffffffff


	//   ....[5]....
        /*006c*/ 	.word	0xffffffff


	//   ....[6]....
        /*0070*/ 	.word	0xffffffff


	//   ....[7]....
        /*0074*/ 	.word	0xffffffff


	//   ....[8]....
        /*0078*/ 	.word	0xffffffff


	//   ....[9]....
        /*007c*/ 	.word	0xffffffff


	//   ....[10]....
        /*0080*/ 	.word	0xffffffff


	//   ....[11]....
        /*0084*/ 	.word	0xffffffff


	//   ....[12]....
        /*0088*/ 	.word	0xffffffff


	//   ....[13]....
        /*008c*/ 	.word	0xffffffff


	//   ....[14]....
        /*0090*/ 	.word	0xffffffff


	//   ....[15]....
        /*0094*/ 	.word	0xffffffff


	//   ....[16]....
        /*0098*/ 	.word	0xffffffff


	//   ....[17]....
        /*009c*/ 	.word	0xffffffff


	//   ....[18]....
        /*00a0*/ 	.word	0xffffffff


	//   ....[19]....
        /*00a4*/ 	.word	0xffffffff


	//   ....[20]....
        /*00a8*/ 	.word	0x0500000f


	//   ....[21]....
        /*00ac*/ 	.word	0x0500000f


	//   ....[22]....
        /*00b0*/ 	.word	0x0500000f


	//   ....[23]....
        /*00b4*/ 	.word	0x0500000f


	//   ....[24]....
        /*00b8*/ 	.word	0x0500000f


	//   ....[25]....
        /*00bc*/ 	.word	0x0500000f


	//----- nvinfo : EIATTR_COOP_GROUP_INSTR_OFFSETS
	.align		4
.L_1396:
        /*00c0*/ 	.byte	0x04, 0x28
        /*00c2*/ 	.short	(.L_1398 - .L_1397)


	//   ....[0]....
.L_1397:
        /*00c4*/ 	.word	0x00000060


	//   ....[1]....
        /*00c8*/ 	.word	0x00000190


	//   ....[2]....
        /*00cc*/ 	.word	0x000001e0


	//   ....[3]....
        /*00d0*/ 	.word	0x000003d0


	//   ....[4]....
        /*00d4*/ 	.word	0x000005f0


	//   ....[5]....
        /*00d8*/ 	.word	0x000013e0


	//   ....[6]....
        /*00dc*/ 	.word	0x00004ad0


	//   ....[7]....
        /*00e0*/ 	.word	0x00004c60


	//   ....[8]....
        /*00e4*/ 	.word	0x00004ef0


	//   ....[9]....
        /*00e8*/ 	.word	0x00005080


	//   ....[10]....
        /*00ec*/ 	.word	0x00005190


	//   ....[11]....
        /*00f0*/ 	.word	0x00005c80


	//   ....[12]....
        /*00f4*/ 	.word	0x00006140


	//   ....[13]....
        /*00f8*/ 	.word	0x000064d0


	//   ....[14]....
        /*00fc*/ 	.word	0x000068c0


	//   ....[15]....
        /*0100*/ 	.word	0x00006b00


	//   ....[16]....
        /*0104*/ 	.word	0x00006eb0


	//   ....[17]....
        /*0108*/ 	.word	0x00007190


	//   ....[18]....
        /*010c*/ 	.word	0x000073b0


	//   ....[19]....
        /*0110*/ 	.word	0x00007540


	//   ....[20]....
        /*0114*/ 	.word	0x0000a450


	//   ....[21]....
        /*0118*/ 	.word	0x0000a5a0


	//   ....[22]....
        /*011c*/ 	.word	0x0000a610


	//   ....[23]....
        /*0120*/ 	.word	0x0000a680


	//   ....[24]....
        /*0124*/ 	.word	0x0000a6f0


	//   ....[25]....
        /*0128*/ 	.word	0x0000a760


	//----- nvinfo : EIATTR_REG_RECONFIG
	.align		4
.L_1398:
        /*012c*/ 	.byte	0x01, 0x54
	.zero		2


	//----- nvinfo : EIATTR_SYSCALL_OFFSETS
	.align		4
        /*0130*/ 	.byte	0x04, 0x46
        /*0132*/ 	.short	(.L_1400 - .L_1399)


	//   ....[0]....
.L_1399:
        /*0134*/ 	.word	0x00001040


	//   ....[1]....
        /*0138*/ 	.word	0x00001130


	//   ....[2]....
        /*013c*/ 	.word	0x00001270


	//   ....[3]....
        /*0140*/ 	.word	0x00001360


	//----- nvinfo : EIATTR_MBARRIER_INSTR_OFFSETS
	.align		4
.L_1400:
        /*0144*/ 	.byte	0x04, 0x39
        /*0146*/ 	.short	(.L_1402 - .L_1401)


	//   ....[0]....
.L_1401:
        /*0148*/ 	.word	0x00000280
        /*014c*/ 	.word	0x000000ff
        /*0150*/ 	.word	0x00036400
        /*0154*/ 	.short	0x0100
        /*0156*/ 	.byte	0x06
	.zero		1


	//   ....[1]....
        /*0158*/ 	.word	0x00000380
        /*015c*/ 	.word	0x000000ff
        /*0160*/ 	.word	0x00036410
        /*0164*/ 	.short	0x0100
        /*0166*/ 	.byte	0x08
	.zero		1


	//   ....[2]....
        /*0168*/ 	.word	0x00000390
        /*016c*/ 	.word	0x000000ff
        /*0170*/ 	.word	0x00036420
        /*0174*/ 	.short	0x0100
        /*0176*/ 	.byte	0x08
	.zero		1


	//   ....[3]....
        /*0178*/ 	.word	0x000003a0
        /*017c*/ 	.word	0x000000ff
        /*0180*/ 	.word	0x00036418
        /*0184*/ 	.short	0x0100
        /*0186*/ 	.byte	0x08
	.zero		1


	//   ....[4]....
        /*0188*/ 	.word	0x000003b0
        /*018c*/ 	.word	0x000000ff
        /*0190*/ 	.word	0x00036428
        /*0194*/ 	.short	0x0100
        /*0196*/ 	.byte	0x08
	.zero		1


	//   ....[5]....
        /*0198*/ 	.word	0x000004e0
        /*019c*/ 	.word	0x000000ff
        /*01a0*/ 	.word	0x00036430
        /*01a4*/ 	.short	0x0100
        /*01a6*/ 	.byte	0x08
	.zero		1


	//   ....[6]....
        /*01a8*/ 	.word	0x000004f0
        /*01ac*/ 	.word	0x000000ff
        /*01b0*/ 	.word	0x00036438
        /*01b4*/ 	.short	0x0100
        /*01b6*/ 	.byte	0x08
	.zero		1


	//   ....[7]....
        /*01b8*/ 	.word	0x00001410
        /*01bc*/ 	.word	0x000000ff
        /*01c0*/ 	.word	0x00036400
        /*01c4*/ 	.short	0x010a
        /*01c6*/ 	.byte	0x24
	.zero		1


	//   ....[8]....
        /*01c8*/ 	.word	0x00001500
        /*01cc*/ 	.word	0x000000ff
        /*01d0*/ 	.word	0x00036400
        /*01d4*/ 	.short	0x010a
        /*01d6*/ 	.byte	0x24
	.zero		1


	//   ....[9]....
        /*01d8*/ 	.word	0x00001c30
        /*01dc*/ 	.word	0x00000003
        /*01e0*/ 	.word	0x00036410
        /*01e4*/ 	.short	0x010a
        /*01e6*/ 	.byte	0x3f
	.zero		1


	//   ....[10]....
        /*01e8*/ 	.word	0x00001c70
        /*01ec*/ 	.word	0x00000003
        /*01f0*/ 	.word	0x00036410
        /*01f4*/ 	.short	0x010a
        /*01f6*/ 	.byte	0x3f
	.zero		1


	//   ....[11]....
        /*01f8*/ 	.word	0x00002310
        /*01fc*/ 	.word	0x000000ff
        /*0200*/ 	.word	0x00036430
        /*0204*/ 	.short	0x010a
        /*0206*/ 	.byte	0x24
	.zero		1


	//   ....[12]....
        /*0208*/ 	.word	0x00002350
        /*020c*/ 	.word	0x000000ff
        /*0210*/ 	.word	0x00036430
        /*0214*/ 	.short	0x010a
        /*0216*/ 	.byte	0x24
	.zero		1


	//   ....[13]....
        /*0218*/ 	.word	0x00003d00
        /*021c*/ 	.word	0x000000ff
        /*0220*/ 	.word	0x00000000
        /*0224*/ 	.short	0x0101
        /*0226*/ 	.byte	0x04
	.zero		1


	//   ....[14]....
        /*0228*/ 	.word	0x00004090
        /*022c*/ 	.word	0x00000003
        /*0230*/ 	.word	0x00000000
        /*0234*/ 	.short	0x0101
        /*0236*/ 	.byte	0x3f
	.zero		1


	//   ....[15]....
        /*0238*/ 	.word	0x00008310
        /*023c*/ 	.word	0x00000008
        /*0240*/ 	.word	0x00036420
        /*0244*/ 	.short	0x010a
        /*0246*/ 	.byte	0x3f
	.zero		1


	//   ....[16]....
        /*0248*/ 	.word	0x00008b30
        /*024c*/ 	.word	0x00000008
        /*0250*/ 	.word	0x00036438
        /*0254*/ 	.short	0x010a
        /*0256*/ 	.byte	0x3f
	.zero		1


	//   ....[17]....
        /*0258*/ 	.word	0x00008ea0
        /*025c*/ 	.word	0x00000008
        /*0260*/ 	.word	0x00036428
        /*0264*/ 	.short	0x010a
        /*0266*/ 	.byte	0x3f
	.zero		1


	//   ....[18]....
        /*0268*/ 	.word	0x000091d0
        /*026c*/ 	.word	0x00000008
        /*0270*/ 	.word	0x00036438
        /*0274*/ 	.short	0x010a
        /*0276*/ 	.byte	0x3f
	.zero		1


	//   ....[19]....
        /*0278*/ 	.word	0x000094c0
        /*027c*/ 	.word	0x00000008
        /*0280*/ 	.word	0x00036420
        /*0284*/ 	.short	0x010a
        /*0286*/ 	.byte	0x3f
	.zero		1


	//   ....[20]....
        /*0288*/ 	.word	0x00009840
        /*028c*/ 	.word	0x00000008
        /*0290*/ 	.word	0x00036438
        /*0294*/ 	.short	0x010a
        /*0296*/ 	.byte	0x3f
	.zero		1


	//   ....[21]....
        /*0298*/ 	.word	0x00009b40
        /*029c*/ 	.word	0x00000008
        /*02a0*/ 	.word	0x00036428
        /*02a4*/ 	.short	0x010a
        /*02a6*/ 	.byte	0x3f
	.zero		1


	//   ....[22]....
        /*02a8*/ 	.word	0x00009e80
        /*02ac*/ 	.word	0x00000008
        /*02b0*/ 	.word	0x00036438
        /*02b4*/ 	.short	0x010a
        /*02b6*/ 	.byte	0x3f
	.zero		1


	//   ....[23]....
        /*02b8*/ 	.word	0x0000a2e0
        /*02bc*/ 	.word	0x00000009
        /*02c0*/ 	.word	0x00000000
        /*02c4*/ 	.short	0x010a
        /*02c6*/ 	.byte	0x3f
	.zero		1


	//   ....[24]....
        /*02c8*/ 	.word	0x0000a360
        /*02cc*/ 	.word	0x00000003
        /*02d0*/ 	.word	0x00000000
        /*02d4*/ 	.short	0x010a
        /*02d6*/ 	.byte	0x3f
	.zero		1


	//   ....[25]....
        /*02d8*/ 	.word	0x0000a3b0
        /*02dc*/ 	.word	0x00000004
        /*02e0*/ 	.word	0x00036438
        /*02e4*/ 	.short	0x010a
        /*02e6*/ 	.byte	0x3f
	.zero		1


	//   ....[26]....
        /*02e8*/ 	.word	0x0000a480
        /*02ec*/ 	.word	0x0000009a
        /*02f0*/ 	.word	0x00036400
        /*02f4*/ 	.short	0x010a
        /*02f6*/ 	.byte	0x3f
	.zero		1


	//   ....[27]....
        /*02f8*/ 	.word	0x0000a4d0
        /*02fc*/ 	.word	0x00000003
        /*0300*/ 	.word	0x00036410
        /*0304*/ 	.short	0x010a
        /*0306*/ 	.byte	0x3f
	.zero		1


	//   ....[28]....
        /*0308*/ 	.word	0x0000a520
        /*030c*/ 	.word	0x0000009a
        /*0310*/ 	.word	0x00036430
        /*0314*/ 	.short	0x010a
        /*0316*/ 	.byte	0x3f
	.zero		1


	//   ....[29]....
        /*0318*/ 	.word	0x0000a7a0
        /*031c*/ 	.word	0x00000008
        /*0320*/ 	.word	0x00036420
        /*0324*/ 	.short	0x010a
        /*0326*/ 	.byte	0x3f
	.zero		1


	//   ....[30]....
        /*0328*/ 	.word	0x0000a7f0
        /*032c*/ 	.word	0x00000008
        /*0330*/ 	.word	0x00036438
        /*0334*/ 	.short	0x010a
        /*0336*/ 	.byte	0x3f
	.zero		1


	//   ....[31]....
        /*0338*/ 	.word	0x0000a840
        /*033c*/ 	.word	0x00000008
        /*0340*/ 	.word	0x00036428
        /*0344*/ 	.short	0x010a
        /*0346*/ 	.byte	0x3f
	.zero		1


	//   ....[32]....
        /*0348*/ 	.word	0x0000a8a0
        /*034c*/ 	.word	0x00000008
        /*0350*/ 	.word	0x00036438
        /*0354*/ 	.short	0x010a
        /*0356*/ 	.byte	0x3f
	.zero		1


	//   ....[33]....
        /*0358*/ 	.word	0x0000a920
        /*035c*/ 	.word	0x00000008
        /*0360*/ 	.word	0x00036420
        /*0364*/ 	.short	0x010a
        /*0366*/ 	.byte	0x3f
	.zero		1


	//   ....[34]....
        /*0368*/ 	.word	0x0000a970
        /*036c*/ 	.word	0x00000008
        /*0370*/ 	.word	0x00036438
        /*0374*/ 	.short	0x010a
        /*0376*/ 	.byte	0x3f
	.zero		1


	//   ....[35]....
        /*0378*/ 	.word	0x0000a9c0
        /*037c*/ 	.word	0x00000008
        /*0380*/ 	.word	0x00036428
        /*0384*/ 	.short	0x010a
        /*0386*/ 	.byte	0x3f
	.zero		1


	//   ....[36]....
        /*0388*/ 	.word	0x0000aa10
        /*038c*/ 	.word	0x00000008
        /*0390*/ 	.word	0x00036438
        /*0394*/ 	.short	0x010a
        /*0396*/ 	.byte	0x3f
	.zero		1


	//   ....[37]....
        /*0398*/ 	.word	0x0000aae0
        /*039c*/ 	.word	0x00000009
        /*03a0*/ 	.word	0x00000000
        /*03a4*/ 	.short	0x010a
        /*03a6*/ 	.byte	0x3f
	.zero		1


	//   ....[38]....
        /*03a8*/ 	.word	0x0000ab30
        /*03ac*/ 	.word	0x00000003
        /*03b0*/ 	.word	0x00000000
        /*03b4*/ 	.short	0x010a
        /*03b6*/ 	.byte	0x3f
	.zero		1


	//----- nvinfo : EIATTR_NUM_MBARRIERS
	.align		4
.L_1402:
        /*03b8*/ 	.byte	0x03, 0x38
        /*03ba*/ 	.short	0x0007


	//----- nvinfo : EIATTR_EXIT_INSTR_OFFSETS
	.align		4
        /*03bc*/ 	.byte	0x04, 0x1c
        /*03be*/ 	.short	(.L_1404 - .L_1403)


	//   ....[0]....
.L_1403:
        /*03c0*/ 	.word	0x0000a400


	//----- nvinfo : EIATTR_MAX_THREADS
	.align		4
.L_1404:
        /*03c4*/ 	.byte	0x04, 0x05
        /*03c6*/ 	.short	(.L_1406 - .L_1405)
.L_1405:
        /*03c8*/ 	.word	0x00000200
        /*03cc*/ 	.word	0x00000001
        /*03d0*/ 	.word	0x00000001


	//----- nvinfo : EIATTR_CRS_STACK_SIZE
	.align		4
.L_1406:
        /*03d4*/ 	.byte	0x04, 0x1e
        /*03d6*/ 	.short	(.L_1408 - .L_1407)
.L_1407:
        /*03d8*/ 	.word	0x00000000


	//----- nvinfo : EIATTR_CBANK_PARAM_SIZE
	.align		4
.L_1408:
        /*03dc*/ 	.byte	0x03, 0x19
        /*03de*/ 	.short	0x06f0


	//----- nvinfo : EIATTR_PARAM_CBANK
	.align		4
        /*03e0*/ 	.byte	0x04, 0x0a
        /*03e2*/ 	.short	(.L_1410 - .L_1409)
	.align		4
.L_1409:
        /*03e4*/ 	.word	index@(.nv.constant0._ZN7cutlass13device_kernelIN5flash11enable_sm90INS1_16FlashAttnBwdSm90INS1_25CollectiveMainloopBwdSm90ILi2ELi1ELi1EN4cute5tupleIJNS5_1CILi1EEES8_S8_EEENS6_IJNS7_ILi64EEENS7_ILi96EEENS7_ILi192EEEEEENS_6half_tEfNS_4arch4Sm90ELb0ELb1ELb0ELb1ELb1ELb0ELb1ELb0ELi3ELi1ELi1ELi1ELb0EEENS1_24CollectiveEpilogueBwdGQAISD_fSG_Li384ELb1ELb1EEENS1_19SingleTileSchedulerILb1ELb0ELb0ELi96EEEEEEEEEvNT_6ParamsE)
        /*03e8*/ 	.short	0x0210
        /*03ea*/ 	.short	0x06f0


	//----- nvinfo : EIATTR_SW_WAR
	.align		4
.L_1410:
        /*03ec*/ 	.byte	0x04, 0x36
        /*03ee*/ 	.short	(.L_1412 - .L_1411)
.L_1411:
        /*03f0*/ 	.word	0x00000008
.L_1412:


//--------------------- .nv.info._ZN7cutlass13device_kernelIN5flash11enable_sm90INS1_16FlashAttnBwdSm90INS1_25CollectiveMainloopBwdSm90ILi2ELi1ELi1EN4cute5tupleIJNS5_1CILi1EEES8_S8_EEENS6_IJNS7_ILi64EEENS7_ILi96EEENS7_ILi192EEEEEENS_6half_tEfNS_4arch4Sm90ELb1ELb0ELb0ELb0ELb0ELb0ELb1ELb0ELi3ELi1ELi1ELi1ELb0EEENS1_21CollectiveEpilogueBwdISD_SE_SG_Li384ELb0ELb1ELi3EEENS1_25SingleTileBwdLPTSchedulerILb0ELi96ELb0EEEEEEEEEvNT_6ParamsE --------------------------
	.section	.nv.info._ZN7cutlass13device_kernelIN5flash11enable_sm90INS1_16FlashAttnBwdSm90INS1_25CollectiveMainloopBwdSm90ILi2ELi1ELi1EN4cute5tupleIJNS5_1CILi1EEES8_S8_EEENS6_IJNS7_ILi64EEENS7_ILi96EEENS7_ILi192EEEEEENS_6half_tEfNS_4arch4Sm90ELb1ELb0ELb0ELb0ELb0ELb0ELb1ELb0ELi3ELi1ELi1ELi1ELb0EEENS1_21CollectiveEpilogueBwdISD_SE_SG_Li384ELb0ELb1ELi3EEENS1_25SingleTileBwdLPTSchedulerILb0ELi96ELb0EEEEEEEEEvNT_6ParamsE,"",@"SHT_CUDA_INFO"
	.sectionflags	@""
	.align	4


	//----- nvinfo : EIATTR_CUDA_API_VERSION
	.align		4
        /*0000*/ 	.byte	0x04, 0x37
        /*0002*/ 	.short	(.L_1414 - .L_1413)
.L_1413:
        /*0004*/ 	.word	0x00000082


	//----- nvinfo : EIATTR_KPARAM_INFO
	.align		4
.L_1414:
        /*0008*/ 	.byte	0x04, 0x17
        /*000a*/ 	.short	(.L_1416 - .L_1415)
.L_1415:
        /*000c*/ 	.word	0x00000000
        /*0010*/ 	.short	0x0000
        /*0012*/ 	.short	0x0070
        /*0014*/ 	.byte	0x00, 0xf0, 0x01, 0x24


	//----- nvinfo : EIATTR_SPARSE_MMA_MASK
	.align		4
.L_1416:
        /*0018*/ 	.byte	0x03, 0x50
        /*001a*/ 	.short	0x0000


	//----- nvinfo : EIATTR_MAXREG_COUNT
	.align		4
        /*001c*/ 	.byte	0x03, 0x1b
        /*001e*/ 	.short	0x0080


	//----- nvinfo : EIATTR_NUM_BARRIERS
	.align		4
        /*0020*/ 	.byte	0x02, 0x4c
        /*0022*/ 	.byte	0x10
	.zero		1


	//----- nvinfo : EIATTR_EXTERNS
	.align		4
        /*0024*/ 	.byte	0x04, 0x0f
        /*0026*/ 	.short	(.L_1418 - .L_1417)


	//   ....[0]....
	.align		4
.L_1417:
        /*0028*/ 	.word	index@(__assertfail)


	//----- nvinfo : EIATTR_ANNOTATIONS
	.align		4
.L_1418:
        /*002c*/ 	.byte	0x04, 0x55
        /*002e*/ 	.short	(.L_1420 - .L_1419)


	//   ....[0]....
.L_1419:
        /* <DEDUP_REMOVED lines=9> */


	//----- nvinfo : EIATTR_MERCURY_ISA_VERSION
	.align		4
.L_1420:
        /*00b0*/ 	.byte	0x03, 0x5f
        /*00b2*/ 	.short	0x0101


	//----- nvinfo : EIATTR_INT_WARP_WIDE_INSTR_OFFSETS
	.align		4
        /*00b4*/ 	.byte	0x04, 0x31
        /*00b6*/ 	.short	(.L_1422 - .L_1421)


	//   ....[0]....
.L_1421:
        /*00b8*/ 	.word	0x000001e0


	//   ....[1]....
        /*00bc*/ 	.word	0x000002a0


	//----- nvinfo : EIATTR_COOP_GROUP_MASK_REGIDS
	.align		4
.L_1422:
        /*00c0*/ 	.byte	0x04, 0x29
        /*00c2*/ 	.short	(.L_1424 - .L_1423)


	//   ....[0]....
.L_1423:
        /*00c4*/ 	.word	0xffffffff


	//   ....[1]....
        /*00c8*/ 	.word	0xffffffff


	//   ....[2]....
        /*00cc*/ 	.word	0xffffffff


	//   ....[3]....
        /*00d0*/ 	.word	0xffffffff


	//   ....[4]....
        /*00d4*/ 	.word	0xffffffff


	//   ....[5]....
        /*00d8*/ 	.word	0xffffffff


	//   ....[6]....
        /*00dc*/ 	.word	0xffffffff


	//   ....[7]....
        /*00e0*/ 	.word	0xffffffff


	//   ....[8]....
        /*00e4*/ 	.word	0x0500000f


	//----- nvinfo : EIATTR_COOP_GROUP_INSTR_OFFSETS
	.align		4
.L_1424:
        /*00e8*/ 	.byte	0x04, 0x28
        /*00ea*/ 	.short	(.L_1426 - .L_1425)


	//   ....[0]....
.L_1425:
        /*00ec*/ 	.word	0x00000060


	//   ....[1]....
        /*00f0*/ 	.word	0x000001f0


	//   ....[2]....
        /*00f4*/ 	.word	0x00000280


	//   ....[3]....
        /*00f8*/ 	.word	0x00000400


	//   ....[4]....
        /*00fc*/ 	.word	0x00000640


	//   ....[5]....
        /*0100*/ 	.word	0x00001210


	//   ....[6]....
        /*0104*/ 	.word	0x00004460


	//   ....[7]....
        /*0108*/ 	.word	0x00005a20


	//   ....[8]....
        /*010c*/ 	.word	0x00009410


	//----- nvinfo : EIATTR_REG_RECONFIG
	.align		4
.L_1426:
        /*0110*/ 	.byte	0x01, 0x54
	.zero		2


	//----- nvinfo : EIATTR_SYSCALL_OFFSETS
	.align		4
        /*0114*/ 	.byte	0x04, 0x46
        /*0116*/ 	.short	(.L_1428 - .L_1427)


	//   ....[0]....
.L_1427:
        /*0118*/ 	.word	0x00000e70


	//   ....[1]....
        /*011c*/ 	.word	0x00000f60


	//   ....[2]....
        /*0120*/ 	.word	0x000010a0


	//   ....[3]....
        /*0124*/ 	.word	0x00001190


	//   ....[4]....
        /*0128*/ 	.word	0x00003e50


	//   ....[5]....
        /*012c*/ 	.word	0x00003f90


	//   ....[6]....
        /*0130*/ 	.word	0x000040b0


	//   ....[7]....
        /*0134*/ 	.word	0x000041d0


	//----- nvinfo : EIATTR_MBARRIER_INSTR_OFFSETS
	.align		4
.L_1428:
        /*0138*/ 	.byte	0x04, 0x39
        /*013a*/ 	.short	(.L_1430 - .L_1429)


	//   ....[0]....
.L_1429:
        /*013c*/ 	.word	0x000002c0
        /*0140*/ 	.word	0x000000ff
        /*0144*/ 	.word	0x00036400
        /*0148*/ 	.short	0x0100
        /*014a*/ 	.byte	0x06
	.zero		1


	//   ....[1]....
        /*014c*/ 	.word	0x000003b0
        /*0150*/ 	.word	0x000000ff
        /*0154*/ 	.word	0x00036410
        /*0158*/ 	.short	0x0100
        /*015a*/ 	.byte	0x08
	.zero		1


	//   ....[2]....
        /*015c*/ 	.word	0x000003c0
        /*0160*/ 	.word	0x000000ff
        /*0164*/ 	.word	0x00036420
        /*0168*/ 	.short	0x0100
        /*016a*/ 	.byte	0x08
	.zero		1


	//   ....[3]....
        /*016c*/ 	.word	0x000003d0
        /*0170*/ 	.word	0x000000ff
        /*0174*/ 	.word	0x00036418
        /*0178*/ 	.short	0x0100
        /*017a*/ 	.byte	0x08
	.zero		1


	//   ....[4]....
        /*017c*/ 	.word	0x000003e0
        /*0180*/ 	.word	0x000000ff
        /*0184*/ 	.word	0x00036428
        /*0188*/ 	.short	0x0100
        /*018a*/ 	.byte	0x08
	.zero		1


	//   ....[5]....
        /*018c*/ 	.word	0x00000510
        /*0190*/ 	.word	0x000000ff
        /*0194*/ 	.word	0x00036430
        /*0198*/ 	.short	0x0100
        /*019a*/ 	.byte	0x08
	.zero		1


	//   ....[6]....
        /*019c*/ 	.word	0x00000520
        /*01a0*/ 	.word	0x000000ff
        /*01a4*/ 	.word	0x00036438
        /*01a8*/ 	.short	0x0100
        /*01aa*/ 	.byte	0x08
	.zero		1


	//   ....[7]....
        /*01ac*/ 	.word	0x00001240
        /*01b0*/ 	.word	0x000000ff
        /*01b4*/ 	.word	0x00036400
        /*01b8*/ 	.short	0x010a
        /*01ba*/ 	.byte	0x25
	.zero		1


	//   ....[8]....
        /*01bc*/ 	.word	0x00001330
        /*01c0*/ 	.word	0x000000ff
        /*01c4*/ 	.word	0x00036400
        /*01c8*/ 	.short	0x010a
        /*01ca*/ 	.byte	0x25
	.zero		1


	//   ....[9]....
        /*01cc*/ 	.word	0x00001a60
        /*01d0*/ 	.word	0x00000003
        /*01d4*/ 	.word	0x00036410
        /*01d8*/ 	.short	0x010a
        /*01da*/ 	.byte	0x3f
	.zero		1


	//   ....[10]....
        /*01dc*/ 	.word	0x00001aa0
        /*01e0*/ 	.word	0x00000003
        /*01e4*/ 	.word	0x00036410
        /*01e8*/ 	.short	0x010a
        /*01ea*/ 	.byte	0x3f
	.zero		1


	//   ....[11]....
        /*01ec*/ 	.word	0x00002140
        /*01f0*/ 	.word	0x000000ff
        /*01f4*/ 	.word	0x00036430
        /*01f8*/ 	.short	0x010a
        /*01fa*/ 	.byte	0x25
	.zero		1


	//   ....[12]....
        /*01fc*/ 	.word	0x00002180
        /*0200*/ 	.word	0x000000ff
        /*0204*/ 	.word	0x00036430
        /*0208*/ 	.short	0x010a
        /*020a*/ 	.byte	0x25
	.zero		1


	//   ....[13]....
        /*020c*/ 	.word	0x00003600
        /*0210*/ 	.word	0x000000ff
        /*0214*/ 	.word	0x00000000
        /*0218*/ 	.short	0x0101
        /*021a*/ 	.byte	0x04
	.zero		1


	//   ....[14]....
        /*021c*/ 	.word	0x00003990
        /*0220*/ 	.word	0x00000003
        /*0224*/ 	.word	0x00000000
        /*0228*/ 	.short	0x0101
        /*022a*/ 	.byte	0x3f
	.zero		1


	//   ....[15]....
        /*022c*/ 	.word	0x00007300
        /*0230*/ 	.word	0x0000000c
        /*0234*/ 	.word	0x00036420
        /*0238*/ 	.short	0x010a
        /*023a*/ 	.byte	0x3f
	.zero		1


	//   ....[16]....
        /*023c*/ 	.word	0x00007a90
        /*0240*/ 	.word	0x0000000c
        /*0244*/ 	.word	0x00036438
        /*0248*/ 	.short	0x010a
        /*024a*/ 	.byte	0x3f
	.zero		1


	//   ....[17]....
        /*024c*/ 	.word	0x00007e10
        /*0250*/ 	.word	0x0000000c
        /*0254*/ 	.word	0x00036428
        /*0258*/ 	.short	0x010a
        /*025a*/ 	.byte	0x3f
	.zero		1


	//   ....[18]....
        /*025c*/ 	.word	0x00008160
        /*0260*/ 	.word	0x0000000c
        /*0264*/ 	.word	0x00036438
        /*0268*/ 	.short	0x010a
        /*026a*/ 	.byte	0x3f
	.zero		1


	//   ....[19]....
        /*026c*/ 	.word	0x00008480
        /*0270*/ 	.word	0x0000000c
        /*0274*/ 	.word	0x00036420
        /*0278*/ 	.short	0x010a
        /*027a*/ 	.byte	0x3f
	.zero		1


	//   ....[20]....
        /*027c*/ 	.word	0x00008800
        /*0280*/ 	.word	0x0000000c
        /*0284*/ 	.word	0x00036438
        /*0288*/ 	.short	0x010a
        /*028a*/ 	.byte	0x3f
	.zero		1


	//   ....[21]....
        /*028c*/ 	.word	0x00008b10
        /*0290*/ 	.word	0x0000000c
        /*0294*/ 	.word	0x00036428
        /*0298*/ 	.short	0x010a
        /*029a*/ 	.byte	0x3f
	.zero		1


	//   ....[22]....
        /*029c*/ 	.word	0x00008e30
        /*02a0*/ 	.word	0x0000000c
        /*02a4*/ 	.word	0x00036438
        /*02a8*/ 	.short	0x010a
        /*02aa*/ 	.byte	0x3f
	.zero		1


	//   ....[23]....
        /*02ac*/ 	.word	0x000092a0
        /*02b0*/ 	.word	0x00000005
        /*02b4*/ 	.word	0x00000000
        /*02b8*/ 	.short	0x010a
        /*02ba*/ 	.byte	0x3f
	.zero		1


	//   ....[24]....
        /*02bc*/ 	.word	0x00009320
        /*02c0*/ 	.word	0x00000017
        /*02c4*/ 	.word	0x00000000
        /*02c8*/ 	.short	0x010a
        /*02ca*/ 	.byte	0x3f
	.zero		1


	//   ....[25]....
        /*02cc*/ 	.word	0x00009370
        /*02d0*/ 	.word	0x00000007
        /*02d4*/ 	.word	0x00036438
        /*02d8*/ 	.short	0x010a
        /*02da*/ 	.byte	0x3f
	.zero		1


	//   ....[26]....
        /*02dc*/ 	.word	0x00009440
        /*02e0*/ 	.word	0x00000013
        /*02e4*/ 	.word	0x00036400
        /*02e8*/ 	.short	0x010a
        /*02ea*/ 	.byte	0x3f
	.zero		1


	//   ....[27]....
        /*02ec*/ 	.word	0x00009490
        /*02f0*/ 	.word	0x00000003
        /*02f4*/ 	.word	0x00036410
        /*02f8*/ 	.short	0x010a
        /*02fa*/ 	.byte	0x3f
	.zero		1


	//   ....[28]....
        /*02fc*/ 	.word	0x000094e0
        /*0300*/ 	.word	0x00000013
        /*0304*/ 	.word	0x00036430
        /*0308*/ 	.short	0x010a
        /*030a*/ 	.byte	0x3f
	.zero		1


	//   ....[29]....
        /*030c*/ 	.word	0x00009530
        /*0310*/ 	.word	0x0000000c
        /*0314*/ 	.word	0x00036420
        /*0318*/ 	.short	0x010a
        /*031a*/ 	.byte	0x3f
	.zero		1


	//   ....[30]....
        /*031c*/ 	.word	0x00009580
        /*0320*/ 	.word	0x0000000c
        /*0324*/ 	.word	0x00036438
        /*0328*/ 	.short	0x010a
        /*032a*/ 	.byte	0x3f
	.zero		1


	//   ....[31]....
        /*032c*/ 	.word	0x000095d0
        /*0330*/ 	.word	0x0000000c
        /*0334*/ 	.word	0x00036428
        /*0338*/ 	.short	0x010a
        /*033a*/ 	.byte	0x3f
	.zero		1


	//   ....[32]....
        /*033c*/ 	.word	0x00009640
        /*0340*/ 	.word	0x0000000c
        /*0344*/ 	.word	0x00036438
        /*0348*/ 	.short	0x010a
        /*034a*/ 	.byte	0x3f
	.zero		1


	//   ....[33]....
        /*034c*/ 	.word	0x000096b0
        /*0350*/ 	.word	0x0000000c
        /*0354*/ 	.word	0x00036420
        /*0358*/ 	.short	0x010a
        /*035a*/ 	.byte	0x3f
	.zero		1


	//   ....[34]....
        /*035c*/ 	.word	0x00009700
        /*0360*/ 	.word	0x0000000c
        /*0364*/ 	.word	0x00036438
        /*0368*/ 	.short	0x010a
        /*036a*/ 	.byte	0x3f
	.zero		1


	//   ....[35]....
        /*036c*/ 	.word	0x00009750
        /*0370*/ 	.word	0x0000000c
        /*0374*/ 	.word	0x00036428
        /*0378*/ 	.short	0x010a
        /*037a*/ 	.byte	0x3f
	.zero		1


	//   ....[36]....
        /*037c*/ 	.word	0x000097a0
        /*0380*/ 	.word	0x0000000c
        /*0384*/ 	.word	0x00036438
        /*0388*/ 	.short	0x010a
        /*038a*/ 	.byte	0x3f
	.zero		1


	//   ....[37]....
        /*038c*/ 	.word	0x00009870
        /*0390*/ 	.word	0x00000005
        /*0394*/ 	.word	0x00000000
        /*0398*/ 	.short	0x010a
        /*039a*/ 	.byte	0x3f
	.zero		1


	//   ....[38]....
        /*039c*/ 	.word	0x000098c0
        /*03a0*/ 	.word	0x00000017
        /*03a4*/ 	.word	0x00000000
        /*03a8*/ 	.short	0x010a
        /*03aa*/ 	.byte	0x3f
	.zero		1


	//----- nvinfo : EIATTR_NUM_MBARRIERS
	.align		4
.L_1430:
        /*03ac*/ 	.byte	0x03, 0x38
        /*03ae*/ 	.short	0x0007


	//----- nvinfo : EIATTR_EXIT_INSTR_OFFSETS
	.align		4
        /*03b0*/ 	.byte	0x04, 0x1c
        /*03b2*/ 	.short	(.L_1432 - .L_1431)


	//   ....[0]....
.L_1431:
        /*03b4*/ 	.word	0x000008f0


	//   ....[1]....
        /*03b8*/ 	.word	0x00004a60


	//   ....[2]....
        /*03bc*/ 	.word	0x000059d0


	//   ....[3]....
        /*03c0*/ 	.word	0x000093c0


	//----- nvinfo : EIATTR_MAX_THREADS
	.align		4
.L_1432:
        /*03c4*/ 	.byte	0x04, 0x05
        /*03c6*/ 	.short	(.L_1434 - .L_1433)
.L_1433:
        /*03c8*/ 	.word	0x00000200
        /*03cc*/ 	.word	0x00000001
        /*03d0*/ 	.word	0x00000001


	//----- nvinfo : EIATTR_CRS_STACK_SIZE
	.align		4
.L_1434:
        /*03d4*/ 	.byte	0x04, 0x1e
        /*03d6*/ 	.short	(.L_1436 - .L_1435)
.L_1435:
        /*03d8*/ 	.word	0x00000000


	//----- nvinfo : EIATTR_CBANK_PARAM_SIZE
	.align		4
.L_1436:
        /*03dc*/ 	.byte	0x03, 0x19
        /*03de*/ 	.short	0x0970


	//----- nvinfo : EIATTR_PARAM_CBANK
	.align		4
        /*03e0*/ 	.byte	0x04, 0x0a
        /*03e2*/ 	.short	(.L_1438 - .L_1437)
	.align		4
.L_1437:
        /*03e4*/ 	.word	index@(.nv.constant0._ZN7cutlass13device_kernelIN5flash11enable_sm90INS1_16FlashAttnBwdSm90INS1_25CollectiveMainloopBwdSm90ILi2ELi1ELi1EN4cute5tupleIJNS5_1CILi1EEES8_S8_EEENS6_IJNS7_ILi64EEENS7_ILi96EEENS7_ILi192EEEEEENS_6half_tEfNS_4arch4Sm90ELb1ELb0ELb0ELb0ELb0ELb0ELb1ELb0ELi3ELi1ELi1ELi1ELb0EEENS1_21CollectiveEpilogueBwdISD_SE_SG_Li384ELb0ELb1ELi3EEENS1_25SingleTileBwdLPTSchedulerILb0ELi96ELb0EEEEEEEEEvNT_6ParamsE)
        /*03e8*/ 	.short	0x0210
        /*03ea*/ 	.short	0x0970


	//----- nvinfo : EIATTR_SW_WAR
	.align		4
.L_1438:
        /*03ec*/ 	.byte	0x04, 0x36
        /*03ee*/ 	.short	(.L_1440 - .L_1439)
.L_1439:
        /*03f0*/ 	.word	0x00000008
.L_1440:


//--------------------- .nv.info._ZN7cutlass13device_kernelIN5flash11enable_sm90INS1_16FlashAttnBwdSm90INS1_25CollectiveMainloopBwdSm90ILi2ELi1ELi1EN4cute5tupleIJNS5_1CILi1EEES8_S8_EEENS6_IJNS7_ILi64EEENS7_ILi96EEENS7_ILi192EEEEEENS_6half_tEfNS_4arch4Sm90ELb1ELb0ELb0ELb0ELb1ELb0ELb1ELb0ELi3ELi1ELi1ELi1ELb0EEENS1_21CollectiveEpilogueBwdISD_SE_SG_Li384ELb0ELb1ELi3EEENS1_25SingleTileBwdLPTSchedulerILb0ELi96ELb1EEEEEEEEEvNT_6ParamsE --------------------------
	.section	.nv.info._ZN7cutlass13device_kernelIN5flash11enable_sm90INS1_16FlashAttnBwdSm90INS1_25CollectiveMainloopBwdSm90ILi2ELi1ELi1EN4cute5tupleIJNS5_1CILi1EEES8_S8_EEENS6_IJNS7_ILi64EEENS7_ILi96EEENS7_ILi192EEEEEENS_6half_tEfNS_4arch4Sm90ELb1ELb0ELb0ELb0ELb1ELb0ELb1ELb0ELi3ELi1ELi1ELi1ELb0EEENS1_21CollectiveEpilogueBwdISD_SE_SG_Li384ELb0ELb1ELi3EEENS1_25SingleTileBwdLPTSchedulerILb0ELi96ELb1EEEEEEEEEvNT_6ParamsE,"",@"SHT_CUDA_INFO"
	.sectionflags	@""
	.align	4


	//----- nvinfo : EIATTR_CUDA_API_VERSION
	.align		4
        /*0000*/ 	.byte	0x04, 0x37
        /*0002*/ 	.short	(.L_1442 - .L_1441)
.L_1441:
        /*0004*/ 	.word	0x00000082


	//----- nvinfo : EIATTR_KPARAM_INFO
	.align		4
.L_1442:
        /*0008*/ 	.byte	0x04, 0x17
        /*000a*/ 	.short	(.L_1444 - .L_1443)
.L_1443:
        /*000c*/ 	.word	0x00000000
        /*0010*/ 	.short	0x0000
        /*0012*/ 	.short	0x0070
        /*0014*/ 	.byte	0x00, 0xf0, 0x01, 0x24


	//----- nvinfo : EIATTR_SPARSE_MMA_MASK
	.align		4
.L_1444:
        /*0018*/ 	.byte	0x03, 0x50
        /*001a*/ 	.short	0x0000


	//----- nvinfo : EIATTR_MAXREG_COUNT
	.align		4
        /*001c*/ 	.byte	0x03, 0x1b
        /*001e*/ 	.short	0x0080


	//----- nvinfo : EIATTR_NUM_BARRIERS
	.align		4
        /*0020*/ 	.byte	0x02, 0x4c
        /*0022*/ 	.byte	0x10
	.zero		1


	//----- nvinfo : EIATTR_EXTERNS
	.align		4
        /*0024*/ 	.byte	0x04, 0x0f
        /*0026*/ 	.short	(.L_1446 - .L_1445)


	//   ....[0]....
	.align		4
.L_1445:
        /*0028*/ 	.word	index@(__assertfail)


	//----- nvinfo : EIATTR_ANNOTATIONS
	.align		4
.L_1446:
        /*002c*/ 	.byte	0x04, 0x55
        /*002e*/ 	.short	(.L_1448 - .L_1447)


	//   ....[0]....
.L_1447:
        /* <DEDUP_REMOVED lines=9> */


	//----- nvinfo : EIATTR_MERCURY_ISA_VERSION
	.align		4
.L_1448:
        /*00b0*/ 	.byte	0x03, 0x5f
        /*00b2*/ 	.short	0x0101


	//----- nvinfo : EIATTR_INT_WARP_WIDE_INSTR_OFFSETS
	.align		4
        /*00b4*/ 	.byte	0x04, 0x31
        /*00b6*/ 	.short	(.L_1450 - .L_1449)


	//   ....[0]....
.L_1449:
        /*00b8*/ 	.word	0x000001e0


	//   ....[1]....
        /*00bc*/ 	.word	0x000002a0


	//   ....[2]....
        /*00c0*/ 	.word	0x00006800


	//   ....[3]....
        /*00c4*/ 	.word	0x00006fb0


	//   ....[4]....
        /*00c8*/ 	.word	0x00007610


	//----- nvinfo : EIATTR_COOP_GROUP_MASK_REGIDS
	.align		4
.L_1450:
        /*00cc*/ 	.byte	0x04, 0x29
        /*00ce*/ 	.short	(.L_1452 - .L_1451)


	//   ....[0]....
.L_1451:
        /*00d0*/ 	.word	0xffffffff


	//   ....[1]....
        /*00d4*/ 	.word	0xffffffff


	//   ....[2]....
        /*00d8*/ 	.word	0xffffffff


	//   ....[3]....
        /*00dc*/ 	.word	0xffffffff


	//   ....[4]....
        /*00e0*/ 	.word	0xffffffff


	//   ....[5]....
        /*00e4*/ 	.word	0xffffffff


	//   ....[6]....
        /*00e8*/ 	.word	0xffffffff


	//   ....[7]....
        /*00ec*/ 	.word	0xffffffff


	//   ....[8]....
        /*00f0*/ 	.word	0xffffffff


	//   ....[9]....
        /*00f4*/ 	.word	0xffffffff


	//   ....[10]....
        /*00f8*/ 	.word	0xffffffff


	//   ....[11]....
        /*00fc*/ 	.word	0xffffffff


	//   ....[12]....
        /*0100*/ 	.word	0xffffffff


	//   ....[13]....
        /*0104*/ 	.word	0xffffffff


	//   ....[14]....
        /*0108*/ 	.word	0x0500000f


	//   ....[15]....
        /*010c*/ 	.word	0x0500000f


	//   ....[16]....
        /*0110*/ 	.word	0x0500000f


	//   ....[17]....
        /*0114*/ 	.word	0x0500000f


	//----- nvinfo : EIATTR_COOP_GROUP_INSTR_OFFSETS
	.align		4
.L_1452:
        /*0118*/ 	.byte	0x04, 0x28
        /*011a*/ 	.short	(.L_1454 - .L_1453)


	//   ....[0]....
.L_1453:
        /*011c*/ 	.word	0x00000060


	//   ....[1]....
        /*0120*/ 	.word	0x000001f0


	//   ....[2]....
        /*0124*/ 	.word	0x00000280


	//   ....[3]....
        /*0128*/ 	.word	0x00000400


	//   ....[4]....
        /*012c*/ 	.word	0x00000650


	//   ....[5]....
        /*0130*/ 	.word	0x00001250


	//   ....[6]....
        /*0134*/ 	.word	0x00004490


	//   ....[7]....
        /*0138*/ 	.word	0x00005a90


	//   ....[8]....
        /*013c*/ 	.word	0x00006270


	//   ....[9]....
        /*0140*/ 	.word	0x00006730


	//   ....[10]....
        /*0144*/ 	.word	0x00006af0


	//   ....[11]....
        /*0148*/ 	.word	0x00006ee0


	//   ....[12]....
        /*014c*/ 	.word	0x00007190


	//   ....[13]....
        /*0150*/ 	.word	0x00007540


	//   ....[14]....
        /*0154*/ 	.word	0x00009e80


	//   ....[15]....
        /*0158*/ 	.word	0x00009fd0


	//   ....[16]....
        /*015c*/ 	.word	0x0000a040


	//   ....[17]....
        /*0160*/ 	.word	0x0000a0b0


	//----- nvinfo : EIATTR_REG_RECONFIG
	.align		4
.L_1454:
        /*0164*/ 	.byte	0x01, 0x54
	.zero		2


	//----- nvinfo : EIATTR_SYSCALL_OFFSETS
	.align		4
        /*0168*/ 	.byte	0x04, 0x46
        /*016a*/ 	.short	(.L_1456 - .L_1455)


	//   ....[0]....
.L_1455:
        /*016c*/ 	.word	0x00000eb0


	//   ....[1]....
        /*0170*/ 	.word	0x00000fa0


	//   ....[2]....
        /*0174*/ 	.word	0x000010e0


	//   ....[3]....
        /*0178*/ 	.word	0x000011d0


	//   ....[4]....
        /*017c*/ 	.word	0x00003e80


	//   ....[5]....
        /*0180*/ 	.word	0x00003fc0


	//   ....[6]....
        /*0184*/ 	.word	0x000040e0


	//   ....[7]....
        /*0188*/ 	.word	0x00004200


	//----- nvinfo : EIATTR_MBARRIER_INSTR_OFFSETS
	.align		4
.L_1456:
        /*018c*/ 	.byte	0x04, 0x39
        /*018e*/ 	.short	(.L_1458 - .L_1457)


	//   ....[0]....
.L_1457:
        /*0190*/ 	.word	0x000002c0
        /*0194*/ 	.word	0x000000ff
        /*0198*/ 	.word	0x00036400
        /*019c*/ 	.short	0x0100
        /*019e*/ 	.byte	0x06
	.zero		1


	//   ....[1]....
        /*01a0*/ 	.word	0x000003b0
        /*01a4*/ 	.word	0x000000ff
        /*01a8*/ 	.word	0x00036410
        /*01ac*/ 	.short	0x0100
        /*01ae*/ 	.byte	0x08
	.zero		1


	//   ....[2]....
        /*01b0*/ 	.word	0x000003c0
        /*01b4*/ 	.word	0x000000ff
        /*01b8*/ 	.word	0x00036420
        /*01bc*/ 	.short	0x0100
        /*01be*/ 	.byte	0x08
	.zero		1


	//   ....[3]....
        /*01c0*/ 	.word	0x000003d0
        /*01c4*/ 	.word	0x000000ff
        /*01c8*/ 	.word	0x00036418
        /*01cc*/ 	.short	0x0100
        /*01ce*/ 	.byte	0x08
	.zero		1


	//   ....[4]....
        /*01d0*/ 	.word	0x000003e0
        /*01d4*/ 	.word	0x000000ff
        /*01d8*/ 	.word	0x00036428
        /*01dc*/ 	.short	0x0100
        /*01de*/ 	.byte	0x08
	.zero		1


	//   ....[5]....
        /*01e0*/ 	.word	0x00000510
        /*01e4*/ 	.word	0x000000ff
        /*01e8*/ 	.word	0x00036430
        /*01ec*/ 	.short	0x0100
        /*01ee*/ 	.byte	0x08
	.zero		1


	//   ....[6]....
        /*01f0*/ 	.word	0x00000520
        /*01f4*/ 	.word	0x000000ff
        /*01f8*/ 	.word	0x00036438
        /*01fc*/ 	.short	0x0100
        /*01fe*/ 	.byte	0x08
	.zero		1


	//   ....[7]....
        /*0200*/ 	.word	0x00001280
        /*0204*/ 	.word	0x000000ff
        /*0208*/ 	.word	0x00036400
        /*020c*/ 	.short	0x010a
        /*020e*/ 	.byte	0x28
	.zero		1


	//   ....[8]....
        /*0210*/ 	.word	0x00001370
        /*0214*/ 	.word	0x000000ff
        /*0218*/ 	.word	0x00036400
        /*021c*/ 	.short	0x010a
        /*021e*/ 	.byte	0x28
	.zero		1


	//   ....[9]....
        /*0220*/ 	.word	0x00001aa0
        /*0224*/ 	.word	0x00000003
        /*0228*/ 	.word	0x00036410
        /*022c*/ 	.short	0x010a
        /*022e*/ 	.byte	0x3f
	.zero		1


	//   ....[10]....
        /*0230*/ 	.word	0x00001ae0
        /*0234*/ 	.word	0x00000003
        /*0238*/ 	.word	0x00036410
        /*023c*/ 	.short	0x010a
        /*023e*/ 	.byte	0x3f
	.zero		1


	//   ....[11]....
        /*0240*/ 	.word	0x00002180
        /*0244*/ 	.word	0x000000ff
        /*0248*/ 	.word	0x00036430
        /*024c*/ 	.short	0x010a
        /*024e*/ 	.byte	0x28
	.zero		1


	//   ....[12]....
        /*0250*/ 	.word	0x000021c0
        /*0254*/ 	.word	0x000000ff
        /*0258*/ 	.word	0x00036430
        /*025c*/ 	.short	0x010a
        /*025e*/ 	.byte	0x28
	.zero		1


	//   ....[13]....
        /*0260*/ 	.word	0x00003620
        /*0264*/ 	.word	0x000000ff
        /*0268*/ 	.word	0x00000000
        /*026c*/ 	.short	0x0101
        /*026e*/ 	.byte	0x05
	.zero		1


	//   ....[14]....
        /*0270*/ 	.word	0x000039c0
        /*0274*/ 	.word	0x00000003
        /*0278*/ 	.word	0x00000000
        /*027c*/ 	.short	0x0101
        /*027e*/ 	.byte	0x3f
	.zero		1


	//   ....[15]....
        /*0280*/ 	.word	0x00007d70
        /*0284*/ 	.word	0x0000000c
        /*0288*/ 	.word	0x00036420
        /*028c*/ 	.short	0x010a
        /*028e*/ 	.byte	0x3f
	.zero		1


	//   ....[16]....
        /*0290*/ 	.word	0x00008500
        /*0294*/ 	.word	0x0000000c
        /*0298*/ 	.word	0x00036438
        /*029c*/ 	.short	0x010a
        /*029e*/ 	.byte	0x3f
	.zero		1


	//   ....[17]....
        /*02a0*/ 	.word	0x00008880
        /*02a4*/ 	.word	0x0000000c
        /*02a8*/ 	.word	0x00036428
        /*02ac*/ 	.short	0x010a
        /*02ae*/ 	.byte	0x3f
	.zero		1


	//   ....[18]....
        /*02b0*/ 	.word	0x00008bd0
        /*02b4*/ 	.word	0x0000000c
        /*02b8*/ 	.word	0x00036438
        /*02bc*/ 	.short	0x010a
        /*02be*/ 	.byte	0x3f
	.zero		1


	//   ....[19]....
        /*02c0*/ 	.word	0x00008ef0
        /*02c4*/ 	.word	0x0000000c
        /*02c8*/ 	.word	0x00036420
        /*02cc*/ 	.short	0x010a
        /*02ce*/ 	.byte	0x3f
	.zero		1


	//   ....[20]....
        /*02d0*/ 	.word	0x00009270
        /*02d4*/ 	.word	0x0000000c
        /*02d8*/ 	.word	0x00036438
        /*02dc*/ 	.short	0x010a
        /*02de*/ 	.byte	0x3f
	.zero		1


	//   ....[21]....
        /*02e0*/ 	.word	0x00009580
        /*02e4*/ 	.word	0x0000000c
        /*02e8*/ 	.word	0x00036428
        /*02ec*/ 	.short	0x010a
        /*02ee*/ 	.byte	0x3f
	.zero		1


	//   ....[22]....
        /*02f0*/ 	.word	0x000098a0
        /*02f4*/ 	.word	0x0000000c
        /*02f8*/ 	.word	0x00036438
        /*02fc*/ 	.short	0x010a
        /*02fe*/ 	.byte	0x3f
	.zero		1


	//   ....[23]....
        /*0300*/ 	.word	0x00009d10
        /*0304*/ 	.word	0x00000005
        /*0308*/ 	.word	0x00000000
        /*030c*/ 	.short	0x010a
        /*030e*/ 	.byte	0x3f
	.zero		1


	//   ....[24]....
        /*0310*/ 	.word	0x00009d90
        /*0314*/ 	.word	0x00000017
        /*0318*/ 	.word	0x00000000
        /*031c*/ 	.short	0x010a
        /*031e*/ 	.byte	0x3f
	.zero		1


	//   ....[25]....
        /*0320*/ 	.word	0x00009de0
        /*0324*/ 	.word	0x00000007
        /*0328*/ 	.word	0x00036438
        /*032c*/ 	.short	0x010a
        /*032e*/ 	.byte	0x3f
	.zero		1


	//   ....[26]....
        /*0330*/ 	.word	0x00009eb0
        /*0334*/ 	.word	0x00000013
        /*0338*/ 	.word	0x00036400
        /*033c*/ 	.short	0x010a
        /*033e*/ 	.byte	0x3f
	.zero		1


	//   ....[27]....
        /*0340*/ 	.word	0x00009f00
        /*0344*/ 	.word	0x00000003
        /*0348*/ 	.word	0x00036410
        /*034c*/ 	.short	0x010a
        /*034e*/ 	.byte	0x3f
	.zero		1


	//   ....[28]....
        /*0350*/ 	.word	0x00009f50
        /*0354*/ 	.word	0x00000013
        /*0358*/ 	.word	0x00036430
        /*035c*/ 	.short	0x010a
        /*035e*/ 	.byte	0x3f
	.zero		1


	//   ....[29]....
        /*0360*/ 	.word	0x0000a0f0
        /*0364*/ 	.word	0x0000000c
        /*0368*/ 	.word	0x00036420
        /*036c*/ 	.short	0x010a
        /*036e*/ 	.byte	0x3f
	.zero		1


	//   ....[30]....
        /*0370*/ 	.word	0x0000a140
        /*0374*/ 	.word	0x0000000c
        /*0378*/ 	.word	0x00036438
        /*037c*/ 	.short	0x010a
        /*037e*/ 	.byte	0x3f
	.zero		1


	//   ....[31]....
        /*0380*/ 	.word	0x0000a190
        /*0384*/ 	.word	0x0000000c
        /*0388*/ 	.word	0x00036428
        /*038c*/ 	.short	0x010a
        /*038e*/ 	.byte	0x3f
	.zero		1


	//   ....[32]....
        /*0390*/ 	.word	0x0000a200
        /*0394*/ 	.word	0x0000000c
        /*0398*/ 	.word	0x00036438
        /*039c*/ 	.short	0x010a
        /*039e*/ 	.byte	0x3f
	.zero		1


	//   ....[33]....
        /*03a0*/ 	.word	0x0000a270
        /*03a4*/ 	.word	0x0000000c
        /*03a8*/ 	.word	0x00036420
        /*03ac*/ 	.short	0x010a
        /*03ae*/ 	.byte	0x3f
	.zero		1


	//   ....[34]....
        /*03b0*/ 	.word	0x0000a2c0
        /*03b4*/ 	.word	0x0000000c
        /*03b8*/ 	.word	0x00036438
        /*03bc*/ 	.short	0x010a
        /*03be*/ 	.byte	0x3f
	.zero		1


	//   ....[35]....
        /*03c0*/ 	.word	0x0000a310
        /*03c4*/ 	.word	0x0000000c
        /*03c8*/ 	.word	0x00036428
        /*03cc*/ 	.short	0x010a
        /*03ce*/ 	.byte	0x3f
	.zero		1


	//   ....[36]....
        /*03d0*/ 	.word	0x0000a360
        /*03d4*/ 	.word	0x0000000c
        /*03d8*/ 	.word	0x00036438
        /*03dc*/ 	.short	0x010a
        /*03de*/ 	.byte	0x3f
	.zero		1


	//   ....[37]....
        /*03e0*/ 	.word	0x0000a430
        /*03e4*/ 	.word	0x00000005
        /*03e8*/ 	.word	0x00000000
        /*03ec*/ 	.short	0x010a
        /*03ee*/ 	.byte	0x3f
	.zero		1


	//   ....[38]....
        /*03f0*/ 	.word	0x0000a480
        /*03f4*/ 	.word	0x00000017
        /*03f8*/ 	.word	0x00000000
        /*03fc*/ 	.short	0x010a
        /*03fe*/ 	.byte	0x3f
	.zero		1


	//----- nvinfo : EIATTR_NUM_MBARRIERS
	.align		4
.L_1458:
        /*0400*/ 	.byte	0x03, 0x38
        /*0402*/ 	.short	0x0007


	//----- nvinfo : EIATTR_EXIT_INSTR_OFFSETS
	.align		4
        /*0404*/ 	.byte	0x04, 0x1c
        /*0406*/ 	.short	(.L_1460 - .L_1459)


	//   ....[0]....
.L_1459:
        /*0408*/ 	.word	0x00000930


	//   ....[1]....
        /*040c*/ 	.word	0x00004ac0


	//   ....[2]....
        /*0410*/ 	.word	0x00005a40


	//   ....[3]....
        /*0414*/ 	.word	0x00009e30


	//----- nvinfo : EIATTR_MAX_THREADS
	.align		4
.L_1460:
        /*0418*/ 	.byte	0x04, 0x05
        /*041a*/ 	.short	(.L_1462 - .L_1461)
.L_1461:
        /*041c*/ 	.word	0x00000200
        /*0420*/ 	.word	0x00000001
        /*0424*/ 	.word	0x00000001


	//----- nvinfo : EIATTR_CRS_STACK_SIZE
	.align		4
.L_1462:
        /*0428*/ 	.byte	0x04, 0x1e
        /*042a*/ 	.short	(.L_1464 - .L_1463)
.L_1463:
        /*042c*/ 	.word	0x00000000


	//----- nvinfo : EIATTR_CBANK_PARAM_SIZE
	.align		4
.L_1464:
        /*0430*/ 	.byte	0x03, 0x19
        /*0432*/ 	.short	0x0970


	//----- nvinfo : EIATTR_PARAM_CBANK
	.align		4
        /*0434*/ 	.byte	0x04, 0x0a
        /*0436*/ 	.short	(.L_1466 - .L_1465)
	.align		4
.L_1465:
        /*0438*/ 	.word	index@(.nv.constant0._ZN7cutlass13device_kernelIN5flash11enable_sm90INS1_16FlashAttnBwdSm90INS1_25CollectiveMainloopBwdSm90ILi2ELi1ELi1EN4cute5tupleIJNS5_1CILi1EEES8_S8_EEENS6_IJNS7_ILi64EEENS7_ILi96EEENS7_ILi192EEEEEENS_6half_tEfNS_4arch4Sm90ELb1ELb0ELb0ELb0ELb1ELb0ELb1ELb0ELi3ELi1ELi1ELi1ELb0EEENS1_21CollectiveEpilogueBwdISD_SE_SG_Li384ELb0ELb1ELi3EEENS1_25SingleTileBwdLPTSchedulerILb0ELi96ELb1EEEEEEEEEvNT_6ParamsE)
        /*043c*/ 	.short	0x0210
        /*043e*/ 	.short	0x0970


	//----- nvinfo : EIATTR_SW_WAR
	.align		4
.L_1466:
        /*0440*/ 	.byte	0x04, 0x36
        /*0442*/ 	.short	(.L_1468 - .L_1467)
.L_1467:
        /*0444*/ 	.word	0x00000008
.L_1468:


//--------------------- .nv.info._ZN7cutlass13device_kernelIN5flash11enable_sm90INS1_16FlashAttnBwdSm90INS1_25CollectiveMainloopBwdSm90ILi2ELi1ELi1EN4cute5tupleIJNS5_1CILi1EEES8_S8_EEENS6_IJNS7_ILi64EEENS7_ILi96EEENS7_ILi192EEEEEENS_6half_tEfNS_4arch4Sm90ELb1ELb0ELb0ELb0ELb0ELb0ELb1ELb0ELi3ELi1ELi1ELi1ELb0EEENS1_24CollectiveEpilogueBwdGQAISD_fSG_Li384ELb0ELb0EEENS1_25SingleTileBwdLPTSchedulerILb0ELi96ELb0EEEEEEEEEvNT_6ParamsE --------------------------
	.section	.nv.info._ZN7cutlass13device_kernelIN5flash11enable_sm90INS1_16FlashAttnBwdSm90INS1_25CollectiveMainloopBwdSm90ILi2ELi1ELi1EN4cute5tupleIJNS5_1CILi1EEES8_S8_EEENS6_IJNS7_ILi64EEENS7_ILi96EEENS7_ILi192EEEEEENS_6half_tEfNS_4arch4Sm90ELb1ELb0ELb0ELb0ELb0ELb0ELb1ELb0ELi3ELi1ELi1ELi1ELb0EEENS1_24CollectiveEpilogueBwdGQAISD_fSG_Li384ELb0ELb0EEENS1_25SingleTileBwdLPTSchedulerILb0ELi96ELb0EEEEEEEEEvNT_6ParamsE,"",@"SHT_CUDA_INFO"
	.sectionflags	@""
	.align	4


	//----- nvinfo : EIATTR_CUDA_API_VERSION
	.align		4
        /*0000*/ 	.byte	0x04, 0x37
        /*0002*/ 	.short	(.L_1470 - .L_1469)
.L_1469:
        /*0004*/ 	.word	0x00000082


	//----- nvinfo : EIATTR_KPARAM_INFO
	.align		4
.L_1470:
        /*0008*/ 	.byte	0x04, 0x17
        /*000a*/ 	.short	(.L_1472 - .L_1471)
.L_1471:
        /*000c*/ 	.word	0x00000000
        /*0010*/ 	.short	0x0000
        /*0012*/ 	.short	0x0070
        /*0014*/ 	.byte	0x00, 0xf0, 0x01, 0x1c


	//----- nvinfo : EIATTR_SPARSE_MMA_MASK
	.align		4
.L_1472:
        /*0018*/ 	.byte	0x03, 0x50
        /*001a*/ 	.short	0x0000


	//----- nvinfo : EIATTR_MAXREG_COUNT
	.align		4
        /*001c*/ 	.byte	0x03, 0x1b
        /*001e*/ 	.short	0x0080


	//----- nvinfo : EIATTR_NUM_BARRIERS
	.align		4
        /*0020*/ 	.byte	0x02, 0x4c
        /*0022*/ 	.byte	0x10
	.zero		1


	//----- nvinfo : EIATTR_EXTERNS
	.align		4
        /*0024*/ 	.byte	0x04, 0x0f
        /*0026*/ 	.short	(.L_1474 - .L_1473)


	//   ....[0]....
	.align		4
.L_1473:
        /*0028*/ 	.word	index@(__assertfail)


	//----- nvinfo : EIATTR_ANNOTATIONS
	.align		4
.L_1474:
        /*002c*/ 	.byte	0x04, 0x55
        /*002e*/ 	.short	(.L_1476 - .L_1475)


	//   ....[0]....
.L_1475:
        /* <DEDUP_REMOVED lines=9> */


	//----- nvinfo : EIATTR_MERCURY_ISA_VERSION
	.align		4
.L_1476:
        /*00b0*/ 	.byte	0x03, 0x5f
        /*00b2*/ 	.short	0x0101


	//----- nvinfo : EIATTR_INT_WARP_WIDE_INSTR_OFFSETS
	.align		4
        /*00b4*/ 	.byte	0x04, 0x31
        /*00b6*/ 	.short	(.L_1478 - .L_1477)


	//   ....[0]....
.L_1477:
        /*00b8*/ 	.word	0x00000180


	//   ....[1]....
        /*00bc*/ 	.word	0x00000240


	//----- nvinfo : EIATTR_COOP_GROUP_MASK_REGIDS
	.align		4
.L_1478:
        /*00c0*/ 	.byte	0x04, 0x29
        /*00c2*/ 	.short	(.L_1480 - .L_1479)


	//   ....[0]....
.L_1479:
        /*00c4*/ 	.word	0xffffffff


	//   ....[1]....
        /*00c8*/ 	.word	0xffffffff


	//   ....[2]....
        /*00cc*/ 	.word	0xffffffff


	//   ....[3]....
        /*00d0*/ 	.word	0xffffffff


	//   ....[4]....
        /*00d4*/ 	.word	0xffffffff


	//   ....[5]....
        /*00d8*/ 	.word	0xffffffff


	//   ....[6]....
        /*00dc*/ 	.word	0xffffffff


	//   ....[7]....
        /*00e0*/ 	.word	0x0500000f


	//----- nvinfo : EIATTR_COOP_GROUP_INSTR_OFFSETS
	.align		4
.L_1480:
        /*00e4*/ 	.byte	0x04, 0x28
        /*00e6*/ 	.short	(.L_1482 - .L_1481)


	//   ....[0]....
.L_1481:
        /*00e8*/ 	.word	0x00000060


	//   ....[1]....
        /*00ec*/ 	.word	0x00000190


	//   ....[2]....
        /*00f0*/ 	.word	0x00000220


	//   ....[3]....
        /*00f4*/ 	.word	0x000003a0


	//   ....[4]....
        /*00f8*/ 	.word	0x000005f0


	//   ....[5]....
        /*00fc*/ 	.word	0x000011c0


	//   ....[6]....
        /*0100*/ 	.word	0x00004460


	//   ....[7]....
        /*0104*/ 	.word	0x00007e50


	//----- nvinfo : EIATTR_REG_RECONFIG
	.align		4
.L_1482:
        /*0108*/ 	.byte	0x01, 0x54
	.zero		2


	//----- nvinfo : EIATTR_SYSCALL_OFFSETS
	.align		4
        /*010c*/ 	.byte	0x04, 0x46
        /*010e*/ 	.short	(.L_1484 - .L_1483)


	//   ....[0]....
.L_1483:
        /*0110*/ 	.word	0x00000e20


	//   ....[1]....
        /*0114*/ 	.word	0x00000f10


	//   ....[2]....
        /*0118*/ 	.word	0x00001050


	//   ....[3]....
        /*011c*/ 	.word	0x00001140


	//----- nvinfo : EIATTR_MBARRIER_INSTR_OFFSETS
	.align		4
.L_1484:
        /*0120*/ 	.byte	0x04, 0x39
        /*0122*/ 	.short	(.L_1486 - .L_1485)


	//   ....[0]....
.L_1485:
        /*0124*/ 	.word	0x00000260
        /*0128*/ 	.word	0x000000ff
        /*012c*/ 	.word	0x00036400
        /*0130*/ 	.short	0x0100
        /*0132*/ 	.byte	0x06
	.zero		1


	//   ....[1]....
        /*0134*/ 	.word	0x00000350
        /*0138*/ 	.word	0x000000ff
        /*013c*/ 	.word	0x00036410
        /*0140*/ 	.short	0x0100
        /*0142*/ 	.byte	0x08
	.zero		1


	//   ....[2]....
        /*0144*/ 	.word	0x00000360
        /*0148*/ 	.word	0x000000ff
        /*014c*/ 	.word	0x00036420
        /*0150*/ 	.short	0x0100
        /*0152*/ 	.byte	0x08
	.zero		1


	//   ....[3]....
        /*0154*/ 	.word	0x00000370
        /*0158*/ 	.word	0x000000ff
        /*015c*/ 	.word	0x00036418
        /*0160*/ 	.short	0x0100
        /*0162*/ 	.byte	0x08
	.zero		1


	//   ....[4]....
        /*0164*/ 	.word	0x00000380
        /*0168*/ 	.word	0x000000ff
        /*016c*/ 	.word	0x00036428
        /*0170*/ 	.short	0x0100
        /*0172*/ 	.byte	0x08
	.zero		1


	//   ....[5]....
        /*0174*/ 	.word	0x000004b0
        /*0178*/ 	.word	0x000000ff
        /*017c*/ 	.word	0x00036430
        /*0180*/ 	.short	0x0100
        /*0182*/ 	.byte	0x08
	.zero		1


	//   ....[6]....
        /*0184*/ 	.word	0x000004c0
        /*0188*/ 	.word	0x000000ff
        /*018c*/ 	.word	0x00036438
        /*0190*/ 	.short	0x0100
        /*0192*/ 	.byte	0x08
	.zero		1


	//   ....[7]....
        /*0194*/ 	.word	0x000011f0
        /*0198*/ 	.word	0x000000ff
        /*019c*/ 	.word	0x00036400
        /*01a0*/ 	.short	0x010a
        /*01a2*/ 	.byte	0x28
	.zero		1


	//   ....[8]....
        /*01a4*/ 	.word	0x000012e0
        /*01a8*/ 	.word	0x000000ff
        /*01ac*/ 	.word	0x00036400
        /*01b0*/ 	.short	0x010a
        /*01b2*/ 	.byte	0x28
	.zero		1


	//   ....[9]....
        /*01b4*/ 	.word	0x00001a00
        /*01b8*/ 	.word	0x00000003
        /*01bc*/ 	.word	0x00036410
        /*01c0*/ 	.short	0x010a
        /*01c2*/ 	.byte	0x3f
	.zero		1


	//   ....[10]....
        /*01c4*/ 	.word	0x00001a40
        /*01c8*/ 	.word	0x00000003
        /*01cc*/ 	.word	0x00036410
        /*01d0*/ 	.short	0x010a
        /*01d2*/ 	.byte	0x3f
	.zero		1


	//   ....[11]....
        /*01d4*/ 	.word	0x000020e0
        /*01d8*/ 	.word	0x000000ff
        /*01dc*/ 	.word	0x00036430
        /*01e0*/ 	.short	0x010a
        /*01e2*/ 	.byte	0x28
	.zero		1


	//   ....[12]....
        /*01e4*/ 	.word	0x00002120
        /*01e8*/ 	.word	0x000000ff
        /*01ec*/ 	.word	0x00036430
        /*01f0*/ 	.short	0x010a
        /*01f2*/ 	.byte	0x28
	.zero		1


	//   ....[13]....
        /*01f4*/ 	.word	0x000035a0
        /*01f8*/ 	.word	0x000000ff
        /*01fc*/ 	.word	0x00000000
        /*0200*/ 	.short	0x0101
        /*0202*/ 	.byte	0x04
	.zero		1


	//   ....[14]....
        /*0204*/ 	.word	0x00003930
        /*0208*/ 	.word	0x00000003
        /*020c*/ 	.word	0x00000000
        /*0210*/ 	.short	0x0101
        /*0212*/ 	.byte	0x3f
	.zero		1


	//   ....[15]....
        /*0214*/ 	.word	0x00005d40
        /*0218*/ 	.word	0x0000000c
        /*021c*/ 	.word	0x00036420
        /*0220*/ 	.short	0x010a
        /*0222*/ 	.byte	0x3f
	.zero		1


	//   ....[16]....
        /*0224*/ 	.word	0x000064d0
        /*0228*/ 	.word	0x0000000c
        /*022c*/ 	.word	0x00036438
        /*0230*/ 	.short	0x010a
        /*0232*/ 	.byte	0x3f
	.zero		1


	//   ....[17]....
        /*0234*/ 	.word	0x00006850
        /*0238*/ 	.word	0x0000000c
        /*023c*/ 	.word	0x00036428
        /*0240*/ 	.short	0x010a
        /*0242*/ 	.byte	0x3f
	.zero		1


	//   ....[18]....
        /*0244*/ 	.word	0x00006ba0
        /*0248*/ 	.word	0x0000000c
        /*024c*/ 	.word	0x00036438
        /*0250*/ 	.short	0x010a
        /*0252*/ 	.byte	0x3f
	.zero		1


	//   ....[19]....
        /*0254*/ 	.word	0x00006ec0
        /*0258*/ 	.word	0x0000000c
        /*025c*/ 	.word	0x00036420
        /*0260*/ 	.short	0x010a
        /*0262*/ 	.byte	0x3f
	.zero		1


	//   ....[20]....
        /*0264*/ 	.word	0x00007240
        /*0268*/ 	.word	0x0000000c
        /*026c*/ 	.word	0x00036438
        /*0270*/ 	.short	0x010a
        /*0272*/ 	.byte	0x3f
	.zero		1


	//   ....[21]....
        /*0274*/ 	.word	0x00007550
        /*0278*/ 	.word	0x0000000c
        /*027c*/ 	.word	0x00036428
        /*0280*/ 	.short	0x010a
        /*0282*/ 	.byte	0x3f
	.zero		1


	//   ....[22]....
        /*0284*/ 	.word	0x00007870
        /*0288*/ 	.word	0x0000000c
        /*028c*/ 	.word	0x00036438
        /*0290*/ 	.short	0x010a
        /*0292*/ 	.byte	0x3f
	.zero		1


	//   ....[23]....
        /*0294*/ 	.word	0x00007ce0
        /*0298*/ 	.word	0x00000005
        /*029c*/ 	.word	0x00000000
        /*02a0*/ 	.short	0x010a
        /*02a2*/ 	.byte	0x3f
	.zero		1


	//   ....[24]....
        /*02a4*/ 	.word	0x00007d60
        /*02a8*/ 	.word	0x00000017
        /*02ac*/ 	.word	0x00000000
        /*02b0*/ 	.short	0x010a
        /*02b2*/ 	.byte	0x3f
	.zero		1


	//   ....[25]....
        /*02b4*/ 	.word	0x00007db0
        /*02b8*/ 	.word	0x00000007
        /*02bc*/ 	.word	0x00036438
        /*02c0*/ 	.short	0x010a
        /*02c2*/ 	.byte	0x3f
	.zero		1


	//   ....[26]....
        /*02c4*/ 	.word	0x00007e80
        /*02c8*/ 	.word	0x00000013
        /*02cc*/ 	.word	0x00036400
        /*02d0*/ 	.short	0x010a
        /*02d2*/ 	.byte	0x3f
	.zero		1


	//   ....[27]....
        /*02d4*/ 	.word	0x00007ed0
        /*02d8*/ 	.word	0x00000003
        /*02dc*/ 	.word	0x00036410
        /*02e0*/ 	.short	0x010a
        /*02e2*/ 	.byte	0x3f
	.zero		1


	//   ....[28]....
        /*02e4*/ 	.word	0x00007f20
        /*02e8*/ 	.word	0x00000013
        /*02ec*/ 	.word	0x00036430
        /*02f0*/ 	.short	0x010a
        /*02f2*/ 	.byte	0x3f
	.zero		1


	//   ....[29]....
        /*02f4*/ 	.word	0x00007f70
        /*02f8*/ 	.word	0x0000000c
        /*02fc*/ 	.word	0x00036420
        /*0300*/ 	.short	0x010a
        /*0302*/ 	.byte	0x3f
	.zero		1


	//   ....[30]....
        /*0304*/ 	.word	0x00007fc0
        /*0308*/ 	.word	0x0000000c
        /*030c*/ 	.word	0x00036438
        /*0310*/ 	.short	0x010a
        /*0312*/ 	.byte	0x3f
	.zero		1


	//   ....[31]....
        /*0314*/ 	.word	0x00008010
        /*0318*/ 	.word	0x0000000c
        /*031c*/ 	.word	0x00036428
        /*0320*/ 	.short	0x010a
        /*0322*/ 	.byte	0x3f
	.zero		1


	//   ....[32]....
        /*0324*/ 	.word	0x00008080
        /*0328*/ 	.word	0x0000000c
        /*032c*/ 	.word	0x00036438
        /*0330*/ 	.short	0x010a
        /*0332*/ 	.byte	0x3f
	.zero		1


	//   ....[33]....
        /*0334*/ 	.word	0x000080f0
        /*0338*/ 	.word	0x0000000c
        /*033c*/ 	.word	0x00036420
        /*0340*/ 	.short	0x010a
        /*0342*/ 	.byte	0x3f
	.zero		1


	//   ....[34]....
        /*0344*/ 	.word	0x00008140
        /*0348*/ 	.word	0x0000000c
        /*034c*/ 	.word	0x00036438
        /*0350*/ 	.short	0x010a
        /*0352*/ 	.byte	0x3f
	.zero		1


	//   ....[35]....
        /*0354*/ 	.word	0x00008190
        /*0358*/ 	.word	0x0000000c
        /*035c*/ 	.word	0x00036428
        /*0360*/ 	.short	0x010a
        /*0362*/ 	.byte	0x3f
	.zero		1


	//   ....[36]....
        /*0364*/ 	.word	0x000081e0
        /*0368*/ 	.word	0x0000000c
        /*036c*/ 	.word	0x00036438
        /*0370*/ 	.short	0x010a
        /*0372*/ 	.byte	0x3f
	.zero		1


	//   ....[37]....
        /*0374*/ 	.word	0x000082c0
        /*0378*/ 	.word	0x00000005
        /*037c*/ 	.word	0x00000000
        /*0380*/ 	.short	0x010a
        /*0382*/ 	.byte	0x3f
	.zero		1


	//   ....[38]....
        /*0384*/ 	.word	0x00008310
        /*0388*/ 	.word	0x00000017
        /*038c*/ 	.word	0x00000000
        /*0390*/ 	.short	0x010a
        /*0392*/ 	.byte	0x3f
	.zero		1


	//----- nvinfo : EIATTR_NUM_MBARRIERS
	.align		4
.L_1486:
        /*0394*/ 	.byte	0x03, 0x38
        /*0396*/ 	.short	0x0007


	//----- nvinfo : EIATTR_EXIT_INSTR_OFFSETS
	.align		4
        /*0398*/ 	.byte	0x04, 0x1c
        /*039a*/ 	.short	(.L_1488 - .L_1487)


	//   ....[0]....
.L_1487:
        /*039c*/ 	.word	0x00007e00


	//----- nvinfo : EIATTR_MAX_THREADS
	.align		4
.L_1488:
        /*03a0*/ 	.byte	0x04, 0x05
        /*03a2*/ 	.short	(.L_1490 - .L_1489)
.L_1489:
        /*03a4*/ 	.word	0x00000200
        /*03a8*/ 	.word	0x00000001
        /*03ac*/ 	.word	0x00000001


	//----- nvinfo : EIATTR_CRS_STACK_SIZE
	.align		4
.L_1490:
        /*03b0*/ 	.byte	0x04, 0x1e
        /*03b2*/ 	.short	(.L_1492 - .L_1491)
.L_1491:
        /*03b4*/ 	.word	0x00000000


	//----- nvinfo : EIATTR_CBANK_PARAM_SIZE
	.align		4
.L_1492:
        /*03b8*/ 	.byte	0x03, 0x19
        /*03ba*/ 	.short	0x0770


	//----- nvinfo : EIATTR_PARAM_CBANK
	.align		4
        /*03bc*/ 	.byte	0x04, 0x0a
        /*03be*/ 	.short	(.L_1494 - .L_1493)
	.align		4
.L_1493:
        /*03c0*/ 	.word	index@(.nv.constant0._ZN7cutlass13device_kernelIN5flash11enable_sm90INS1_16FlashAttnBwdSm90INS1_25CollectiveMainloopBwdSm90ILi2ELi1ELi1EN4cute5tupleIJNS5_1CILi1EEES8_S8_EEENS6_IJNS7_ILi64EEENS7_ILi96EEENS7_ILi192EEEEEENS_6half_tEfNS_4arch4Sm90ELb1ELb0ELb0ELb0ELb0ELb0ELb1ELb0ELi3ELi1ELi1ELi1ELb0EEENS1_24CollectiveEpilogueBwdGQAISD_fSG_Li384ELb0ELb0EEENS1_25SingleTileBwdLPTSchedulerILb0ELi96ELb0EEEEEEEEEvNT_6ParamsE)
        /*03c4*/ 	.short	0x0210
        /*03c6*/ 	.short	0x0770


	//----- nvinfo : EIATTR_SW_WAR
	.align		4
.L_1494:
        /*03c8*/ 	.byte	0x04, 0x36
        /*03ca*/ 	.short	(.L_1496 - .L_1495)
.L_1495:
        /*03cc*/ 	.word	0x00000008
.L_1496:


//--------------------- .nv.info._ZN7cutlass13device_kernelIN5flash11enable_sm90INS1_16FlashAttnBwdSm90INS1_25CollectiveMainloopBwdSm90ILi2ELi1ELi1EN4cute5tupleIJNS5_1CILi1EEES8_S8_EEENS6_IJNS7_ILi64EEENS7_ILi96EEENS7_ILi192EEEEEENS_6half_tEfNS_4arch4Sm90ELb1ELb0ELb0ELb0ELb1ELb0ELb1ELb0ELi3ELi1ELi1ELi1ELb0EEENS1_24CollectiveEpilogueBwdGQAISD_fSG_Li384ELb0ELb1EEENS1_25SingleTileBwdLPTSchedulerILb0ELi96ELb1EEEEEEEEEvNT_6ParamsE --------------------------
	.section	.nv.info._ZN7cutlass13device_kernelIN5flash11enable_sm90INS1_16FlashAttnBwdSm90INS1_25CollectiveMainloopBwdSm90ILi2ELi1ELi1EN4cute5tupleIJNS5_1CILi1EEES8_S8_EEENS6_IJNS7_ILi64EEENS7_ILi96EEENS7_ILi192EEEEEENS_6half_tEfNS_4arch4Sm90ELb1ELb0ELb0ELb0ELb1ELb0ELb1ELb0ELi3ELi1ELi1ELi1ELb0EEENS1_24CollectiveEpilogueBwdGQAISD_fSG_Li384ELb0ELb1EEENS1_25SingleTileBwdLPTSchedulerILb0ELi96ELb1EEEEEEEEEvNT_6ParamsE,"",@"SHT_CUDA_INFO"
	.sectionflags	@""
	.align	4


	//----- nvinfo : EIATTR_CUDA_API_VERSION
	.align		4
        /*0000*/ 	.byte	0x04, 0x37
        /*0002*/ 	.short	(.L_1498 - .L_1497)
.L_1497:
        /*0004*/ 	.word	0x00000082


	//----- nvinfo : EIATTR_KPARAM_INFO
	.align		4
.L_1498:
        /*0008*/ 	.byte	0x04, 0x17
        /*000a*/ 	.short	(.L_1500 - .L_1499)
.L_1499:
        /*000c*/ 	.word	0x00000000
        /*0010*/ 	.short	0x0000
        /*0012*/ 	.short	0x0070
        /*0014*/ 	.byte	0x00, 0xf0, 0x01, 0x1c


	//----- nvinfo : EIATTR_SPARSE_MMA_MASK
	.align		4
.L_1500:
        /*0018*/ 	.byte	0x03, 0x50
        /*001a*/ 	.short	0x0000


	//----- nvinfo : EIATTR_MAXREG_COUNT
	.align		4
        /*001c*/ 	.byte	0x03, 0x1b
        /*001e*/ 	.short	0x0080


	//----- nvinfo : EIATTR_NUM_BARRIERS
	.align		4
        /*0020*/ 	.byte	0x02, 0x4c
        /*0022*/ 	.byte	0x10
	.zero		1


	//----- nvinfo : EIATTR_EXTERNS
	.align		4
        /*0024*/ 	.byte	0x04, 0x0f
        /*0026*/ 	.short	(.L_1502 - .L_1501)


	//   ....[0]....
	.align		4
.L_1501:
        /*0028*/ 	.word	index@(__assertfail)


	//----- nvinfo : EIATTR_ANNOTATIONS
	.align		4
.L_1502:
        /*002c*/ 	.byte	0x04, 0x55
        /*002e*/ 	.short	(.L_1504 - .L_1503)


	//   ....[0]....
.L_1503:
        /* <DEDUP_REMOVED lines=9> */


	//----- nvinfo : EIATTR_MERCURY_ISA_VERSION
	.align		4
.L_1504:
        /*00b0*/ 	.byte	0x03, 0x5f
        /*00b2*/ 	.short	0x0101


	//----- nvinfo : EIATTR_INT_WARP_WIDE_INSTR_OFFSETS
	.align		4
        /*00b4*/ 	.byte	0x04, 0x31
        /*00b6*/ 	.short	(.L_1506 - .L_1505)


	//   ....[0]....
.L_1505:
        /*00b8*/ 	.word	0x00000180


	//   ....[1]....
        /*00bc*/ 	.word	0x00000240


	//   ....[2]....
        /*00c0*/ 	.word	0x00005710


	//   ....[3]....
        /*00c4*/ 	.word	0x00005ec0


	//   ....[4]....
        /*00c8*/ 	.word	0x00006520


	//----- nvinfo : EIATTR_COOP_GROUP_MASK_REGIDS
	.align		4
.L_1506:
        /*00cc*/ 	.byte	0x04, 0x29
        /*00ce*/ 	.short	(.L_1508 - .L_1507)


	//   ....[0]....
.L_1507:
        /*00d0*/ 	.word	0xffffffff


	//   ....[1]....
        /*00d4*/ 	.word	0xffffffff


	//   ....[2]....
        /*00d8*/ 	.word	0xffffffff


	//   ....[3]....
        /*00dc*/ 	.word	0xffffffff


	//   ....[4]....
        /*00e0*/ 	.word	0xffffffff


	//   ....[5]....
        /*00e4*/ 	.word	0xffffffff


	//   ....[6]....
        /*00e8*/ 	.word	0xffffffff


	//   ....[7]....
        /*00ec*/ 	.word	0xffffffff


	//   ....[8]....
        /*00f0*/ 	.word	0xffffffff


	//   ....[9]....
        /*00f4*/ 	.word	0xffffffff


	//   ....[10]....
        /*00f8*/ 	.word	0xffffffff


	//   ....[11]....
        /*00fc*/ 	.word	0xffffffff


	//   ....[12]....
        /*0100*/ 	.word	0xffffffff


	//   ....[13]....
        /*0104*/ 	.word	0xffffffff


	//   ....[14]....
        /*0108*/ 	.word	0xffffffff


	//   ....[15]....
        /*010c*/ 	.word	0xffffffff


	//   ....[16]....
        /*0110*/ 	.word	0xffffffff


	//   ....[17]....
        /*0114*/ 	.word	0x0500000f


	//   ....[18]....
        /*0118*/ 	.word	0x0500000f


	//   ....[19]....
        /*011c*/ 	.word	0x0500000f


	//   ....[20]....
        /*0120*/ 	.word	0x0500000f


	//   ....[21]....
        /*0124*/ 	.word	0x0500000f


	//   ....[22]....
        /*0128*/ 	.word	0x0500000f


	//----- nvinfo : EIATTR_COOP_GROUP_INSTR_OFFSETS
	.align		4
.L_1508:
        /*012c*/ 	.byte	0x04, 0x28
        /*012e*/ 	.short	(.L_1510 - .L_1509)


	//   ....[0]....
.L_1509:
        /*0130*/ 	.word	0x00000060


	//   ....[1]....
        /*0134*/ 	.word	0x00000190


	//   ....[2]....
        /*0138*/ 	.word	0x00000220


	//   ....[3]....
        /*013c*/ 	.word	0x000003a0


	//   ....[4]....
        /*0140*/ 	.word	0x00000600


	//   ....[5]....
        /*0144*/ 	.word	0x00001200


	//   ....[6]....
        /*0148*/ 	.word	0x000042d0


	//   ....[7]....
        /*014c*/ 	.word	0x00004450


	//   ....[8]....
        /*0150*/ 	.word	0x00004700


	//   ....[9]....
        /*0154*/ 	.word	0x00004890


	//   ....[10]....
        /*0158*/ 	.word	0x000049a0


	//   ....[11]....
        /*015c*/ 	.word	0x00005180


	//   ....[12]....
        /*0160*/ 	.word	0x00005640


	//   ....[13]....
        /*0164*/ 	.word	0x00005a00


	//   ....[14]....
        /*0168*/ 	.word	0x00005df0


	//   ....[15]....
        /*016c*/ 	.word	0x000060a0


	//   ....[16]....
        /*0170*/ 	.word	0x00006450


	//   ....[17]....
        /*0174*/ 	.word	0x00008d90


	//   ....[18]....
        /*0178*/ 	.word	0x00008ee0


	//   ....[19]....
        /*017c*/ 	.word	0x00008f50


	//   ....[20]....
        /*0180*/ 	.word	0x00008fc0


	//   ....[21]....
        /*0184*/ 	.word	0x00009030


	//   ....[22]....
        /*0188*/ 	.word	0x000090a0


	//----- nvinfo : EIATTR_REG_RECONFIG
	.align		4
.L_1510:
        /*018c*/ 	.byte	0x01, 0x54
	.zero		2


	//----- nvinfo : EIATTR_SYSCALL_OFFSETS
	.align		4
        /*0190*/ 	.byte	0x04, 0x46
        /*0192*/ 	.short	(.L_1512 - .L_1511)


	//   ....[0]....
.L_1511:
        /*0194*/ 	.word	0x00000e60


	//   ....[1]....
        /*0198*/ 	.word	0x00000f50


	//   ....[2]....
        /*019c*/ 	.word	0x00001090


	//   ....[3]....
        /*01a0*/ 	.word	0x00001180


	//----- nvinfo : EIATTR_MBARRIER_INSTR_OFFSETS
	.align		4
.L_1512:
        /*01a4*/ 	.byte	0x04, 0x39
        /*01a6*/ 	.short	(.L_1514 - .L_1513)


	//   ....[0]....
.L_1513:
        /*01a8*/ 	.word	0x00000260
        /*01ac*/ 	.word	0x000000ff
        /*01b0*/ 	.word	0x00036400
        /*01b4*/ 	.short	0x0100
        /*01b6*/ 	.byte	0x06
	.zero		1


	//   ....[1]....
        /*01b8*/ 	.word	0x00000350
        /*01bc*/ 	.word	0x000000ff
        /*01c0*/ 	.word	0x00036410
        /*01c4*/ 	.short	0x0100
        /*01c6*/ 	.byte	0x08
	.zero		1


	//   ....[2]....
        /*01c8*/ 	.word	0x00000360
        /*01cc*/ 	.word	0x000000ff
        /*01d0*/ 	.word	0x00036420
        /*01d4*/ 	.short	0x0100
        /*01d6*/ 	.byte	0x08
	.zero		1


	//   ....[3]....
        /*01d8*/ 	.word	0x00000370
        /*01dc*/ 	.word	0x000000ff
        /*01e0*/ 	.word	0x00036418
        /*01e4*/ 	.short	0x0100
        /*01e6*/ 	.byte	0x08
	.zero		1


	//   ....[4]....
        /*01e8*/ 	.word	0x00000380
        /*01ec*/ 	.word	0x000000ff
        /*01f0*/ 	.word	0x00036428
        /*01f4*/ 	.short	0x0100
        /*01f6*/ 	.byte	0x08
	.zero		1


	//   ....[5]....
        /*01f8*/ 	.word	0x000004b0
        /*01fc*/ 	.word	0x000000ff
        /*0200*/ 	.word	0x00036430
        /*0204*/ 	.short	0x0100
        /*0206*/ 	.byte	0x08
	.zero		1


	//   ....[6]....
        /*0208*/ 	.word	0x000004c0
        /*020c*/ 	.word	0x000000ff
        /*0210*/ 	.word	0x00036438
        /*0214*/ 	.short	0x0100
        /*0216*/ 	.byte	0x08
	.zero		1


	//   ....[7]....
        /*0218*/ 	.word	0x00001230
        /*021c*/ 	.word	0x000000ff
        /*0220*/ 	.word	0x00036400
        /*0224*/ 	.short	0x010a
        /*0226*/ 	.byte	0x2b
	.zero		1


	//   ....[8]....
        /*0228*/ 	.word	0x00001320
        /*022c*/ 	.word	0x000000ff
        /*0230*/ 	.word	0x00036400
        /*0234*/ 	.short	0x010a
        /*0236*/ 	.byte	0x2b
	.zero		1


	//   ....[9]....
        /*0238*/ 	.word	0x00001a40
        /*023c*/ 	.word	0x00000003
        /*0240*/ 	.word	0x00036410
        /*0244*/ 	.short	0x010a
        /*0246*/ 	.byte	0x3f
	.zero		1


	//   ....[10]....
        /*0248*/ 	.word	0x00001a80
        /*024c*/ 	.word	0x00000003
        /*0250*/ 	.word	0x00036410
        /*0254*/ 	.short	0x010a
        /*0256*/ 	.byte	0x3f
	.zero		1


	//   ....[11]....
        /*0258*/ 	.word	0x00002120
        /*025c*/ 	.word	0x000000ff
        /*0260*/ 	.word	0x00036430
        /*0264*/ 	.short	0x010a
        /*0266*/ 	.byte	0x2b
	.zero		1


	//   ....[12]....
        /*0268*/ 	.word	0x00002160
        /*026c*/ 	.word	0x000000ff
        /*0270*/ 	.word	0x00036430
        /*0274*/ 	.short	0x010a
        /*0276*/ 	.byte	0x2b
	.zero		1


	//   ....[13]....
        /*0278*/ 	.word	0x000035c0
        /*027c*/ 	.word	0x000000ff
        /*0280*/ 	.word	0x00000000
        /*0284*/ 	.short	0x0101
        /*0286*/ 	.byte	0x05
	.zero		1


	//   ....[14]....
        /*0288*/ 	.word	0x00003960
        /*028c*/ 	.word	0x00000003
        /*0290*/ 	.word	0x00000000
        /*0294*/ 	.short	0x0101
        /*0296*/ 	.byte	0x3f
	.zero		1


	//   ....[15]....
        /*0298*/ 	.word	0x00006c80
        /*029c*/ 	.word	0x0000000c
        /*02a0*/ 	.word	0x00036420
        /*02a4*/ 	.short	0x010a
        /*02a6*/ 	.byte	0x3f
	.zero		1


	//   ....[16]....
        /*02a8*/ 	.word	0x00007410
        /*02ac*/ 	.word	0x0000000c
        /*02b0*/ 	.word	0x00036438
        /*02b4*/ 	.short	0x010a
        /*02b6*/ 	.byte	0x3f
	.zero		1


	//   ....[17]....
        /*02b8*/ 	.word	0x00007790
        /*02bc*/ 	.word	0x0000000c
        /*02c0*/ 	.word	0x00036428
        /*02c4*/ 	.short	0x010a
        /*02c6*/ 	.byte	0x3f
	.zero		1


	//   ....[18]....
        /*02c8*/ 	.word	0x00007ae0
        /*02cc*/ 	.word	0x0000000c
        /*02d0*/ 	.word	0x00036438
        /*02d4*/ 	.short	0x010a
        /*02d6*/ 	.byte	0x3f
	.zero		1


	//   ....[19]....
        /*02d8*/ 	.word	0x00007e00
        /*02dc*/ 	.word	0x0000000c
        /*02e0*/ 	.word	0x00036420
        /*02e4*/ 	.short	0x010a
        /*02e6*/ 	.byte	0x3f
	.zero		1


	//   ....[20]....
        /*02e8*/ 	.word	0x00008180
        /*02ec*/ 	.word	0x0000000c
        /*02f0*/ 	.word	0x00036438
        /*02f4*/ 	.short	0x010a
        /*02f6*/ 	.byte	0x3f
	.zero		1


	//   ....[21]....
        /*02f8*/ 	.word	0x00008490
        /*02fc*/ 	.word	0x0000000c
        /*0300*/ 	.word	0x00036428
        /*0304*/ 	.short	0x010a
        /*0306*/ 	.byte	0x3f
	.zero		1


	//   ....[22]....
        /*0308*/ 	.word	0x000087b0
        /*030c*/ 	.word	0x0000000c
        /*0310*/ 	.word	0x00036438
        /*0314*/ 	.short	0x010a
        /*0316*/ 	.byte	0x3f
	.zero		1


	//   ....[23]....
        /*0318*/ 	.word	0x00008c20
        /*031c*/ 	.word	0x00000005
        /*0320*/ 	.word	0x00000000
        /*0324*/ 	.short	0x010a
        /*0326*/ 	.byte	0x3f
	.zero		1


	//   ....[24]....
        /*0328*/ 	.word	0x00008ca0
        /*032c*/ 	.word	0x00000017
        /*0330*/ 	.word	0x00000000
        /*0334*/ 	.short	0x010a
        /*0336*/ 	.byte	0x3f
	.zero		1


	//   ....[25]....
        /*0338*/ 	.word	0x00008cf0
        /*033c*/ 	.word	0x00000007
        /*0340*/ 	.word	0x00036438
        /*0344*/ 	.short	0x010a
        /*0346*/ 	.byte	0x3f
	.zero		1


	//   ....[26]....
        /*0348*/ 	.word	0x00008dc0
        /*034c*/ 	.word	0x00000013
        /*0350*/ 	.word	0x00036400
        /*0354*/ 	.short	0x010a
        /*0356*/ 	.byte	0x3f
	.zero		1


	//   ....[27]....
        /*0358*/ 	.word	0x00008e10
        /*035c*/ 	.word	0x00000003
        /*0360*/ 	.word	0x00036410
        /*0364*/ 	.short	0x010a
        /*0366*/ 	.byte	0x3f
	.zero		1


	//   ....[28]....
        /*0368*/ 	.word	0x00008e60
        /*036c*/ 	.word	0x00000013
        /*0370*/ 	.word	0x00036430
        /*0374*/ 	.short	0x010a
        /*0376*/ 	.byte	0x3f
	.zero		1


	//   ....[29]....
        /*0378*/ 	.word	0x000090e0
        /*037c*/ 	.word	0x0000000c
        /*0380*/ 	.word	0x00036420
        /*0384*/ 	.short	0x010a
        /*0386*/ 	.byte	0x3f
	.zero		1


	//   ....[30]....
        /*0388*/ 	.word	0x00009130
        /*038c*/ 	.word	0x0000000c
        /*0390*/ 	.word	0x00036438
        /*0394*/ 	.short	0x010a
        /*0396*/ 	.byte	0x3f
	.zero		1


	//   ....[31]....
        /*0398*/ 	.word	0x00009180
        /*039c*/ 	.word	0x0000000c
        /*03a0*/ 	.word	0x00036428
        /*03a4*/ 	.short	0x010a
        /*03a6*/ 	.byte	0x3f
	.zero		1


	//   ....[32]....
        /*03a8*/ 	.word	0x000091f0
        /*03ac*/ 	.word	0x0000000c
        /*03b0*/ 	.word	0x00036438
        /*03b4*/ 	.short	0x010a
        /*03b6*/ 	.byte	0x3f
	.zero		1


	//   ....[33]....
        /*03b8*/ 	.word	0x00009260
        /*03bc*/ 	.word	0x0000000c
        /*03c0*/ 	.word	0x00036420
        /*03c4*/ 	.short	0x010a
        /*03c6*/ 	.byte	0x3f
	.zero		1


	//   ....[34]....
        /*03c8*/ 	.word	0x000092b0
        /*03cc*/ 	.word	0x0000000c
        /*03d0*/ 	.word	0x00036438
        /*03d4*/ 	.short	0x010a
        /*03d6*/ 	.byte	0x3f
	.zero		1


	//   ....[35]....
        /*03d8*/ 	.word	0x00009300
        /*03dc*/ 	.word	0x0000000c
        /*03e0*/ 	.word	0x00036428
        /*03e4*/ 	.short	0x010a
        /*03e6*/ 	.byte	0x3f
	.zero		1


	//   ....[36]....
        /*03e8*/ 	.word	0x00009350
        /*03ec*/ 	.word	0x0000000c
        /*03f0*/ 	.word	0x00036438
        /*03f4*/ 	.short	0x010a
        /*03f6*/ 	.byte	0x3f
	.zero		1


	//   ....[37]....
        /*03f8*/ 	.word	0x00009430
        /*03fc*/ 	.word	0x00000005
        /*0400*/ 	.word	0x00000000
        /*0404*/ 	.short	0x010a
        /*0406*/ 	.byte	0x3f
	.zero		1


	//   ....[38]....
        /*0408*/ 	.word	0x00009480
        /*040c*/ 	.word	0x00000017
        /*0410*/ 	.word	0x00000000
        /*0414*/ 	.short	0x010a
        /*0416*/ 	.byte	0x3f
	.zero		1


	//----- nvinfo : EIATTR_NUM_MBARRIERS
	.align		4
.L_1514:
        /*0418*/ 	.byte	0x03, 0x38
        /*041a*/ 	.short	0x0007


	//----- nvinfo : EIATTR_EXIT_INSTR_OFFSETS
	.align		4
        /*041c*/ 	.byte	0x04, 0x1c
        /*041e*/ 	.short	(.L_1516 - .L_1515)


	//   ....[0]....
.L_1515:
        /*0420*/ 	.word	0x00008d40


	//----- nvinfo : EIATTR_MAX_THREADS
	.align		4
.L_1516:
        /*0424*/ 	.byte	0x04, 0x05
        /*0426*/ 	.short	(.L_1518 - .L_1517)
.L_1517:
        /*0428*/ 	.word	0x00000200
        /*042c*/ 	.word	0x00000001
        /*0430*/ 	.word	0x00000001


	//----- nvinfo : EIATTR_CRS_STACK_SIZE
	.align		4
.L_1518:
        /*0434*/ 	.byte	0x04, 0x1e
        /*0436*/ 	.short	(.L_1520 - .L_1519)
.L_1519:
        /*0438*/ 	.word	0x00000000


	//----- nvinfo : EIATTR_CBANK_PARAM_SIZE
	.align		4
.L_1520:
        /*043c*/ 	.byte	0x03, 0x19
        /*043e*/ 	.short	0x0770


	//----- nvinfo : EIATTR_PARAM_CBANK
	.align		4
        /*0440*/ 	.byte	0x04, 0x0a
        /*0442*/ 	.short	(.L_1522 - .L_1521)
	.align		4
.L_1521:
        /*0444*/ 	.word	index@(.nv.constant0._ZN7cutlass13device_kernelIN5flash11enable_sm90INS1_16FlashAttnBwdSm90INS1_25CollectiveMainloopBwdSm90ILi2ELi1ELi1EN4cute5tupleIJNS5_1CILi1EEES8_S8_EEENS6_IJNS7_ILi64EEENS7_ILi96EEENS7_ILi192EEEEEENS_6half_tEfNS_4arch4Sm90ELb1ELb0ELb0ELb0ELb1ELb0ELb1ELb0ELi3ELi1ELi1ELi1ELb0EEENS1_24CollectiveEpilogueBwdGQAISD_fSG_Li384ELb0ELb1EEENS1_25SingleTileBwdLPTSchedulerILb0ELi96ELb1EEEEEEEEEvNT_6ParamsE)
        /*0448*/ 	.short	0x0210
        /*044a*/ 	.short	0x0770


	//----- nvinfo : EIATTR_SW_WAR
	.align		4
.L_1522:
        /*044c*/ 	.byte	0x04, 0x36
        /*044e*/ 	.short	(.L_1524 - .L_1523)
.L_1523:
        /*0450*/ 	.word	0x00000008
.L_1524:


//--------------------- .nv.info._ZN7cutlass13device_kernelIN5flash22FlashAttnBwdPreprocessIN4cute5tupleIJNS3_1CILi64EEENS5_ILi192EEEEEENS_6half_tEfNS_4arch4Sm90ELb1ELb0EEEEEvNT_6ParamsE --------------------------
	.section	.nv.info._ZN7cutlass13device_kernelIN5flash22FlashAttnBwdPreprocessIN4cute5tupleIJNS3_1CILi64EEENS5_ILi192EEEEEENS_6half_tEfNS_4arch4Sm90ELb1ELb0EEEEEvNT_6ParamsE,"",@"SHT_CUDA_INFO"
	.sectionflags	@""
	.align	4


	//----- nvinfo : EIATTR_CUDA_API_VERSION
	.align		4
        /*0000*/ 	.byte	0x04, 0x37
        /*0002*/ 	.short	(.L_1526 - .L_1525)
.L_1525:
        /*0004*/ 	.word	0x00000082


	//----- nvinfo : EIATTR_KPARAM_INFO
	.align		4
.L_1526:
        /*0008*/ 	.byte	0x04, 0x17
        /*000a*/ 	.short	(.L_1528 - .L_1527)
.L_1527:
        /*000c*/ 	.word	0x00000000
        /*0010*/ 	.short	0x0000
        /*0012*/ 	.short	0x0000
        /*0014*/ 	.byte	0x00, 0xf0, 0xc1, 0x03


	//----- nvinfo : EIATTR_SPARSE_MMA_MASK
	.align		4
.L_1528:
        /*0018*/ 	.byte	0x03, 0x50
        /*001a*/ 	.short	0x0000


	//----- nvinfo : EIATTR_MAXREG_COUNT
	.align		4
        /*001c*/ 	.byte	0x03, 0x1b
        /*001e*/ 	.short	0x0080


	//----- nvinfo : EIATTR_MERCURY_ISA_VERSION
	.align		4
        /*0020*/ 	.byte	0x03, 0x5f
        /*0022*/ 	.short	0x0101


	//----- nvinfo : EIATTR_COOP_GROUP_MASK_REGIDS
	.align		4
        /*0024*/ 	.byte	0x04, 0x29
        /*0026*/ 	.short	(.L_1530 - .L_1529)


	//   ....[0]....
.L_1529:
        /*0028*/ 	.word	0xffffffff


	//   ....[1]....
        /*002c*/ 	.word	0xffffffff


	//   ....[2]....
        /*0030*/ 	.word	0xffffffff


	//   ....[3]....
        /*0034*/ 	.word	0xffffffff


	//   ....[4]....
        /*0038*/ 	.word	0xffffffff


	//   ....[5]....
        /*003c*/ 	.word	0xffffffff


	//----- nvinfo : EIATTR_COOP_GROUP_INSTR_OFFSETS
	.align		4
.L_1530:
        /*0040*/ 	.byte	0x04, 0x28
        /*0042*/ 	.short	(.L_1532 - .L_1531)


	//   ....[0]....
.L_1531:
        /*0044*/ 	.word	0x00001670


	//   ....[1]....
        /*0048*/ 	.word	0x00001680


	//   ....[2]....
        /*004c*/ 	.word	0x000016c0


	//   ....[3]....
        /*0050*/ 	.word	0x000016d0


	//   ....[4]....
        /*0054*/ 	.word	0x00001700


	//   ....[5]....
        /*0058*/ 	.word	0x00001710


	//----- nvinfo : EIATTR_EXIT_INSTR_OFFSETS
	.align		4
.L_1532:
        /*005c*/ 	.byte	0x04, 0x1c
        /*005e*/ 	.short	(.L_1534 - .L_1533)


	//   ....[0]....
.L_1533:
        /*0060*/ 	.word	0x00001c90


	//   ....[1]....
        /*0064*/ 	.word	0x00001d10


	//----- nvinfo : EIATTR_MAX_THREADS
	.align		4
.L_1534:
        /*0068*/ 	.byte	0x04, 0x05
        /*006a*/ 	.short	(.L_1536 - .L_1535)
.L_1535:
        /*006c*/ 	.word	0x00000100
        /*0070*/ 	.word	0x00000001
        /*0074*/ 	.word	0x00000001


	//----- nvinfo : EIATTR_CRS_STACK_SIZE
	.align		4
.L_1536:
        /*0078*/ 	.byte	0x04, 0x1e
        /*007a*/ 	.short	(.L_1538 - .L_1537)
.L_1537:
        /*007c*/ 	.word	0x00000000


	//----- nvinfo : EIATTR_CBANK_PARAM_SIZE
	.align		4
.L_1538:
        /*0080*/ 	.byte	0x03, 0x19
        /*0082*/ 	.short	0x00f0


	//----- nvinfo : EIATTR_PARAM_CBANK
	.align		4
        /*0084*/ 	.byte	0x04, 0x0a
        /*0086*/ 	.short	(.L_1540 - .L_1539)
	.align		4
.L_1539:
        /*0088*/ 	.word	index@(.nv.constant0._ZN7cutlass13device_kernelIN5flash22FlashAttnBwdPreprocessIN4cute5tupleIJNS3_1CILi64EEENS5_ILi192EEEEEENS_6half_tEfNS_4arch4Sm90ELb1ELb0EEEEEvNT_6ParamsE)
        /*008c*/ 	.short	0x0210
        /*008e*/ 	.short	0x00f0


	//----- nvinfo : EIATTR_SW_WAR
	.align		4
.L_1540:
        /*0090*/ 	.byte	0x04, 0x36
        /*0092*/ 	.short	(.L_1542 - .L_1541)
.L_1541:
        /*0094*/ 	.word	0x00000008
.L_1542:


//--------------------- .nv.info._ZN7cutlass13device_kernelIN5flash11enable_sm90INS1_16FlashAttnBwdSm90INS1_25CollectiveMainloopBwdSm90ILi2ELi1ELi1EN4cute5tupleIJNS5_1CILi1EEES8_S8_EEENS6_IJNS7_ILi64EEENS7_ILi96EEENS7_ILi192EEEEEENS_6half_tEfNS_4arch4Sm90ELb1ELb0ELb0ELb1ELb0ELb0ELb1ELb0ELi3ELi1ELi1ELi1ELb0EEENS1_21CollectiveEpilogueBwdISD_SE_SG_Li384ELb1ELb1ELi3EEENS1_25SingleTileBwdLPTSchedulerILb1ELi96ELb0EEEEEEEEEvNT_6ParamsE --------------------------
	.section	.nv.info._ZN7cutlass13device_kernelIN5flash11enable_sm90INS1_16FlashAttnBwdSm90INS1_25CollectiveMainloopBwdSm90ILi2ELi1ELi1EN4cute5tupleIJNS5_1CILi1EEES8_S8_EEENS6_IJNS7_ILi64EEENS7_ILi96EEENS7_ILi192EEEEEENS_6half_tEfNS_4arch4Sm90ELb1ELb0ELb0ELb1ELb0ELb0ELb1ELb0ELi3ELi1ELi1ELi1ELb0EEENS1_21CollectiveEpilogueBwdISD_SE_SG_Li384ELb1ELb1ELi3EEENS1_25SingleTileBwdLPTSchedulerILb1ELi96ELb0EEEEEEEEEvNT_6ParamsE,"",@"SHT_CUDA_INFO"
	.sectionflags	@""
	.align	4


	//----- nvinfo : EIATTR_CUDA_API_VERSION
	.align		4
        /*0000*/ 	.byte	0x04, 0x37
        /*0002*/ 	.short	(.L_1544 - .L_1543)
.L_1543:
        /*0004*/ 	.word	0x00000082


	//----- nvinfo : EIATTR_KPARAM_INFO
	.align		4
.L_1544:
        /*0008*/ 	.byte	0x04, 0x17
        /*000a*/ 	.short	(.L_1546 - .L_1545)
.L_1545:
        /*000c*/ 	.word	0x00000000
        /*0010*/ 	.short	0x0000
        /*0012*/ 	.short	0x0070
        /*0014*/ 	.byte	0x00, 0xf0, 0x01, 0x1a


	//----- nvinfo : EIATTR_SPARSE_MMA_MASK
	.align		4
.L_1546:
        /*0018*/ 	.byte	0x03, 0x50
        /*001a*/ 	.short	0x0000


	//----- nvinfo : EIATTR_MAXREG_COUNT
	.align		4
        /*001c*/ 	.byte	0x03, 0x1b
        /*001e*/ 	.short	0x0080


	//----- nvinfo : EIATTR_NUM_BARRIERS
	.align		4
        /*0020*/ 	.byte	0x02, 0x4c
        /*0022*/ 	.byte	0x10
	.zero		1


	//----- nvinfo : EIATTR_EXTERNS
	.align		4
        /*0024*/ 	.byte	0x04, 0x0f
        /*0026*/ 	.short	(.L_1548 - .L_1547)


	//   ....[0]....
	.align		4
.L_1547:
        /*0028*/ 	.word	index@(__assertfail)


	//----- nvinfo : EIATTR_ANNOTATIONS
	.align		4
.L_1548:
        /*002c*/ 	.byte	0x04, 0x55
        /*002e*/ 	.short	(.L_1550 - .L_1549)


	//   ....[0]....
.L_1549:
        /*0030*/ 	.word	0x00000001
        /*0034*/ 	.byte	0x40, 0x05, 0x00, 0x00, 0x01, 0x00, 0x00, 0x00, 0x00, 0x17, 0x00, 0x00, 0x01, 0x00, 0x00, 0x00
        /*0044*/ 	.byte	0x10, 0xad, 0x00, 0x00


	//----- nvinfo : EIATTR_MERCURY_ISA_VERSION
	.align		4
.L_1550:
        /*0048*/ 	.byte	0x03, 0x5f
        /*004a*/ 	.short	0x0101


	//----- nvinfo : EIATTR_INT_WARP_WIDE_INSTR_OFFSETS
	.align		4
        /*004c*/ 	.byte	0x04, 0x31
        /*004e*/ 	.short	(.L_1552 - .L_1551)


	//   ....[0]....
.L_1551:
        /*0050*/ 	.word	0x00000180


	//   ....[1]....
        /*0054*/ 	.word	0x00000240


	//----- nvinfo : EIATTR_COOP_GROUP_MASK_REGIDS
	.align		4
.L_1552:
        /*0058*/ 	.byte	0x04, 0x29
        /*005a*/ 	.short	(.L_1554 - .L_1553)


	//   ....[0]....
.L_1553:
        /*005c*/ 	.word	0xffffffff


	//   ....[1]....
        /*0060*/ 	.word	0xffffffff


	//   ....[2]....
        /*0064*/ 	.word	0xffffffff


	//   ....[3]....
        /*0068*/ 	.word	0xffffffff


	//   ....[4]....
        /*006c*/ 	.word	0xffffffff


	//   ....[5]....
        /*0070*/ 	.word	0xffffffff


	//   ....[6]....
        /*0074*/ 	.word	0xffffffff


	//   ....[7]....
        /*0078*/ 	.word	0x0500000f


	//----- nvinfo : EIATTR_COOP_GROUP_INSTR_OFFSETS
	.align		4
.L_1554:
        /*007c*/ 	.byte	0x04, 0x28
        /*007e*/ 	.short	(.L_1556 - .L_1555)


	//   ....[0]....
.L_1555:
        /*0080*/ 	.word	0x00000060


	//   ....[1]....
        /*0084*/ 	.word	0x00000190


	//   ....[2]....
        /*0088*/ 	.word	0x00000220


	//   ....[3]....
        /*008c*/ 	.word	0x000003a0


	//   ....[4]....
        /*0090*/ 	.word	0x00000600


	//   ....[5]....
        /*0094*/ 	.word	0x000015a0


	//   ....[6]....
        /*0098*/ 	.word	0x000068c0


	//   ....[7]....
        /*009c*/ 	.word	0x0000af40


	//----- nvinfo : EIATTR_REG_RECONFIG
	.align		4
.L_1556:
        /*00a0*/ 	.byte	0x01, 0x54
	.zero		2


	//----- nvinfo : EIATTR_SYSCALL_OFFSETS
	.align		4
        /*00a4*/ 	.byte	0x04, 0x46
        /*00a6*/ 	.short	(.L_1558 - .L_1557)


	//   ....[0]....
.L_1557:
        /*00a8*/ 	.word	0x00001200


	//   ....[1]....
        /*00ac*/ 	.word	0x000012f0


	//   ....[2]....
        /*00b0*/ 	.word	0x00001430


	//   ....[3]....
        /*00b4*/ 	.word	0x00001520


	//----- nvinfo : EIATTR_MBARRIER_INSTR_OFFSETS
	.align		4
.L_1558:
        /*00b8*/ 	.byte	0x04, 0x39
        /*00ba*/ 	.short	(.L_1560 - .L_1559)


	//   ....[0]....
.L_1559:
        /*00bc*/ 	.word	0x00000260
        /*00c0*/ 	.word	0x000000ff
        /*00c4*/ 	.word	0x00036400
        /*00c8*/ 	.short	0x0100
        /*00ca*/ 	.byte	0x06
	.zero		1


	//   ....[1]....
        /*00cc*/ 	.word	0x00000350
        /*00d0*/ 	.word	0x000000ff
        /*00d4*/ 	.word	0x00036410
        /*00d8*/ 	.short	0x0100
        /*00da*/ 	.byte	0x08
	.zero		1


	//   ....[2]....
        /*00dc*/ 	.word	0x00000360
        /*00e0*/ 	.word	0x000000ff
        /*00e4*/ 	.word	0x00036420
        /*00e8*/ 	.short	0x0100
        /*00ea*/ 	.byte	0x08
	.zero		1


	//   ....[3]....
        /*00ec*/ 	.word	0x00000370
        /*00f0*/ 	.word	0x000000ff
        /*00f4*/ 	.word	0x00036418
        /*00f8*/ 	.short	0x0100
        /*00fa*/ 	.byte	0x08
	.zero		1


	//   ....[4]....
        /*00fc*/ 	.word	0x00000380
        /*0100*/ 	.word	0x000000ff
        /*0104*/ 	.word	0x00036428
        /*0108*/ 	.short	0x0100
        /*010a*/ 	.byte	0x08
	.zero		1


	//   ....[5]....
        /*010c*/ 	.word	0x000004b0
        /*0110*/ 	.word	0x000000ff
        /*0114*/ 	.word	0x00036430
        /*0118*/ 	.short	0x0100
        /*011a*/ 	.byte	0x08
	.zero		1


	//   ....[6]....
        /*011c*/ 	.word	0x000004c0
        /*0120*/ 	.word	0x000000ff
        /*0124*/ 	.word	0x00036438
        /*0128*/ 	.short	0x0100
        /*012a*/ 	.byte	0x08
	.zero		1


	//   ....[7]....
        /*012c*/ 	.word	0x000015e0
        /*0130*/ 	.word	0x000000ff
        /*0134*/ 	.word	0x00036400
        /*0138*/ 	.short	0x010a
        /*013a*/ 	.byte	0x24
	.zero		1


	//   ....[8]....
        /*013c*/ 	.word	0x000016e0
        /*0140*/ 	.word	0x000000ff
        /*0144*/ 	.word	0x00036400
        /*0148*/ 	.short	0x010a
        /*014a*/ 	.byte	0x24
	.zero		1


	//   ....[9]....
        /*014c*/ 	.word	0x00001dc0
        /*0150*/ 	.word	0x00000003
        /*0154*/ 	.word	0x00036410
        /*0158*/ 	.short	0x010a
        /*015a*/ 	.byte	0x3f
	.zero		1


	//   ....[10]....
        /*015c*/ 	.word	0x00001e00
        /*0160*/ 	.word	0x00000003
        /*0164*/ 	.word	0x00036410
        /*0168*/ 	.short	0x010a
        /*016a*/ 	.byte	0x3f
	.zero		1


	//   ....[11]....
        /*016c*/ 	.word	0x000024a0
        /*0170*/ 	.word	0x000000ff
        /*0174*/ 	.word	0x00036430
        /*0178*/ 	.short	0x010a
        /*017a*/ 	.byte	0x24
	.zero		1


	//   ....[12]....
        /*017c*/ 	.word	0x000024e0
        /*0180*/ 	.word	0x000000ff
        /*0184*/ 	.word	0x00036430
        /*0188*/ 	.short	0x010a
        /*018a*/ 	.byte	0x24
	.zero		1


	//   ....[13]....
        /*018c*/ 	.word	0x00003960
        /*0190*/ 	.word	0x000000ff
        /*0194*/ 	.word	0x00000000
        /*0198*/ 	.short	0x0101
        /*019a*/ 	.byte	0x04
	.zero		1


	//   ....[14]....
        /*019c*/ 	.word	0x00003cf0
        /*01a0*/ 	.word	0x00000003
        /*01a4*/ 	.word	0x00000000
        /*01a8*/ 	.short	0x0101
        /*01aa*/ 	.byte	0x3f
	.zero		1


	//   ....[15]....
        /*01ac*/ 	.word	0x00008e40
        /*01b0*/ 	.word	0x00000000
        /*01b4*/ 	.word	0x00036420
        /*01b8*/ 	.short	0x010a
        /*01ba*/ 	.byte	0x3f
	.zero		1


	//   ....[16]....
        /*01bc*/ 	.word	0x00009630
        /*01c0*/ 	.word	0x00000000
        /*01c4*/ 	.word	0x00036438
        /*01c8*/ 	.short	0x010a
        /*01ca*/ 	.byte	0x3f
	.zero		1


	//   ....[17]....
        /*01cc*/ 	.word	0x00009990
        /*01d0*/ 	.word	0x00000000
        /*01d4*/ 	.word	0x00036428
        /*01d8*/ 	.short	0x010a
        /*01da*/ 	.byte	0x3f
	.zero		1


	//   ....[18]....
        /*01dc*/ 	.word	0x00009cc0
        /*01e0*/ 	.word	0x00000000
        /*01e4*/ 	.word	0x00036438
        /*01e8*/ 	.short	0x010a
        /*01ea*/ 	.byte	0x3f
	.zero		1


	//   ....[19]....
        /*01ec*/ 	.word	0x00009fb0
        /*01f0*/ 	.word	0x00000000
        /*01f4*/ 	.word	0x00036420
        /*01f8*/ 	.short	0x010a
        /*01fa*/ 	.byte	0x3f
	.zero		1


	//   ....[20]....
        /*01fc*/ 	.word	0x0000a330
        /*0200*/ 	.word	0x00000000
        /*0204*/ 	.word	0x00036438
        /*0208*/ 	.short	0x010a
        /*020a*/ 	.byte	0x3f
	.zero		1


	//   ....[21]....
        /*020c*/ 	.word	0x0000a630
        /*0210*/ 	.word	0x00000000
        /*0214*/ 	.word	0x00036428
        /*0218*/ 	.short	0x010a
        /*021a*/ 	.byte	0x3f
	.zero		1


	//   ....[22]....
        /*021c*/ 	.word	0x0000a970
        /*0220*/ 	.word	0x00000000
        /*0224*/ 	.word	0x00036438
        /*0228*/ 	.short	0x010a
        /*022a*/ 	.byte	0x3f
	.zero		1


	//   ....[23]....
        /*022c*/ 	.word	0x0000add0
        /*0230*/ 	.word	0x00000007
        /*0234*/ 	.word	0x00000000
        /*0238*/ 	.short	0x010a
        /*023a*/ 	.byte	0x3f
	.zero		1


	//   ....[24]....
        /*023c*/ 	.word	0x0000ae50
        /*0240*/ 	.word	0x00000003
        /*0244*/ 	.word	0x00000000
        /*0248*/ 	.short	0x010a
        /*024a*/ 	.byte	0x3f
	.zero		1


	//   ....[25]....
        /*024c*/ 	.word	0x0000aea0
        /*0250*/ 	.word	0x00000009
        /*0254*/ 	.word	0x00036438
        /*0258*/ 	.short	0x010a
        /*025a*/ 	.byte	0x3f
	.zero		1


	//   ....[26]....
        /*025c*/ 	.word	0x0000af70
        /*0260*/ 	.word	0x0000009c
        /*0264*/ 	.word	0x00036400
        /*0268*/ 	.short	0x010a
        /*026a*/ 	.byte	0x3f
	.zero		1


	//   ....[27]....
        /*026c*/ 	.word	0x0000afc0
        /*0270*/ 	.word	0x00000003
        /*0274*/ 	.word	0x00036410
        /*0278*/ 	.short	0x010a
        /*027a*/ 	.byte	0x3f
	.zero		1


	//   ....[28]....
        /*027c*/ 	.word	0x0000b010
        /*0280*/ 	.word	0x0000009c
        /*0284*/ 	.word	0x00036430
        /*0288*/ 	.short	0x010a
        /*028a*/ 	.byte	0x3f
	.zero		1


	//   ....[29]....
        /*028c*/ 	.word	0x0000b060
        /*0290*/ 	.word	0x00000000
        /*0294*/ 	.word	0x00036420
        /*0298*/ 	.short	0x010a
        /*029a*/ 	.byte	0x3f
	.zero		1


	//   ....[30]....
        /*029c*/ 	.word	0x0000b0b0
        /*02a0*/ 	.word	0x00000000
        /*02a4*/ 	.word	0x00036438
        /*02a8*/ 	.short	0x010a
        /*02aa*/ 	.byte	0x3f
	.zero		1


	//   ....[31]....
        /*02ac*/ 	.word	0x0000b100
        /*02b0*/ 	.word	0x00000000
        /*02b4*/ 	.word	0x00036428
        /*02b8*/ 	.short	0x010a
        /*02ba*/ 	.byte	0x3f
	.zero		1


	//   ....[32]....
        /*02bc*/ 	.word	0x0000b160
        /*02c0*/ 	.word	0x00000000
        /*02c4*/ 	.word	0x00036438
        /*02c8*/ 	.short	0x010a
        /*02ca*/ 	.byte	0x3f
	.zero		1


	//   ....[33]....
        /*02cc*/ 	.word	0x0000b1e0
        /*02d0*/ 	.word	0x00000000
        /*02d4*/ 	.word	0x00036420
        /*02d8*/ 	.short	0x010a
        /*02da*/ 	.byte	0x3f
	.zero		1


	//   ....[34]....
        /*02dc*/ 	.word	0x0000b230
        /*02e0*/ 	.word	0x00000000
        /*02e4*/ 	.word	0x00036438
        /*02e8*/ 	.short	0x010a
        /*02ea*/ 	.byte	0x3f
	.zero		1


	//   ....[35]....
        /*02ec*/ 	.word	0x0000b280
        /*02f0*/ 	.word	0x00000000
        /*02f4*/ 	.word	0x00036428
        /*02f8*/ 	.short	0x010a
        /*02fa*/ 	.byte	0x3f
	.zero		1


	//   ....[36]....
        /*02fc*/ 	.word	0x0000b2d0
        /*0300*/ 	.word	0x00000000
        /*0304*/ 	.word	0x00036438
        /*0308*/ 	.short	0x010a
        /*030a*/ 	.byte	0x3f
	.zero		1


	//   ....[37]....
        /*030c*/ 	.word	0x0000b3a0
        /*0310*/ 	.word	0x00000007
        /*0314*/ 	.word	0x00000000
        /*0318*/ 	.short	0x010a
        /*031a*/ 	.byte	0x3f
	.zero		1


	//   ....[38]....
        /*031c*/ 	.word	0x0000b3f0
        /*0320*/ 	.word	0x00000003
        /*0324*/ 	.word	0x00000000
        /*0328*/ 	.short	0x010a
        /*032a*/ 	.byte	0x3f
	.zero		1


	//----- nvinfo : EIATTR_NUM_MBARRIERS
	.align		4
.L_1560:
        /*032c*/ 	.byte	0x03, 0x38
        /*032e*/ 	.short	0x0007


	//----- nvinfo : EIATTR_EXIT_INSTR_OFFSETS
	.align		4
        /*0330*/ 	.byte	0x04, 0x1c
        /*0332*/ 	.short	(.L_1562 - .L_1561)


	//   ....[0]....
.L_1561:
        /*0334*/ 	.word	0x0000aef0


	//----- nvinfo : EIATTR_MAX_THREADS
	.align		4
.L_1562:
        /*0338*/ 	.byte	0x04, 0x05
        /*033a*/ 	.short	(.L_1564 - .L_1563)
.L_1563:
        /*033c*/ 	.word	0x00000200
        /*0340*/ 	.word	0x00000001
        /*0344*/ 	.word	0x00000001


	//----- nvinfo : EIATTR_CRS_STACK_SIZE
	.align		4
.L_1564:
        /*0348*/ 	.byte	0x04, 0x1e
        /*034a*/ 	.short	(.L_1566 - .L_1565)
.L_1565:
        /*034c*/ 	.word	0x00000000


	//----- nvinfo : EIATTR_CBANK_PARAM_SIZE
	.align		4
.L_1566:
        /*0350*/ 	.byte	0x03, 0x19
        /*0352*/ 	.short	0x06f0


	//----- nvinfo : EIATTR_PARAM_CBANK
	.align		4
        /*0354*/ 	.byte	0x04, 0x0a
        /*0356*/ 	.short	(.L_1568 - .L_1567)
	.align		4
.L_1567:
        /*0358*/ 	.word	index@(.nv.constant0._ZN7cutlass13device_kernelIN5flash11enable_sm90INS1_16FlashAttnBwdSm90INS1_25CollectiveMainloopBwdSm90ILi2ELi1ELi1EN4cute5tupleIJNS5_1CILi1EEES8_S8_EEENS6_IJNS7_ILi64EEENS7_ILi96EEENS7_ILi192EEEEEENS_6half_tEfNS_4arch4Sm90ELb1ELb0ELb0ELb1ELb0ELb0ELb1ELb0ELi3ELi1ELi1ELi1ELb0EEENS1_21CollectiveEpilogueBwdISD_SE_SG_Li384ELb1ELb1ELi3EEENS1_25SingleTileBwdLPTSchedulerILb1ELi96ELb0EEEEEEEEEvNT_6ParamsE)
        /*035c*/ 	.short	0x0210
        /*035e*/ 	.short	0x06f0


	//----- nvinfo : EIATTR_SW_WAR
	.align		4
.L_1568:
        /*0360*/ 	.byte	0x04, 0x36
        /*0362*/ 	.short	(.L_1570 - .L_1569)
.L_1569:
        /*0364*/ 	.word	0x00000008
.L_1570:


//--------------------- .nv.info._ZN7cutlass13device_kernelIN5flash11enable_sm90INS1_16FlashAttnBwdSm90INS1_25CollectiveMainloopBwdSm90ILi2ELi1ELi1EN4cute5tupleIJNS5_1CILi1EEES8_S8_EEENS6_IJNS7_ILi64EEENS7_ILi96EEENS7_ILi192EEEEEENS_6half_tEfNS_4arch4Sm90ELb1ELb0ELb0ELb1ELb1ELb0ELb1ELb0ELi3ELi1ELi1ELi1ELb0EEENS1_21CollectiveEpilogueBwdISD_SE_SG_Li384ELb1ELb1ELi3EEENS1_25SingleTileBwdLPTSchedulerILb1ELi96ELb1EEEEEEEEEvNT_6ParamsE --------------------------
	.section	.nv.info._ZN7cutlass13device_kernelIN5flash11enable_sm90INS1_16FlashAttnBwdSm90INS1_25CollectiveMainloopBwdSm90ILi2ELi1ELi1EN4cute5tupleIJNS5_1CILi1EEES8_S8_EEENS6_IJNS7_ILi64EEENS7_ILi96EEENS7_ILi192EEEEEENS_6half_tEfNS_4arch4Sm90ELb1ELb0ELb0ELb1ELb1ELb0ELb1ELb0ELi3ELi1ELi1ELi1ELb0EEENS1_21CollectiveEpilogueBwdISD_SE_SG_Li384ELb1ELb1ELi3EEENS1_25SingleTileBwdLPTSchedulerILb1ELi96ELb1EEEEEEEEEvNT_6ParamsE,"",@"SHT_CUDA_INFO"
	.sectionflags	@""
	.align	4


	//----- nvinfo : EIATTR_CUDA_API_VERSION
	.align		4
        /*0000*/ 	.byte	0x04, 0x37
        /*0002*/ 	.short	(.L_1572 - .L_1571)
.L_1571:
        /*0004*/ 	.word	0x00000082


	//----- nvinfo : EIATTR_KPARAM_INFO
	.align		4
.L_1572:
        /*0008*/ 	.byte	0x04, 0x17
        /*000a*/ 	.short	(.L_1574 - .L_1573)
.L_1573:
        /*000c*/ 	.word	0x00000000
        /*0010*/ 	.short	0x0000
        /*0012*/ 	.short	0x0070
        /*0014*/ 	.byte	0x00, 0xf0, 0x01, 0x1a


	//----- nvinfo : EIATTR_SPARSE_MMA_MASK
	.align		4
.L_1574:
        /*0018*/ 	.byte	0x03, 0x50
        /*001a*/ 	.short	0x0000


	//----- nvinfo : EIATTR_MAXREG_COUNT
	.align		4
        /*001c*/ 	.byte	0x03, 0x1b
        /*001e*/ 	.short	0x0080


	//----- nvinfo : EIATTR_NUM_BARRIERS
	.align		4
        /*0020*/ 	.byte	0x02, 0x4c
        /*0022*/ 	.byte	0x10
	.zero		1


	//----- nvinfo : EIATTR_EXTERNS
	.align		4
        /*0024*/ 	.byte	0x04, 0x0f
        /*0026*/ 	.short	(.L_1576 - .L_1575)


	//   ....[0]....
	.align		4
.L_1575:
        /*0028*/ 	.word	index@(__assertfail)


	//----- nvinfo : EIATTR_ANNOTATIONS
	.align		4
.L_1576:
        /*002c*/ 	.byte	0x04, 0x55
        /*002e*/ 	.short	(.L_1578 - .L_1577)


	//   ....[0]....
.L_1577:
        /*0030*/ 	.word	0x00000001
        /*0034*/ 	.byte	0x40, 0x05, 0x00, 0x00, 0x01, 0x00, 0x00, 0x00, 0x20, 0x17, 0x00, 0x00, 0x01, 0x00, 0x00, 0x00
        /*0044*/ 	.byte	0x60, 0xb6, 0x00, 0x00


	//----- nvinfo : EIATTR_MERCURY_ISA_VERSION
	.align		4
.L_1578:
        /*0048*/ 	.byte	0x03, 0x5f
        /*004a*/ 	.short	0x0101


	//----- nvinfo : EIATTR_INT_WARP_WIDE_INSTR_OFFSETS
	.align		4
        /*004c*/ 	.byte	0x04, 0x31
        /*004e*/ 	.short	(.L_1580 - .L_1579)


	//   ....[0]....
.L_1579:
        /*0050*/ 	.word	0x00000180


	//   ....[1]....
        /*0054*/ 	.word	0x00000240


	//   ....[2]....
        /*0058*/ 	.word	0x00007c20


	//   ....[3]....
        /*005c*/ 	.word	0x00008410


	//   ....[4]....
        /*0060*/ 	.word	0x00008a70


	//----- nvinfo : EIATTR_COOP_GROUP_MASK_REGIDS
	.align		4
.L_1580:
        /*0064*/ 	.byte	0x04, 0x29
        /*0066*/ 	.short	(.L_1582 - .L_1581)


	//   ....[0]....
.L_1581:
        /*0068*/ 	.word	0xffffffff


	//   ....[1]....
        /*006c*/ 	.word	0xffffffff


	//   ....[2]....
        /*0070*/ 	.word	0xffffffff


	//   ....[3]....
        /*0074*/ 	.word	0xffffffff


	//   ....[4]....
        /*0078*/ 	.word	0xffffffff


	//   ....[5]....
        /*007c*/ 	.word	0xffffffff


	//   ....[6]....
        /*0080*/ 	.word	0xffffffff


	//   ....[7]....
        /*0084*/ 	.word	0xffffffff


	//   ....[8]....
        /*0088*/ 	.word	0xffffffff


	//   ....[9]....
        /*008c*/ 	.word	0xffffffff


	//   ....[10]....
        /*0090*/ 	.word	0xffffffff


	//   ....[11]....
        /*0094*/ 	.word	0xffffffff


	//   ....[12]....
        /*0098*/ 	.word	0xffffffff


	//   ....[13]....
        /*009c*/ 	.word	0x0500000f


	//   ....[14]....
        /*00a0*/ 	.word	0x0500000f


	//   ....[15]....
        /*00a4*/ 	.word	0x0500000f


	//   ....[16]....
        /*00a8*/ 	.word	0x0500000f


	//----- nvinfo : EIATTR_COOP_GROUP_INSTR_OFFSETS
	.align		4
.L_1582:
        /*00ac*/ 	.byte	0x04, 0x28
        /*00ae*/ 	.short	(.L_1584 - .L_1583)


	//   ....[0]....
.L_1583:
        /*00b0*/ 	.word	0x00000060


	//   ....[1]....
        /*00b4*/ 	.word	0x00000190


	//   ....[2]....
        /*00b8*/ 	.word	0x00000220


	//   ....[3]....
        /*00bc*/ 	.word	0x000003a0


	//   ....[4]....
        /*00c0*/ 	.word	0x00000600


	//   ....[5]....
        /*00c4*/ 	.word	0x000015c0


	//   ....[6]....
        /*00c8*/ 	.word	0x000068e0


	//   ....[7]....
        /*00cc*/ 	.word	0x00007690


	//   ....[8]....
        /*00d0*/ 	.word	0x00007b50


	//   ....[9]....
        /*00d4*/ 	.word	0x00007f50


	//   ....[10]....
        /*00d8*/ 	.word	0x00008340


	//   ....[11]....
        /*00dc*/ 	.word	0x000085f0


	//   ....[12]....
        /*00e0*/ 	.word	0x000089a0


	//   ....[13]....
        /*00e4*/ 	.word	0x0000b890


	//   ....[14]....
        /*00e8*/ 	.word	0x0000b9e0


	//   ....[15]....
        /*00ec*/ 	.word	0x0000ba50


	//   ....[16]....
        /*00f0*/ 	.word	0x0000bac0


	//----- nvinfo : EIATTR_REG_RECONFIG
	.align		4
.L_1584:
        /*00f4*/ 	.byte	0x01, 0x54
	.zero		2


	//----- nvinfo : EIATTR_SYSCALL_OFFSETS
	.align		4
        /*00f8*/ 	.byte	0x04, 0x46
        /*00fa*/ 	.short	(.L_1586 - .L_1585)


	//   ....[0]....
.L_1585:
        /*00fc*/ 	.word	0x00001220


	//   ....[1]....
        /*0100*/ 	.word	0x00001310


	//   ....[2]....
        /*0104*/ 	.word	0x00001450


	//   ....[3]....
        /*0108*/ 	.word	0x00001540


	//----- nvinfo : EIATTR_MBARRIER_INSTR_OFFSETS
	.align		4
.L_1586:
        /*010c*/ 	.byte	0x04, 0x39
        /*010e*/ 	.short	(.L_1588 - .L_1587)


	//   ....[0]....
.L_1587:
        /*0110*/ 	.word	0x00000260
        /*0114*/ 	.word	0x000000ff
        /*0118*/ 	.word	0x00036400
        /*011c*/ 	.short	0x0100
        /*011e*/ 	.byte	0x06
	.zero		1


	//   ....[1]....
        /*0120*/ 	.word	0x00000350
        /*0124*/ 	.word	0x000000ff
        /*0128*/ 	.word	0x00036410
        /*012c*/ 	.short	0x0100
        /*012e*/ 	.byte	0x08
	.zero		1


	//   ....[2]....
        /*0130*/ 	.word	0x00000360
        /*0134*/ 	.word	0x000000ff
        /*0138*/ 	.word	0x00036420
        /*013c*/ 	.short	0x0100
        /*013e*/ 	.byte	0x08
	.zero		1


	//   ....[3]....
        /*0140*/ 	.word	0x00000370
        /*0144*/ 	.word	0x000000ff
        /*0148*/ 	.word	0x00036418
        /*014c*/ 	.short	0x0100
        /*014e*/ 	.byte	0x08
	.zero		1


	//   ....[4]....
        /*0150*/ 	.word	0x00000380
        /*0154*/ 	.word	0x000000ff
        /*0158*/ 	.word	0x00036428
        /*015c*/ 	.short	0x0100
        /*015e*/ 	.byte	0x08
	.zero		1


	//   ....[5]....
        /*0160*/ 	.word	0x000004b0
        /*0164*/ 	.word	0x000000ff
        /*0168*/ 	.word	0x00036430
        /*016c*/ 	.short	0x0100
        /*016e*/ 	.byte	0x08
	.zero		1


	//   ....[6]....
        /*0170*/ 	.word	0x000004c0
        /*0174*/ 	.word	0x000000ff
        /*0178*/ 	.word	0x00036438
        /*017c*/ 	.short	0x0100
        /*017e*/ 	.byte	0x08
	.zero		1


	//   ....[7]....
        /*0180*/ 	.word	0x00001600
        /*0184*/ 	.word	0x000000ff
        /*0188*/ 	.word	0x00036400
        /*018c*/ 	.short	0x010a
        /*018e*/ 	.byte	0x24
	.zero		1


	//   ....[8]....
        /*0190*/ 	.word	0x00001700
        /*0194*/ 	.word	0x000000ff
        /*0198*/ 	.word	0x00036400
        /*019c*/ 	.short	0x010a
        /*019e*/ 	.byte	0x24
	.zero		1


	//   ....[9]....
        /*01a0*/ 	.word	0x00001de0
        /*01a4*/ 	.word	0x00000003
        /*01a8*/ 	.word	0x00036410
        /*01ac*/ 	.short	0x010a
        /*01ae*/ 	.byte	0x3f
	.zero		1


	//   ....[10]....
        /*01b0*/ 	.word	0x00001e20
        /*01b4*/ 	.word	0x00000003
        /*01b8*/ 	.word	0x00036410
        /*01bc*/ 	.short	0x010a
        /*01be*/ 	.byte	0x3f
	.zero		1


	//   ....[11]....
        /*01c0*/ 	.word	0x000024c0
        /*01c4*/ 	.word	0x000000ff
        /*01c8*/ 	.word	0x00036430
        /*01cc*/ 	.short	0x010a
        /*01ce*/ 	.byte	0x24
	.zero		1


	//   ....[12]....
        /*01d0*/ 	.word	0x00002500
        /*01d4*/ 	.word	0x000000ff
        /*01d8*/ 	.word	0x00036430
        /*01dc*/ 	.short	0x010a
        /*01de*/ 	.byte	0x24
	.zero		1


	//   ....[13]....
        /*01e0*/ 	.word	0x00003980
        /*01e4*/ 	.word	0x000000ff
        /*01e8*/ 	.word	0x00000000
        /*01ec*/ 	.short	0x0101
        /*01ee*/ 	.byte	0x04
	.zero		1


	//   ....[14]....
        /*01f0*/ 	.word	0x00003d10
        /*01f4*/ 	.word	0x00000003
        /*01f8*/ 	.word	0x00000000
        /*01fc*/ 	.short	0x0101
        /*01fe*/ 	.byte	0x3f
	.zero		1


	//   ....[15]....
        /*0200*/ 	.word	0x00009790
        /*0204*/ 	.word	0x00000000
        /*0208*/ 	.word	0x00036420
        /*020c*/ 	.short	0x010a
        /*020e*/ 	.byte	0x3f
	.zero		1


	//   ....[16]....
        /*0210*/ 	.word	0x00009f80
        /*0214*/ 	.word	0x00000000
        /*0218*/ 	.word	0x00036438
        /*021c*/ 	.short	0x010a
        /*021e*/ 	.byte	0x3f
	.zero		1


	//   ....[17]....
        /*0220*/ 	.word	0x0000a2e0
        /*0224*/ 	.word	0x00000000
        /*0228*/ 	.word	0x00036428
        /*022c*/ 	.short	0x010a
        /*022e*/ 	.byte	0x3f
	.zero		1


	//   ....[18]....
        /*0230*/ 	.word	0x0000a610
        /*0234*/ 	.word	0x00000000
        /*0238*/ 	.word	0x00036438
        /*023c*/ 	.short	0x010a
        /*023e*/ 	.byte	0x3f
	.zero		1


	//   ....[19]....
        /*0240*/ 	.word	0x0000a900
        /*0244*/ 	.word	0x00000000
        /*0248*/ 	.word	0x00036420
        /*024c*/ 	.short	0x010a
        /*024e*/ 	.byte	0x3f
	.zero		1


	//   ....[20]....
        /*0250*/ 	.word	0x0000ac80
        /*0254*/ 	.word	0x00000000
        /*0258*/ 	.word	0x00036438
        /*025c*/ 	.short	0x010a
        /*025e*/ 	.byte	0x3f
	.zero		1


	//   ....[21]....
        /*0260*/ 	.word	0x0000af80
        /*0264*/ 	.word	0x00000000
        /*0268*/ 	.word	0x00036428
        /*026c*/ 	.short	0x010a
        /*026e*/ 	.byte	0x3f
	.zero		1


	//   ....[22]....
        /*0270*/ 	.word	0x0000b2c0
        /*0274*/ 	.word	0x00000000
        /*0278*/ 	.word	0x00036438
        /*027c*/ 	.short	0x010a
        /*027e*/ 	.byte	0x3f
	.zero		1


	//   ....[23]....
        /*0280*/ 	.word	0x0000b720
        /*0284*/ 	.word	0x00000007
        /*0288*/ 	.word	0x00000000
        /*028c*/ 	.short	0x010a
        /*028e*/ 	.byte	0x3f
	.zero		1


	//   ....[24]....
        /*0290*/ 	.word	0x0000b7a0
        /*0294*/ 	.word	0x00000003
        /*0298*/ 	.word	0x00000000
        /*029c*/ 	.short	0x010a
        /*029e*/ 	.byte	0x3f
	.zero		1


	//   ....[25]....
        /*02a0*/ 	.word	0x0000b7f0
        /*02a4*/ 	.word	0x00000009
        /*02a8*/ 	.word	0x00036438
        /*02ac*/ 	.short	0x010a
        /*02ae*/ 	.byte	0x3f
	.zero		1


	//   ....[26]....
        /*02b0*/ 	.word	0x0000b8c0
        /*02b4*/ 	.word	0x0000009c
        /*02b8*/ 	.word	0x00036400
        /*02bc*/ 	.short	0x010a
        /*02be*/ 	.byte	0x3f
	.zero		1


	//   ....[27]....
        /*02c0*/ 	.word	0x0000b910
        /*02c4*/ 	.word	0x00000003
        /*02c8*/ 	.word	0x00036410
        /*02cc*/ 	.short	0x010a
        /*02ce*/ 	.byte	0x3f
	.zero		1


	//   ....[28]....
        /*02d0*/ 	.word	0x0000b960
        /*02d4*/ 	.word	0x0000009c
        /*02d8*/ 	.word	0x00036430
        /*02dc*/ 	.short	0x010a
        /*02de*/ 	.byte	0x3f
	.zero		1


	//   ....[29]....
        /*02e0*/ 	.word	0x0000bb00
        /*02e4*/ 	.word	0x00000000
        /*02e8*/ 	.word	0x00036420
        /*02ec*/ 	.short	0x010a
        /*02ee*/ 	.byte	0x3f
	.zero		1


	//   ....[30]....
        /*02f0*/ 	.word	0x0000bb50
        /*02f4*/ 	.word	0x00000000
        /*02f8*/ 	.word	0x00036438
        /*02fc*/ 	.short	0x010a
        /*02fe*/ 	.byte	0x3f
	.zero		1


	//   ....[31]....
        /*0300*/ 	.word	0x0000bba0
        /*0304*/ 	.word	0x00000000
        /*0308*/ 	.word	0x00036428
        /*030c*/ 	.short	0x010a
        /*030e*/ 	.byte	0x3f
	.zero		1


	//   ....[32]....
        /*0310*/ 	.word	0x0000bc00
        /*0314*/ 	.word	0x00000000
        /*0318*/ 	.word	0x00036438
        /*031c*/ 	.short	0x010a
        /*031e*/ 	.byte	0x3f
	.zero		1


	//   ....[33]....
        /*0320*/ 	.word	0x0000bc80
        /*0324*/ 	.word	0x00000000
        /*0328*/ 	.word	0x00036420
        /*032c*/ 	.short	0x010a
        /*032e*/ 	.byte	0x3f
	.zero		1


	//   ....[34]....
        /*0330*/ 	.word	0x0000bcd0
        /*0334*/ 	.word	0x00000000
        /*0338*/ 	.word	0x00036438
        /*033c*/ 	.short	0x010a
        /*033e*/ 	.byte	0x3f
	.zero		1


	//   ....[35]....
        /*0340*/ 	.word	0x0000bd20
        /*0344*/ 	.word	0x00000000
        /*0348*/ 	.word	0x00036428
        /*034c*/ 	.short	0x010a
        /*034e*/ 	.byte	0x3f
	.zero		1


	//   ....[36]....
        /*0350*/ 	.word	0x0000bd70
        /*0354*/ 	.word	0x00000000
        /*0358*/ 	.word	0x00036438
        /*035c*/ 	.short	0x010a
        /*035e*/ 	.byte	0x3f
	.zero		1


	//   ....[37]....
        /*0360*/ 	.word	0x0000be40
        /*0364*/ 	.word	0x00000007
        /*0368*/ 	.word	0x00000000
        /*036c*/ 	.short	0x010a
        /*036e*/ 	.byte	0x3f
	.zero		1


	//   ....[38]....
        /*0370*/ 	.word	0x0000be90
        /*0374*/ 	.word	0x00000003
        /*0378*/ 	.word	0x00000000
        /*037c*/ 	.short	0x010a
        /*037e*/ 	.byte	0x3f
	.zero		1


	//----- nvinfo : EIATTR_NUM_MBARRIERS
	.align		4
.L_1588:
        /*0380*/ 	.byte	0x03, 0x38
        /*0382*/ 	.short	0x0007


	//----- nvinfo : EIATTR_EXIT_INSTR_OFFSETS
	.align		4
        /*0384*/ 	.byte	0x04, 0x1c
        /*0386*/ 	.short	(.L_1590 - .L_1589)


	//   ....[0]....
.L_1589:
        /*0388*/ 	.word	0x0000b840


	//----- nvinfo : EIATTR_MAX_THREADS
	.align		4
.L_1590:
        /*038c*/ 	.byte	0x04, 0x05
        /*038e*/ 	.short	(.L_1592 - .L_1591)
.L_1591:
        /*0390*/ 	.word	0x00000200
        /*0394*/ 	.word	0x00000001
        /*0398*/ 	.word	0x00000001


	//----- nvinfo : EIATTR_CRS_STACK_SIZE
	.align		4
.L_1592:
        /*039c*/ 	.byte	0x04, 0x1e
        /*039e*/ 	.short	(.L_1594 - .L_1593)
.L_1593:
        /*03a0*/ 	.word	0x00000000


	//----- nvinfo : EIATTR_CBANK_PARAM_SIZE
	.align		4
.L_1594:
        /*03a4*/ 	.byte	0x03, 0x19
        /*03a6*/ 	.short	0x06f0


	//----- nvinfo : EIATTR_PARAM_CBANK
	.align		4
        /*03a8*/ 	.byte	0x04, 0x0a
        /*03aa*/ 	.short	(.L_1596 - .L_1595)
	.align		4
.L_1595:
        /*03ac*/ 	.word	index@(.nv.constant0._ZN7cutlass13device_kernelIN5flash11enable_sm90INS1_16FlashAttnBwdSm90INS1_25CollectiveMainloopBwdSm90ILi2ELi1ELi1EN4cute5tupleIJNS5_1CILi1EEES8_S8_EEENS6_IJNS7_ILi64EEENS7_ILi96EEENS7_ILi192EEEEEENS_6half_tEfNS_4arch4Sm90ELb1ELb0ELb0ELb1ELb1ELb0ELb1ELb0ELi3ELi1ELi1ELi1ELb0EEENS1_21CollectiveEpilogueBwdISD_SE_SG_Li384ELb1ELb1ELi3EEENS1_25SingleTileBwdLPTSchedulerILb1ELi96ELb1EEEEEEEEEvNT_6ParamsE)
        /*03b0*/ 	.short	0x0210
        /*03b2*/ 	.short	0x06f0


	//----- nvinfo : EIATTR_SW_WAR
	.align		4
.L_1596:
        /*03b4*/ 	.byte	0x04, 0x36
        /*03b6*/ 	.short	(.L_1598 - .L_1597)
.L_1597:
        /*03b8*/ 	.word	0x00000008
.L_1598:


//--------------------- .nv.info._ZN7cutlass13device_kernelIN5flash11enable_sm90INS1_16FlashAttnBwdSm90INS1_25CollectiveMainloopBwdSm90ILi2ELi1ELi1EN4cute5tupleIJNS5_1CILi1EEES8_S8_EEENS6_IJNS7_ILi64EEENS7_ILi96EEENS7_ILi192EEEEEENS_6half_tEfNS_4arch4Sm90ELb1ELb0ELb0ELb1ELb0ELb0ELb1ELb0ELi3ELi1ELi1ELi1ELb0EEENS1_24CollectiveEpilogueBwdGQAISD_fSG_Li384ELb1ELb0EEENS1_25SingleTileBwdLPTSchedulerILb1ELi96ELb0EEEEEEEEEvNT_6ParamsE --------------------------
	.section	.nv.info._ZN7cutlass13device_kernelIN5flash11enable_sm90INS1_16FlashAttnBwdSm90INS1_25CollectiveMainloopBwdSm90ILi2ELi1ELi1EN4cute5tupleIJNS5_1CILi1EEES8_S8_EEENS6_IJNS7_ILi64EEENS7_ILi96EEENS7_ILi192EEEEEENS_6half_tEfNS_4arch4Sm90ELb1ELb0ELb0ELb1ELb0ELb0ELb1ELb0ELi3ELi1ELi1ELi1ELb0EEENS1_24CollectiveEpilogueBwdGQAISD_fSG_Li384ELb1ELb0EEENS1_25SingleTileBwdLPTSchedulerILb1ELi96ELb0EEEEEEEEEvNT_6ParamsE,"",@"SHT_CUDA_INFO"
	.sectionflags	@""
	.align	4


	//----- nvinfo : EIATTR_CUDA_API_VERSION
	.align		4
        /*0000*/ 	.byte	0x04, 0x37
        /*0002*/ 	.short	(.L_1600 - .L_1599)
.L_1599:
        /*0004*/ 	.word	0x00000082


	//----- nvinfo : EIATTR_KPARAM_INFO
	.align		4
.L_1600:
        /*0008*/ 	.byte	0x04, 0x17
        /*000a*/ 	.short	(.L_1602 - .L_1601)
.L_1601:
        /*000c*/ 	.word	0x00000000
        /*0010*/ 	.short	0x0000
        /*0012*/ 	.short	0x0070
        /*0014*/ 	.byte	0x00, 0xf0, 0x01, 0x1c


	//----- nvinfo : EIATTR_SPARSE_MMA_MASK
	.align		4
.L_1602:
        /*0018*/ 	.byte	0x03, 0x50
        /*001a*/ 	.short	0x0000


	//----- nvinfo : EIATTR_MAXREG_COUNT
	.align		4
        /*001c*/ 	.byte	0x03, 0x1b
        /*001e*/ 	.short	0x0080


	//----- nvinfo : EIATTR_NUM_BARRIERS
	.align		4
        /*0020*/ 	.byte	0x02, 0x4c
        /*0022*/ 	.byte	0x10
	.zero		1


	//----- nvinfo : EIATTR_EXTERNS
	.align		4
        /*0024*/ 	.byte	0x04, 0x0f
        /*0026*/ 	.short	(.L_1604 - .L_1603)


	//   ....[0]....
	.align		4
.L_1603:
        /*0028*/ 	.word	index@(__assertfail)


	//----- nvinfo : EIATTR_ANNOTATIONS
	.align		4
.L_1604:
        /*002c*/ 	.byte	0x04, 0x55
        /*002e*/ 	.short	(.L_1606 - .L_1605)


	//   ....[0]....
.L_1605:
        /*0030*/ 	.word	0x00000001
        /*0034*/ 	.byte	0x40, 0x05, 0x00, 0x00, 0x01, 0x00, 0x00, 0x00, 0xf0, 0x16, 0x00, 0x00, 0x01, 0x00, 0x00, 0x00
        /*0044*/ 	.byte	0x70, 0x8d, 0x00, 0x00


	//----- nvinfo : EIATTR_MERCURY_ISA_VERSION
	.align		4
.L_1606:
        /*0048*/ 	.byte	0x03, 0x5f
        /*004a*/ 	.short	0x0101


	//----- nvinfo : EIATTR_INT_WARP_WIDE_INSTR_OFFSETS
	.align		4
        /*004c*/ 	.byte	0x04, 0x31
        /*004e*/ 	.short	(.L_1608 - .L_1607)


	//   ....[0]....
.L_1607:
        /*0050*/ 	.word	0x00000180


	//   ....[1]....
        /*0054*/ 	.word	0x00000240


	//----- nvinfo : EIATTR_COOP_GROUP_MASK_REGIDS
	.align		4
.L_1608:
        /*0058*/ 	.byte	0x04, 0x29
        /*005a*/ 	.short	(.L_1610 - .L_1609)


	//   ....[0]....
.L_1609:
        /*005c*/ 	.word	0xffffffff


	//   ....[1]....
        /*0060*/ 	.word	0xffffffff


	//   ....[2]....
        /*0064*/ 	.word	0xffffffff


	//   ....[3]....
        /*0068*/ 	.word	0xffffffff


	//   ....[4]....
        /*006c*/ 	.word	0xffffffff


	//   ....[5]....
        /*0070*/ 	.word	0xffffffff


	//   ....[6]....
        /*0074*/ 	.word	0xffffffff


	//   ....[7]....
        /*0078*/ 	.word	0x0500000f


	//----- nvinfo : EIATTR_COOP_GROUP_INSTR_OFFSETS
	.align		4
.L_1610:
        /*007c*/ 	.byte	0x04, 0x28
        /*007e*/ 	.short	(.L_1612 - .L_1611)


	//   ....[0]....
.L_1611:
        /*0080*/ 	.word	0x00000060


	//   ....[1]....
        /*0084*/ 	.word	0x00000190


	//   ....[2]....
        /*0088*/ 	.word	0x00000220


	//   ....[3]....
        /*008c*/ 	.word	0x000003a0


	//   ....[4]....
        /*0090*/ 	.word	0x00000600


	//   ....[5]....
        /*0094*/ 	.word	0x00001590


	//   ....[6]....
        /*0098*/ 	.word	0x00004920


	//   ....[7]....
        /*009c*/ 	.word	0x00008fa0


	//----- nvinfo : EIATTR_REG_RECONFIG
	.align		4
.L_1612:
        /*00a0*/ 	.byte	0x01, 0x54
	.zero		2


	//----- nvinfo : EIATTR_SYSCALL_OFFSETS
	.align		4
        /*00a4*/ 	.byte	0x04, 0x46
        /*00a6*/ 	.short	(.L_1614 - .L_1613)


	//   ....[0]....
.L_1613:
        /*00a8*/ 	.word	0x000011f0


	//   ....[1]....
        /*00ac*/ 	.word	0x000012e0


	//   ....[2]....
        /*00b0*/ 	.word	0x00001420


	//   ....[3]....
        /*00b4*/ 	.word	0x00001510


	//----- nvinfo : EIATTR_MBARRIER_INSTR_OFFSETS
	.align		4
.L_1614:
        /*00b8*/ 	.byte	0x04, 0x39
        /*00ba*/ 	.short	(.L_1616 - .L_1615)


	//   ....[0]....
.L_1615:
        /*00bc*/ 	.word	0x00000260
        /*00c0*/ 	.word	0x000000ff
        /*00c4*/ 	.word	0x00036400
        /*00c8*/ 	.short	0x0100
        /*00ca*/ 	.byte	0x06
	.zero		1


	//   ....[1]....
        /*00cc*/ 	.word	0x00000350
        /*00d0*/ 	.word	0x000000ff
        /*00d4*/ 	.word	0x00036410
        /*00d8*/ 	.short	0x0100
        /*00da*/ 	.byte	0x08
	.zero		1


	//   ....[2]....
        /*00dc*/ 	.word	0x00000360
        /*00e0*/ 	.word	0x000000ff
        /*00e4*/ 	.word	0x00036420
        /*00e8*/ 	.short	0x0100
        /*00ea*/ 	.byte	0x08
	.zero		1


	//   ....[3]....
        /*00ec*/ 	.word	0x00000370
        /*00f0*/ 	.word	0x000000ff
        /*00f4*/ 	.word	0x00036418
        /*00f8*/ 	.short	0x0100
        /*00fa*/ 	.byte	0x08
	.zero		1


	//   ....[4]....
        /*00fc*/ 	.word	0x00000380
        /*0100*/ 	.word	0x000000ff
        /*0104*/ 	.word	0x00036428
        /*0108*/ 	.short	0x0100
        /*010a*/ 	.byte	0x08
	.zero		1


	//   ....[5]....
        /*010c*/ 	.word	0x000004b0
        /*0110*/ 	.word	0x000000ff
        /*0114*/ 	.word	0x00036430
        /*0118*/ 	.short	0x0100
        /*011a*/ 	.byte	0x08
	.zero		1


	//   ....[6]....
        /*011c*/ 	.word	0x000004c0
        /*0120*/ 	.word	0x000000ff
        /*0124*/ 	.word	0x00036438
        /*0128*/ 	.short	0x0100
        /*012a*/ 	.byte	0x08
	.zero		1


	//   ....[7]....
        /*012c*/ 	.word	0x000015d0
        /*0130*/ 	.word	0x000000ff
        /*0134*/ 	.word	0x00036400
        /*0138*/ 	.short	0x010a
        /*013a*/ 	.byte	0x24
	.zero		1


	//   ....[8]....
        /*013c*/ 	.word	0x000016d0
        /*0140*/ 	.word	0x000000ff
        /*0144*/ 	.word	0x00036400
        /*0148*/ 	.short	0x010a
        /*014a*/ 	.byte	0x24
	.zero		1


	//   ....[9]....
        /*014c*/ 	.word	0x00001db0
        /*0150*/ 	.word	0x00000003
        /*0154*/ 	.word	0x00036410
        /*0158*/ 	.short	0x010a
        /*015a*/ 	.byte	0x3f
	.zero		1


	//   ....[10]....
        /*015c*/ 	.word	0x00001df0
        /*0160*/ 	.word	0x00000003
        /*0164*/ 	.word	0x00036410
        /*0168*/ 	.short	0x010a
        /*016a*/ 	.byte	0x3f
	.zero		1


	//   ....[11]....
        /*016c*/ 	.word	0x00002490
        /*0170*/ 	.word	0x000000ff
        /*0174*/ 	.word	0x00036430
        /*0178*/ 	.short	0x010a
        /*017a*/ 	.byte	0x24
	.zero		1


	//   ....[12]....
        /*017c*/ 	.word	0x000024d0
        /*0180*/ 	.word	0x000000ff
        /*0184*/ 	.word	0x00036430
        /*0188*/ 	.short	0x010a
        /*018a*/ 	.byte	0x24
	.zero		1


	//   ....[13]....
        /*018c*/ 	.word	0x00003950
        /*0190*/ 	.word	0x000000ff
        /*0194*/ 	.word	0x00000000
        /*0198*/ 	.short	0x0101
        /*019a*/ 	.byte	0x04
	.zero		1


	//   ....[14]....
        /*019c*/ 	.word	0x00003ce0
        /*01a0*/ 	.word	0x00000003
        /*01a4*/ 	.word	0x00000000
        /*01a8*/ 	.short	0x0101
        /*01aa*/ 	.byte	0x3f
	.zero		1


	//   ....[15]....
        /*01ac*/ 	.word	0x00006ea0
        /*01b0*/ 	.word	0x00000000
        /*01b4*/ 	.word	0x00036420
        /*01b8*/ 	.short	0x010a
        /*01ba*/ 	.byte	0x3f
	.zero		1


	//   ....[16]....
        /*01bc*/ 	.word	0x00007690
        /*01c0*/ 	.word	0x00000000
        /*01c4*/ 	.word	0x00036438
        /*01c8*/ 	.short	0x010a
        /*01ca*/ 	.byte	0x3f
	.zero		1


	//   ....[17]....
        /*01cc*/ 	.word	0x000079f0
        /*01d0*/ 	.word	0x00000000
        /*01d4*/ 	.word	0x00036428
        /*01d8*/ 	.short	0x010a
        /*01da*/ 	.byte	0x3f
	.zero		1


	//   ....[18]....
        /*01dc*/ 	.word	0x00007d20
        /*01e0*/ 	.word	0x00000000
        /*01e4*/ 	.word	0x00036438
        /*01e8*/ 	.short	0x010a
        /*01ea*/ 	.byte	0x3f
	.zero		1


	//   ....[19]....
        /*01ec*/ 	.word	0x00008010
        /*01f0*/ 	.word	0x00000000
        /*01f4*/ 	.word	0x00036420
        /*01f8*/ 	.short	0x010a
        /*01fa*/ 	.byte	0x3f
	.zero		1


	//   ....[20]....
        /*01fc*/ 	.word	0x00008390
        /*0200*/ 	.word	0x00000000
        /*0204*/ 	.word	0x00036438
        /*0208*/ 	.short	0x010a
        /*020a*/ 	.byte	0x3f
	.zero		1


	//   ....[21]....
        /*020c*/ 	.word	0x00008690
        /*0210*/ 	.word	0x00000000
        /*0214*/ 	.word	0x00036428
        /*0218*/ 	.short	0x010a
        /*021a*/ 	.byte	0x3f
	.zero		1


	//   ....[22]....
        /*021c*/ 	.word	0x000089d0
        /*0220*/ 	.word	0x00000000
        /*0224*/ 	.word	0x00036438
        /*0228*/ 	.short	0x010a
        /*022a*/ 	.byte	0x3f
	.zero		1


	//   ....[23]....
        /*022c*/ 	.word	0x00008e30
        /*0230*/ 	.word	0x00000007
        /*0234*/ 	.word	0x00000000
        /*0238*/ 	.short	0x010a
        /*023a*/ 	.byte	0x3f
	.zero		1


	//   ....[24]....
        /*023c*/ 	.word	0x00008eb0
        /*0240*/ 	.word	0x00000003
        /*0244*/ 	.word	0x00000000
        /*0248*/ 	.short	0x010a
        /*024a*/ 	.byte	0x3f
	.zero		1


	//   ....[25]....
        /*024c*/ 	.word	0x00008f00
        /*0250*/ 	.word	0x00000009
        /*0254*/ 	.word	0x00036438
        /*0258*/ 	.short	0x010a
        /*025a*/ 	.byte	0x3f
	.zero		1


	//   ....[26]....
        /*025c*/ 	.word	0x00008fd0
        /*0260*/ 	.word	0x0000009b
        /*0264*/ 	.word	0x00036400
        /*0268*/ 	.short	0x010a
        /*026a*/ 	.byte	0x3f
	.zero		1


	//   ....[27]....
        /*026c*/ 	.word	0x00009020
        /*0270*/ 	.word	0x00000003
        /*0274*/ 	.word	0x00036410
        /*0278*/ 	.short	0x010a
        /*027a*/ 	.byte	0x3f
	.zero		1


	//   ....[28]....
        /*027c*/ 	.word	0x00009070
        /*0280*/ 	.word	0x0000009b
        /*0284*/ 	.word	0x00036430
        /*0288*/ 	.short	0x010a
        /*028a*/ 	.byte	0x3f
	.zero		1


	//   ....[29]....
        /*028c*/ 	.word	0x000090c0
        /*0290*/ 	.word	0x00000000
        /*0294*/ 	.word	0x00036420
        /*0298*/ 	.short	0x010a
        /*029a*/ 	.byte	0x3f
	.zero		1


	//   ....[30]....
        /*029c*/ 	.word	0x00009110
        /*02a0*/ 	.word	0x00000000
        /*02a4*/ 	.word	0x00036438
        /*02a8*/ 	.short	0x010a
        /*02aa*/ 	.byte	0x3f
	.zero		1


	//   ....[31]....
        /*02ac*/ 	.word	0x00009160
        /*02b0*/ 	.word	0x00000000
        /*02b4*/ 	.word	0x00036428
        /*02b8*/ 	.short	0x010a
        /*02ba*/ 	.byte	0x3f
	.zero		1


	//   ....[32]....
        /*02bc*/ 	.word	0x000091c0
        /*02c0*/ 	.word	0x00000000
        /*02c4*/ 	.word	0x00036438
        /*02c8*/ 	.short	0x010a
        /*02ca*/ 	.byte	0x3f
	.zero		1


	//   ....[33]....
        /*02cc*/ 	.word	0x00009240
        /*02d0*/ 	.word	0x00000000
        /*02d4*/ 	.word	0x00036420
        /*02d8*/ 	.short	0x010a
        /*02da*/ 	.byte	0x3f
	.zero		1


	//   ....[34]....
        /*02dc*/ 	.word	0x00009290
        /*02e0*/ 	.word	0x00000000
        /*02e4*/ 	.word	0x00036438
        /*02e8*/ 	.short	0x010a
        /*02ea*/ 	.byte	0x3f
	.zero		1


	//   ....[35]....
        /*02ec*/ 	.word	0x000092e0
        /*02f0*/ 	.word	0x00000000
        /*02f4*/ 	.word	0x00036428
        /*02f8*/ 	.short	0x010a
        /*02fa*/ 	.byte	0x3f
	.zero		1


	//   ....[36]....
        /*02fc*/ 	.word	0x00009330
        /*0300*/ 	.word	0x00000000
        /*0304*/ 	.word	0x00036438
        /*0308*/ 	.short	0x010a
        /*030a*/ 	.byte	0x3f
	.zero		1


	//   ....[37]....
        /*030c*/ 	.word	0x00009400
        /*0310*/ 	.word	0x00000007
        /*0314*/ 	.word	0x00000000
        /*0318*/ 	.short	0x010a
        /*031a*/ 	.byte	0x3f
	.zero		1


	//   ....[38]....
        /*031c*/ 	.word	0x00009450
        /*0320*/ 	.word	0x00000003
        /*0324*/ 	.word	0x00000000
        /*0328*/ 	.short	0x010a
        /*032a*/ 	.byte	0x3f
	.zero		1


	//----- nvinfo : EIATTR_NUM_MBARRIERS
	.align		4
.L_1616:
        /*032c*/ 	.byte	0x03, 0x38
        /*032e*/ 	.short	0x0007


	//----- nvinfo : EIATTR_EXIT_INSTR_OFFSETS
	.align		4
        /*0330*/ 	.byte	0x04, 0x1c
        /*0332*/ 	.short	(.L_1618 - .L_1617)


	//   ....[0]....
.L_1617:
        /*0334*/ 	.word	0x00008f50


	//----- nvinfo : EIATTR_MAX_THREADS
	.align		4
.L_1618:
        /*0338*/ 	.byte	0x04, 0x05
        /*033a*/ 	.short	(.L_1620 - .L_1619)
.L_1619:
        /*033c*/ 	.word	0x00000200
        /*0340*/ 	.word	0x00000001
        /*0344*/ 	.word	0x00000001


	//----- nvinfo : EIATTR_CRS_STACK_SIZE
	.align		4
.L_1620:
        /*0348*/ 	.byte	0x04, 0x1e
        /*034a*/ 	.short	(.L_1622 - .L_1621)
.L_1621:
        /*034c*/ 	.word	0x00000000


	//----- nvinfo : EIATTR_CBANK_PARAM_SIZE
	.align		4
.L_1622:
        /*0350*/ 	.byte	0x03, 0x19
        /*0352*/ 	.short	0x0770


	//----- nvinfo : EIATTR_PARAM_CBANK
	.align		4
        /*0354*/ 	.byte	0x04, 0x0a
        /*0356*/ 	.short	(.L_1624 - .L_1623)
	.align		4
.L_1623:
        /*0358*/ 	.word	index@(.nv.constant0._ZN7cutlass13device_kernelIN5flash11enable_sm90INS1_16FlashAttnBwdSm90INS1_25CollectiveMainloopBwdSm90ILi2ELi1ELi1EN4cute5tupleIJNS5_1CILi1EEES8_S8_EEENS6_IJNS7_ILi64EEENS7_ILi96EEENS7_ILi192EEEEEENS_6half_tEfNS_4arch4Sm90ELb1ELb0ELb0ELb1ELb0ELb0ELb1ELb0ELi3ELi1ELi1ELi1ELb0EEENS1_24CollectiveEpilogueBwdGQAISD_fSG_Li384ELb1ELb0EEENS1_25SingleTileBwdLPTSchedulerILb1ELi96ELb0EEEEEEEEEvNT_6ParamsE)
        /*035c*/ 	.short	0x0210
        /*035e*/ 	.short	0x0770


	//----- nvinfo : EIATTR_SW_WAR
	.align		4
.L_1624:
        /*0360*/ 	.byte	0x04, 0x36
        /*0362*/ 	.short	(.L_1626 - .L_1625)
.L_1625:
        /*0364*/ 	.word	0x00000008
.L_1626:


//--------------------- .nv.info._ZN7cutlass13device_kernelIN5flash32FlashAttnBwdPostprocessConvertdQIN4cute5tupleIJNS3_1CILi96EEENS5_ILi192EEEEEENS_6half_tEfNS_4arch4Sm90ELi384ENS3_8TiledMMAINS3_8MMA_AtomIJNS3_4SM904GMMA25MMA_64x96x16_F32F16F16_SSILNSF_5MajorE1ELSH_1ELNSF_7ScaleInE1ELSI_1EEEEEENS3_6LayoutINS4_IJNS5_ILi3EEENS5_ILi1EEESN_EEENS4_IJSN_NS5_ILi0EEESP_EEEEENS4_IJNS3_10UnderscoreESS_SS_EEEEELb1EEEEEvNT_6ParamsE --------------------------
	.section	.nv.info._ZN7cutlass13device_kernelIN5flash32FlashAttnBwdPostprocessConvertdQIN4cute5tupleIJNS3_1CILi96EEENS5_ILi192EEEEEENS_6half_tEfNS_4arch4Sm90ELi384ENS3_8TiledMMAINS3_8MMA_AtomIJNS3_4SM904GMMA25MMA_64x96x16_F32F16F16_SSILNSF_5MajorE1ELSH_1ELNSF_7ScaleInE1ELSI_1EEEEEENS3_6LayoutINS4_IJNS5_ILi3EEENS5_ILi1EEESN_EEENS4_IJSN_NS5_ILi0EEESP_EEEEENS4_IJNS3_10UnderscoreESS_SS_EEEEELb1EEEEEvNT_6ParamsE,"",@"SHT_CUDA_INFO"
	.sectionflags	@""
	.align	4


	//----- nvinfo : EIATTR_CUDA_API_VERSION
	.align		4
        /*0000*/ 	.byte	0x04, 0x37
        /*0002*/ 	.short	(.L_1628 - .L_1627)
.L_1627:
        /*0004*/ 	.word	0x00000082


	//----- nvinfo : EIATTR_KPARAM_INFO
	.align		4
.L_1628:
        /*0008*/ 	.byte	0x04, 0x17
        /*000a*/ 	.short	(.L_1630 - .L_1629)
.L_1629:
        /*000c*/ 	.word	0x00000000
        /*0010*/ 	.short	0x0000
        /*0012*/ 	.short	0x0000
        /*0014*/ 	.byte	0x00, 0xf0, 0xc1, 0x01


	//----- nvinfo : EIATTR_SPARSE_MMA_MASK
	.align		4
.L_1630:
        /*0018*/ 	.byte	0x03, 0x50
        /*001a*/ 	.short	0x0000


	//----- nvinfo : EIATTR_MAXREG_COUNT
	.align		4
        /*001c*/ 	.byte	0x03, 0x1b
        /*001e*/ 	.short	0x0050


	//----- nvinfo : EIATTR_NUM_BARRIERS
	.align		4
        /*0020*/ 	.byte	0x02, 0x4c
        /*0022*/ 	.byte	0x01
	.zero		1


	//----- nvinfo : EIATTR_MERCURY_ISA_VERSION
	.align		4
        /*0024*/ 	.byte	0x03, 0x5f
        /*0026*/ 	.short	0x0101


	//----- nvinfo : EIATTR_MBARRIER_INSTR_OFFSETS
	.align		4
        /*0028*/ 	.byte	0x04, 0x39
        /*002a*/ 	.short	(.L_1632 - .L_1631)


	//   ....[0]....
.L_1631:
        /*002c*/ 	.word	0x00000490
        /*0030*/ 	.word	0x000000ff
        /*0034*/ 	.word	0x0001b000
        /*0038*/ 	.short	0x0100
        /*003a*/ 	.byte	0x06
	.zero		1


	//   ....[1]....
        /*003c*/ 	.word	0x000005a0
        /*0040*/ 	.word	0x00000002
        /*0044*/ 	.word	0x0001b000
        /*0048*/ 	.short	0x010a
        /*004a*/ 	.byte	0x3f
	.zero		1


	//----- nvinfo : EIATTR_NUM_MBARRIERS
	.align		4
.L_1632:
        /*004c*/ 	.byte	0x03, 0x38
        /*004e*/ 	.short	0x0001


	//----- nvinfo : EIATTR_EXIT_INSTR_OFFSETS
	.align		4
        /*0050*/ 	.byte	0x04, 0x1c
        /*0052*/ 	.short	(.L_1634 - .L_1633)


	//   ....[0]....
.L_1633:
        /*0054*/ 	.word	0x000001a0


	//   ....[1]....
        /*0058*/ 	.word	0x00001630


	//   ....[2]....
        /*005c*/ 	.word	0x00001710


	//----- nvinfo : EIATTR_MAX_THREADS
	.align		4
.L_1634:
        /*0060*/ 	.byte	0x04, 0x05
        /*0062*/ 	.short	(.L_1636 - .L_1635)
.L_1635:
        /*0064*/ 	.word	0x00000180
        /*0068*/ 	.word	0x00000001
        /*006c*/ 	.word	0x00000001


	//----- nvinfo : EIATTR_CRS_STACK_SIZE
	.align		4
.L_1636:
        /*0070*/ 	.byte	0x04, 0x1e
        /*0072*/ 	.short	(.L_1638 - .L_1637)
.L_1637:
        /*0074*/ 	.word	0x00000000


	//----- nvinfo : EIATTR_CBANK_PARAM_SIZE
	.align		4
.L_1638:
        /*0078*/ 	.byte	0x03, 0x19
        /*007a*/ 	.short	0x0070


	//----- nvinfo : EIATTR_PARAM_CBANK
	.align		4
        /*007c*/ 	.byte	0x04, 0x0a
        /*007e*/ 	.short	(.L_1640 - .L_1639)
	.align		4
.L_1639:
        /*0080*/ 	.word	index@(.nv.constant0._ZN7cutlass13device_kernelIN5flash32FlashAttnBwdPostprocessConvertdQIN4cute5tupleIJNS3_1CILi96EEENS5_ILi192EEEEEENS_6half_tEfNS_4arch4Sm90ELi384ENS3_8TiledMMAINS3_8MMA_AtomIJNS3_4SM904GMMA25MMA_64x96x16_F32F16F16_SSILNSF_5MajorE1ELSH_1ELNSF_7ScaleInE1ELSI_1EEEEEENS3_6LayoutINS4_IJNS5_ILi3EEENS5_ILi1EEESN_EEENS4_IJSN_NS5_ILi0EEESP_EEEEENS4_IJNS3_10UnderscoreESS_SS_EEEEELb1EEEEEvNT_6ParamsE)
        /*0084*/ 	.short	0x0210
        /*0086*/ 	.short	0x0070


	//----- nvinfo : EIATTR_SW_WAR
	.align		4
.L_1640:
        /*0088*/ 	.byte	0x04, 0x36
        /*008a*/ 	.short	(.L_1642 - .L_1641)
.L_1641:
        /*008c*/ 	.word	0x00000008
.L_1642:


//--------------------- .nv.info._ZN7cutlass13device_kernelIN5flash32FlashAttnBwdPostprocessConvertdQIN4cute5tupleIJNS3_1CILi64EEENS5_ILi192EEEEEENS_6half_tEfNS_4arch4Sm90ELi384ENS3_8TiledMMAINS3_8MMA_AtomIJNS3_4SM904GMMA25MMA_64x64x16_F32F16F16_SSILNSF_5MajorE0ELSH_1ELNSF_7ScaleInE1ELSI_1EEEEEENS3_6LayoutINS4_IJNS5_ILi1EEENS5_ILi3EEESM_EEENS4_IJNS5_ILi0EEESM_SP_EEEEENS4_IJNS3_10UnderscoreESS_SS_EEEEELb0EEEEEvNT_6ParamsE --------------------------
	.section	.nv.info._ZN7cutlass13device_kernelIN5flash32FlashAttnBwdPostprocessConvertdQIN4cute5tupleIJNS3_1CILi64EEENS5_ILi192EEEEEENS_6half_tEfNS_4arch4Sm90ELi384ENS3_8TiledMMAINS3_8MMA_AtomIJNS3_4SM904GMMA25MMA_64x64x16_F32F16F16_SSILNSF_5MajorE0ELSH_1ELNSF_7ScaleInE1ELSI_1EEEEEENS3_6LayoutINS4_IJNS5_ILi1EEENS5_ILi3EEESM_EEENS4_IJNS5_ILi0EEESM_SP_EEEEENS4_IJNS3_10UnderscoreESS_SS_EEEEELb0EEEEEvNT_6ParamsE,"",@"SHT_CUDA_INFO"
	.sectionflags	@""
	.align	4


	//----- nvinfo : EIATTR_CUDA_API_VERSION
	.align		4
        /*0000*/ 	.byte	0x04, 0x37
        /*0002*/ 	.short	(.L_1644 - .L_1643)
.L_1643:
        /*0004*/ 	.word	0x00000082


	//----- nvinfo : EIATTR_KPARAM_INFO
	.align		4
.L_1644:
        /*0008*/ 	.byte	0x04, 0x17
        /*000a*/ 	.short	(.L_1646 - .L_1645)
.L_1645:
        /*000c*/ 	.word	0x00000000
        /*0010*/ 	.short	0x0000
        /*0012*/ 	.short	0x0000
        /*0014*/ 	.byte	0x00, 0xf0, 0xc1, 0x01


	//----- nvinfo : EIATTR_SPARSE_MMA_MASK
	.align		4
.L_1646:
        /*0018*/ 	.byte	0x03, 0x50
        /*001a*/ 	.short	0x0000


	//----- nvinfo : EIATTR_MAXREG_COUNT
	.align		4
        /*001c*/ 	.byte	0x03, 0x1b
        /*001e*/ 	.short	0x0050


	//----- nvinfo : EIATTR_NUM_BARRIERS
	.align		4
        /*0020*/ 	.byte	0x02, 0x4c
        /*0022*/ 	.byte	0x01
	.zero		1


	//----- nvinfo : EIATTR_MERCURY_ISA_VERSION
	.align		4
        /*0024*/ 	.byte	0x03, 0x5f
        /*0026*/ 	.short	0x0101


	//----- nvinfo : EIATTR_MBARRIER_INSTR_OFFSETS
	.align		4
        /*0028*/ 	.byte	0x04, 0x39
        /*002a*/ 	.short	(.L_1648 - .L_1647)


	//   ....[0]....
.L_1647:
        /*002c*/ 	.word	0x000004a0
        /*0030*/ 	.word	0x000000ff
        /*0034*/ 	.word	0x00012000
        /*0038*/ 	.short	0x0100
        /*003a*/ 	.byte	0x06
	.zero		1


	//   ....[1]....
        /*003c*/ 	.word	0x000005b0
        /*0040*/ 	.word	0x00000029
        /*0044*/ 	.word	0x00012000
        /*0048*/ 	.short	0x010a
        /*004a*/ 	.byte	0x3f
	.zero		1


	//----- nvinfo : EIATTR_NUM_MBARRIERS
	.align		4
.L_1648:
        /*004c*/ 	.byte	0x03, 0x38
        /*004e*/ 	.short	0x0001


	//----- nvinfo : EIATTR_EXIT_INSTR_OFFSETS
	.align		4
        /*0050*/ 	.byte	0x04, 0x1c
        /*0052*/ 	.short	(.L_1650 - .L_1649)


	//   ....[0]....
.L_1649:
        /*0054*/ 	.word	0x000001b0


	//   ....[1]....
        /*0058*/ 	.word	0x00001220


	//   ....[2]....
        /*005c*/ 	.word	0x000012f0


	//----- nvinfo : EIATTR_MAX_THREADS
	.align		4
.L_1650:
        /*0060*/ 	.byte	0x04, 0x05
        /*0062*/ 	.short	(.L_1652 - .L_1651)
.L_1651:
        /*0064*/ 	.word	0x00000180
        /*0068*/ 	.word	0x00000001
        /*006c*/ 	.word	0x00000001


	//----- nvinfo : EIATTR_CRS_STACK_SIZE
	.align		4
.L_1652:
        /*0070*/ 	.byte	0x04, 0x1e
        /*0072*/ 	.short	(.L_1654 - .L_1653)
.L_1653:
        /*0074*/ 	.word	0x00000000


	//----- nvinfo : EIATTR_CBANK_PARAM_SIZE
	.align		4
.L_1654:
        /*0078*/ 	.byte	0x03, 0x19
        /*007a*/ 	.short	0x0070


	//----- nvinfo : EIATTR_PARAM_CBANK
	.align		4
        /*007c*/ 	.byte	0x04, 0x0a
        /*007e*/ 	.short	(.L_1656 - .L_1655)
	.align		4
.L_1655:
        /*0080*/ 	.word	index@(.nv.constant0._ZN7cutlass13device_kernelIN5flash32FlashAttnBwdPostprocessConvertdQIN4cute5tupleIJNS3_1CILi64EEENS5_ILi192EEEEEENS_6half_tEfNS_4arch4Sm90ELi384ENS3_8TiledMMAINS3_8MMA_AtomIJNS3_4SM904GMMA25MMA_64x64x16_F32F16F16_SSILNSF_5MajorE0ELSH_1ELNSF_7ScaleInE1ELSI_1EEEEEENS3_6LayoutINS4_IJNS5_ILi1EEENS5_ILi3EEESM_EEENS4_IJNS5_ILi0EEESM_SP_EEEEENS4_IJNS3_10UnderscoreESS_SS_EEEEELb0EEEEEvNT_6ParamsE)
        /*0084*/ 	.short	0x0210
        /*0086*/ 	.short	0x0070


	//----- nvinfo : EIATTR_SW_WAR
	.align		4
.L_1656:
        /*0088*/ 	.byte	0x04, 0x36
        /*008a*/ 	.short	(.L_1658 - .L_1657)
.L_1657:
        /*008c*/ 	.word	0x00000008
.L_1658:


//--------------------- .nv.info._ZN7cutlass13device_kernelIN5flash11enable_sm90INS1_16FlashAttnBwdSm90INS1_25CollectiveMainloopBwdSm90ILi2ELi1ELi1EN4cute5tupleIJNS5_1CILi1EEES8_S8_EEENS6_IJNS7_ILi64EEENS7_ILi96EEENS7_ILi192EEEEEENS_6half_tEfNS_4arch4Sm90ELb1ELb0ELb0ELb1ELb1ELb0ELb1ELb0ELi3ELi1ELi1ELi1ELb0EEENS1_24CollectiveEpilogueBwdGQAISD_fSG_Li384ELb1ELb1EEENS1_25SingleTileBwdLPTSchedulerILb1ELi96ELb1EEEEEEEEEvNT_6ParamsE --------------------------
	.section	.nv.info._ZN7cutlass13device_kernelIN5flash11enable_sm90INS1_16FlashAttnBwdSm90INS1_25CollectiveMainloopBwdSm90ILi2ELi1ELi1EN4cute5tupleIJNS5_1CILi1EEES8_S8_EEENS6_IJNS7_ILi64EEENS7_ILi96EEENS7_ILi192EEEEEENS_6half_tEfNS_4arch4Sm90ELb1ELb0ELb0ELb1ELb1ELb0ELb1ELb0ELi3ELi1ELi1ELi1ELb0EEENS1_24CollectiveEpilogueBwdGQAISD_fSG_Li384ELb1ELb1EEENS1_25SingleTileBwdLPTSchedulerILb1ELi96ELb1EEEEEEEEEvNT_6ParamsE,"",@"SHT_CUDA_INFO"
	.sectionflags	@""
	.align	4


	//----- nvinfo : EIATTR_CUDA_API_VERSION
	.align		4
        /*0000*/ 	.byte	0x04, 0x37
        /*0002*/ 	.short	(.L_1660 - .L_1659)
.L_1659:
        /*0004*/ 	.word	0x00000082


	//----- nvinfo : EIATTR_KPARAM_INFO
	.align		4
.L_1660:
        /*0008*/ 	.byte	0x04, 0x17
        /*000a*/ 	.short	(.L_1662 - .L_1661)
.L_1661:
        /*000c*/ 	.word	0x00000000
        /*0010*/ 	.short	0x0000
        /*0012*/ 	.short	0x0070
        /*0014*/ 	.byte	0x00, 0xf0, 0x01, 0x1c


	//----- nvinfo : EIATTR_SPARSE_MMA_MASK
	.align		4
.L_1662:
        /*0018*/ 	.byte	0x03, 0x50
        /*001a*/ 	.short	0x0000


	//----- nvinfo : EIATTR_MAXREG_COUNT
	.align		4
        /*001c*/ 	.byte	0x03, 0x1b
        /*001e*/ 	.short	0x0080


	//----- nvinfo : EIATTR_NUM_BARRIERS
	.align		4
        /*0020*/ 	.byte	0x02, 0x4c
        /*0022*/ 	.byte	0x10
	.zero		1


	//----- nvinfo : EIATTR_EXTERNS
	.align		4
        /*0024*/ 	.byte	0x04, 0x0f
        /*0026*/ 	.short	(.L_1664 - .L_1663)


	//   ....[0]....
	.align		4
.L_1663:
        /*0028*/ 	.word	index@(__assertfail)


	//----- nvinfo : EIATTR_ANNOTATIONS
	.align		4
.L_1664:
        /*002c*/ 	.byte	0x04, 0x55
        /*002e*/ 	.short	(.L_1666 - .L_1665)


	//   ....[0]....
.L_1665:
        /*0030*/ 	.word	0x00000001
        /*0034*/ 	.byte	0x40, 0x05, 0x00, 0x00, 0x01, 0x00, 0x00, 0x00, 0x10, 0x17, 0x00, 0x00, 0x01, 0x00, 0x00, 0x00
        /*0044*/ 	.byte	0x60, 0x9b, 0x00, 0x00


	//----- nvinfo : EIATTR_MERCURY_ISA_VERSION
	.align		4
.L_1666:
        /*0048*/ 	.byte	0x03, 0x5f
        /*004a*/ 	.short	0x0101


	//----- nvinfo : EIATTR_INT_WARP_WIDE_INSTR_OFFSETS
	.align		4
        /*004c*/ 	.byte	0x04, 0x31
        /*004e*/ 	.short	(.L_1668 - .L_1667)


	//   ....[0]....
.L_1667:
        /*0050*/ 	.word	0x00000180


	//   ....[1]....
        /*0054*/ 	.word	0x00000240


	//   ....[2]....
        /*0058*/ 	.word	0x00006120


	//   ....[3]....
        /*005c*/ 	.word	0x00006910


	//   ....[4]....
        /*0060*/ 	.word	0x00006f70


	//----- nvinfo : EIATTR_COOP_GROUP_MASK_REGIDS
	.align		4
.L_1668:
        /*0064*/ 	.byte	0x04, 0x29
        /*0066*/ 	.short	(.L_1670 - .L_1669)


	//   ....[0]....
.L_1669:
        /*0068*/ 	.word	0xffffffff


	//   ....[1]....
        /*006c*/ 	.word	0xffffffff


	//   ....[2]....
        /*0070*/ 	.word	0xffffffff


	//   ....[3]....
        /*0074*/ 	.word	0xffffffff


	//   ....[4]....
        /*0078*/ 	.word	0xffffffff


	//   ....[5]....
        /*007c*/ 	.word	0xffffffff


	//   ....[6]....
        /*0080*/ 	.word	0xffffffff


	//   ....[7]....
        /*0084*/ 	.word	0xffffffff


	//   ....[8]....
        /*0088*/ 	.word	0xffffffff


	//   ....[9]....
        /*008c*/ 	.word	0xffffffff


	//   ....[10]....
        /*0090*/ 	.word	0xffffffff


	//   ....[11]....
        /*0094*/ 	.word	0xffffffff


	//   ....[12]....
        /*0098*/ 	.word	0xffffffff


	//   ....[13]....
        /*009c*/ 	.word	0xffffffff


	//   ....[14]....
        /*00a0*/ 	.word	0xffffffff


	//   ....[15]....
        /*00a4*/ 	.word	0xffffffff


	//   ....[16]....
        /*00a8*/ 	.word	0xffffffff


	//   ....[17]....
        /*00ac*/ 	.word	0x0500000f


	//   ....[18]....
        /*00b0*/ 	.word	0x0500000f


	//   ....[19]....
        /*00b4*/ 	.word	0x0500000f


	//   ....[20]....
        /*00b8*/ 	.word	0x0500000f


	//   ....[21]....
        /*00bc*/ 	.word	0x0500000f


	//   ....[22]....
        /*00c0*/ 	.word	0x0500000f


	//----- nvinfo : EIATTR_COOP_GROUP_INSTR_OFFSETS
	.align		4
.L_1670:
        /*00c4*/ 	.byte	0x04, 0x28
        /*00c6*/ 	.short	(.L_1672 - .L_1671)


	//   ....[0]....
.L_1671:
        /*00c8*/ 	.word	0x00000060


	//   ....[1]....
        /*00cc*/ 	.word	0x00000190


	//   ....[2]....
        /*00d0*/ 	.word	0x00000220


	//   ....[3]....
        /*00d4*/ 	.word	0x000003a0


	//   ....[4]....
        /*00d8*/ 	.word	0x00000600


	//   ....[5]....
        /*00dc*/ 	.word	0x000015b0


	//   ....[6]....
        /*00e0*/ 	.word	0x00004720


	//   ....[7]....
        /*00e4*/ 	.word	0x000048b0


	//   ....[8]....
        /*00e8*/ 	.word	0x00004b40


	//   ....[9]....
        /*00ec*/ 	.word	0x00004cd0


	//   ....[10]....
        /*00f0*/ 	.word	0x00004de0


	//   ....[11]....
        /*00f4*/ 	.word	0x00005b90


	//   ....[12]....
        /*00f8*/ 	.word	0x00006050


	//   ....[13]....
        /*00fc*/ 	.word	0x00006450


	//   ....[14]....
        /*0100*/ 	.word	0x00006840


	//   ....[15]....
        /*0104*/ 	.word	0x00006af0


	//   ....[16]....
        /*0108*/ 	.word	0x00006ea0


	//   ....[17]....
        /*010c*/ 	.word	0x00009d90


	//   ....[18]....
        /*0110*/ 	.word	0x00009ee0


	//   ....[19]....
        /*0114*/ 	.word	0x00009f50


	//   ....[20]....
        /*0118*/ 	.word	0x00009fc0


	//   ....[21]....
        /*011c*/ 	.word	0x0000a030


	//   ....[22]....
        /*0120*/ 	.word	0x0000a0a0


	//----- nvinfo : EIATTR_REG_RECONFIG
	.align		4
.L_1672:
        /*0124*/ 	.byte	0x01, 0x54
	.zero		2


	//----- nvinfo : EIATTR_SYSCALL_OFFSETS
	.align		4
        /*0128*/ 	.byte	0x04, 0x46
        /*012a*/ 	.short	(.L_1674 - .L_1673)


	//   ....[0]....
.L_1673:
        /*012c*/ 	.word	0x00001210


	//   ....[1]....
        /*0130*/ 	.word	0x00001300


	//   ....[2]....
        /*0134*/ 	.word	0x00001440


	//   ....[3]....
        /*0138*/ 	.word	0x00001530


	//----- nvinfo : EIATTR_MBARRIER_INSTR_OFFSETS
	.align		4
.L_1674:
        /*013c*/ 	.byte	0x04, 0x39
        /*013e*/ 	.short	(.L_1676 - .L_1675)


	//   ....[0]....
.L_1675:
        /*0140*/ 	.word	0x00000260
        /*0144*/ 	.word	0x000000ff
        /*0148*/ 	.word	0x00036400
        /*014c*/ 	.short	0x0100
        /*014e*/ 	.byte	0x06
	.zero		1


	//   ....[1]....
        /*0150*/ 	.word	0x00000350
        /*0154*/ 	.word	0x000000ff
        /*0158*/ 	.word	0x00036410
        /*015c*/ 	.short	0x0100
        /*015e*/ 	.byte	0x08
	.zero		1


	//   ....[2]....
        /*0160*/ 	.word	0x00000360
        /*0164*/ 	.word	0x000000ff
        /*0168*/ 	.word	0x00036420
        /*016c*/ 	.short	0x0100
        /*016e*/ 	.byte	0x08
	.zero		1


	//   ....[3]....
        /*0170*/ 	.word	0x00000370
        /*0174*/ 	.word	0x000000ff
        /*0178*/ 	.word	0x00036418
        /*017c*/ 	.short	0x0100
        /*017e*/ 	.byte	0x08
	.zero		1


	//   ....[4]....
        /*0180*/ 	.word	0x00000380
        /*0184*/ 	.word	0x000000ff
        /*0188*/ 	.word	0x00036428
        /*018c*/ 	.short	0x0100
        /*018e*/ 	.byte	0x08
	.zero		1


	//   ....[5]....
        /*0190*/ 	.word	0x000004b0
        /*0194*/ 	.word	0x000000ff
        /*0198*/ 	.word	0x00036430
        /*019c*/ 	.short	0x0100
        /*019e*/ 	.byte	0x08
	.zero		1


	//   ....[6]....
        /*01a0*/ 	.word	0x000004c0
        /*01a4*/ 	.word	0x000000ff
        /*01a8*/ 	.word	0x00036438
        /*01ac*/ 	.short	0x0100
        /*01ae*/ 	.byte	0x08
	.zero		1


	//   ....[7]....
        /*01b0*/ 	.word	0x000015f0
        /*01b4*/ 	.word	0x000000ff
        /*01b8*/ 	.word	0x00036400
        /*01bc*/ 	.short	0x010a
        /*01be*/ 	.byte	0x24
	.zero		1


	//   ....[8]....
        /*01c0*/ 	.word	0x000016f0
        /*01c4*/ 	.word	0x000000ff
        /*01c8*/ 	.word	0x00036400
        /*01cc*/ 	.short	0x010a
        /*01ce*/ 	.byte	0x24
	.zero		1


	//   ....[9]....
        /*01d0*/ 	.word	0x00001dd0
        /*01d4*/ 	.word	0x00000003
        /*01d8*/ 	.word	0x00036410
        /*01dc*/ 	.short	0x010a
        /*01de*/ 	.byte	0x3f
	.zero		1


	//   ....[10]....
        /*01e0*/ 	.word	0x00001e10
        /*01e4*/ 	.word	0x00000003
        /*01e8*/ 	.word	0x00036410
        /*01ec*/ 	.short	0x010a
        /*01ee*/ 	.byte	0x3f
	.zero		1


	//   ....[11]....
        /*01f0*/ 	.word	0x000024b0
        /*01f4*/ 	.word	0x000000ff
        /*01f8*/ 	.word	0x00036430
        /*01fc*/ 	.short	0x010a
        /*01fe*/ 	.byte	0x24
	.zero		1


	//   ....[12]....
        /*0200*/ 	.word	0x000024f0
        /*0204*/ 	.word	0x000000ff
        /*0208*/ 	.word	0x00036430
        /*020c*/ 	.short	0x010a
        /*020e*/ 	.byte	0x24
	.zero		1


	//   ....[13]....
        /*0210*/ 	.word	0x00003970
        /*0214*/ 	.word	0x000000ff
        /*0218*/ 	.word	0x00000000
        /*021c*/ 	.short	0x0101
        /*021e*/ 	.byte	0x04
	.zero		1


	//   ....[14]....
        /*0220*/ 	.word	0x00003d00
        /*0224*/ 	.word	0x00000003
        /*0228*/ 	.word	0x00000000
        /*022c*/ 	.short	0x0101
        /*022e*/ 	.byte	0x3f
	.zero		1


	//   ....[15]....
        /*0230*/ 	.word	0x00007c90
        /*0234*/ 	.word	0x00000000
        /*0238*/ 	.word	0x00036420
        /*023c*/ 	.short	0x010a
        /*023e*/ 	.byte	0x3f
	.zero		1


	//   ....[16]....
        /*0240*/ 	.word	0x00008480
        /*0244*/ 	.word	0x00000000
        /*0248*/ 	.word	0x00036438
        /*024c*/ 	.short	0x010a
        /*024e*/ 	.byte	0x3f
	.zero		1


	//   ....[17]....
        /*0250*/ 	.word	0x000087e0
        /*0254*/ 	.word	0x00000000
        /*0258*/ 	.word	0x00036428
        /*025c*/ 	.short	0x010a
        /*025e*/ 	.byte	0x3f
	.zero		1


	//   ....[18]....
        /*0260*/ 	.word	0x00008b10
        /*0264*/ 	.word	0x00000000
        /*0268*/ 	.word	0x00036438
        /*026c*/ 	.short	0x010a
        /*026e*/ 	.byte	0x3f
	.zero		1


	//   ....[19]....
        /*0270*/ 	.word	0x00008e00
        /*0274*/ 	.word	0x00000000
        /*0278*/ 	.word	0x00036420
        /*027c*/ 	.short	0x010a
        /*027e*/ 	.byte	0x3f
	.zero		1


	//   ....[20]....
        /*0280*/ 	.word	0x00009180
        /*0284*/ 	.word	0x00000000
        /*0288*/ 	.word	0x00036438
        /*028c*/ 	.short	0x010a
        /*028e*/ 	.byte	0x3f
	.zero		1


	//   ....[21]....
        /*0290*/ 	.word	0x00009480
        /*0294*/ 	.word	0x00000000
        /*0298*/ 	.word	0x00036428
        /*029c*/ 	.short	0x010a
        /*029e*/ 	.byte	0x3f
	.zero		1


	//   ....[22]....
        /*02a0*/ 	.word	0x000097c0
        /*02a4*/ 	.word	0x00000000
        /*02a8*/ 	.word	0x00036438
        /*02ac*/ 	.short	0x010a
        /*02ae*/ 	.byte	0x3f
	.zero		1


	//   ....[23]....
        /*02b0*/ 	.word	0x00009c20
        /*02b4*/ 	.word	0x00000007
        /*02b8*/ 	.word	0x00000000
        /*02bc*/ 	.short	0x010a
        /*02be*/ 	.byte	0x3f
	.zero		1


	//   ....[24]....
        /*02c0*/ 	.word	0x00009ca0
        /*02c4*/ 	.word	0x00000003
        /*02c8*/ 	.word	0x00000000
        /*02cc*/ 	.short	0x010a
        /*02ce*/ 	.byte	0x3f
	.zero		1


	//   ....[25]....
        /*02d0*/ 	.word	0x00009cf0
        /*02d4*/ 	.word	0x00000009
        /*02d8*/ 	.word	0x00036438
        /*02dc*/ 	.short	0x010a
        /*02de*/ 	.byte	0x3f
	.zero		1


	//   ....[26]....
        /*02e0*/ 	.word	0x00009dc0
        /*02e4*/ 	.word	0x0000009b
        /*02e8*/ 	.word	0x00036400
        /*02ec*/ 	.short	0x010a
        /*02ee*/ 	.byte	0x3f
	.zero		1


	//   ....[27]....
        /*02f0*/ 	.word	0x00009e10
        /*02f4*/ 	.word	0x00000003
        /*02f8*/ 	.word	0x00036410
        /*02fc*/ 	.short	0x010a
        /*02fe*/ 	.byte	0x3f
	.zero		1


	//   ....[28]....
        /*0300*/ 	.word	0x00009e60
        /*0304*/ 	.word	0x0000009b
        /*0308*/ 	.word	0x00036430
        /*030c*/ 	.short	0x010a
        /*030e*/ 	.byte	0x3f
	.zero		1


	//   ....[29]....
        /*0310*/ 	.word	0x0000a0e0
        /*0314*/ 	.word	0x00000000
        /*0318*/ 	.word	0x00036420
        /*031c*/ 	.short	0x010a
        /*031e*/ 	.byte	0x3f
	.zero		1


	//   ....[30]....
        /*0320*/ 	.word	0x0000a130
        /*0324*/ 	.word	0x00000000
        /*0328*/ 	.word	0x00036438
        /*032c*/ 	.short	0x010a
        /*032e*/ 	.byte	0x3f
	.zero		1


	//   ....[31]....
        /*0330*/ 	.word	0x0000a180
        /*0334*/ 	.word	0x00000000
        /*0338*/ 	.word	0x00036428
        /*033c*/ 	.short	0x010a
        /*033e*/ 	.byte	0x3f
	.zero		1


	//   ....[32]....
        /*0340*/ 	.word	0x0000a1e0
        /*0344*/ 	.word	0x00000000
        /*0348*/ 	.word	0x00036438
        /*034c*/ 	.short	0x010a
        /*034e*/ 	.byte	0x3f
	.zero		1


	//   ....[33]....
        /*0350*/ 	.word	0x0000a260
        /*0354*/ 	.word	0x00000000
        /*0358*/ 	.word	0x00036420
        /*035c*/ 	.short	0x010a
        /*035e*/ 	.byte	0x3f
	.zero		1


	//   ....[34]....
        /*0360*/ 	.word	0x0000a2b0
        /*0364*/ 	.word	0x00000000
        /*0368*/ 	.word	0x00036438
        /*036c*/ 	.short	0x010a
        /*036e*/ 	.byte	0x3f
	.zero		1


	//   ....[35]....
        /*0370*/ 	.word	0x0000a300
        /*0374*/ 	.word	0x00000000
        /*0378*/ 	.word	0x00036428
        /*037c*/ 	.short	0x010a
        /*037e*/ 	.byte	0x3f
	.zero		1


	//   ....[36]....
        /*0380*/ 	.word	0x0000a350
        /*0384*/ 	.word	0x00000000
        /*0388*/ 	.word	0x00036438
        /*038c*/ 	.short	0x010a
        /*038e*/ 	.byte	0x3f
	.zero		1


	//   ....[37]....
        /*0390*/ 	.word	0x0000a420
        /*0394*/ 	.word	0x00000007
        /*0398*/ 	.word	0x00000000
        /*039c*/ 	.short	0x010a
        /*039e*/ 	.byte	0x3f
	.zero		1


	//   ....[38]....
        /*03a0*/ 	.word	0x0000a470
        /*03a4*/ 	.word	0x00000003
        /*03a8*/ 	.word	0x00000000
        /*03ac*/ 	.short	0x010a
        /*03ae*/ 	.byte	0x3f
	.zero		1


	//----- nvinfo : EIATTR_NUM_MBARRIERS
	.align		4
.L_1676:
        /*03b0*/ 	.byte	0x03, 0x38
        /*03b2*/ 	.short	0x0007


	//----- nvinfo : EIATTR_EXIT_INSTR_OFFSETS
	.align		4
        /*03b4*/ 	.byte	0x04, 0x1c
        /*03b6*/ 	.short	(.L_1678 - .L_1677)


	//   ....[0]....
.L_1677:
        /*03b8*/ 	.word	0x00009d40


	//----- nvinfo : EIATTR_MAX_THREADS
	.align		4
.L_1678:
        /*03bc*/ 	.byte	0x04, 0x05
        /*03be*/ 	.short	(.L_1680 - .L_1679)
.L_1679:
        /*03c0*/ 	.word	0x00000200
        /*03c4*/ 	.word	0x00000001
        /*03c8*/ 	.word	0x00000001


	//----- nvinfo : EIATTR_CRS_STACK_SIZE
	.align		4
.L_1680:
        /*03cc*/ 	.byte	0x04, 0x1e
        /*03ce*/ 	.short	(.L_1682 - .L_1681)
.L_1681:
        /*03d0*/ 	.word	0x00000000


	//----- nvinfo : EIATTR_CBANK_PARAM_SIZE
	.align		4
.L_1682:
        /*03d4*/ 	.byte	0x03, 0x19
        /*03d6*/ 	.short	0x0770


	//----- nvinfo : EIATTR_PARAM_CBANK
	.align		4
        /*03d8*/ 	.byte	0x04, 0x0a
        /*03da*/ 	.short	(.L_1684 - .L_1683)
	.align		4
.L_1683:
        /*03dc*/ 	.word	index@(.nv.constant0._ZN7cutlass13device_kernelIN5flash11enable_sm90INS1_16FlashAttnBwdSm90INS1_25CollectiveMainloopBwdSm90ILi2ELi1ELi1EN4cute5tupleIJNS5_1CILi1EEES8_S8_EEENS6_IJNS7_ILi64EEENS7_ILi96EEENS7_ILi192EEEEEENS_6half_tEfNS_4arch4Sm90ELb1ELb0ELb0ELb1ELb1ELb0ELb1ELb0ELi3ELi1ELi1ELi1ELb0EEENS1_24CollectiveEpilogueBwdGQAISD_fSG_Li384ELb1ELb1EEENS1_25SingleTileBwdLPTSchedulerILb1ELi96ELb1EEEEEEEEEvNT_6ParamsE)
        /*03e0*/ 	.short	0x0210
        /*03e2*/ 	.short	0x0770


	//----- nvinfo : EIATTR_SW_WAR
	.align		4
.L_1684:
        /*03e4*/ 	.byte	0x04, 0x36
        /*03e6*/ 	.short	(.L_1686 - .L_1685)
.L_1685:
        /*03e8*/ 	.word	0x00000008
.L_1686:


//--------------------- .nv.info._ZN7cutlass13device_kernelIN5flash22FlashAttnBwdPreprocessIN4cute5tupleIJNS3_1CILi64EEENS5_ILi192EEEEEENS_6half_tEfNS_4arch4Sm90ELb1ELb1EEEEEvNT_6ParamsE --------------------------
	.section	.nv.info._ZN7cutlass13device_kernelIN5flash22FlashAttnBwdPreprocessIN4cute5tupleIJNS3_1CILi64EEENS5_ILi192EEEEEENS_6half_tEfNS_4arch4Sm90ELb1ELb1EEEEEvNT_6ParamsE,"",@"SHT_CUDA_INFO"
	.sectionflags	@""
	.align	4


	//----- nvinfo : EIATTR_CUDA_API_VERSION
	.align		4
        /*0000*/ 	.byte	0x04, 0x37
        /*0002*/ 	.short	(.L_1688 - .L_1687)
.L_1687:
        /*0004*/ 	.word	0x00000082


	//----- nvinfo : EIATTR_KPARAM_INFO
	.align		4
.L_1688:
        /*0008*/ 	.byte	0x04, 0x17
        /*000a*/ 	.short	(.L_1690 - .L_1689)
.L_1689:
        /*000c*/ 	.word	0x00000000
        /*0010*/ 	.short	0x0000
        /*0012*/ 	.short	0x0000
        /*0014*/ 	.byte	0x00, 0xf0, 0xc1, 0x03


	//----- nvinfo : EIATTR_SPARSE_MMA_MASK
	.align		4
.L_1690:
        /*0018*/ 	.byte	0x03, 0x50
        /*001a*/ 	.short	0x0000


	//----- nvinfo : EIATTR_MAXREG_COUNT
	.align		4
        /*001c*/ 	.byte	0x03, 0x1b
        /*001e*/ 	.short	0x0080


	//----- nvinfo : EIATTR_MERCURY_ISA_VERSION
	.align		4
        /*0020*/ 	.byte	0x03, 0x5f
        /*0022*/ 	.short	0x0101


	//----- nvinfo : EIATTR_COOP_GROUP_MASK_REGIDS
	.align		4
        /*0024*/ 	.byte	0x04, 0x29
        /*0026*/ 	.short	(.L_1692 - .L_1691)


	//   ....[0]....
.L_1691:
        /*0028*/ 	.word	0xffffffff


	//   ....[1]....
        /*002c*/ 	.word	0xffffffff


	//   ....[2]....
        /*0030*/ 	.word	0xffffffff


	//   ....[3]....
        /*0034*/ 	.word	0xffffffff


	//   ....[4]....
        /*0038*/ 	.word	0xffffffff


	//   ....[5]....
        /*003c*/ 	.word	0xffffffff


	//----- nvinfo : EIATTR_COOP_GROUP_INSTR_OFFSETS
	.align		4
.L_1692:
        /*0040*/ 	.byte	0x04, 0x28
        /*0042*/ 	.short	(.L_1694 - .L_1693)


	//   ....[0]....
.L_1693:
        /*0044*/ 	.word	0x00001ca0


	//   ....[1]....
        /*0048*/ 	.word	0x00001cd0


	//   ....[2]....
        /*004c*/ 	.word	0x00001d10


	//   ....[3]....
        /*0050*/ 	.word	0x00001d40


	//   ....[4]....
        /*0054*/ 	.word	0x00001db0


	//   ....[5]....
        /*0058*/ 	.word	0x00001de0


	//----- nvinfo : EIATTR_EXIT_INSTR_OFFSETS
	.align		4
.L_1694:
        /*005c*/ 	.byte	0x04, 0x1c
        /*005e*/ 	.short	(.L_1696 - .L_1695)


	//   ....[0]....
.L_1695:
        /*0060*/ 	.word	0x000001c0


	//   ....[1]....
        /*0064*/ 	.word	0x00002330


	//   ....[2]....
        /*0068*/ 	.word	0x000023b0


	//----- nvinfo : EIATTR_MAX_THREADS
	.align		4
.L_1696:
        /*006c*/ 	.byte	0x04, 0x05
        /*006e*/ 	.short	(.L_1698 - .L_1697)
.L_1697:
        /*0070*/ 	.word	0x00000100
        /*0074*/ 	.word	0x00000001
        /*0078*/ 	.word	0x00000001


	//----- nvinfo : EIATTR_CRS_STACK_SIZE
	.align		4
.L_1698:
        /*007c*/ 	.byte	0x04, 0x1e
        /*007e*/ 	.short	(.L_1700 - .L_1699)
.L_1699:
        /*0080*/ 	.word	0x00000000


	//----- nvinfo : EIATTR_CBANK_PARAM_SIZE
	.align		4
.L_1700:
        /*0084*/ 	.byte	0x03, 0x19
        /*0086*/ 	.short	0x00f0


	//----- nvinfo : EIATTR_PARAM_CBANK
	.align		4
        /*0088*/ 	.byte	0x04, 0x0a
        /*008a*/ 	.short	(.L_1702 - .L_1701)
	.align		4
.L_1701:
        /*008c*/ 	.word	index@(.nv.constant0._ZN7cutlass13device_kernelIN5flash22FlashAttnBwdPreprocessIN4cute5tupleIJNS3_1CILi64EEENS5_ILi192EEEEEENS_6half_tEfNS_4arch4Sm90ELb1ELb1EEEEEvNT_6ParamsE)
        /*0090*/ 	.short	0x0210
        /*0092*/ 	.short	0x00f0


	//----- nvinfo : EIATTR_SW_WAR
	.align		4
.L_1702:
        /*0094*/ 	.byte	0x04, 0x36
        /*0096*/ 	.short	(.L_1704 - .L_1703)
.L_1703:
        /*0098*/ 	.word	0x00000008
.L_1704:


//--------------------- .nv.callgraph             --------------------------
	.section	.nv.callgraph,"",@"SHT_CUDA_CALLGRAPH"
	.align	4
	.sectionentsize	8
	.align		4
        /*0000*/ 	.word	0x00000000
	.align		4
        /*0004*/ 	.word	0xffffffff
	.align		4
        /*0008*/ 	.word	index@(_ZN7cutlass13device_kernelIN5flash11enable_sm90INS1_16FlashAttnBwdSm90INS1_25CollectiveMainloopBwdSm90ILi2ELi1ELi1EN4cute5tupleIJNS5_1CILi1EEES8_S8_EEENS6_IJNS7_ILi64EEENS7_ILi96EEENS7_ILi192EEEEEENS_6half_tEfNS_4arch4Sm90ELb0ELb0ELb1ELb0ELb0ELb0ELb1ELb0ELi3ELi1ELi1ELi1ELb0EEENS1_21CollectiveEpilogueBwdISD_SE_SG_Li384ELb0ELb1ELi3EEENS1_19SingleTileSchedulerILb0ELb0ELb0ELi96EEEEEEEEEvNT_6ParamsE)
	.align		4
        /*000c*/ 	.word	index@(__assertfail)
	.align		4
        /*0010*/ 	.word	index@(_ZN7cutlass13device_kernelIN5flash11enable_sm90INS1_16FlashAttnBwdSm90INS1_25CollectiveMainloopBwdSm90ILi2ELi1ELi1EN4cute5tupleIJNS5_1CILi1EEES8_S8_EEENS6_IJNS7_ILi64EEENS7_ILi96EEENS7_ILi192EEEEEENS_6half_tEfNS_4arch4Sm90ELb0ELb0ELb1ELb0ELb1ELb0ELb1ELb0ELi3ELi1ELi1ELi1ELb0EEENS1_21CollectiveEpilogueBwdISD_SE_SG_Li384ELb0ELb1ELi3EEENS1_19SingleTileSchedulerILb0ELb0ELb0ELi96EEEEEEEEEvNT_6ParamsE)
	.align		4
        /*0014*/ 	.word	index@(__assertfail)
	.align		4
        /*0018*/ 	.word	index@(_ZN7cutlass13device_kernelIN5flash11enable_sm90INS1_16FlashAttnBwdSm90INS1_25CollectiveMainloopBwdSm90ILi2ELi1ELi1EN4cute5tupleIJNS5_1CILi1EEES8_S8_EEENS6_IJNS7_ILi64EEENS7_ILi96EEENS7_ILi192EEEEEENS_6half_tEfNS_4arch4Sm90ELb0ELb0ELb1ELb0ELb0ELb0ELb1ELb0ELi3ELi1ELi1ELi1ELb0EEENS1_24CollectiveEpilogueBwdGQAISD_fSG_Li384ELb0ELb0EEENS1_19SingleTileSchedulerILb0ELb0ELb0ELi96EEEEEEEEEvNT_6ParamsE)
	.align		4
        /*001c*/ 	.word	index@(__assertfail)
	.align		4
        /*0020*/ 	.word	index@(_ZN7cutlass13device_kernelIN5flash11enable_sm90INS1_16FlashAttnBwdSm90INS1_25CollectiveMainloopBwdSm90ILi2ELi1ELi1EN4cute5tupleIJNS5_1CILi1EEES8_S8_EEENS6_IJNS7_ILi64EEENS7_ILi96EEENS7_ILi192EEEEEENS_6half_tEfNS_4arch4Sm90ELb0ELb0ELb1ELb0ELb1ELb0ELb1ELb0ELi3ELi1ELi1ELi1ELb0EEENS1_24CollectiveEpilogueBwdGQAISD_fSG_Li384ELb0ELb1EEENS1_19SingleTileSchedulerILb0ELb0ELb0ELi96EEEEEEEEEvNT_6ParamsE)
	.align		4
        /*0024*/ 	.word	index@(__assertfail)
	.align		4
        /*0028*/ 	.word	index@(_ZN7cutlass13device_kernelIN5flash11enable_sm90INS1_16FlashAttnBwdSm90INS1_25CollectiveMainloopBwdSm90ILi2ELi1ELi1EN4cute5tupleIJNS5_1CILi1EEES8_S8_EEENS6_IJNS7_ILi64EEENS7_ILi96EEENS7_ILi192EEEEEENS_6half_tEfNS_4arch4Sm90ELb0ELb0ELb1ELb1ELb0ELb0ELb1ELb0ELi3ELi1ELi1ELi1ELb0EEENS1_21CollectiveEpilogueBwdISD_SE_SG_Li384ELb1ELb1ELi3EEENS1_19SingleTileSchedulerILb1ELb0ELb0ELi96EEEEEEEEEvNT_6ParamsE)
	.align		4
        /*002c*/ 	.word	index@(__assertfail)
	.align		4
        /*0030*/ 	.word	index@(_ZN7cutlass13device_kernelIN5flash11enable_sm90INS1_16FlashAttnBwdSm90INS1_25CollectiveMainloopBwdSm90ILi2ELi1ELi1EN4cute5tupleIJNS5_1CILi1EEES8_S8_EEENS6_IJNS7_ILi64EEENS7_ILi96EEENS7_ILi192EEEEEENS_6half_tEfNS_4arch4Sm90ELb0ELb0ELb1ELb1ELb1ELb0ELb1ELb0ELi3ELi1ELi1ELi1ELb0EEENS1_21CollectiveEpilogueBwdISD_SE_SG_Li384ELb1ELb1ELi3EEENS1_19SingleTileSchedulerILb1ELb0ELb0ELi96EEEEEEEEEvNT_6ParamsE)
	.align		4
        /*0034*/ 	.word	index@(__assertfail)
	.align		4
        /*0038*/ 	.word	index@(_ZN7cutlass13device_kernelIN5flash11enable_sm90INS1_16FlashAttnBwdSm90INS1_25CollectiveMainloopBwdSm90ILi2ELi1ELi1EN4cute5tupleIJNS5_1CILi1EEES8_S8_EEENS6_IJNS7_ILi64EEENS7_ILi96EEENS7_ILi192EEEEEENS_6half_tEfNS_4arch4Sm90ELb0ELb0ELb1ELb1ELb0ELb0ELb1ELb0ELi3ELi1ELi1ELi1ELb0EEENS1_24CollectiveEpilogueBwdGQAISD_fSG_Li384ELb1ELb0EEENS1_19SingleTileSchedulerILb1ELb0ELb0ELi96EEEEEEEEEvNT_6ParamsE)
	.align		4
        /*003c*/ 	.word	index@(__assertfail)
	.align		4
        /*0040*/ 	.word	index@(_ZN7cutlass13device_kernelIN5flash11enable_sm90INS1_16FlashAttnBwdSm90INS1_25CollectiveMainloopBwdSm90ILi2ELi1ELi1EN4cute5tupleIJNS5_1CILi1EEES8_S8_EEENS6_IJNS7_ILi64EEENS7_ILi96EEENS7_ILi192EEEEEENS_6half_tEfNS_4arch4Sm90ELb0ELb0ELb1ELb1ELb1ELb0ELb1ELb0ELi3ELi1ELi1ELi1ELb0EEENS1_24CollectiveEpilogueBwdGQAISD_fSG_Li384ELb1ELb1EEENS1_19SingleTileSchedulerILb1ELb0ELb0ELi96EEEEEEEEEvNT_6ParamsE)
	.align		4
        /*0044*/ 	.word	index@(__assertfail)
	.align		4
        /*0048*/ 	.word	index@(_ZN7cutlass13device_kernelIN5flash11enable_sm90INS1_16FlashAttnBwdSm90INS1_25CollectiveMainloopBwdSm90ILi2ELi1ELi1EN4cute5tupleIJNS5_1CILi1EEES8_S8_EEENS6_IJNS7_ILi64EEENS7_ILi96EEENS7_ILi192EEEEEENS_6half_tEfNS_4arch4Sm90ELb0ELb1ELb1ELb0ELb0ELb0ELb1ELb0ELi3ELi1ELi1ELi1ELb0EEENS1_21CollectiveEpilogueBwdISD_SE_SG_Li384ELb0ELb1ELi3EEENS1_19SingleTileSchedulerILb0ELb0ELb0ELi96EEEEEEEEEvNT_6ParamsE)
	.align		4
        /*004c*/ 	.word	index@(__assertfail)
	.align		4
        /*0050*/ 	.word	index@(_ZN7cutlass13device_kernelIN5flash11enable_sm90INS1_16FlashAttnBwdSm90INS1_25CollectiveMainloopBwdSm90ILi2ELi1ELi1EN4cute5tupleIJNS5_1CILi1EEES8_S8_EEENS6_IJNS7_ILi64EEENS7_ILi96EEENS7_ILi192EEEEEENS_6half_tEfNS_4arch4Sm90ELb0ELb1ELb1ELb0ELb1ELb0ELb1ELb0ELi3ELi1ELi1ELi1ELb0EEENS1_21CollectiveEpilogueBwdISD_SE_SG_Li384ELb0ELb1ELi3EEENS1_19SingleTileSchedulerILb0ELb0ELb0ELi96EEEEEEEEEvNT_6ParamsE)
	.align		4
        /*0054*/ 	.word	index@(__assertfail)
	.align		4
        /*0058*/ 	.word	index@(_ZN7cutlass13device_kernelIN5flash11enable_sm90INS1_16FlashAttnBwdSm90INS1_25CollectiveMainloopBwdSm90ILi2ELi1ELi1EN4cute5tupleIJNS5_1CILi1EEES8_S8_EEENS6_IJNS7_ILi64EEENS7_ILi96EEENS7_ILi192EEEEEENS_6half_tEfNS_4arch4Sm90ELb0ELb1ELb1ELb0ELb0ELb0ELb1ELb0ELi3ELi1ELi1ELi1ELb0EEENS1_24CollectiveEpilogueBwdGQAISD_fSG_Li384ELb0ELb0EEENS1_19SingleTileSchedulerILb0ELb0ELb0ELi96EEEEEEEEEvNT_6ParamsE)
	.align		4
        /*005c*/ 	.word	index@(__assertfail)
	.align		4
        /*0060*/ 	.word	index@(_ZN7cutlass13device_kernelIN5flash11enable_sm90INS1_16FlashAttnBwdSm90INS1_25CollectiveMainloopBwdSm90ILi2ELi1ELi1EN4cute5tupleIJNS5_1CILi1EEES8_S8_EEENS6_IJNS7_ILi64EEENS7_ILi96EEENS7_ILi192EEEEEENS_6half_tEfNS_4arch4Sm90ELb0ELb1ELb1ELb0ELb1ELb0ELb1ELb0ELi3ELi1ELi1ELi1ELb0EEENS1_24CollectiveEpilogueBwdGQAISD_fSG_Li384ELb0ELb1EEENS1_19SingleTileSchedulerILb0ELb0ELb0ELi96EEEEEEEEEvNT_6ParamsE)
	.align		4
        /*0064*/ 	.word	index@(__assertfail)
	.align		4
        /*0068*/ 	.word	index@(_ZN7cutlass13device_kernelIN5flash11enable_sm90INS1_16FlashAttnBwdSm90INS1_25CollectiveMainloopBwdSm90ILi2ELi1ELi1EN4cute5tupleIJNS5_1CILi1EEES8_S8_EEENS6_IJNS7_ILi64EEENS7_ILi96EEENS7_ILi192EEEEEENS_6half_tEfNS_4arch4Sm90ELb0ELb1ELb1ELb1ELb0ELb0ELb1ELb0ELi3ELi1ELi1ELi1ELb0EEENS1_21CollectiveEpilogueBwdISD_SE_SG_Li384ELb1ELb1ELi3EEENS1_19SingleTileSchedulerILb1ELb0ELb0ELi96EEEEEEEEEvNT_6ParamsE)
	.align		4
        /*006c*/ 	.word	index@(__assertfail)
	.align		4
        /*0070*/ 	.word	index@(_ZN7cutlass13device_kernelIN5flash11enable_sm90INS1_16FlashAttnBwdSm90INS1_25CollectiveMainloopBwdSm90ILi2ELi1ELi1EN4cute5tupleIJNS5_1CILi1EEES8_S8_EEENS6_IJNS7_ILi64EEENS7_ILi96EEENS7_ILi192EEEEEENS_6half_tEfNS_4arch4Sm90ELb0ELb1ELb1ELb1ELb1ELb0ELb1ELb0ELi3ELi1ELi1ELi1ELb0EEENS1_21CollectiveEpilogueBwdISD_SE_SG_Li384ELb1ELb1ELi3EEENS1_19SingleTileSchedulerILb1ELb0ELb0ELi96EEEEEEEEEvNT_6ParamsE)
	.align		4
        /*0074*/ 	.word	index@(__assertfail)
	.align		4
        /*0078*/ 	.word	index@(_ZN7cutlass13device_kernelIN5flash11enable_sm90INS1_16FlashAttnBwdSm90INS1_25CollectiveMainloopBwdSm90ILi2ELi1ELi1EN4cute5tupleIJNS5_1CILi1EEES8_S8_EEENS6_IJNS7_ILi64EEENS7_ILi96EEENS7_ILi192EEEEEENS_6half_tEfNS_4arch4Sm90ELb0ELb1ELb1ELb1ELb0ELb0ELb1ELb0ELi3ELi1ELi1ELi1ELb0EEENS1_24CollectiveEpilogueBwdGQAISD_fSG_Li384ELb1ELb0EEENS1_19SingleTileSchedulerILb1ELb0ELb0ELi96EEEEEEEEEvNT_6ParamsE)
	.align		4
        /*007c*/ 	.word	index@(__assertfail)
	.align		4
        /*0080*/ 	.word	index@(_ZN7cutlass13device_kernelIN5flash11enable_sm90INS1_16FlashAttnBwdSm90INS1_25CollectiveMainloopBwdSm90ILi2ELi1ELi1EN4cute5tupleIJNS5_1CILi1EEES8_S8_EEENS6_IJNS7_ILi64EEENS7_ILi96EEENS7_ILi192EEEEEENS_6half_tEfNS_4arch4Sm90ELb0ELb1ELb1ELb1ELb1ELb0ELb1ELb0ELi3ELi1ELi1ELi1ELb0EEENS1_24CollectiveEpilogueBwdGQAISD_fSG_Li384ELb1ELb1EEENS1_19SingleTileSchedulerILb1ELb0ELb0ELi96EEEEEEEEEvNT_6ParamsE)
	.align		4
        /*0084*/ 	.word	index@(__assertfail)
	.align		4
        /*0088*/ 	.word	index@(_ZN7cutlass13device_kernelIN5flash11enable_sm90INS1_16FlashAttnBwdSm90INS1_25CollectiveMainloopBwdSm90ILi2ELi1ELi1EN4cute5tupleIJNS5_1CILi1EEES8_S8_EEENS6_IJNS7_ILi64EEENS7_ILi96EEENS7_ILi192EEEEEENS_6half_tEfNS_4arch4Sm90ELb1ELb0ELb1ELb0ELb0ELb0ELb1ELb0ELi3ELi1ELi1ELi1ELb0EEENS1_21CollectiveEpilogueBwdISD_SE_SG_Li384ELb0ELb1ELi3EEENS1_25SingleTileBwdLPTSchedulerILb0ELi96ELb0EEEEEEEEEvNT_6ParamsE)
	.align		4
        /*008c*/ 	.word	index@(__assertfail)
	.align		4
        /*0090*/ 	.word	index@(_ZN7cutlass13device_kernelIN5flash11enable_sm90INS1_16FlashAttnBwdSm90INS1_25CollectiveMainloopBwdSm90ILi2ELi1ELi1EN4cute5tupleIJNS5_1CILi1EEES8_S8_EEENS6_IJNS7_ILi64EEENS7_ILi96EEENS7_ILi192EEEEEENS_6half_tEfNS_4arch4Sm90ELb1ELb0ELb1ELb0ELb1ELb0ELb1ELb0ELi3ELi1ELi1ELi1ELb0EEENS1_21CollectiveEpilogueBwdISD_SE_SG_Li384ELb0ELb1ELi3EEENS1_25SingleTileBwdLPTSchedulerILb0ELi96ELb1EEEEEEEEEvNT_6ParamsE)
	.align		4
        /*0094*/ 	.word	index@(__assertfail)
	.align		4
        /*0098*/ 	.word	index@(_ZN7cutlass13device_kernelIN5flash11enable_sm90INS1_16FlashAttnBwdSm90INS1_25CollectiveMainloopBwdSm90ILi2ELi1ELi1EN4cute5tupleIJNS5_1CILi1EEES8_S8_EEENS6_IJNS7_ILi64EEENS7_ILi96EEENS7_ILi192EEEEEENS_6half_tEfNS_4arch4Sm90ELb1ELb0ELb1ELb0ELb0ELb0ELb1ELb0ELi3ELi1ELi1ELi1ELb0EEENS1_24CollectiveEpilogueBwdGQAISD_fSG_Li384ELb0ELb0EEENS1_25SingleTileBwdLPTSchedulerILb0ELi96ELb0EEEEEEEEEvNT_6ParamsE)
	.align		4
        /*009c*/ 	.word	index@(__assertfail)
	.align		4
        /*00a0*/ 	.word	index@(_ZN7cutlass13device_kernelIN5flash11enable_sm90INS1_16FlashAttnBwdSm90INS1_25CollectiveMainloopBwdSm90ILi2ELi1ELi1EN4cute5tupleIJNS5_1CILi1EEES8_S8_EEENS6_IJNS7_ILi64EEENS7_ILi96EEENS7_ILi192EEEEEENS_6half_tEfNS_4arch4Sm90ELb1ELb0ELb1ELb0ELb1ELb0ELb1ELb0ELi3ELi1ELi1ELi1ELb0EEENS1_24CollectiveEpilogueBwdGQAISD_fSG_Li384ELb0ELb1EEENS1_25SingleTileBwdLPTSchedulerILb0ELi96ELb1EEEEEEEEEvNT_6ParamsE)
	.align		4
        /*00a4*/ 	.word	index@(__assertfail)
	.align		4
        /*00a8*/ 	.word	index@(_ZN7cutlass13device_kernelIN5flash11enable_sm90INS1_16FlashAttnBwdSm90INS1_25CollectiveMainloopBwdSm90ILi2ELi1ELi1EN4cute5tupleIJNS5_1CILi1EEES8_S8_EEENS6_IJNS7_ILi64EEENS7_ILi96EEENS7_ILi192EEEEEENS_6half_tEfNS_4arch4Sm90ELb1ELb0ELb1ELb1ELb0ELb0ELb1ELb0ELi3ELi1ELi1ELi1ELb0EEENS1_21CollectiveEpilogueBwdISD_SE_SG_Li384ELb1ELb1ELi3EEENS1_25SingleTileBwdLPTSchedulerILb1ELi96ELb0EEEEEEEEEvNT_6ParamsE)
	.align		4
        /*00ac*/ 	.word	index@(__assertfail)
	.align		4
        /*00b0*/ 	.word	index@(_ZN7cutlass13device_kernelIN5flash11enable_sm90INS1_16FlashAttnBwdSm90INS1_25CollectiveMainloopBwdSm90ILi2ELi1ELi1EN4cute5tupleIJNS5_1CILi1EEES8_S8_EEENS6_IJNS7_ILi64EEENS7_ILi96EEENS7_ILi192EEEEEENS_6half_tEfNS_4arch4Sm90ELb1ELb0ELb1ELb1ELb1ELb0ELb1ELb0ELi3ELi1ELi1ELi1ELb0EEENS1_21CollectiveEpilogueBwdISD_SE_SG_Li384ELb1ELb1ELi3EEENS1_25SingleTileBwdLPTSchedulerILb1ELi96ELb1EEEEEEEEEvNT_6ParamsE)
	.align		4
        /*00b4*/ 	.word	index@(__assertfail)
	.align		4
        /*00b8*/ 	.word	index@(_ZN7cutlass13device_kernelIN5flash11enable_sm90INS1_16FlashAttnBwdSm90INS1_25CollectiveMainloopBwdSm90ILi2ELi1ELi1EN4cute5tupleIJNS5_1CILi1EEES8_S8_EEENS6_IJNS7_ILi64EEENS7_ILi96EEENS7_ILi192EEEEEENS_6half_tEfNS_4arch4Sm90ELb1ELb0ELb1ELb1ELb0ELb0ELb1ELb0ELi3ELi1ELi1ELi1ELb0EEENS1_24CollectiveEpilogueBwdGQAISD_fSG_Li384ELb1ELb0EEENS1_25SingleTileBwdLPTSchedulerILb1ELi96ELb0EEEEEEEEEvNT_6ParamsE)
	.align		4
        /*00bc*/ 	.word	index@(__assertfail)
	.align		4
        /*00c0*/ 	.word	index@(_ZN7cutlass13device_kernelIN5flash11enable_sm90INS1_16FlashAttnBwdSm90INS1_25CollectiveMainloopBwdSm90ILi2ELi1ELi1EN4cute5tupleIJNS5_1CILi1EEES8_S8_EEENS6_IJNS7_ILi64EEENS7_ILi96EEENS7_ILi192EEEEEENS_6half_tEfNS_4arch4Sm90ELb1ELb0ELb1ELb1ELb1ELb0ELb1ELb0ELi3ELi1ELi1ELi1ELb0EEENS1_24CollectiveEpilogueBwdGQAISD_fSG_Li384ELb1ELb1EEENS1_25SingleTileBwdLPTSchedulerILb1ELi96ELb1EEEEEEEEEvNT_6ParamsE)
	.align		4
        /*00c4*/ 	.word	index@(__assertfail)
	.align		4
        /*00c8*/ 	.word	index@(_ZN7cutlass13device_kernelIN5flash11enable_sm90INS1_16FlashAttnBwdSm90INS1_25CollectiveMainloopBwdSm90ILi2ELi1ELi1EN4cute5tupleIJNS5_1CILi1EEES8_S8_EEENS6_IJNS7_ILi64EEENS7_ILi96EEENS7_ILi192EEEEEENS_6half_tEfNS_4arch4Sm90ELb0ELb0ELb0ELb0ELb0ELb0ELb1ELb0ELi3ELi1ELi1ELi1ELb0EEENS1_21CollectiveEpilogueBwdISD_SE_SG_Li384ELb0ELb1ELi3EEENS1_19SingleTileSchedulerILb0ELb0ELb0ELi96EEEEEEEEEvNT_6ParamsE)
	.align		4
        /*00cc*/ 	.word	index@(__assertfail)
	.align		4
        /*00d0*/ 	.word	index@(_ZN7cutlass13device_kernelIN5flash11enable_sm90INS1_16FlashAttnBwdSm90INS1_25CollectiveMainloopBwdSm90ILi2ELi1ELi1EN4cute5tupleIJNS5_1CILi1EEES8_S8_EEENS6_IJNS7_ILi64EEENS7_ILi96EEENS7_ILi192EEEEEENS_6half_tEfNS_4arch4Sm90ELb0ELb0ELb0ELb0ELb1ELb0ELb1ELb0ELi3ELi1ELi1ELi1ELb0EEENS1_21CollectiveEpilogueBwdISD_SE_SG_Li384ELb0ELb1ELi3EEENS1_19SingleTileSchedulerILb0ELb0ELb0ELi96EEEEEEEEEvNT_6ParamsE)
	.align		4
        /*00d4*/ 	.word	index@(__assertfail)
	.align		4
        /*00d8*/ 	.word	index@(_ZN7cutlass13device_kernelIN5flash11enable_sm90INS1_16FlashAttnBwdSm90INS1_25CollectiveMainloopBwdSm90ILi2ELi1ELi1EN4cute5tupleIJNS5_1CILi1EEES8_S8_EEENS6_IJNS7_ILi64EEENS7_ILi96EEENS7_ILi192EEEEEENS_6half_tEfNS_4arch4Sm90ELb0ELb0ELb0ELb0ELb0ELb0ELb1ELb0ELi3ELi1ELi1ELi1ELb0EEENS1_24CollectiveEpilogueBwdGQAISD_fSG_Li384ELb0ELb0EEENS1_19SingleTileSchedulerILb0ELb0ELb0ELi96EEEEEEEEEvNT_6ParamsE)
	.align		4
        /*00dc*/ 	.word	index@(__assertfail)
	.align		4
        /*00e0*/ 	.word	index@(_ZN7cutlass13device_kernelIN5flash11enable_sm90INS1_16FlashAttnBwdSm90INS1_25CollectiveMainloopBwdSm90ILi2ELi1ELi1EN4cute5tupleIJNS5_1CILi1EEES8_S8_EEENS6_IJNS7_ILi64EEENS7_ILi96EEENS7_ILi192EEEEEENS_6half_tEfNS_4arch4Sm90ELb0ELb0ELb0ELb0ELb1ELb0ELb1ELb0ELi3ELi1ELi1ELi1ELb0EEENS1_24CollectiveEpilogueBwdGQAISD_fSG_Li384ELb0ELb1EEENS1_19SingleTileSchedulerILb0ELb0ELb0ELi96EEEEEEEEEvNT_6ParamsE)
	.align		4
        /*00e4*/ 	.word	index@(__assertfail)
	.align		4
        /*00e8*/ 	.word	index@(_ZN7cutlass13device_kernelIN5flash11enable_sm90INS1_16FlashAttnBwdSm90INS1_25CollectiveMainloopBwdSm90ILi2ELi1ELi1EN4cute5tupleIJNS5_1CILi1EEES8_S8_EEENS6_IJNS7_ILi64EEENS7_ILi96EEENS7_ILi192EEEEEENS_6half_tEfNS_4arch4Sm90ELb0ELb0ELb0ELb1ELb0ELb0ELb1ELb0ELi3ELi1ELi1ELi1ELb0EEENS1_21CollectiveEpilogueBwdISD_SE_SG_Li384ELb1ELb1ELi3EEENS1_19SingleTileSchedulerILb1ELb0ELb0ELi96EEEEEEEEEvNT_6ParamsE)
	.align		4
        /*00ec*/ 	.word	index@(__assertfail)
	.align		4
        /*00f0*/ 	.word	index@(_ZN7cutlass13device_kernelIN5flash11enable_sm90INS1_16FlashAttnBwdSm90INS1_25CollectiveMainloopBwdSm90ILi2ELi1ELi1EN4cute5tupleIJNS5_1CILi1EEES8_S8_EEENS6_IJNS7_ILi64EEENS7_ILi96EEENS7_ILi192EEEEEENS_6half_tEfNS_4arch4Sm90ELb0ELb0ELb0ELb1ELb1ELb0ELb1ELb0ELi3ELi1ELi1ELi1ELb0EEENS1_21CollectiveEpilogueBwdISD_SE_SG_Li384ELb1ELb1ELi3EEENS1_19SingleTileSchedulerILb1ELb0ELb0ELi96EEEEEEEEEvNT_6ParamsE)
	.align		4
        /*00f4*/ 	.word	index@(__assertfail)
	.align		4
        /*00f8*/ 	.word	index@(_ZN7cutlass13device_kernelIN5flash11enable_sm90INS1_16FlashAttnBwdSm90INS1_25CollectiveMainloopBwdSm90ILi2ELi1ELi1EN4cute5tupleIJNS5_1CILi1EEES8_S8_EEENS6_IJNS7_ILi64EEENS7_ILi96EEENS7_ILi192EEEEEENS_6half_tEfNS_4arch4Sm90ELb0ELb0ELb0ELb1ELb0ELb0ELb1ELb0ELi3ELi1ELi1ELi1ELb0EEENS1_24CollectiveEpilogueBwdGQAISD_fSG_Li384ELb1ELb0EEENS1_19SingleTileSchedulerILb1ELb0ELb0ELi96EEEEEEEEEvNT_6ParamsE)
	.align		4
        /*00fc*/ 	.word	index@(__assertfail)
	.align		4
        /*0100*/ 	.word	index@(_ZN7cutlass13device_kernelIN5flash11enable_sm90INS1_16FlashAttnBwdSm90INS1_25CollectiveMainloopBwdSm90ILi2ELi1ELi1EN4cute5tupleIJNS5_1CILi1EEES8_S8_EEENS6_IJNS7_ILi64EEENS7_ILi96EEENS7_ILi192EEEEEENS_6half_tEfNS_4arch4Sm90ELb0ELb0ELb0ELb1ELb1ELb0ELb1ELb0ELi3ELi1ELi1ELi1ELb0EEENS1_24CollectiveEpilogueBwdGQAISD_fSG_Li384ELb1ELb1EEENS1_19SingleTileSchedulerILb1ELb0ELb0ELi96EEEEEEEEEvNT_6ParamsE)
	.align		4
        /*0104*/ 	.word	index@(__assertfail)
	.align		4
        /*0108*/ 	.word	index@(_ZN7cutlass13device_kernelIN5flash11enable_sm90INS1_16FlashAttnBwdSm90INS1_25CollectiveMainloopBwdSm90ILi2ELi1ELi1EN4cute5tupleIJNS5_1CILi1EEES8_S8_EEENS6_IJNS7_ILi64EEENS7_ILi96EEENS7_ILi192EEEEEENS_6half_tEfNS_4arch4Sm90ELb0ELb1ELb0ELb0ELb0ELb0ELb1ELb0ELi3ELi1ELi1ELi1ELb0EEENS1_21CollectiveEpilogueBwdISD_SE_SG_Li384ELb0ELb1ELi3EEENS1_19SingleTileSchedulerILb0ELb0ELb0ELi96EEEEEEEEEvNT_6ParamsE)
	.align		4
        /*010c*/ 	.word	index@(__assertfail)
	.align		4
        /*0110*/ 	.word	index@(_ZN7cutlass13device_kernelIN5flash11enable_sm90INS1_16FlashAttnBwdSm90INS1_25CollectiveMainloopBwdSm90ILi2ELi1ELi1EN4cute5tupleIJNS5_1CILi1EEES8_S8_EEENS6_IJNS7_ILi64EEENS7_ILi96EEENS7_ILi192EEEEEENS_6half_tEfNS_4arch4Sm90ELb0ELb1ELb0ELb0ELb1ELb0ELb1ELb0ELi3ELi1ELi1ELi1ELb0EEENS1_21CollectiveEpilogueBwdISD_SE_SG_Li384ELb0ELb1ELi3EEENS1_19SingleTileSchedulerILb0ELb0ELb0ELi96EEEEEEEEEvNT_6ParamsE)
	.align		4
        /*0114*/ 	.word	index@(__assertfail)
	.align		4
        /*0118*/ 	.word	index@(_ZN7cutlass13device_kernelIN5flash11enable_sm90INS1_16FlashAttnBwdSm90INS1_25CollectiveMainloopBwdSm90ILi2ELi1ELi1EN4cute5tupleIJNS5_1CILi1EEES8_S8_EEENS6_IJNS7_ILi64EEENS7_ILi96EEENS7_ILi192EEEEEENS_6half_tEfNS_4arch4Sm90ELb0ELb1ELb0ELb0ELb0ELb0ELb1ELb0ELi3ELi1ELi1ELi1ELb0EEENS1_24CollectiveEpilogueBwdGQAISD_fSG_Li384ELb0ELb0EEENS1_19SingleTileSchedulerILb0ELb0ELb0ELi96EEEEEEEEEvNT_6ParamsE)
	.align		4
        /*011c*/ 	.word	index@(__assertfail)
	.align		4
        /*0120*/ 	.word	index@(_ZN7cutlass13device_kernelIN5flash11enable_sm90INS1_16FlashAttnBwdSm90INS1_25CollectiveMainloopBwdSm90ILi2ELi1ELi1EN4cute5tupleIJNS5_1CILi1EEES8_S8_EEENS6_IJNS7_ILi64EEENS7_ILi96EEENS7_ILi192EEEEEENS_6half_tEfNS_4arch4Sm90ELb0ELb1ELb0ELb0ELb1ELb0ELb1ELb0ELi3ELi1ELi1ELi1ELb0EEENS1_24CollectiveEpilogueBwdGQAISD_fSG_Li384ELb0ELb1EEENS1_19SingleTileSchedulerILb0ELb0ELb0ELi96EEEEEEEEEvNT_6ParamsE)
	.align		4
        /*0124*/ 	.word	index@(__assertfail)
	.align		4
        /*0128*/ 	.word	index@(_ZN7cutlass13device_kernelIN5flash11enable_sm90INS1_16FlashAttnBwdSm90INS1_25CollectiveMainloopBwdSm90ILi2ELi1ELi1EN4cute5tupleIJNS5_1CILi1EEES8_S8_EEENS6_IJNS7_ILi64EEENS7_ILi96EEENS7_ILi192EEEEEENS_6half_tEfNS_4arch4Sm90ELb0ELb1ELb0ELb1ELb0ELb0ELb1ELb0ELi3ELi1ELi1ELi1ELb0EEENS1_21CollectiveEpilogueBwdISD_SE_SG_Li384ELb1ELb1ELi3EEENS1_19SingleTileSchedulerILb1ELb0ELb0ELi96EEEEEEEEEvNT_6ParamsE)
	.align		4
        /*012c*/ 	.word	index@(__assertfail)
	.align		4
        /*0130*/ 	.word	index@(_ZN7cutlass13device_kernelIN5flash11enable_sm90INS1_16FlashAttnBwdSm90INS1_25CollectiveMainloopBwdSm90ILi2ELi1ELi1EN4cute5tupleIJNS5_1CILi1EEES8_S8_EEENS6_IJNS7_ILi64EEENS7_ILi96EEENS7_ILi192EEEEEENS_6half_tEfNS_4arch4Sm90ELb0ELb1ELb0ELb1ELb1ELb0ELb1ELb0ELi3ELi1ELi1ELi1ELb0EEENS1_21CollectiveEpilogueBwdISD_SE_SG_Li384ELb1ELb1ELi3EEENS1_19SingleTileSchedulerILb1ELb0ELb0ELi96EEEEEEEEEvNT_6ParamsE)
	.align		4
        /*0134*/ 	.word	index@(__assertfail)
	.align		4
        /*0138*/ 	.word	index@(_ZN7cutlass13device_kernelIN5flash11enable_sm90INS1_16FlashAttnBwdSm90INS1_25CollectiveMainloopBwdSm90ILi2ELi1ELi1EN4cute5tupleIJNS5_1CILi1EEES8_S8_EEENS6_IJNS7_ILi64EEENS7_ILi96EEENS7_ILi192EEEEEENS_6half_tEfNS_4arch4Sm90ELb0ELb1ELb0ELb1ELb0ELb0ELb1ELb0ELi3ELi1ELi1ELi1ELb0EEENS1_24CollectiveEpilogueBwdGQAISD_fSG_Li384ELb1ELb0EEENS1_19SingleTileSchedulerILb1ELb0ELb0ELi96EEEEEEEEEvNT_6ParamsE)
	.align		4
        /*013c*/ 	.word	index@(__assertfail)
	.align		4
        /*0140*/ 	.word	index@(_ZN7cutlass13device_kernelIN5flash11enable_sm90INS1_16FlashAttnBwdSm90INS1_25CollectiveMainloopBwdSm90ILi2ELi1ELi1EN4cute5tupleIJNS5_1CILi1EEES8_S8_EEENS6_IJNS7_ILi64EEENS7_ILi96EEENS7_ILi192EEEEEENS_6half_tEfNS_4arch4Sm90ELb0ELb1ELb0ELb1ELb1ELb0ELb1ELb0ELi3ELi1ELi1ELi1ELb0EEENS1_24CollectiveEpilogueBwdGQAISD_fSG_Li384ELb1ELb1EEENS1_19SingleTileSchedulerILb1ELb0ELb0ELi96EEEEEEEEEvNT_6ParamsE)
	.align		4
        /*0144*/ 	.word	index@(__assertfail)
	.align		4
        /*0148*/ 	.word	index@(_ZN7cutlass13device_kernelIN5flash11enable_sm90INS1_16FlashAttnBwdSm90INS1_25CollectiveMainloopBwdSm90ILi2ELi1ELi1EN4cute5tupleIJNS5_1CILi1EEES8_S8_EEENS6_IJNS7_ILi64EEENS7_ILi96EEENS7_ILi192EEEEEENS_6half_tEfNS_4arch4Sm90ELb1ELb0ELb0ELb0ELb0ELb0ELb1ELb0ELi3ELi1ELi1ELi1ELb0EEENS1_21CollectiveEpilogueBwdISD_SE_SG_Li384ELb0ELb1ELi3EEENS1_25SingleTileBwdLPTSchedulerILb0ELi96ELb0EEEEEEEEEvNT_6ParamsE)
	.align		4
        /*014c*/ 	.word	index@(__assertfail)
	.align		4
        /*0150*/ 	.word	index@(_ZN7cutlass13device_kernelIN5flash11enable_sm90INS1_16FlashAttnBwdSm90INS1_25CollectiveMainloopBwdSm90ILi2ELi1ELi1EN4cute5tupleIJNS5_1CILi1EEES8_S8_EEENS6_IJNS7_ILi64EEENS7_ILi96EEENS7_ILi192EEEEEENS_6half_tEfNS_4arch4Sm90ELb1ELb0ELb0ELb0ELb1ELb0ELb1ELb0ELi3ELi1ELi1ELi1ELb0EEENS1_21CollectiveEpilogueBwdISD_SE_SG_Li384ELb0ELb1ELi3EEENS1_25SingleTileBwdLPTSchedulerILb0ELi96ELb1EEEEEEEEEvNT_6ParamsE)
	.align		4
        /*0154*/ 	.word	index@(__assertfail)
	.align		4
        /*0158*/ 	.word	index@(_ZN7cutlass13device_kernelIN5flash11enable_sm90INS1_16FlashAttnBwdSm90INS1_25CollectiveMainloopBwdSm90ILi2ELi1ELi1EN4cute5tupleIJNS5_1CILi1EEES8_S8_EEENS6_IJNS7_ILi64EEENS7_ILi96EEENS7_ILi192EEEEEENS_6half_tEfNS_4arch4Sm90ELb1ELb0ELb0ELb0ELb0ELb0ELb1ELb0ELi3ELi1ELi1ELi1ELb0EEENS1_24CollectiveEpilogueBwdGQAISD_fSG_Li384ELb0ELb0EEENS1_25SingleTileBwdLPTSchedulerILb0ELi96ELb0EEEEEEEEEvNT_6ParamsE)
	.align		4
        /*015c*/ 	.word	index@(__assertfail)
	.align		4
        /*0160*/ 	.word	index@(_ZN7cutlass13device_kernelIN5flash11enable_sm90INS1_16FlashAttnBwdSm90INS1_25CollectiveMainloopBwdSm90ILi2ELi1ELi1EN4cute5tupleIJNS5_1CILi1EEES8_S8_EEENS6_IJNS7_ILi64EEENS7_ILi96EEENS7_ILi192EEEEEENS_6half_tEfNS_4arch4Sm90ELb1ELb0ELb0ELb0ELb1ELb0ELb1ELb0ELi3ELi1ELi1ELi1ELb0EEENS1_24CollectiveEpilogueBwdGQAISD_fSG_Li384ELb0ELb1EEENS1_25SingleTileBwdLPTSchedulerILb0ELi96ELb1EEEEEEEEEvNT_6ParamsE)
	.align		4
        /*0164*/ 	.word	index@(__assertfail)
	.align		4
        /*0168*/ 	.word	index@(_ZN7cutlass13device_kernelIN5flash11enable_sm90INS1_16FlashAttnBwdSm90INS1_25CollectiveMainloopBwdSm90ILi2ELi1ELi1EN4cute5tupleIJNS5_1CILi1EEES8_S8_EEENS6_IJNS7_ILi64EEENS7_ILi96EEENS7_ILi192EEEEEENS_6half_tEfNS_4arch4Sm90ELb1ELb0ELb0ELb1ELb0ELb0ELb1ELb0ELi3ELi1ELi1ELi1ELb0EEENS1_21CollectiveEpilogueBwdISD_SE_SG_Li384ELb1ELb1ELi3EEENS1_25SingleTileBwdLPTSchedulerILb1ELi96ELb0EEEEEEEEEvNT_6ParamsE)
	.align		4
        /*016c*/ 	.word	index@(__assertfail)
	.align		4
        /*0170*/ 	.word	index@(_ZN7cutlass13device_kernelIN5flash11enable_sm90INS1_16FlashAttnBwdSm90INS1_25CollectiveMainloopBwdSm90ILi2ELi1ELi1EN4cute5tupleIJNS5_1CILi1EEES8_S8_EEENS6_IJNS7_ILi64EEENS7_ILi96EEENS7_ILi192EEEEEENS_6half_tEfNS_4arch4Sm90ELb1ELb0ELb0ELb1ELb1ELb0ELb1ELb0ELi3ELi1ELi1ELi1ELb0EEENS1_21CollectiveEpilogueBwdISD_SE_SG_Li384ELb1ELb1ELi3EEENS1_25SingleTileBwdLPTSchedulerILb1ELi96ELb1EEEEEEEEEvNT_6ParamsE)
	.align		4
        /*0174*/ 	.word	index@(__assertfail)
	.align		4
        /*0178*/ 	.word	index@(_ZN7cutlass13device_kernelIN5flash11enable_sm90INS1_16FlashAttnBwdSm90INS1_25CollectiveMainloopBwdSm90ILi2ELi1ELi1EN4cute5tupleIJNS5_1CILi1EEES8_S8_EEENS6_IJNS7_ILi64EEENS7_ILi96EEENS7_ILi192EEEEEENS_6half_tEfNS_4arch4Sm90ELb1ELb0ELb0ELb1ELb0ELb0ELb1ELb0ELi3ELi1ELi1ELi1ELb0EEENS1_24CollectiveEpilogueBwdGQAISD_fSG_Li384ELb1ELb0EEENS1_25SingleTileBwdLPTSchedulerILb1ELi96ELb0EEEEEEEEEvNT_6ParamsE)
	.align		4
        /*017c*/ 	.word	index@(__assertfail)
	.align		4
        /*0180*/ 	.word	index@(_ZN7cutlass13device_kernelIN5flash11enable_sm90INS1_16FlashAttnBwdSm90INS1_25CollectiveMainloopBwdSm90ILi2ELi1ELi1EN4cute5tupleIJNS5_1CILi1EEES8_S8_EEENS6_IJNS7_ILi64EEENS7_ILi96EEENS7_ILi192EEEEEENS_6half_tEfNS_4arch4Sm90ELb1ELb0ELb0ELb1ELb1ELb0ELb1ELb0ELi3ELi1ELi1ELi1ELb0EEENS1_24CollectiveEpilogueBwdGQAISD_fSG_Li384ELb1ELb1EEENS1_25SingleTileBwdLPTSchedulerILb1ELi96ELb1EEEEEEEEEvNT_6ParamsE)
	.align		4
        /*0184*/ 	.word	index@(__assertfail)
	.align		4
        /*0188*/ 	.word	0x00000000
	.align		4
        /*018c*/ 	.word	0xfffffffe
	.align		4
        /*0190*/ 	.word	0x00000000
	.align		4
        /*0194*/ 	.word	0xfffffffd
	.align		4
        /*0198*/ 	.word	0x00000000
	.align		4
        /*019c*/ 	.word	0xfffffffc


//--------------------- .nv.constant4             --------------------------
	.section	.nv.constant4,"a",@progbits
	.align	8
	.align		8
.nv.constant4:
        /*0000*/ 	.dword	__assertfail
	.align		8
        /*0008*/ 	.dword	__unnamed_1
	.align		8
        /*0010*/ 	.dword	__unnamed_2
	.align		8
        /*0018*/ 	.dword	__unnamed_3
	.align		8
        /*0020*/ 	.dword	__unnamed_4
	.align		8
        /*0028*/ 	.dword	_ZN77_INTERNAL_37bbc30b_41_flash_bwd_hdim192_fp16_softcapall_sm90_cu_49158569_28424cuda3std3__45__cpo5beginE
	.align		8
        /*0030*/ 	.dword	_ZN77_INTERNAL_37bbc30b_41_flash_bwd_hdim192_fp16_softcapall_sm90_cu_49158569_28424cuda3std3__45__cpo3endE
	.align		8
        /*0038*/ 	.dword	_ZN77_INTERNAL_37bbc30b_41_flash_bwd_hdim192_fp16_softcapall_sm90_cu_49158569_28424cuda3std3__45__cpo6cbeginE
	.align		8
        /*0040*/ 	.dword	_ZN77_INTERNAL_37bbc30b_41_flash_bwd_hdim192_fp16_softcapall_sm90_cu_49158569_28424cuda3std3__45__cpo4cendE
	.align		8
        /*0048*/ 	.dword	_ZN77_INTERNAL_37bbc30b_41_flash_bwd_hdim192_fp16_softcapall_sm90_cu_49158569_28424cuda3std3__479_GLOBAL__N__37bbc30b_41_flash_bwd_hdim192_fp16_softcapall_sm90_cu_49158569_28426ignoreE
	.align		8
        /*0050*/ 	.dword	_ZN77_INTERNAL_37bbc30b_41_flash_bwd_hdim192_fp16_softcapall_sm90_cu_49158569_28424cuda3std3__419piecewise_constructE
	.align		8
        /*0058*/ 	.dword	_ZN77_INTERNAL_37bbc30b_41_flash_bwd_hdim192_fp16_softcapall_sm90_cu_49158569_28424cuda3std3__48in_placeE
	.align		8
        /*0060*/ 	.dword	_ZN77_INTERNAL_37bbc30b_41_flash_bwd_hdim192_fp16_softcapall_sm90_cu_49158569_28424cuda3std6ranges3__45__cpo4swapE
	.align		8
        /*0068*/ 	.dword	_ZN77_INTERNAL_37bbc30b_41_flash_bwd_hdim192_fp16_softcapall_sm90_cu_49158569_28424cuda3std6ranges3__45__cpo9iter_moveE
	.align		8
        /*0070*/ 	.dword	_ZN77_INTERNAL_37bbc30b_41_flash_bwd_hdim192_fp16_softcapall_sm90_cu_49158569_28424cute7productE
	.align		8
        /*0078*/ 	.dword	_ZN77_INTERNAL_37bbc30b_41_flash_bwd_hdim192_fp16_softcapall_sm90_cu_49158569_28424cute1_E
	.align		8
        /*0080*/ 	.dword	$str$23
	.align		8
        /*0088*/ 	.dword	$str$24


//--------------------- .text._ZN7cutlass13device_kernelIN5flash11enable_sm90INS1_16FlashAttnBwdSm90INS1_25CollectiveMainloopBwdSm90ILi2ELi1ELi1EN4cute5tupleIJNS5_1CILi1EEES8_S8_EEENS6_IJNS7_ILi64EEENS7_ILi96EEENS7_ILi192EEEEEENS_6half_tEfNS_4arch4Sm90ELb0ELb0ELb1ELb0ELb0ELb0ELb1ELb0ELi3ELi1ELi1ELi1ELb0EEENS1_21CollectiveEpilogueBwdISD_SE_SG_Li384ELb0ELb1ELi3EEENS1_19SingleTileSchedulerILb0ELb0ELb0ELi96EEEEEEEEEvNT_6ParamsE --------------------------
	.section	.text._ZN7cutlass13device_kernelIN5flash11enable_sm90INS1_16FlashAttnBwdSm90INS1_25CollectiveMainloopBwdSm90ILi2ELi1ELi1EN4cute5tupleIJNS5_1CILi1EEES8_S8_EEENS6_IJNS7_ILi64EEENS7_ILi96EEENS7_ILi192EEEEEENS_6half_tEfNS_4arch4Sm90ELb0ELb0ELb1ELb0ELb0ELb0ELb1ELb0ELi3ELi1ELi1ELi1ELb0EEENS1_21CollectiveEpilogueBwdISD_SE_SG_Li384ELb0ELb1ELi3EEENS1_19SingleTileSchedulerILb0ELb0ELb0ELi96EEEEEEEEEvNT_6ParamsE,"ax",@progbits
	.align	128
.text._ZN7cutlass13device_kernelIN5flash11enable_sm90INS1_16FlashAttnBwdSm90INS1_25CollectiveMainloopBwdSm90ILi2ELi1ELi1EN4cute5tupleIJNS5_1CILi1EEES8_S8_EEENS6_IJNS7_ILi64EEENS7_ILi96EEENS7_ILi192EEEEEENS_6half_tEfNS_4arch4Sm90ELb0ELb0ELb1ELb0ELb0ELb0ELb1ELb0ELi3ELi1ELi1ELi1ELb0EEENS1_21CollectiveEpilogueBwdISD_SE_SG_Li384ELb0ELb1ELi3EEENS1_19SingleTileSchedulerILb0ELb0ELb0ELi96EEEEEEEEEvNT_6ParamsE:
        .type           _ZN7cutlass13device_kernelIN5flash11enable_sm90INS1_16FlashAttnBwdSm90INS1_25CollectiveMainloopBwdSm90ILi2ELi1ELi1EN4cute5tupleIJNS5_1CILi1EEES8_S8_EEENS6_IJNS7_ILi64EEENS7_ILi96EEENS7_ILi192EEEEEENS_6half_tEfNS_4arch4Sm90ELb0ELb0ELb1ELb0ELb0ELb0ELb1ELb0ELi3ELi1ELi1ELi1ELb0EEENS1_21CollectiveEpilogueBwdISD_SE_SG_Li384ELb0ELb1ELi3EEENS1_19SingleTileSchedulerILb0ELb0ELb0ELi96EEEEEEEEEvNT_6ParamsE,@function
        .size           _ZN7cutlass13device_kernelIN5flash11enable_sm90INS1_16FlashAttnBwdSm90INS1_25CollectiveMainloopBwdSm90ILi2ELi1ELi1EN4cute5tupleIJNS5_1CILi1EEES8_S8_EEENS6_IJNS7_ILi64EEENS7_ILi96EEENS7_ILi192EEEEEENS_6half_tEfNS_4arch4Sm90ELb0ELb0ELb1ELb0ELb0ELb0ELb1ELb0ELi3ELi1ELi1ELi1ELb0EEENS1_21CollectiveEpilogueBwdISD_SE_SG_Li384ELb0ELb1ELi3EEENS1_19SingleTileSchedulerILb0ELb0ELb0ELi96EEEEEEEEEvNT_6ParamsE,(.L_x_7649 - _ZN7cutlass13device_kernelIN5flash11enable_sm90INS1_16FlashAttnBwdSm90INS1_25CollectiveMainloopBwdSm90ILi2ELi1ELi1EN4cute5tupleIJNS5_1CILi1EEES8_S8_EEENS6_IJNS7_ILi64EEENS7_ILi96EEENS7_ILi192EEEEEENS_6half_tEfNS_4arch4Sm90ELb0ELb0ELb1ELb0ELb0ELb0ELb1ELb0ELi3ELi1ELi1ELi1ELb0EEENS1_21CollectiveEpilogueBwdISD_SE_SG_Li384ELb0ELb1ELi3EEENS1_19SingleTileSchedulerILb0ELb0ELb0ELi96EEEEEEEEEvNT_6ParamsE)
        .other          _ZN7cutlass13device_kernelIN5flash11enable_sm90INS1_16FlashAttnBwdSm90INS1_25CollectiveMainloopBwdSm90ILi2ELi1ELi1EN4cute5tupleIJNS5_1CILi1EEES8_S8_EEENS6_IJNS7_ILi64EEENS7_ILi96EEENS7_ILi192EEEEEENS_6half_tEfNS_4arch4Sm90ELb0ELb0ELb1ELb0ELb0ELb0ELb1ELb0ELi3ELi1ELi1ELi1ELb0EEENS1_21CollectiveEpilogueBwdISD_SE_SG_Li384ELb0ELb1ELi3EEENS1_19SingleTileSchedulerILb0ELb0ELb0ELi96EEEEEEEEEvNT_6ParamsE,@"STO_CUDA_ENTRY STV_DEFAULT"
_ZN7cutlass13device_kernelIN5flash11enable_sm90INS1_16FlashAttnBwdSm90INS1_25CollectiveMainloopBwdSm90ILi2ELi1ELi1EN4cute5tupleIJNS5_1CILi1EEES8_S8_EEENS6_IJNS7_ILi64EEENS7_ILi96EEENS7_ILi192EEEEEENS_6half_tEfNS_4arch4Sm90ELb0ELb0ELb1ELb0ELb0ELb0ELb1ELb0ELi3ELi1ELi1ELi1ELb0EEENS1_21CollectiveEpilogueBwdISD_SE_SG_Li384ELb0ELb1ELi3EEENS1_19SingleTileSchedulerILb0ELb0ELb0ELi96EEEEEEEEEvNT_6ParamsE:
[----:B------:R-:W1:Y:S02]  /*0000*/  LDC R1, c[0x0][0x28] ;  /* 0x00000a00ff017b82 */ /* 0x000e640000000800 */
[----:B-1----:R-:W-:Y:S01]  /*0010*/  VIADD R1, R1, 0xfffffff8 ;  /* 0xfffffff801017836 */ /* 0x002fe20000000000 */
[----:B------:R-:W1:Y:S01]  /*0020*/  S2R R3, SR_TID.X ;  /* 0x0000000000037919 */ /* 0x000e620000002100 */
[----:B------:R-:W-:Y:S01]  /*0030*/  ELECT P0, URZ, PT ;  /* 0x00000000003f782f */ /* 0x000fe20003800000 */
[----:B------:R-:W-:Y:S01]  /*0040*/  BSSY B0, `(.L_x_0) ;  /* 0x0000019000007945 */ /* 0x000fe20003800000 */
[----:B-1----:R-:W-:-:S05]  /*0050*/  SHF.R.U32.HI R0, RZ, 0x5, R3 ;  /* 0x00000005ff007819 */ /* 0x002fca0000011603 */
[----:B------:R-:W1:Y:S02]  /*0060*/  SHFL.IDX PT, R2, R0, RZ, 0x1f ;  /* 0x00001fff00027589 */ /* 0x000e6400000e0000 */
[----:B-1----:R-:W-:-:S13]  /*0070*/  ISETP.EQ.AND P0, PT, R2, RZ, P0 ;  /* 0x000000ff0200720c */ /* 0x002fda0000702270 */
[----:B------:R-:W-:Y:S05]  /*0080*/  @!P0 BRA `(.L_x_1) ;  /* 0x0000000000508947 */ /* 0x000fea0003800000 */
[----:B------:R-:W-:Y:S02]  /*0090*/  ULDC.64 UR4, c[0x0][0x198] ;  /* 0x0000660000047ab9 */ /* 0x000fe40000000a00 */
[----:B------:R-:W-:Y:S02]  /*00a0*/  UIADD3 UR6, UP0, UR4, 0xf0, URZ ;  /* 0x000000f004067890 */ /* 0x000fe4000ff1e03f */
[----:B------:R-:W-:Y:S02]  /*00b0*/  UIADD3 UR8, UP1, UR4, 0x1f0, URZ ;  /* 0x000001f004087890 */ /* 0x000fe4000ff3e03f */
[----:B------:R-:W-:Y:S02]  /*00c0*/  UIADD3 UR10, UP2, UR4, 0x2f0, URZ ;  /* 0x000002f0040a7890 */ /* 0x000fe4000ff5e03f */
[----:B------:R-:W-:Y:S02]  /*00d0*/  UIADD3 UR12, UP3, UR4, 0x3f0, URZ ;  /* 0x000003f0040c7890 */ /* 0x000fe4000ff7e03f */
[----:B------:R-:W-:-:S02]  /*00e0*/  UIADD3 UR14, UP4, UR4, 0x670, URZ ;  /* 0x00000670040e7890 */ /* 0x000fc4000ff9e03f */
[----:B------:R-:W-:Y:S02]  /*00f0*/  UIADD3.X UR7, URZ, UR5, URZ, UP0, !UPT ;  /* 0x000000053f077290 */ /* 0x000fe400087fe43f */
[----:B------:R-:W-:Y:S02]  /*0100*/  UIADD3 UR4, UP5, UR4, 0x770, URZ ;  /* 0x0000077004047890 */ /* 0x000fe4000ffbe03f */
[----:B------:R-:W-:Y:S02]  /*0110*/  UIADD3.X UR9, URZ, UR5, URZ, UP1, !UPT ;  /* 0x000000053f097290 */ /* 0x000fe40008ffe43f */
[----:B------:R-:W-:Y:S02]  /*0120*/  UIADD3.X UR11, URZ, UR5, URZ, UP2, !UPT ;  /* 0x000000053f0b7290 */ /* 0x000fe400097fe43f */
[----:B------:R-:W-:Y:S01]  /*0130*/  UIADD3.X UR13, URZ, UR5, URZ, UP3, !UPT ;  /* 0x000000053f0d7290 */ /* 0x000fe20009ffe43f */
[----:B------:R1:W-:Y:S01]  /*0140*/  UTMACCTL.PF [UR6] ;  /* 0x00000000060079b9 */ /* 0x0003e20008040000 */
[----:B------:R-:W-:-:S03]  /*0150*/  UIADD3.X UR15, URZ, UR5, URZ, UP4, !UPT ;  /* 0x000000053f0f7290 */ /* 0x000fc6000a7fe43f */
[----:B------:R1:W-:Y:S01]  /*0160*/  UTMACCTL.PF [UR8] ;  /* 0x00000000080079b9 */ /* 0x0003e20008040000 */
[----:B------:R-:W-:Y:S01]  /*0170*/  UIADD3.X UR5, URZ, UR5, URZ, UP5, !UPT ;  /* 0x000000053f057290 */ /* 0x000fe2000affe43f */
[----:B------:R1:W-:Y:S02]  /*0180*/  UTMACCTL.PF [UR10] ;  /* 0x000000000a0079b9 */ /* 0x0003e40008040000 */
[----:B------:R1:W-:Y:S02]  /*0190*/  UTMACCTL.PF [UR12] ;  /* 0x000000000c0079b9 */ /* 0x0003e40008040000 */
[----:B------:R1:W-:Y:S04]  /*01a0*/  UTMACCTL.PF [UR14] ;  /* 0x000000000e0079b9 */ /* 0x0003e80008040000 */
[----:B------:R1:W-:Y:S02]  /*01b0*/  UTMACCTL.PF [UR4] ;  /* 0x00000000040079b9 */ /* 0x0003e40008040000 */
[----:B-1----:R-:W-:Y:S01]  /*01c0*/  NOP ;  /* 0x0000000000007918 */ /* 0x002fe20000000000 */
.L_x_1:
[----:B------:R-:W-:Y:S05]  /*01d0*/  BSYNC B0 ;  /* 0x0000000000007941 */ /* 0x000fea0003800000 */
.L_x_0:
[----:B------:R-:W-:Y:S01]  /*01e0*/  VOTEU.ANY UP0, P0 ;  /* 0x00000000003f7886 */ /* 0x000fe20000000100 */
[----:B------:R-:W1:Y:S01]  /*01f0*/  SHFL.IDX PT, R2, R0, RZ, 0x1f ;  /* 0x00001fff00027589 */ /* 0x000e6200000e0000 */
[----:B------:R-:W-:Y:S01]  /*0200*/  UMOV UR4, 0x1 ;  /* 0x0000000100047882 */ /* 0x000fe20000000000 */
[----:B------:R-:W-:Y:S02]  /*0210*/  SHF.R.U32.HI R3, RZ, 0x7, R3 ;  /* 0x00000007ff037819 */ /* 0x000fe40000011603 */
[----:B------:R-:W2:Y:S01]  /*0220*/  @UP0 S2UR UR7, SR_CgaCtaId ;  /* 0x00000000000709c3 */ /* 0x000ea20000008800 */
[----:B------:R-:W-:Y:S01]  /*0230*/  @UP0 UMOV UR6, 0x400 ;  /* 0x0000040000060882 */ /* 0x000fe20000000000 */
[----:B------:R-:W-:-:S04]  /*0240*/  @UP0 UIADD3 UR4, -UR4, 0x100000, URZ ;  /* 0x0010000004040890 */ /* 0x000fc8000fffe13f */
[----:B------:R-:W-:Y:S02]  /*0250*/  @UP0 USHF.L.U32 UR5, UR4, 0xb, URZ ;  /* 0x0000000b04050899 */ /* 0x000fe4000800063f */
[----:B------:R-:W-:Y:S01]  /*0260*/  @UP0 USHF.L.U32 UR4, UR4, 0x1, URZ ;  /* 0x0000000104040899 */ /* 0x000fe2000800063f */
[----:B-1----:R-:W-:Y:S02]  /*0270*/  ISETP.NE.AND P1, PT, R2, RZ, PT ;  /* 0x000000ff0200720c */ /* 0x002fe40003f25270 */
[----:B------:R1:W3:Y:S01]  /*0280*/  SHFL.IDX PT, R2, R3, RZ, 0x1f ;  /* 0x00001fff03027589 */ /* 0x0002e200000e0000 */
[----:B--2---:R-:W-:Y:S01]  /*0290*/  @UP0 ULEA UR6, UR7, UR6, 0x18 ;  /* 0x0000000607060291 */ /* 0x004fe2000f8ec03f */
[----:B------:R-:W-:Y:S02]  /*02a0*/  VOTEU.ANY UP0, P0 ;  /* 0x00000000003f7886 */ /* 0x000fe40000000100 */
[----:B------:R-:W2:Y:S09]  /*02b0*/  FENCE.VIEW.ASYNC.S ;  /* 0x00000000000073c6 */ /* 0x000eb20000000000 */
[----:B--2---:R1:W2:Y:S02]  /*02c0*/  @UP0 SYNCS.EXCH.64 URZ, [UR6+0x36400], UR4 ;  /* 0x03640004063f05b2 */ /* 0x0042a40008000100 */
[----:B-1----:R-:W-:Y:S05]  /*02d0*/  @P1 BRA `(.L_x_2) ;  /* 0x0000000000481947 */ /* 0x002fea0003800000 */
[----:B------:R-:W1:Y:S01]  /*02e0*/  S2UR UR5, SR_CgaCtaId ;  /* 0x00000000000579c3 */ /* 0x000e620000008800 */
[----:B------:R-:W-:Y:S01]  /*02f0*/  UMOV UR4, 0x400 ;  /* 0x0000040000047882 */ /* 0x000fe20000000000 */
[----:B------:R-:W-:Y:S01]  /*0300*/  UMOV UR6, 0x1 ;  /* 0x0000000100067882 */ /* 0x000fe20000000000 */
[----:B------:R-:W-:Y:S01]  /*0310*/  UMOV UR9, 0x180 ;  /* 0x0000018000097882 */ /* 0x000fe20000000000 */
[----:B------:R-:W-:-:S04]  /*0320*/  UIADD3 UR6, -UR6, 0x100000, URZ ;  /* 0x0010000006067890 */ /* 0x000fc8000fffe13f */
[----:B------:R-:W-:Y:S02]  /*0330*/  USHF.L.U32 UR7, UR6, 0xb, URZ ;  /* 0x0000000b06077899 */ /* 0x000fe4000800063f */
[----:B------:R-:W-:Y:S01]  /*0340*/  USHF.L.U32 UR6, UR6, 0x1, URZ ;  /* 0x0000000106067899 */ /* 0x000fe2000800063f */
[----:B------:R-:W-:Y:S01]  /*0350*/  ELECT P0, URZ, PT ;  /* 0x00000000003f782f */ /* 0x000fe20003800000 */
[----:B-1----:R-:W-:Y:S02]  /*0360*/  ULEA UR8, UR5, UR4, 0x18 ;  /* 0x0000000405087291 */ /* 0x002fe4000f8ec03f */
[----:B------:R-:W-:-:S04]  /*0370*/  UIADD3 UR4, -UR9, 0x100000, URZ ;  /* 0x0010000009047890 */ /* 0x000fc8000fffe13f */
[----:B------:R-:W-:Y:S02]  /*0380*/  USHF.L.U32 UR5, UR4, 0xb, URZ ;  /* 0x0000000b04057899 */ /* 0x000fe4000800063f */
[----:B------:R-:W-:Y:S01]  /*0390*/  USHF.L.U32 UR4, UR4, 0x1, URZ ;  /* 0x0000000104047899 */ /* 0x000fe2000800063f */
[----:B------:R-:W1:Y:S03]  /*03a0*/  FENCE.VIEW.ASYNC.S ;  /* 0x00000000000073c6 */ /* 0x000e660000000000 */
[----:B-1----:R1:W4:Y:S08]  /*03b0*/  SYNCS.EXCH.64 URZ, [UR8+0x36410], UR6 ;  /* 0x03641006083f75b2 */ /* 0x0023300008000100 */
[----:B------:R1:W1:Y:S01]  /*03c0*/  SYNCS.EXCH.64 URZ, [UR8+0x36420], UR4 ;  /* 0x03642004083f75b2 */ /* 0x0002620008000100 */
[----:B------:R1:W1:Y:S01]  /*03d0*/  SYNCS.EXCH.64 URZ, [UR8+0x36418], UR6 ;  /* 0x03641806083f75b2 */ /* 0x0002620008000100 */
[----:B------:R1:W1:Y:S01]  /*03e0*/  SYNCS.EXCH.64 URZ, [UR8+0x36428], UR4 ;  /* 0x03642804083f75b2 */ /* 0x0002620008000100 */
[----:B------:R-:W-:Y:S01]  /*03f0*/  NOP ;  /* 0x0000000000007918 */ /* 0x000fe20000000000 */
.L_x_2:
[----:B------:R-:W5:Y:S01]  /*0400*/  SHFL.IDX PT, R3, R0, RZ, 0x1f ;  /* 0x00001fff00037589 */ /* 0x000f6200000e0000 */
[----:B------:R-:W-:Y:S01]  /*0410*/  NOP ;  /* 0x0000000000007918 */ /* 0x000fe20000000000 */
[----:B-----5:R-:W-:-:S13]  /*0420*/  ISETP.NE.AND P0, PT, R3, RZ, PT ;  /* 0x000000ff0300720c */ /* 0x020fda0003f05270 */
[----:B------:R-:W-:Y:S05]  /*0430*/  @P0 BRA `(.L_x_3) ;  /* 0x0000000000400947 */ /* 0x000fea0003800000 */
[----:B-1----:R-:W1:Y:S01]  /*0440*/  S2UR UR5, SR_CgaCtaId ;  /* 0x00000000000579c3 */ /* 0x002e620000008800 */
[----:B------:R-:W-:Y:S01]  /*0450*/  UMOV UR4, 0x400 ;  /* 0x0000040000047882 */ /* 0x000fe20000000000 */
[----:B------:R-:W-:Y:S01]  /*0460*/  UMOV UR6, 0x1 ;  /* 0x0000000100067882 */ /* 0x000fe20000000000 */
[----:B------:R-:W-:Y:S01]  /*0470*/  UMOV UR7, 0x180 ;  /* 0x0000018000077882 */ /* 0x000fe20000000000 */
[----:B------:R-:W-:Y:S01]  /*0480*/  ELECT P0, URZ, PT ;  /* 0x00000000003f782f */ /* 0x000fe20003800000 */
[----:B-1----:R-:W-:Y:S02]  /*0490*/  ULEA UR8, UR5, UR4, 0x18 ;  /* 0x0000000405087291 */ /* 0x002fe4000f8ec03f */
[----:B------:R-:W-:-:S04]  /*04a0*/  UIADD3 UR4, -UR6, 0x100000, URZ ;  /* 0x0010000006047890 */ /* 0x000fc8000fffe13f */
[----:B------:R-:W-:Y:S02]  /*04b0*/  USHF.L.U32 UR5, UR4, 0xb, URZ ;  /* 0x0000000b04057899 */ /* 0x000fe4000800063f */
[----:B------:R-:W-:Y:S02]  /*04c0*/  USHF.L.U32 UR4, UR4, 0x1, URZ ;  /* 0x0000000104047899 */ /* 0x000fe4000800063f */
[----:B------:R-:W-:-:S04]  /*04d0*/  UIADD3 UR6, -UR7, 0x100000, URZ ;  /* 0x0010000007067890 */ /* 0x000fc8000fffe13f */
[----:B------:R-:W-:Y:S02]  /*04e0*/  USHF.L.U32 UR7, UR6, 0xb, URZ ;  /* 0x0000000b06077899 */ /* 0x000fe4000800063f */
[----:B------:R-:W-:Y:S01]  /*04f0*/  USHF.L.U32 UR6, UR6, 0x1, URZ ;  /* 0x0000000106067899 */ /* 0x000fe2000800063f */
[----:B------:R-:W1:Y:S03]  /*0500*/  FENCE.VIEW.ASYNC.S ;  /* 0x00000000000073c6 */ /* 0x000e660000000000 */
[----:B-1----:R1:W1:Y:S08]  /*0510*/  SYNCS.EXCH.64 URZ, [UR8+0x36430], UR4 ;  /* 0x03643004083f75b2 */ /* 0x0022700008000100 */
[----:B------:R1:W1:Y:S01]  /*0520*/  SYNCS.EXCH.64 URZ, [UR8+0x36438], UR6 ;  /* 0x03643806083f75b2 */ /* 0x0002620008000100 */
[----:B------:R-:W-:Y:S01]  /*0530*/  NOP ;  /* 0x0000000000007918 */ /* 0x000fe20000000000 */
.L_x_3:
[----:B---3--:R-:W-:Y:S01]  /*0540*/  ISETP.NE.AND P0, PT, R2, RZ, PT ;  /* 0x000000ff0200720c */ /* 0x008fe20003f05270 */
[----:B------:R-:W-:Y:S01]  /*0550*/  IMAD.MOV.U32 R17, RZ, RZ, 0x1 ;  /* 0x00000001ff117424 */ /* 0x000fe200078e00ff */
[----:B------:R-:W-:-:S04]  /*0560*/  NOP ;  /* 0x0000000000007918 */ /* 0x000fc80000000000 */
[----:B------:R-:W-:Y:S01]  /*0570*/  SEL R17, R17, 0x2, !P0 ;  /* 0x0000000211117807 */ /* 0x000fe20004000000 */
[----:B-12-4-:R-:W-:Y:S06]  /*0580*/  BAR.SYNC.DEFER_BLOCKING 0x0 ;  /* 0x0000000000007b1d */ /* 0x016fec0000010000 */
[----:B------:R-:W-:Y:S05]  /*0590*/  @!P0 BRA `(.L_x_4) ;  /* 0x0000004000848947 */ /* 0x000fea0003800000 */
.L_x_5:
[----:B------:R-:W-:-:S08]  /*05a0*/  NOP ;  /* 0x0000000000007918 */ /* 0x000fd00000000000 */
[----:B------:R-:W1:Y:S02]  /*05b0*/  USETMAXREG.TRY_ALLOC.CTAPOOL UP0, 0xa0 ;  /* 0x000000a0000079c8 */ /* 0x000e640008000600 */
[----:B-1----:R-:W-:-:S13]  /*05c0*/  PLOP3.LUT P0, PT, PT, PT, UP0, 0x80, 0x0 ;  /* 0x000000000000781c */ /* 0x002fda0003f0f008 */
[----:B------:R-:W-:Y:S05]  /*05d0*/  @!P0 BRA `(.L_x_5) ;  /* 0xfffffffc00f08947 */ /* 0x000fea000383ffff */
[----:B------:R-:W-:Y:S01]  /*05e0*/  LOP3.LUT R0, R0, 0x3, RZ, 0xc0, !PT ;  /* 0x0000000300007812 */ /* 0x000fe200078ec0ff */
[----:B------:R-:W1:Y:S01]  /*05f0*/  S2R R2, SR_TID.X ;  /* 0x0000000000027919 */ /* 0x000e620000002100 */
[----:B------:R-:W2:Y:S04]  /*0600*/  S2UR UR4, SR_CTAID.Z ;  /* 0x00000000000479c3 */ /* 0x000ea80000002700 */
[----:B------:R-:W3:Y:S02]  /*0610*/  SHFL.IDX PT, R0, R0, RZ, 0x1f ;  /* 0x00001fff00007589 */ /* 0x000ee400000e0000 */
[----:B---3--:R-:W-:Y:S02]  /*0620*/  ISETP.NE.AND P0, PT, R0, RZ, PT ;  /* 0x000000ff0000720c */ /* 0x008fe40003f05270 */
[----:B-1----:R-:W-:-:S11]  /*0630*/  SHF.R.U32.HI R2, RZ, 0x7, R2 ;  /* 0x00000007ff027819 */ /* 0x002fd60000011602 */
[----:B------:R-:W-:-:S05]  /*0640*/  @!P0 VIADD R2, R2, 0x9 ;  /* 0x0000000902028836 */ /* 0x000fca0000000000 */
[----:B------:R1:W-:Y:S06]  /*0650*/  @!P0 BAR.ARV R2, 0xa0 ;  /* 0x000280020000851d */ /* 0x0003ec0000002000 */
[----:B--2---:R-:W-:-:S13]  /*0660*/  ISETP.LE.AND P0, PT, RZ, UR4, PT ;  /* 0x00000004ff007c0c */ /* 0x004fda000bf03270 */
[----:B-1----:R-:W-:Y:S05]  /*0670*/  @!P0 EXIT ;  /* 0x000000000000894d */ /* 0x002fea0003800000 */
[----:B------:R-:W1:Y:S01]  /*0680*/  S2UR UR4, SR_CgaCtaId ;  /* 0x00000000000479c3 */ /* 0x000e620000008800 */
[----:B------:R-:W-:Y:S02]  /*0690*/  UMOV UR37, 0x400 ;  /* 0x0000040000257882 */ /* 0x000fe40000000000 */
[----:B-1----:R-:W-:-:S04]  /*06a0*/  ULEA UR37, UR4, UR37, 0x18 ;  /* 0x0000002504257291 */ /* 0x002fc8000f8ec03f */
[----:B------:R-:W-:-:S04]  /*06b0*/  UIADD3 UR36, UR37, 0x30400, URZ ;  /* 0x0003040025247890 */ /* 0x000fc8000fffe03f */
[----:B------:R-:W-:-:S06]  /*06c0*/  ULOP3.LUT UP0, URZ, UR36, 0x1bf, URZ, 0xc0, !UPT ;  /* 0x000001bf243f7892 */ /* 0x000fcc000f80c03f */
[----:B------:R-:W-:-:S13]  /*06d0*/  PLOP3.LUT P0, PT, PT, PT, UP0, 0x80, 0x0 ;  /* 0x000000000000781c */ /* 0x000fda0003f0f008 */
[----:B------:R-:W-:Y:S05]  /*06e0*/  @!P0 BRA `(.L_x_6) ;  /* 0x00000000007c8947 */ /* 0x000fea0003800000 */
[----:B------:R-:W-:Y:S01]  /*06f0*/  MOV R2, 0x0 ;  /* 0x0000000000027802 */ /* 0x000fe20000000f00 */
[----:B------:R-:W-:Y:S01]  /*0700*/  ULDC.64 UR4, c[0x4][0x80] ;  /* 0x0100200000047ab9 */ /* 0x000fe20000000a00 */
[----:B------:R-:W-:Y:S01]  /*0710*/  ULDC.64 UR6, c[0x4][0x8] ;  /* 0x0100020000067ab9 */ /* 0x000fe20000000a00 */
[----:B------:R-:W-:Y:S01]  /*0720*/  IMAD.U32 R4, RZ, RZ, UR4 ;  /* 0x00000004ff047e24 */ /* 0x000fe2000f8e00ff */
[----:B------:R1:W2:Y:S01]  /*0730*/  LDC.64 R14, c[0x4][R2] ;  /* 0x01000000020e7b82 */ /* 0x0002a20000000a00 */
[----:B------:R-:W-:Y:S01]  /*0740*/  IMAD.U32 R5, RZ, RZ, UR5 ;  /* 0x00000005ff057e24 */ /* 0x000fe2000f8e00ff */
[----:B------:R-:W-:Y:S01]  /*0750*/  ULDC.64 UR4, c[0x4][0x88] ;  /* 0x0100220000047ab9 */ /* 0x000fe20000000a00 */
[----:B------:R-:W-:Y:S02]  /*0760*/  IMAD.U32 R10, RZ, RZ, UR6 ;  /* 0x00000006ff0a7e24 */ /* 0x000fe4000f8e00ff */
[----:B------:R-:W-:Y:S02]  /*0770*/  IMAD.U32 R6, RZ, RZ, UR4 ;  /* 0x00000004ff067e24 */ /* 0x000fe4000f8e00ff */
[----:B------:R-:W-:-:S02]  /*0780*/  IMAD.U32 R7, RZ, RZ, UR5 ;  /* 0x00000005ff077e24 */ /* 0x000fc4000f8e00ff */
[----:B------:R-:W-:Y:S02]  /*0790*/  IMAD.U32 R11, RZ, RZ, UR7 ;  /* 0x00000007ff0b7e24 */ /* 0x000fe4000f8e00ff */
[----:B------:R-:W-:Y:S02]  /*07a0*/  IMAD.MOV.U32 R8, RZ, RZ, 0x70 ;  /* 0x00000070ff087424 */ /* 0x000fe400078e00ff */
[----:B------:R-:W-:Y:S02]  /*07b0*/  IMAD.MOV.U32 R12, RZ, RZ, 0x1 ;  /* 0x00000001ff0c7424 */ /* 0x000fe400078e00ff */
[----:B-1----:R-:W-:-:S07]  /*07c0*/  IMAD.MOV.U32 R13, RZ, RZ, RZ ;  /* 0x000000ffff0d7224 */ /* 0x002fce00078e00ff */
[----:B------:R-:W-:-:S07]  /*07d0*/  LEPC R20, `(.L_x_7) ;  /* 0x000000001014794e */ /* 0x000fce0000000000 */
[----:B--2---:R-:W-:Y:S05]  /*07e0*/  CALL.ABS.NOINC R14 ;  /* 0x000000000e007343 */ /* 0x004fea0003c00000 */
.L_x_7:
[----:B------:R-:W1:Y:S01]  /*07f0*/  LDC.64 R2, c[0x4][R2] ;  /* 0x0100000002027b82 */ /* 0x000e620000000a00 */
[----:B------:R-:W-:Y:S01]  /*0800*/  ULDC.64 UR4, c[0x4][0x80] ;  /* 0x0100200000047ab9 */ /* 0x000fe20000000a00 */
[----:B------:R-:W-:Y:S01]  /*0810*/  ULDC.64 UR6, c[0x4][0x88] ;  /* 0x0100220000067ab9 */ /* 0x000fe20000000a00 */
[----:B------:R-:W-:Y:S02]  /*0820*/  IMAD.U32 R4, RZ, RZ, UR4 ;  /* 0x00000004ff047e24 */ /* 0x000fe4000f8e00ff */
        /* <DEDUP_REMOVED lines=8> */
[----:B------:R-:W-:-:S07]  /*08b0*/  IMAD.MOV.U32 R13, RZ, RZ, RZ ;  /* 0x000000ffff0d7224 */ /* 0x000fce00078e00ff */
[----:B------:R-:W-:-:S07]  /*08c0*/  LEPC R20, `(.L_x_6) ;  /* 0x000000001014794e */ /* 0x000fce0000000000 */
[----:B-1----:R-:W-:Y:S05]  /*08d0*/  CALL.ABS.NOINC R2 ;  /* 0x0000000002007343 */ /* 0x002fea0003c00000 */
.L_x_6:
[----:B------:R-:W-:-:S04]  /*08e0*/  IMAD.U32 R157, RZ, RZ, UR37 ;  /* 0x00000025ff9d7e24 */ /* 0x000fc8000f8e00ff */
[----:B------:R-:W-:-:S05]  /*08f0*/  VIADD R156, R157, 0x33400 ;  /* 0x000334009d9c7836 */ /* 0x000fca0000000000 */
[----:B------:R-:W-:-:S13]  /*0900*/  LOP3.LUT P0, RZ, R156, 0x1bf, RZ, 0xc0, !PT ;  /* 0x000001bf9cff7812 */ /* 0x000fda000780c0ff */
        /* <DEDUP_REMOVED lines=17> */
.L_x_9:
        /* <DEDUP_REMOVED lines=15> */
.L_x_8:
[----:B------:R-:W1:Y:S01]  /*0b10*/  S2R R2, SR_TID.X ;  /* 0x0000000000027919 */ /* 0x000e620000002100 */
[----:B------:R-:W-:Y:S01]  /*0b20*/  UMOV UR4, 0xffffffff ;  /* 0xffffffff00047882 */ /* 0x000fe20000000000 */
[----:B-1----:R-:W-:-:S05]  /*0b30*/  VIADD R0, R2, 0xffffff80 ;  /* 0xffffff8002007836 */ /* 0x002fca0000000000 */
[----:B------:R-:W-:-:S04]  /*0b40*/  SHF.R.S32.HI R3, RZ, 0x1f, R0 ;  /* 0x0000001fff037819 */ /* 0x000fc80000011400 */
[----:B------:R-:W-:-:S04]  /*0b50*/  LEA.HI R2, R3, R0, RZ, 0x7 ;  /* 0x0000000003027211 */ /* 0x000fc800078f38ff */
[----:B------:R-:W-:Y:S01]  /*0b60*/  SHF.R.S32.HI R13, RZ, 0x7, R2 ;  /* 0x00000007ff0d7819 */ /* 0x000fe20000011402 */
[----:B------:R-:W-:Y:S06]  /*0b70*/  BRA.DIV UR4, `(.L_x_10) ;  /* 0x0000006e043c7947 */ /* 0x000fec000b800000 */
[----:B------:R1:W2:Y:S02]  /*0b80*/  SHFL.IDX PT, R14, R13, RZ, 0x1f ;  /* 0x00001fff0d0e7589 */ /* 0x0002a400000e0000 */
.L_x_94:
[----:B------:R-:W-:Y:S02]  /*0b90*/  SHF.L.U32 R18, RZ, 0x1f, RZ ;  /* 0x0000001fff127819 */ /* 0x000fe400000006ff */
[----:B------:R-:W-:Y:S01]  /*0ba0*/  LOP3.LUT R5, R2, 0xffffff80, RZ, 0xc0, !PT ;  /* 0xffffff8002057812 */ /* 0x000fe200078ec0ff */
[----:B--2---:R-:W-:Y:S01]  /*0bb0*/  IMAD.HI R2, R14, 0x55555556, RZ ;  /* 0x555555560e027827 */ /* 0x004fe200078e02ff */
[CC--:B------:R-:W-:Y:S01]  /*0bc0*/  LEA.HI R6, R3.reuse, R0.reuse, RZ, 0x5 ;  /* 0x0000000003067211 */ /* 0x0c0fe200078f28ff */
[----:B------:R-:W2:Y:S01]  /*0bd0*/  SYNCS.PHASECHK.TRANS64.TRYWAIT P0, [UR37+0x36400], R18 ;  /* 0x03640012ff0075a7 */ /* 0x000ea20008000165 */
[----:B------:R-:W-:Y:S01]  /*0be0*/  LEA.HI R3, R3, R0, RZ, 0x4 ;  /* 0x0000000003037211 */ /* 0x000fe200078f20ff */
[----:B------:R-:W-:Y:S01]  /*0bf0*/  IMAD.IADD R4, R0, 0x1, -R5 ;  /* 0x0000000100047824 */ /* 0x000fe200078e0a05 */
[----:B------:R-:W-:Y:S02]  /*0c00*/  LEA.HI R5, R2, R2, RZ, 0x1 ;  /* 0x0000000202057211 */ /* 0x000fe400078f08ff */
[----:B------:R-:W-:-:S02]  /*0c10*/  SHF.R.S32.HI R2, RZ, 0x4, R3 ;  /* 0x00000004ff027819 */ /* 0x000fc40000011403 */
[----:B------:R-:W-:Y:S01]  /*0c20*/  SHF.R.S32.HI R8, RZ, 0x5, R6 ;  /* 0x00000005ff087819 */ /* 0x000fe20000011406 */
[----:B------:R-:W-:Y:S01]  /*0c30*/  IMAD R5, R5, -0x3, R14 ;  /* 0xfffffffd05057824 */ /* 0x000fe200078e020e */
[----:B------:R-:W-:Y:S02]  /*0c40*/  SHF.R.S32.HI R7, RZ, 0x1f, R6 ;  /* 0x0000001fff077819 */ /* 0x000fe40000011406 */
[----:B------:R-:W-:Y:S02]  /*0c50*/  LEA.HI R6, R3, R2, RZ, 0x1 ;  /* 0x0000000203067211 */ /* 0x000fe400078f08ff */
[----:B------:R-:W-:Y:S02]  /*0c60*/  LEA.HI R9, R7, R8, RZ, 0x2 ;  /* 0x0000000807097211 */ /* 0x000fe400078f10ff */
[----:B------:R-:W-:Y:S02]  /*0c70*/  LOP3.LUT R7, R6, 0xfffffffe, RZ, 0xc0, !PT ;  /* 0xfffffffe06077812 */ /* 0x000fe400078ec0ff */
[----:B------:R-:W-:-:S02]  /*0c80*/  LOP3.LUT R9, R9, 0xfffffffc, RZ, 0xc0, !PT ;  /* 0xfffffffc09097812 */ /* 0x000fc400078ec0ff */
[----:B------:R-:W-:Y:S01]  /*0c90*/  SHF.R.S32.HI R11, RZ, 0x1f, R4 ;  /* 0x0000001fff0b7819 */ /* 0x000fe20000011404 */
[----:B------:R-:W-:Y:S02]  /*0ca0*/  IMAD.IADD R6, R2, 0x1, -R7 ;  /* 0x0000000102067824 */ /* 0x000fe400078e0a07 */
[----:B------:R-:W-:Y:S01]  /*0cb0*/  IMAD.IADD R2, R8, 0x1, -R9 ;  /* 0x0000000108027824 */ /* 0x000fe200078e0a09 */
[CC--:B------:R-:W-:Y:S02]  /*0cc0*/  LEA.HI R10, R11.reuse, R4.reuse, RZ, 0x2 ;  /* 0x000000040b0a7211 */ /* 0x0c0fe400078f10ff */
[----:B------:R3:W-:Y:S01]  /*0cd0*/  STL [R1+0x4], R6 ;  /* 0x0000040601007387 */ /* 0x0007e20000100800 */
[----:B------:R-:W-:Y:S02]  /*0ce0*/  LEA.HI R11, R11, R4, RZ, 0x5 ;  /* 0x000000040b0b7211 */ /* 0x000fe400078f28ff */
[--C-:B------:R-:W-:Y:S01]  /*0cf0*/  SHF.R.S32.HI R12, RZ, 0x2, R10.reuse ;  /* 0x00000002ff0c7819 */ /* 0x100fe2000001140a */
[----:B------:R3:W-:Y:S01]  /*0d00*/  STL [R1], R2 ;  /* 0x0000000201007387 */ /* 0x0007e20000100800 */
[----:B------:R-:W-:-:S02]  /*0d10*/  SHF.R.S32.HI R15, RZ, 0x1f, R10 ;  /* 0x0000001fff0f7819 */ /* 0x000fc4000001140a */
[----:B------:R-:W-:Y:S02]  /*0d20*/  SHF.R.S32.HI R11, RZ, 0x5, R11 ;  /* 0x00000005ff0b7819 */ /* 0x000fe4000001140b */
[----:B------:R-:W-:-:S04]  /*0d30*/  LEA.HI R15, R15, R12, RZ, 0x3 ;  /* 0x0000000c0f0f7211 */ /* 0x000fc800078f18ff */
[----:B------:R-:W-:-:S05]  /*0d40*/  LOP3.LUT R15, R15, 0xfffffff8, RZ, 0xc0, !PT ;  /* 0xfffffff80f0f7812 */ /* 0x000fca00078ec0ff */
[----:B------:R-:W-:Y:S01]  /*0d50*/  IMAD.IADD R16, R12, 0x1, -R15 ;  /* 0x000000010c107824 */ /* 0x000fe200078e0a0f */
[----:B--23--:R-:W-:Y:S06]  /*0d60*/  @P0 BRA `(.L_x_11) ;  /* 0x0000000000080947 */ /* 0x00cfec0003800000 */
[----:B------:R-:W2:Y:S02]  /*0d70*/  SYNCS.PHASECHK.TRANS64.TRYWAIT P0, [UR37+0x36400], R18 ;  /* 0x03640012ff0075a7 */ /* 0x000ea40008000165 */
[----:B--2---:R-:W-:Y:S05]  /*0d80*/  @!P0 BRA `(.L_x_12) ;  /* 0x0000006800d48947 */ /* 0x004fea0003800000 */
.L_x_11:
[----:B------:R-:W3:Y:S01]  /*0d90*/  LDC R12, c[0x0][0x280] ;  /* 0x0000a000ff0c7b82 */ /* 0x000ee20000000800 */
[----:B------:R-:W-:Y:S01]  /*0da0*/  IMAD R16, R11, 0x10, R16 ;  /* 0x000000100b107824 */ /* 0x000fe200078e0210 */
[----:B------:R-:W-:Y:S02]  /*0db0*/  CS2R R118, SRZ ;  /* 0x0000000000767805 */ /* 0x000fe4000001ff00 */
[----:B------:R-:W-:Y:S02]  /*0dc0*/  CS2R R116, SRZ ;  /* 0x0000000000747805 */ /* 0x000fe4000001ff00 */
[----:B------:R-:W-:Y:S02]  /*0dd0*/  CS2R R114, SRZ ;  /* 0x0000000000727805 */ /* 0x000fe4000001ff00 */
[----:B------:R-:W-:Y:S02]  /*0de0*/  CS2R R112, SRZ ;  /* 0x0000000000707805 */ /* 0x000fe4000001ff00 */
[----:B------:R-:W-:-:S02]  /*0df0*/  CS2R R110, SRZ ;  /* 0x00000000006e7805 */ /* 0x000fc4000001ff00 */
[----:B------:R-:W-:Y:S02]  /*0e00*/  CS2R R108, SRZ ;  /* 0x00000000006c7805 */ /* 0x000fe4000001ff00 */
        /* <DEDUP_REMOVED lines=16> */
[----:B---3--:R-:W-:-:S02]  /*0f10*/  ISETP.GE.AND P0, PT, R12, 0x1, PT ;  /* 0x000000010c00780c */ /* 0x008fc40003f06270 */
        /* <DEDUP_REMOVED lines=25> */
[----:B------:R-:W-:Y:S01]  /*10b0*/  CS2R R24, SRZ ;  /* 0x0000000000187805 */ /* 0x000fe2000001ff00 */
[----:B------:R-:W-:Y:S06]  /*10c0*/  @!P0 BRA `(.L_x_13) ;  /* 0x0000002400a08947 */ /* 0x000fec0003800000 */
[----:B------:R-:W3:Y:S04]  /*10d0*/  LDL R19, [R1+0x4] ;  /* 0x0000040001137983 */ /* 0x000ee80000100800 */
[----:B------:R-:W4:Y:S01]  /*10e0*/  LDL R15, [R1] ;  /* 0x00000000010f7983 */ /* 0x000f220000100800 */
[----:B------:R-:W-:Y:S01]  /*10f0*/  LOP3.LUT R3, R3, 0xfffffff0, RZ, 0xc0, !PT ;  /* 0xfffffff003037812 */ /* 0x000fe200078ec0ff */
[----:B--2---:R-:W2:Y:S01]  /*1100*/  LDC R18, c[0x0][0x290] ;  /* 0x0000a400ff127b82 */ /* 0x004ea20000000800 */
[----:B------:R-:W-:Y:S01]  /*1110*/  LOP3.LUT R9, R10, 0xfffffffc, RZ, 0xc0, !PT ;  /* 0xfffffffc0a097812 */ /* 0x000fe200078ec0ff */
[----:B------:R-:W2:Y:S01]  /*1120*/  S2R R11, SR_CTAID.X ;  /* 0x00000000000b7919 */ /* 0x000ea20000002500 */
[----:B------:R-:W-:-:S04]  /*1130*/  IMAD.HI R10, R13, 0x55555556, RZ ;  /* 0x555555560d0a7827 */ /* 0x000fc800078e02ff */
[----:B------:R-:W-:Y:S01]  /*1140*/  IMAD.IADD R3, R0, 0x1, -R3 ;  /* 0x0000000100037824 */ /* 0x000fe200078e0a03 */
[----:B------:R-:W-:Y:S01]  /*1150*/  LEA.HI R10, R10, R10, RZ, 0x1 ;  /* 0x0000000a0a0a7211 */ /* 0x000fe200078f08ff */
[----:B------:R-:W-:Y:S02]  /*1160*/  IMAD R14, R13, 0x400, R4 ;  /* 0x000004000d0e7824 */ /* 0x000fe400078e0204 */
[----:B------:R-:W-:Y:S01]  /*1170*/  IMAD.MOV.U32 R119, RZ, RZ, RZ ;  /* 0x000000ffff777224 */ /* 0x000fe200078e00ff */
[----:B------:R-:W-:Y:S01]  /*1180*/  LEA.HI R0, R3, R3, RZ, 0x1 ;  /* 0x0000000303007211 */ /* 0x000fe200078f08ff */
[----:B------:R-:W-:Y:S01]  /*1190*/  IMAD R10, R10, -0x3, R13 ;  /* 0xfffffffd0a0a7824 */ /* 0x000fe200078e020d */
[----:B------:R-:W-:Y:S02]  /*11a0*/  SHF.R.S32.HI R6, RZ, 0x1f, R3 ;  /* 0x0000001fff067819 */ /* 0x000fe40000011403 */
[--C-:B------:R-:W-:Y:S02]  /*11b0*/  SHF.R.S32.HI R2, RZ, 0x1, R0.reuse ;  /* 0x00000001ff027819 */ /* 0x100fe40000011400 */
[----:B------:R-:W-:-:S02]  /*11c0*/  SHF.R.S32.HI R7, RZ, 0x1f, R0 ;  /* 0x0000001fff077819 */ /* 0x000fc40000011400 */
[----:B------:R-:W-:Y:S02]  /*11d0*/  LEA.HI R8, R6, R3, RZ, 0x3 ;  /* 0x0000000306087211 */ /* 0x000fe400078f18ff */
[----:B------:R-:W-:Y:S02]  /*11e0*/  LEA.HI R7, R7, R2, RZ, 0x2 ;  /* 0x0000000207077211 */ /* 0x000fe400078f10ff */
[----:B------:R-:W-:Y:S01]  /*11f0*/  LOP3.LUT R0, R0, 0x7fffffe, RZ, 0xc0, !PT ;  /* 0x07fffffe00007812 */ /* 0x000fe200078ec0ff */
[----:B------:R-:W-:Y:S01]  /*1200*/  IMAD.SHL.U32 R8, R8, 0x20, RZ ;  /* 0x0000002008087824 */ /* 0x000fe200078e00ff */
[----:B------:R-:W-:-:S03]  /*1210*/  LOP3.LUT R7, R7, 0xfffffffc, RZ, 0xc0, !PT ;  /* 0xfffffffc07077812 */ /* 0x000fc600078ec0ff */
[----:B------:R-:W-:Y:S01]  /*1220*/  IMAD.IADD R6, R3, 0x1, -R0 ;  /* 0x0000000103067824 */ /* 0x000fe200078e0a00 */
[----:B------:R-:W-:Y:S01]  /*1230*/  LOP3.LUT R8, R8, 0x7fffff00, RZ, 0xc0, !PT ;  /* 0x7fffff0008087812 */ /* 0x000fe200078ec0ff */
[----:B------:R-:W-:Y:S02]  /*1240*/  IMAD.IADD R7, R2, 0x1, -R7 ;  /* 0x0000000102077824 */ /* 0x000fe400078e0a07 */
[----:B------:R-:W-:Y:S02]  /*1250*/  IMAD.IADD R2, R4, 0x1, -R9 ;  /* 0x0000000104027824 */ /* 0x000fe400078e0a09 */
[C---:B------:R-:W-:Y:S01]  /*1260*/  IMAD.SHL.U32 R0, R7.reuse, 0x40, RZ ;  /* 0x0000004007007824 */ /* 0x040fe200078e00ff */
[----:B------:R-:W-:Y:S01]  /*1270*/  LOP3.LUT P0, RZ, R7, 0x2, RZ, 0xc0, !PT ;  /* 0x0000000207ff7812 */ /* 0x000fe2000780c0ff */
[----:B-1----:R-:W-:Y:S02]  /*1280*/  IMAD R13, R13, 0x800, R8 ;  /* 0x000008000d0d7824 */ /* 0x002fe400078e0208 */
[----:B------:R-:W-:Y:S01]  /*1290*/  VIADD R4, R12, 0x3f ;  /* 0x0000003f0c047836 */ /* 0x000fe20000000000 */
[----:B------:R-:W-:Y:S01]  /*12a0*/  LOP3.LUT R0, R0, 0xc0, RZ, 0xc0, !PT ;  /* 0x000000c000007812 */ /* 0x000fe200078ec0ff */
[----:B------:R-:W-:-:S02]  /*12b0*/  IMAD R6, R6, 0x20, R13 ;  /* 0x0000002006067824 */ /* 0x000fc400078e020d */
[----:B--2---:R-:W-:Y:S01]  /*12c0*/  IMAD R9, R11, -0x60, R18 ;  /* 0xffffffa00b097824 */ /* 0x004fe200078e0212 */
[----:B------:R-:W-:Y:S01]  /*12d0*/  SHF.R.S32.HI R11, RZ, 0x1f, R4 ;  /* 0x0000001fff0b7819 */ /* 0x000fe20000011404 */
[----:B------:R-:W-:Y:S02]  /*12e0*/  IMAD.MOV.U32 R8, RZ, RZ, RZ ;  /* 0x000000ffff087224 */ /* 0x000fe400078e00ff */
[----:B------:R-:W-:Y:S01]  /*12f0*/  IMAD R9, R10, -0x20, R9 ;  /* 0xffffffe00a097824 */ /* 0x000fe200078e0209 */
[----:B------:R-:W-:Y:S01]  /*1300*/  LEA.HI R12, R11, R4, RZ, 0x6 ;  /* 0x000000040b0c7211 */ /* 0x000fe200078f30ff */
[----:B------:R-:W-:Y:S02]  /*1310*/  IMAD.MOV.U32 R11, RZ, RZ, 0x20 ;  /* 0x00000020ff0b7424 */ /* 0x000fe400078e00ff */
[----:B------:R-:W-:Y:S02]  /*1320*/  IMAD.SHL.U32 R4, R14, 0x4, RZ ;  /* 0x000000040e047824 */ /* 0x000fe400078e00ff */
[----:B------:R-:W-:Y:S01]  /*1330*/  IMAD R2, R2, -0x2, R9 ;  /* 0xfffffffe02027824 */ /* 0x000fe200078e0209 */
[----:B------:R-:W-:-:S02]  /*1340*/  SEL R11, R11, 0xffffffe0, !P0 ;  /* 0xffffffe00b0b7807 */ /* 0x000fc40004000000 */
[----:B------:R-:W-:Y:S02]  /*1350*/  LOP3.LUT R9, R17, 0x1, RZ, 0xfc, !PT ;  /* 0x0000000111097812 */ /* 0x000fe400078efcff */
[----:B------:R-:W-:Y:S01]  /*1360*/  SHF.R.S32.HI R17, RZ, 0x6, R12 ;  /* 0x00000006ff117819 */ /* 0x000fe2000001140c */
[----:B---3--:R-:W-:-:S05]  /*1370*/  IMAD.SHL.U32 R3, R19, 0x8, RZ ;  /* 0x0000000813037824 */ /* 0x008fca00078e00ff */
[----:B------:R-:W-:Y:S02]  /*1380*/  LOP3.LUT R3, R0, 0x8, R3, 0xf8, !PT ;  /* 0x0000000800037812 */ /* 0x000fe400078ef803 */
[----:B------:R-:W-:-:S04]  /*1390*/  SHF.R.U32.HI R0, RZ, 0x3, R0 ;  /* 0x00000003ff007819 */ /* 0x000fc80000011600 */
[----:B------:R-:W-:Y:S01]  /*13a0*/  LOP3.LUT R0, R3, R0, RZ, 0x3c, !PT ;  /* 0x0000000003007212 */ /* 0x000fe200078e3cff */
[----:B----4-:R-:W-:Y:S01]  /*13b0*/  IMAD R3, R15, 0x200, R6 ;  /* 0x000002000f037824 */ /* 0x010fe200078e0206 */
[----:B------:R-:W-:-:S03]  /*13c0*/  CS2R R6, SRZ ;  /* 0x0000000000067805 */ /* 0x000fc6000001ff00 */
[----:B------:R-:W-:Y:S02]  /*13d0*/  IMAD.IADD R0, R0, 0x1, R3 ;  /* 0x0000000100007824 */ /* 0x000fe400078e0203 */
[----:B------:R-:W-:-:S03]  /*13e0*/  IMAD.MOV.U32 R3, RZ, RZ, RZ ;  /* 0x000000ffff037224 */ /* 0x000fc600078e00ff */
[----:B------:R-:W-:Y:S02]  /*13f0*/  LEA R10, R0, UR37, 0x1 ;  /* 0x00000025000a7c11 */ /* 0x000fe4000f8e08ff */
[----:B------:R-:W-:Y:S02]  /*1400*/  LEA R0, R4, UR37, 0x2 ;  /* 0x0000002504007c11 */ /* 0x000fe4000f8e10ff */
[----:B------:R-:W-:-:S07]  /*1410*/  IADD3 R11, R11, 0x30400, R10 ;  /* 0x000304000b0b7810 */ /* 0x000fce0007ffe00a */
.L_x_24:
[----:B------:R-:W-:Y:S01]  /*1420*/  ISETP.NE.AND P0, PT, R9, 0x3, PT ;  /* 0x000000030900780c */ /* 0x000fe20003f05270 */
[----:B------:R-:W-:-:S12]  /*1430*/  YIELD ;  /* 0x0000000000007946 */ /* 0x000fd80003800000 */
[----:B---3--:R-:W-:Y:S05]  /*1440*/  @!P0 BRA `(.L_x_14) ;  /* 0x0000000000048947 */ /* 0x008fea0003800000 */
[----:B------:R-:W-:Y:S01]  /*1450*/  BPT.TRAP 0x1 ;  /* 0x000000040000795c */ /* 0x000fe20000300000 */
.L_x_14:
[----:B------:R-:W-:Y:S02]  /*1460*/  LEA R4, R3, UR37, 0x3 ;  /* 0x0000002503047c11 */ /* 0x000fe4000f8e18ff */
[----:B------:R-:W-:-:S04]  /*1470*/  SHF.L.U32 R13, R8, 0x1f, RZ ;  /* 0x0000001f080d7819 */ /* 0x000fc800000006ff */
[----:B------:R1:W2:Y:S01]  /*1480*/  SYNCS.PHASECHK.TRANS64.TRYWAIT P1, [R4+URZ+0x36410], R13 ;  /* 0x0364100d040075a7 */ /* 0x0002a2000802017f */
[----:B------:R-:W-:Y:S05]  /*1490*/  @!P0 BRA `(.L_x_15) ;  /* 0x0000000000048947 */ /* 0x000fea0003800000 */
[----:B------:R-:W-:Y:S01]  /*14a0*/  BPT.TRAP 0x1 ;  /* 0x000000040000795c */ /* 0x000fe20000300000 */
.L_x_15:
[----:B--2---:R-:W-:Y:S05]  /*14b0*/  @P1 BRA `(.L_x_16) ;  /* 0x0000000000081947 */ /* 0x004fea0003800000 */
[----:B------:R-:W2:Y:S02]  /*14c0*/  SYNCS.PHASECHK.TRANS64.TRYWAIT P1, [R4+URZ+0x36410], R13 ;  /* 0x0364100d040075a7 */ /* 0x000ea4000802017f */
[----:B--2---:R-:W-:Y:S05]  /*14d0*/  @!P1 BRA `(.L_x_17) ;  /* 0x0000006400149947 */ /* 0x004fea0003800000 */
.L_x_16:
[----:B------:R-:W-:Y:S05]  /*14e0*/  WARPSYNC.ALL ;  /* 0x0000000000007948 */ /* 0x000fea0003800000 */
[----:B------:R-:W-:Y:S01]  /*14f0*/  R2UR UR6, R5 ;  /* 0x00000000050672ca */ /* 0x000fe200000e0000 */
[----:B------:R-:W-:Y:S01]  /*1500*/  UIADD3 UR4, UR37, 0x1e000, URZ ;  /* 0x0001e00025047890 */ /* 0x000fe2000fffe03f */
[C---:B------:R-:W-:Y:S01]  /*1510*/  R2UR UR7, R3.reuse ;  /* 0x00000000030772ca */ /* 0x040fe200000e0000 */
[----:B------:R-:W-:Y:S01]  /*1520*/  WARPGROUP.ARRIVE ;  /* 0x00000000000079c5 */ /* 0x000fe20000000000 */
[----:B------:R-:W-:Y:S01]  /*1530*/  UMOV UR13, 0x40000040 ;  /* 0x40000040000d7882 */ /* 0x000fe20000000000 */
[----:B------:R-:W-:Y:S01]  /*1540*/  USHF.R.U32.HI UR5, URZ, 0x4, UR4 ;  /* 0x000000043f057899 */ /* 0x000fe20008011604 */
[----:B------:R-:W-:Y:S01]  /*1550*/  IMAD R12, R3, 0x40, R16 ;  /* 0x00000040030c7824 */ /* 0x000fe200078e0210 */
[----:B------:R-:W-:Y:S01]  /*1560*/  UMOV UR15, 0x40000040 ;  /* 0x40000040000f7882 */ /* 0x000fe20000000000 */
[----:B------:R-:W-:Y:S01]  /*1570*/  UMOV UR9, 0x40000040 ;  /* 0x4000004000097882 */ /* 0x000fe20000000000 */
[----:B------:R-:W-:Y:S01]  /*1580*/  ULOP3.LUT UR5, UR5, 0x3fff, URZ, 0xc0, !UPT ;  /* 0x00003fff05057892 */ /* 0x000fe2000f8ec03f */
[----:B------:R-:W-:Y:S01]  /*1590*/  UMOV UR11, 0x40000040 ;  /* 0x40000040000b7882 */ /* 0x000fe20000000000 */
[----:B------:R-:W-:-:S02]  /*15a0*/  LEA R14, R12, UR37, 0x2 ;  /* 0x000000250c0e7c11 */ /* 0x000fc4000f8e10ff */
[----:B------:R-:W-:Y:S02]  /*15b0*/  ULEA UR4, UR6, UR37, 0xc ;  /* 0x0000002506047291 */ /* 0x000fe4000f8e603f */
[----:B------:R-:W-:Y:S02]  /*15c0*/  ULOP3.LUT UR5, UR5, 0x10000, URZ, 0xfc, !UPT ;  /* 0x0001000005057892 */ /* 0x000fe4000f8efc3f */
[----:B------:R-:W-:-:S04]  /*15d0*/  USHF.R.U32.HI UR6, URZ, 0x4, UR4 ;  /* 0x000000043f067899 */ /* 0x000fc80008011604 */
[----:B------:R-:W-:Y:S02]  /*15e0*/  ULOP3.LUT UR8, UR6, 0x3fff, URZ, 0xc0, !UPT ;  /* 0x00003fff06087892 */ /* 0x000fe4000f8ec03f */
[----:B------:R-:W-:Y:S02]  /*15f0*/  UIMAD UR6, UR7, 0x600, UR5 ;  /* 0x00000600070678a4 */ /* 0x000fe4000f8e0205 */
[----:B------:R-:W-:-:S04]  /*1600*/  ULOP3.LUT UR8, UR8, 0x10000, URZ, 0xfc, !UPT ;  /* 0x0001000008087892 */ /* 0x000fc8000f8efc3f */
[----:B------:R-:W-:Y:S01]  /*1610*/  UIADD3 UR10, UR8, 0x606, URZ ;  /* 0x00000606080a7890 */ /* 0x000fe2000fffe03f */
[----:B------:R-:W-:Y:S02]  /*1620*/  UMOV UR12, UR6 ;  /* 0x00000006000c7c82 */ /* 0x000fe40008000000 */
[----:B------:R-:W-:Y:S02]  /*1630*/  UMOV UR14, UR8 ;  /* 0x00000008000e7c82 */ /* 0x000fe40008000000 */
[----:B------:R-:W-:Y:S01]  /*1640*/  HGMMA.64x32x16.F32 R136, gdesc[UR12], RZ, !UPT, gsb0 ;  /* 0x006000000c8879f0 */ /* 0x000fe2000c0008ff */
[----:B------:R-:W-:Y:S02]  /*1650*/  UIADD3 UR12, UR6, 0x2, URZ ;  /* 0x00000002060c7890 */ /* 0x000fe4000fffe03f */
[----:B------:R-:W-:Y:S01]  /*1660*/  UIADD3 UR14, UR8, 0x2, URZ ;  /* 0x00000002080e7890 */ /* 0x000fe2000fffe03f */
[----:B------:R-:W-:Y:S01]  /*1670*/  UMOV UR13, 0x40000040 ;  /* 0x40000040000d7882 */ /* 0x000fe20000000000 */
[----:B------:R-:W-:Y:S01]  /*1680*/  UMOV UR15, 0x40000040 ;  /* 0x40000040000f7882 */ /* 0x000fe20000000000 */
[----:B------:R-:W-:-:S02]  /*1690*/  WARPGROUP.DEPBAR.LE gsb0, 0x0 ;  /* 0x00008000000079c5 */ /* 0x000fc40000010000 */
[----:B------:R-:W-:-:S06]  /*16a0*/  WARPGROUP.ARRIVE ;  /* 0x00000000000079c5 */ /* 0x000fcc0000000000 */
[----:B------:R-:W-:Y:S01]  /*16b0*/  HGMMA.64x32x16.F32 R136, gdesc[UR12], R136, gsb0 ;  /* 0x006000000c8879f0 */ /* 0x000fe20008000888 */
[----:B------:R-:W-:Y:S02]  /*16c0*/  UIADD3 UR12, UR6, 0x4, URZ ;  /* 0x00000004060c7890 */ /* 0x000fe4000fffe03f */
[----:B------:R-:W-:Y:S01]  /*16d0*/  UIADD3 UR14, UR8, 0x4, URZ ;  /* 0x00000004080e7890 */ /* 0x000fe2000fffe03f */
[----:B------:R-:W-:Y:S01]  /*16e0*/  UMOV UR13, 0x40000040 ;  /* 0x40000040000d7882 */ /* 0x000fe20000000000 */
[----:B------:R-:W-:Y:S01]  /*16f0*/  UMOV UR15, 0x40000040 ;  /* 0x40000040000f7882 */ /* 0x000fe20000000000 */
[----:B------:R-:W-:Y:S02]  /*1700*/  WARPGROUP.DEPBAR.LE gsb0, 0x0 ;  /* 0x00008000000079c5 */ /* 0x000fe40000010000 */
        /* <DEDUP_REMOVED lines=55> */
[----:B------:R-:W-:-:S07]  /*1a80*/  UIADD3 UR6, UR6, 0x406, URZ ;  /* 0x0000040606067890 */ /* 0x000fce000fffe03f */
[----:B------:R-:W-:Y:S01]  /*1a90*/  UMOV UR8, UR6 ;  /* 0x0000000600087c82 */ /* 0x000fe20008000000 */
[----:B------:R-:W-:Y:S02]  /*1aa0*/  WARPGROUP.DEPBAR.LE gsb0, 0x0 ;  /* 0x00008000000079c5 */ /* 0x000fe40000010000 */
[----:B------:R-:W-:-:S06]  /*1ab0*/  WARPGROUP.ARRIVE ;  /* 0x00000000000079c5 */ /* 0x000fcc0000000000 */
[----:B------:R-:W-:Y:S03]  /*1ac0*/  HGMMA.64x32x16.F32 R136, gdesc[UR12], R136, gsb0 ;  /* 0x006000000c8879f0 */ /* 0x000fe60008000888 */
[----:B------:R-:W-:Y:S02]  /*1ad0*/  WARPGROUP.DEPBAR.LE gsb0, 0x0 ;  /* 0x00008000000079c5 */ /* 0x000fe40000010000 */
[----:B------:R-:W-:-:S06]  /*1ae0*/  WARPGROUP.ARRIVE ;  /* 0x00000000000079c5 */ /* 0x000fcc0000000000 */
[----:B------:R-:W-:Y:S03]  /*1af0*/  HGMMA.64x32x16.F32 R136, gdesc[UR8], R136, gsb0 ;  /* 0x00600000088879f0 */ /* 0x000fe60008000888 */
[----:B------:R-:W-:Y:S02]  /*1b00*/  WARPGROUP.DEPBAR.LE gsb0, 0x0 ;  /* 0x00008000000079c5 */ /* 0x000fe40000010000 */
[----:B------:R3:W4:Y:S04]  /*1b10*/  LDS R12, [R14+0x30000] ;  /* 0x030000000e0c7984 */ /* 0x0007280000000800 */
[----:B-12---:R3:W1:Y:S01]  /*1b20*/  LDS R13, [R14+0x30020] ;  /* 0x030020000e0d7984 */ /* 0x0066620000000800 */
[----:B------:R-:W-:Y:S05]  /*1b30*/  @!P0 BRA `(.L_x_18) ;  /* 0x0000000000048947 */ /* 0x000fea0003800000 */
[----:B------:R-:W-:Y:S01]  /*1b40*/  BPT.TRAP 0x1 ;  /* 0x000000040000795c */ /* 0x000fe20000300000 */
.L_x_18:
[----:B---3--:R-:W-:-:S04]  /*1b50*/  SHF.L.U32 R14, R7, 0x1f, RZ ;  /* 0x0000001f070e7819 */ /* 0x008fc800000006ff */
[----:B------:R2:W3:Y:S01]  /*1b60*/  SYNCS.PHASECHK.TRANS64.TRYWAIT P1, [UR37+0x36430], R14 ;  /* 0x0364300eff0075a7 */ /* 0x0004e20008020165 */
[----:B------:R-:W-:Y:S05]  /*1b70*/  @!P0 BRA `(.L_x_19) ;  /* 0x0000000000048947 */ /* 0x000fea0003800000 */
[----:B------:R-:W-:Y:S01]  /*1b80*/  BPT.TRAP 0x1 ;  /* 0x000000040000795c */ /* 0x000fe20000300000 */
.L_x_19:
[----:B---3--:R-:W-:Y:S05]  /*1b90*/  @P1 BRA `(.L_x_20) ;  /* 0x0000000000081947 */ /* 0x008fea0003800000 */
[----:B------:R-:W3:Y:S02]  /*1ba0*/  SYNCS.PHASECHK.TRANS64.TRYWAIT P1, [UR37+0x36430], R14 ;  /* 0x0364300eff0075a7 */ /* 0x000ee40008020165 */
[----:B---3--:R-:W-:Y:S05]  /*1bb0*/  @!P1 BRA `(.L_x_21) ;  /* 0x0000005c00709947 */ /* 0x008fea0003800000 */
.L_x_20:
[----:B------:R-:W-:Y:S01]  /*1bc0*/  UIADD3 UR5, UR37, 0x2a000, URZ ;  /* 0x0002a00025057890 */ /* 0x000fe2000fffe03f */
[----:B------:R-:W-:Y:S01]  /*1bd0*/  WARPGROUP.ARRIVE ;  /* 0x00000000000079c5 */ /* 0x000fe20000000000 */
[----:B------:R-:W-:Y:S01]  /*1be0*/  UIADD3 UR4, UR4, 0x9000, URZ ;  /* 0x0000900004047890 */ /* 0x000fe2000fffe03f */
[C---:B------:R-:W-:Y:S01]  /*1bf0*/  ISETP.GT.AND P3, PT, R2.reuse, RZ, PT ;  /* 0x000000ff0200720c */ /* 0x040fe20003f64270 */
[----:B------:R-:W-:Y:S01]  /*1c00*/  USHF.R.U32.HI UR6, URZ, 0x4, UR5 ;  /* 0x000000043f067899 */ /* 0x000fe20008011605 */
[C---:B------:R-:W-:Y:S01]  /*1c10*/  ISETP.GT.AND P4, PT, R2.reuse, 0x1, PT ;  /* 0x000000010200780c */ /* 0x040fe20003f84270 */
[----:B------:R-:W-:Y:S01]  /*1c20*/  USHF.R.U32.HI UR4, URZ, 0x4, UR4 ;  /* 0x000000043f047899 */ /* 0x000fe20008011604 */
[C---:B------:R-:W-:Y:S01]  /*1c30*/  ISETP.GT.AND P5, PT, R2.reuse, 0x8, PT ;  /* 0x000000080200780c */ /* 0x040fe20003fa4270 */
[----:B------:R-:W-:Y:S01]  /*1c40*/  ULOP3.LUT UR7, UR6, 0x3fff, URZ, 0xc0, !UPT ;  /* 0x00003fff06077892 */ /* 0x000fe2000f8ec03f */
[C---:B------:R-:W-:Y:S01]  /*1c50*/  ISETP.GT.AND P2, PT, R2.reuse, 0x10, PT ;  /* 0x000000100200780c */ /* 0x040fe20003f44270 */
[----:B------:R-:W-:Y:S01]  /*1c60*/  ULOP3.LUT UR6, UR4, 0x3fff, URZ, 0xc0, !UPT ;  /* 0x00003fff04067892 */ /* 0x000fe2000f8ec03f */
[----:B------:R-:W-:Y:S01]  /*1c70*/  ISETP.GT.AND P1, PT, R2, 0x9, PT ;  /* 0x000000090200780c */ /* 0x000fe20003f24270 */
[----:B------:R-:W-:-:S02]  /*1c80*/  ULOP3.LUT UR4, UR7, 0x10000, URZ, 0xfc, !UPT ;  /* 0x0001000007047892 */ /* 0x000fc4000f8efc3f */
[----:B------:R-:W-:Y:S01]  /*1c90*/  ULOP3.LUT UR6, UR6, 0x10000, URZ, 0xfc, !UPT ;  /* 0x0001000006067892 */ /* 0x000fe2000f8efc3f */
[----:B------:R-:W-:Y:S01]  /*1ca0*/  UMOV UR9, 0x40000040 ;  /* 0x4000004000097882 */ /* 0x000fe20000000000 */
[----:B------:R-:W-:Y:S01]  /*1cb0*/  UMOV UR11, 0x40000040 ;  /* 0x40000040000b7882 */ /* 0x000fe20000000000 */
[----:B------:R-:W-:Y:S02]  /*1cc0*/  ULDC UR7, c[0x0][0x75c] ;  /* 0x0001d70000077ab9 */ /* 0x000fe40000000800 */
[----:B------:R-:W-:Y:S01]  /*1cd0*/  UMOV UR8, UR4 ;  /* 0x0000000400087c82 */ /* 0x000fe20008000000 */
[----:B--23--:R-:W-:Y:S01]  /*1ce0*/  FMUL.FTZ R14, R136, UR7 ;  /* 0x00000007880e7c20 */ /* 0x00cfe20008410000 */
[----:B------:R-:W-:Y:S01]  /*1cf0*/  UMOV UR10, UR6 ;  /* 0x00000006000a7c82 */ /* 0x000fe20008000000 */
[----:B------:R-:W-:Y:S01]  /*1d00*/  FMUL.FTZ R15, R137, UR7 ;  /* 0x00000007890f7c20 */ /* 0x000fe20008410000 */
[----:B------:R-:W-:Y:S01]  /*1d10*/  HGMMA.64x32x16.F32 R120, gdesc[UR8], RZ, !UPT, gsb0 ;  /* 0x00600000087879f0 */ /* 0x000fe2000c0008ff */
[----:B------:R-:W-:Y:S01]  /*1d20*/  UIADD3 UR10, UR6, 0x2, URZ ;  /* 0x00000002060a7890 */ /* 0x000fe2000fffe03f */
[----:B------:R-:W-:Y:S01]  /*1d30*/  FMUL.FTZ R137, R141, UR7 ;  /* 0x000000078d897c20 */ /* 0x000fe20008410000 */
[----:B------:R-:W-:Y:S01]  /*1d40*/  UIADD3 UR8, UR4, 0x2, URZ ;  /* 0x0000000204087890 */ /* 0x000fe2000fffe03f */
[----:B------:R-:W2:Y:S01]  /*1d50*/  MUFU.TANH R14, R14 ;  /* 0x0000000e000e7308 */ /* 0x000ea20000002400 */
[----:B------:R-:W-:Y:S01]  /*1d60*/  UMOV UR11, 0x40000040 ;  /* 0x40000040000b7882 */ /* 0x000fe20000000000 */
[----:B------:R-:W-:Y:S01]  /*1d70*/  UMOV UR9, 0x40000040 ;  /* 0x4000004000097882 */ /* 0x000fe20000000000 */
[----:B------:R-:W-:Y:S01]  /*1d80*/  LEA R141, R16, UR37, 0x2 ;  /* 0x00000025108d7c11 */ /* 0x000fe2000f8e10ff */
[----:B------:R-:W-:Y:S01]  /*1d90*/  FMUL.FTZ R21, R143, UR7 ;  /* 0x000000078f157c20 */ /* 0x000fe20008410000 */
[----:B------:R-:W-:Y:S01]  /*1da0*/  FMUL.FTZ R19, R139, UR7 ;  /* 0x000000078b137c20 */ /* 0x000fe20008410000 */
[----:B------:R-:W-:Y:S01]  /*1db0*/  FMUL.FTZ R22, R146, UR7 ;  /* 0x0000000792167c20 */ /* 0x000fe20008410000 */
[----:B------:R-:W-:Y:S01]  /*1dc0*/  FMUL.FTZ R136, R140, UR7 ;  /* 0x000000078c887c20 */ /* 0x000fe20008410000 */
[----:B------:R-:W-:Y:S01]  /*1dd0*/  MUFU.TANH R15, R15 ;  /* 0x0000000f000f7308 */ /* 0x000fe20000002400 */
[----:B------:R-:W-:Y:S01]  /*1de0*/  FMUL.FTZ R23, R147, UR7 ;  /* 0x0000000793177c20 */ /* 0x000fe20008410000 */
[----:B------:R-:W-:Y:S01]  /*1df0*/  FMUL.FTZ R18, R138, UR7 ;  /* 0x000000078a127c20 */ /* 0x000fe20008410000 */
[----:B------:R-:W-:Y:S01]  /*1e00*/  FMUL.FTZ R138, R144, UR7 ;  /* 0x00000007908a7c20 */ /* 0x000fe20008410000 */
[----:B------:R-:W-:Y:S01]  /*1e10*/  FMUL.FTZ R20, R142, UR7 ;  /* 0x000000078e147c20 */ /* 0x000fe20008410000 */
[----:B------:R-:W-:Y:S01]  /*1e20*/  FMUL.FTZ R142, R145, UR7 ;  /* 0x00000007918e7c20 */ /* 0x000fe20008410000 */
[----:B------:R-:W-:Y:S01]  /*1e30*/  FMUL.FTZ R145, R149, UR7 ;  /* 0x0000000795917c20 */ /* 0x000fe20008410000 */
[----:B------:R-:W-:Y:S01]  /*1e40*/  FMUL.FTZ R140, R148, UR7 ;  /* 0x00000007948c7c20 */ /* 0x000fe20008410000 */
[----:B------:R-:W3:Y:S01]  /*1e50*/  MUFU.TANH R136, R136 ;  /* 0x0000008800887308 */ /* 0x000ee20000002400 */
[----:B--2---:R-:W-:-:S07]  /*1e60*/  FSEL R139, R14, -INF , P3 ;  /* 0xff8000000e8b7808 */ /* 0x004fce0001800000 */
[----:B------:R-:W-:Y:S08]  /*1e70*/  MUFU.TANH R138, R138 ;  /* 0x0000008a008a7308 */ /* 0x000ff00000002400 */
[----:B------:R-:W-:Y:S01]  /*1e80*/  MUFU.TANH R137, R137 ;  /* 0x0000008900897308 */ /* 0x000fe20000002400 */
[----:B---3--:R-:W-:-:S07]  /*1e90*/  FSEL R149, R136, -INF , P5 ;  /* 0xff80000088957808 */ /* 0x008fce0002800000 */
[----:B------:R-:W2:Y:S08]  /*1ea0*/  MUFU.TANH R18, R18 ;  /* 0x0000001200127308 */ /* 0x000eb00000002400 */
[----:B------:R-:W-:Y:S01]  /*1eb0*/  MUFU.TANH R19, R19 ;  /* 0x0000001300137308 */ /* 0x000fe20000002400 */
[----:B------:R-:W-:Y:S02]  /*1ec0*/  WARPGROUP.DEPBAR.LE gsb0, 0x0 ;  /* 0x00008000000079c5 */ /* 0x000fe40000010000 */
[----:B------:R-:W-:-:S05]  /*1ed0*/  WARPGROUP.ARRIVE ;  /* 0x00000000000079c5 */ /* 0x000fca0000000000 */
[----:B------:R-:W-:Y:S01]  /*1ee0*/  MUFU.TANH R20, R20 ;  /* 0x0000001400147308 */ /* 0x000fe20000002400 */
[----:B--2---:R-:W-:Y:S02]  /*1ef0*/  FSEL R148, R18, -INF , P3 ;  /* 0xff80000012947808 */ /* 0x004fe40001800000 */
[----:B------:R-:W-:Y:S01]  /*1f00*/  ISETP.GT.AND P3, PT, R2, 0x11, PT ;  /* 0x000000110200780c */ /* 0x000fe20003f64270 */
[----:B------:R-:W-:Y:S01]  /*1f10*/  HGMMA.64x32x16.F32 R120, gdesc[UR8], R120, gsb0 ;  /* 0x00600000087879f0 */ /* 0x000fe20008000878 */
[----:B------:R-:W-:Y:S02]  /*1f20*/  UIADD3 UR10, UR6, 0x4, URZ ;  /* 0x00000004060a7890 */ /* 0x000fe4000fffe03f */
[----:B------:R-:W-:Y:S01]  /*1f30*/  UIADD3 UR8, UR4, 0x4, URZ ;  /* 0x0000000404087890 */ /* 0x000fe2000fffe03f */
[----:B------:R-:W-:Y:S01]  /*1f40*/  MUFU.TANH R142, R142 ;  /* 0x0000008e008e7308 */ /* 0x000fe20000002400 */
[----:B------:R-:W-:Y:S01]  /*1f50*/  UMOV UR11, 0x40000040 ;  /* 0x40000040000b7882 */ /* 0x000fe20000000000 */
[----:B------:R-:W-:-:S06]  /*1f60*/  UMOV UR9, 0x40000040 ;  /* 0x4000004000097882 */ /* 0x000fcc0000000000 */
[----:B------:R-:W-:Y:S08]  /*1f70*/  MUFU.TANH R140, R140 ;  /* 0x0000008c008c7308 */ /* 0x000ff00000002400 */
[----:B------:R-:W-:Y:S08]  /*1f80*/  MUFU.TANH R145, R145 ;  /* 0x0000009100917308 */ /* 0x000ff00000002400 */
[----:B------:R-:W-:Y:S08]  /*1f90*/  MUFU.TANH R21, R21 ;  /* 0x0000001500157308 */ /* 0x000ff00000002400 */
[----:B------:R-:W-:Y:S08]  /*1fa0*/  MUFU.TANH R22, R22 ;  /* 0x0000001600167308 */ /* 0x000ff00000002400 */
[----:B------:R-:W-:Y:S01]  /*1fb0*/  MUFU.TANH R23, R23 ;  /* 0x0000001700177308 */ /* 0x000fe20000002400 */
        /* <DEDUP_REMOVED lines=63> */
[----:B------:R-:W-:Y:S02]  /*23b0*/  ULDC UR4, c[0x0][0x744] ;  /* 0x0001d10000047ab9 */ /* 0x000fe40000000800 */
[----:B----4-:R-:W-:Y:S01]  /*23c0*/  FFMA.FTZ R146, R139, UR4, -R12 ;  /* 0x000000048b927c23 */ /* 0x010fe2000801080c */
[----:B------:R-:W-:-:S05]  /*23d0*/  FSEL R139, R15, -INF , P4 ;  /* 0xff8000000f8b7808 */ /* 0x000fca0002000000 */
[----:B------:R-:W-:Y:S01]  /*23e0*/  FFMA.FTZ R147, R139, UR4, -R12 ;  /* 0x000000048b937c23 */ /* 0x000fe2000801080c */
[----:B------:R-:W-:Y:S08]  /*23f0*/  MUFU.EX2 R146, R146 ;  /* 0x0000009200927308 */ /* 0x000ff00000000800 */
[----:B------:R-:W2:Y:S01]  /*2400*/  MUFU.EX2 R147, R147 ;  /* 0x0000009300937308 */ /* 0x000ea20000000800 */
[----:B------:R-:W-:-:S02]  /*2410*/  WARPGROUP.DEPBAR.LE gsb0, 0x0 ;  /* 0x00008000000079c5 */ /* 0x000fc40000010000 */
[----:B------:R-:W-:-:S06]  /*2420*/  WARPGROUP.ARRIVE ;  /* 0x00000000000079c5 */ /* 0x000fcc0000000000 */
[----:B------:R-:W-:Y:S01]  /*2430*/  HGMMA.64x32x16.F32 R120, gdesc[UR8], R120, gsb0 ;  /* 0x00600000087879f0 */ /* 0x000fe20008000878 */
[----:B------:R-:W-:Y:S01]  /*2440*/  R2UR UR10, R5 ;  /* 0x00000000050a72ca */ /* 0x000fe200000e0000 */
[----:B------:R-:W-:-:S12]  /*2450*/  UMOV UR11, 0x40000040 ;  /* 0x40000040000b7882 */ /* 0x000fd80000000000 */
[----:B------:R-:W-:-:S04]  /*2460*/  ULEA UR5, UR10, UR5, 0xd ;  /* 0x000000050a057291 */ /* 0x000fc8000f8e683f */
[----:B------:R-:W-:-:S04]  /*2470*/  USHF.R.U32.HI UR5, URZ, 0x4, UR5 ;  /* 0x000000043f057899 */ /* 0x000fc80008011605 */
[----:B------:R-:W-:-:S03]  /*2480*/  ULOP3.LUT UR8, UR5, 0x3fff, URZ, 0xc0, !UPT ;  /* 0x00003fff05087892 */ /* 0x000fc6000f8ec03f */
[----:B------:R-:W-:Y:S01]  /*2490*/  UMOV UR5, 0x40000040 ;  /* 0x4000004000057882 */ /* 0x000fe20000000000 */
[----:B------:R-:W-:Y:S02]  /*24a0*/  WARPGROUP.DEPBAR.LE gsb0, 0x0 ;  /* 0x00008000000079c5 */ /* 0x000fe40000010000 */
[----:B------:R-:W3:Y:S04]  /*24b0*/  LDS R143, [R141+0x30200] ;  /* 0x030200008d8f7984 */ /* 0x000ee80000000800 */
[----:B------:R-:W4:Y:S01]  /*24c0*/  LDS R141, [R141+0x30220] ;  /* 0x030220008d8d7984 */ /* 0x000f220000000800 */
[--C-:B---3--:R-:W-:Y:S01]  /*24d0*/  FADD.FTZ R144, R121, -R143.reuse ;  /* 0x8000008f79907221 */ /* 0x108fe20000010000 */
[--C-:B------:R-:W-:Y:S01]  /*24e0*/  FADD.FTZ R139, R120, -R143.reuse ;  /* 0x8000008f788b7221 */ /* 0x100fe20000010000 */
[----:B------:R-:W-:Y:S01]  /*24f0*/  FFMA.FTZ R121, -R15, R15, 1 ;  /* 0x3f8000000f797423 */ /* 0x000fe2000001010f */
[----:B------:R-:W-:Y:S01]  /*2500*/  FFMA.FTZ R120, -R14, R14, 1 ;  /* 0x3f8000000e787423 */ /* 0x000fe2000001010e */
[----:B--2---:R-:W-:Y:S01]  /*2510*/  FMUL.FTZ R144, R147, R144 ;  /* 0x0000009093907220 */ /* 0x004fe20000410000 */
[--C-:B------:R-:W-:Y:S01]  /*2520*/  FFMA.FTZ R14, R149, UR4, -R12.reuse ;  /* 0x00000004950e7c23 */ /* 0x100fe2000801080c */
[----:B------:R-:W-:Y:S01]  /*2530*/  FSEL R149, R138, -INF , P2 ;  /* 0xff8000008a957808 */ /* 0x000fe20001000000 */
[----:B------:R-:W-:Y:S01]  /*2540*/  FMUL.FTZ R139, R146, R139 ;  /* 0x0000008b928b7220 */ /* 0x000fe20000410000 */
[----:B------:R-:W-:Y:S01]  /*2550*/  FMUL.FTZ R121, R121, R144 ;  /* 0x0000009079797220 */ /* 0x000fe20000410000 */
[----:B------:R-:W-:Y:S01]  /*2560*/  FMUL.FTZ R144, R151, UR7 ;  /* 0x0000000797907c20 */ /* 0x000fe20008410000 */
[--C-:B------:R-:W-:Y:S01]  /*2570*/  FADD.FTZ R151, R124, -R143.reuse ;  /* 0x8000008f7c977221 */ /* 0x100fe20000010000 */
[----:B------:R-:W-:Y:S01]  /*2580*/  FFMA.FTZ R124, -R136, R136, 1 ;  /* 0x3f800000887c7423 */ /* 0x000fe20000010188 */
[--C-:B------:R-:W-:Y:S01]  /*2590*/  FFMA.FTZ R136, R149, UR4, -R12.reuse ;  /* 0x0000000495887c23 */ /* 0x100fe2000801080c */
[----:B------:R-:W2:Y:S01]  /*25a0*/  MUFU.EX2 R14, R14 ;  /* 0x0000000e000e7308 */ /* 0x000ea20000000800 */
[----:B------:R-:W-:Y:S01]  /*25b0*/  FSEL R15, R137, -INF , P1 ;  /* 0xff800000890f7808 */ /* 0x000fe20000800000 */
[--C-:B------:R-:W-:Y:S01]  /*25c0*/  FADD.FTZ R149, R128, -R143.reuse ;  /* 0x8000008f80957221 */ /* 0x100fe20000010000 */
[----:B------:R-:W-:Y:S01]  /*25d0*/  FMUL.FTZ R120, R120, R139 ;  /* 0x0000008b78787220 */ /* 0x000fe20000410000 */
[----:B------:R-:W-:Y:S01]  /*25e0*/  FMUL.FTZ R139, R150, UR7 ;  /* 0x00000007968b7c20 */ /* 0x000fe20008410000 */
[----:B------:R-:W-:Y:S01]  /*25f0*/  FADD.FTZ R150, R125, -R143 ;  /* 0x8000008f7d967221 */ /* 0x000fe20000010000 */
[--C-:B------:R-:W-:Y:S01]  /*2600*/  FFMA.FTZ R15, R15, UR4, -R12.reuse ;  /* 0x000000040f0f7c23 */ /* 0x100fe2000801080c */
[----:B------:R-:W-:Y:S01]  /*2610*/  FFMA.FTZ R128, -R138, R138, 1 ;  /* 0x3f8000008a807423 */ /* 0x000fe2000001018a */
[----:B------:R-:W3:Y:S01]  /*2620*/  MUFU.EX2 R136, R136 ;  /* 0x0000008800887308 */ /* 0x000ee20000000800 */
[----:B------:R-:W-:Y:S01]  /*2630*/  FFMA.FTZ R125, -R137, R137, 1 ;  /* 0x3f800000897d7423 */ /* 0x000fe20000010189 */
[----:B-1----:R-:W-:Y:S01]  /*2640*/  FFMA.FTZ R137, R148, UR4, -R13 ;  /* 0x0000000494897c23 */ /* 0x002fe2000801080d */
[----:B------:R-:W-:Y:S01]  /*2650*/  FSEL R148, R19, -INF , P4 ;  /* 0xff80000013947808 */ /* 0x000fe20002000000 */
[--C-:B------:R-:W-:Y:S01]  /*2660*/  FADD.FTZ R132, R132, -R143.reuse ;  /* 0x8000008f84847221 */ /* 0x100fe20000010000 */
[----:B------:R-:W-:Y:S01]  /*2670*/  FSEL R138, R20, -INF , P5 ;  /* 0xff800000148a7808 */ /* 0x000fe20002800000 */
[--C-:B------:R-:W-:Y:S01]  /*2680*/  FADD.FTZ R129, R129, -R143.reuse ;  /* 0x8000008f81817221 */ /* 0x100fe20000010000 */
[----:B------:R-:W-:Y:S01]  /*2690*/  ISETP.GT.AND P4, PT, R2, 0x18, PT ;  /* 0x000000180200780c */ /* 0x000fe20003f84270 */
[----:B------:R-:W1:Y:S01]  /*26a0*/  MUFU.EX2 R15, R15 ;  /* 0x0000000f000f7308 */ /* 0x000e620000000800 */
[----:B--2---:R-:W-:Y:S01]  /*26b0*/  FMUL.FTZ R151, R14, R151 ;  /* 0x000000970e977220 */ /* 0x004fe20000410000 */
[----:B------:R-:W-:Y:S01]  /*26c0*/  ISETP.GT.AND P5, PT, R2, 0x19, PT ;  /* 0x000000190200780c */ /* 0x000fe20003fa4270 */
[----:B------:R-:W-:Y:S01]  /*26d0*/  FADD.FTZ R133, R133, -R143 ;  /* 0x8000008f85857221 */ /* 0x000fe20000010000 */
[----:B------:R-:W-:Y:S01]  /*26e0*/  FSEL R153, R140, -INF , P4 ;  /* 0xff8000008c997808 */ /* 0x000fe20002000000 */
[----:B------:R-:W-:Y:S01]  /*26f0*/  FMUL.FTZ R124, R124, R151 ;  /* 0x000000977c7c7220 */ /* 0x000fe20000410000 */
[----:B------:R-:W-:Y:S01]  /*2700*/  FFMA.FTZ R140, -R140, R140, 1 ;  /* 0x3f8000008c8c7423 */ /* 0x000fe2000001018c */
[----:B----4-:R-:W-:Y:S01]  /*2710*/  FADD.FTZ R122, R122, -R141 ;  /* 0x8000008d7a7a7221 */ /* 0x010fe20000010000 */
[----:B------:R-:W2:Y:S01]  /*2720*/  MUFU.TANH R139, R139 ;  /* 0x0000008b008b7308 */ /* 0x000ea20000002400 */
[----:B---3--:R-:W-:Y:S01]  /*2730*/  FMUL.FTZ R151, R136, R149 ;  /* 0x0000009588977220 */ /* 0x008fe20000410000 */
[--C-:B------:R-:W-:Y:S01]  /*2740*/  FFMA.FTZ R149, R148, UR4, -R13.reuse ;  /* 0x0000000494957c23 */ /* 0x100fe2000801080d */
[----:B------:R-:W-:Y:S01]  /*2750*/  FFMA.FTZ R148, R138, UR4, -R13 ;  /* 0x000000048a947c23 */ /* 0x000fe2000801080d */
[--C-:B------:R-:W-:Y:S01]  /*2760*/  FFMA.FTZ R152, R153, UR4, -R12.reuse ;  /* 0x0000000499987c23 */ /* 0x100fe2000801080c */
[----:B------:R-:W-:Y:S01]  /*2770*/  FMUL.FTZ R128, R128, R151 ;  /* 0x0000009780807220 */ /* 0x000fe20000410000 */
[----:B------:R-:W-:Y:S01]  /*2780*/  FSEL R151, R142, -INF , P3 ;  /* 0xff8000008e977808 */ /* 0x000fe20001800000 */
[--C-:B------:R-:W-:Y:S01]  /*2790*/  FADD.FTZ R127, R127, -R141.reuse ;  /* 0x8000008d7f7f7221 */ /* 0x100fe20000010000 */
[----:B------:R-:W3:Y:S01]  /*27a0*/  MUFU.TANH R144, R144 ;  /* 0x0000009000907308 */ /* 0x000ee20000002400 */
[C---:B-1----:R-:W-:Y:S01]  /*27b0*/  FMUL.FTZ R150, R15.reuse, R150 ;  /* 0x000000960f967220 */ /* 0x042fe20000410000 */
[----:B------:R-:W-:Y:S01]  /*27c0*/  F2FP.F16.F32.PACK_AB R14, R15, R14 ;  /* 0x0000000e0f0e723e */ /* 0x000fe200000000ff */
[--C-:B------:R-:W-:Y:S01]  /*27d0*/  FFMA.FTZ R138, R151, UR4, -R12.reuse ;  /* 0x00000004978a7c23 */ /* 0x100fe2000801080c */
[----:B------:R-:W-:Y:S01]  /*27e0*/  FSEL R151, R145, -INF , P5 ;  /* 0xff80000091977808 */ /* 0x000fe20002800000 */
[----:B------:R-:W-:Y:S01]  /*27f0*/  FMUL.FTZ R125, R125, R150 ;  /* 0x000000967d7d7220 */ /* 0x000fe20000410000 */
[----:B------:R-:W-:Y:S01]  /*2800*/  FSEL R150, R21, -INF , P1 ;  /* 0xff80000015967808 */ /* 0x000fe20000800000 */
[----:B------:R-:W-:Y:S01]  /*2810*/  FADD.FTZ R130, R130, -R141 ;  /* 0x8000008d82827221 */ /* 0x000fe20000010000 */
[----:B------:R-:W1:Y:S01]  /*2820*/  MUFU.EX2 R137, R137 ;  /* 0x0000008900897308 */ /* 0x000e620000000800 */
[----:B------:R-:W-:Y:S01]  /*2830*/  FFMA.FTZ R154, R151, UR4, -R12 ;  /* 0x00000004979a7c23 */ /* 0x000fe2000801080c */
[----:B------:R-:W-:Y:S01]  /*2840*/  FFMA.FTZ R12, -R142, R142, 1 ;  /* 0x3f8000008e0c7423 */ /* 0x000fe2000001018e */
[----:B------:R-:W-:Y:S01]  /*2850*/  FFMA.FTZ R150, R150, UR4, -R13 ;  /* 0x0000000496967c23 */ /* 0x000fe2000801080d */
[----:B------:R-:W-:Y:S01]  /*2860*/  FSEL R151, R22, -INF , P2 ;  /* 0xff80000016977808 */ /* 0x000fe20001000000 */
[--C-:B------:R-:W-:Y:S01]  /*2870*/  FADD.FTZ R131, R131, -R141.reuse ;  /* 0x8000008d83837221 */ /* 0x100fe20000010000 */
[----:B--2---:R-:W-:Y:S01]  /*2880*/  FSEL R153, R139, -INF , P4 ;  /* 0xff8000008b997808 */ /* 0x004fe20002000000 */
[----:B------:R-:W-:Y:S01]  /*2890*/  FADD.FTZ R134, R134, -R141 ;  /* 0x8000008d86867221 */ /* 0x000fe20000010000 */
[----:B------:R2:W4:Y:S01]  /*28a0*/  MUFU.EX2 R142, R152 ;  /* 0x00000098008e7308 */ /* 0x0005220000000800 */
[C---:B---3--:R-:W-:Y:S01]  /*28b0*/  FSEL R155, R144.reuse, -INF , P5 ;  /* 0xff800000909b7808 */ /* 0x048fe20002800000 */
[--C-:B------:R-:W-:Y:S01]  /*28c0*/  FFMA.FTZ R151, R151, UR4, -R13.reuse ;  /* 0x0000000497977c23 */ /* 0x100fe2000801080d */
[----:B------:R-:W-:Y:S01]  /*28d0*/  FFMA.FTZ R153, R153, UR4, -R13 ;  /* 0x0000000499997c23 */ /* 0x000fe2000801080d */
[----:B------:R-:W-:Y:S01]  /*28e0*/  FADD.FTZ R135, R135, -R141 ;  /* 0x8000008d87877221 */ /* 0x000fe20000010000 */
[----:B------:R-:W-:Y:S01]  /*28f0*/  FFMA.FTZ R145, -R145, R145, 1 ;  /* 0x3f80000091917423 */ /* 0x000fe20000010191 */
[----:B------:R-:W-:Y:S01]  /*2900*/  FFMA.FTZ R155, R155, UR4, -R13 ;  /* 0x000000049b9b7c23 */ /* 0x000fe2000801080d */
[----:B------:R-:W-:Y:S01]  /*2910*/  FFMA.FTZ R139, -R139, R139, 1 ;  /* 0x3f8000008b8b7423 */ /* 0x000fe2000001018b */
[----:B------:R-:W3:Y:S01]  /*2920*/  MUFU.EX2 R138, R138 ;  /* 0x0000008a008a7308 */ /* 0x000ee20000000800 */
[----:B--2---:R-:W-:Y:S01]  /*2930*/  FSEL R152, R23, -INF , P3 ;  /* 0xff80000017987808 */ /* 0x004fe20001800000 */
[----:B-1----:R-:W-:Y:S01]  /*2940*/  FMUL.FTZ R122, R137, R122 ;  /* 0x0000007a897a7220 */ /* 0x002fe20000410000 */
[----:B------:R-:W-:Y:S01]  /*2950*/  FFMA.FTZ R144, -R144, R144, 1 ;  /* 0x3f80000090907423 */ /* 0x000fe20000010190 */
[----:B------:R-:W-:-:S02]  /*2960*/  UMOV UR7, 0x80000020 ;  /* 0x8000002000077882 */ /* 0x000fc40000000000 */
[----:B------:R-:W-:Y:S01]  /*2970*/  FFMA.FTZ R152, R152, UR4, -R13 ;  /* 0x0000000498987c23 */ /* 0x000fe2000801080d */
[----:B------:R-:W-:Y:S01]  /*2980*/  USHF.R.U32.HI UR4, URZ, 0x4, UR36 ;  /* 0x000000043f047899 */ /* 0x000fe20008011624 */
[----:B------:R-:W1:Y:S01]  /*2990*/  MUFU.EX2 R149, R149 ;  /* 0x0000009500957308 */ /* 0x000e620000000800 */
[----:B----4-:R-:W-:Y:S02]  /*29a0*/  FMUL.FTZ R143, R142, R132 ;  /* 0x000000848e8f7220 */ /* 0x010fe40000410000 */
[----:B------:R-:W-:Y:S02]  /*29b0*/  ULOP3.LUT UR4, UR4, 0x3fff, URZ, 0xc0, !UPT ;  /* 0x00003fff04047892 */ /* 0x000fe4000f8ec03f */
[----:B------:R-:W-:Y:S02]  /*29c0*/  FMUL.FTZ R132, R140, R143 ;  /* 0x0000008f8c847220 */ /* 0x000fe40000410000 */
[----:B------:R-:W-:Y:S01]  /*29d0*/  ULOP3.LUT UR9, UR4, 0x1000000, URZ, 0xfc, !UPT ;  /* 0x0100000004097892 */ /* 0x000fe2000f8efc3f */
[----:B------:R-:W-:Y:S01]  /*29e0*/  MUFU.EX2 R148, R148 ;  /* 0x0000009400947308 */ /* 0x000fe20000000800 */
[----:B---3--:R-:W-:Y:S01]  /*29f0*/  FMUL.FTZ R129, R138, R129 ;  /* 0x000000818a817220 */ /* 0x008fe20000410000 */
[----:B------:R-:W-:-:S03]  /*2a00*/  UMOV UR4, UR8 ;  /* 0x0000000800047c82 */ /* 0x000fc60008000000 */
[----:B------:R-:W-:Y:S01]  /*2a10*/  FMUL.FTZ R129, R12, R129 ;  /* 0x000000810c817220 */ /* 0x000fe20000410000 */
[----:B------:R-:W-:Y:S01]  /*2a20*/  F2FP.F16.F32.PACK_AB R12, R147, R146 ;  /* 0x00000092930c723e */ /* 0x000fe200000000ff */
[----:B------:R-:W-:Y:S01]  /*2a30*/  UMOV UR6, UR9 ;  /* 0x0000000900067c82 */ /* 0x000fe20008000000 */
[----:B------:R-:W2:Y:S01]  /*2a40*/  MUFU.EX2 R150, R150 ;  /* 0x0000009600967308 */ /* 0x000ea20000000800 */
[----:B-1----:R-:W-:-:S07]  /*2a50*/  F2FP.F16.F32.PACK_AB R13, R149, R137 ;  /* 0x00000089950d723e */ /* 0x002fce00000000ff */
[----:B------:R-:W1:Y:S08]  /*2a60*/  MUFU.EX2 R154, R154 ;  /* 0x0000009a009a7308 */ /* 0x000e700000000800 */
[----:B------:R-:W3:Y:S01]  /*2a70*/  MUFU.EX2 R151, R151 ;  /* 0x0000009700977308 */ /* 0x000ee20000000800 */
[C---:B--2---:R-:W-:Y:S01]  /*2a80*/  F2FP.F16.F32.PACK_AB R15, R150.reuse, R148 ;  /* 0x00000094960f723e */ /* 0x044fe200000000ff */
[----:B------:R-:W-:Y:S01]  /*2a90*/  BAR.SYNC.DEFER_BLOCKING 0x9, 0x180 ;  /* 0x0246000000007b1d */ /* 0x000fe20000010000 */
[----:B------:R-:W-:-:S05]  /*2aa0*/  FMUL.FTZ R127, R150, R127 ;  /* 0x0000007f967f7220 */ /* 0x000fca0000410000 */
[----:B------:R-:W2:Y:S01]  /*2ab0*/  MUFU.EX2 R152, R152 ;  /* 0x0000009800987308 */ /* 0x000ea20000000800 */
[----:B-1----:R-:W-:-:S04]  /*2ac0*/  FMUL.FTZ R146, R154, R133 ;  /* 0x000000859a927220 */ /* 0x002fc80000410000 */
[----:B------:R-:W-:-:S03]  /*2ad0*/  FMUL.FTZ R133, R145, R146 ;  /* 0x0000009291857220 */ /* 0x000fc60000410000 */
[----:B------:R-:W1:Y:S01]  /*2ae0*/  MUFU.EX2 R153, R153 ;  /* 0x0000009900997308 */ /* 0x000e620000000800 */
[----:B---3--:R-:W-:-:S07]  /*2af0*/  FMUL.FTZ R130, R151, R130 ;  /* 0x0000008297827220 */ /* 0x008fce0000410000 */
[----:B------:R-:W3:Y:S01]  /*2b00*/  MUFU.EX2 R140, R155 ;  /* 0x0000009b008c7308 */ /* 0x000ee20000000800 */
[----:B--2---:R-:W-:Y:S01]  /*2b10*/  FMUL.FTZ R131, R152, R131 ;  /* 0x0000008398837220 */ /* 0x004fe20000410000 */
[----:B------:R2:W-:Y:S01]  /*2b20*/  STSM.16.M88.4 [R10+0x30400], R12 ;  /* 0x0304000c0a007844 */ /* 0x0005e20000000200 */
[----:B-1----:R-:W-:Y:S01]  /*2b30*/  FMUL.FTZ R134, R153, R134 ;  /* 0x0000008699867220 */ /* 0x002fe20000410000 */
[----:B---3--:R-:W-:Y:S01]  /*2b40*/  FMUL.FTZ R135, R140, R135 ;  /* 0x000000878c877220 */ /* 0x008fe20000410000 */
[--C-:B--2---:R-:W-:Y:S01]  /*2b50*/  FADD.FTZ R12, R123, -R141.reuse ;  /* 0x8000008d7b0c7221 */ /* 0x104fe20000010000 */
[----:B------:R-:W-:Y:S01]  /*2b60*/  FADD.FTZ R13, R126, -R141 ;  /* 0x8000008d7e0d7221 */ /* 0x000fe20000010000 */
[----:B------:R-:W-:Y:S01]  /*2b70*/  F2FP.F16.F32.PACK_AB R14, R154, R142 ;  /* 0x0000008e9a0e723e */ /* 0x000fe200000000ff */
[----:B------:R-:W-:Y:S01]  /*2b80*/  FFMA.FTZ R123, -R18, R18, 1 ;  /* 0x3f800000127b7423 */ /* 0x000fe20000010112 */
[----:B------:R-:W-:Y:S01]  /*2b90*/  FMUL.FTZ R149, R149, R12 ;  /* 0x0000000c95957220 */ /* 0x000fe20000410000 */
[----:B------:R-:W-:Y:S01]  /*2ba0*/  FMUL.FTZ R148, R148, R13 ;  /* 0x0000000d94947220 */ /* 0x000fe20000410000 */
[----:B------:R-:W-:Y:S01]  /*2bb0*/  F2FP.F16.F32.PACK_AB R12, R138, R136 ;  /* 0x000000888a0c723e */ /* 0x000fe200000000ff */
[----:B------:R-:W-:Y:S01]  /*2bc0*/  FFMA.FTZ R18, -R19, R19, 1 ;  /* 0x3f80000013127423 */ /* 0x000fe20000010113 */
[----:B------:R-:W-:Y:S01]  /*2bd0*/  F2FP.F16.F32.PACK_AB R13, R152, R151 ;  /* 0x00000097980d723e */ /* 0x000fe200000000ff */
[----:B------:R-:W-:Y:S01]  /*2be0*/  FFMA.FTZ R19, -R20, R20, 1 ;  /* 0x3f80000014137423 */ /* 0x000fe20000010114 */
[----:B------:R-:W-:Y:S01]  /*2bf0*/  F2FP.F16.F32.PACK_AB R15, R140, R153 ;  /* 0x000000998c0f723e */ /* 0x000fe200000000ff */
[----:B------:R-:W-:Y:S01]  /*2c00*/  FFMA.FTZ R20, -R21, R21, 1 ;  /* 0x3f80000015147423 */ /* 0x000fe20000010115 */
[----:B------:R-:W-:Y:S01]  /*2c10*/  FMUL.FTZ R122, R123, R122 ;  /* 0x0000007a7b7a7220 */ /* 0x000fe20000410000 */
[----:B------:R-:W-:Y:S01]  /*2c20*/  FMUL.FTZ R148, R19, R148 ;  /* 0x0000009413947220 */ /* 0x000fe20000410000 */
[----:B------:R-:W-:Y:S01]  /*2c30*/  FFMA.FTZ R19, -R22, R22, 1 ;  /* 0x3f80000016137423 */ /* 0x000fe20000010116 */
[----:B------:R1:W-:Y:S01]  /*2c40*/  STSM.16.M88.4 [R11], R12 ;  /* 0x0000000c0b007844 */ /* 0x0003e20000000200 */
[----:B------:R-:W-:Y:S01]  /*2c50*/  FMUL.FTZ R149, R18, R149 ;  /* 0x0000009512957220 */ /* 0x000fe20000410000 */
[----:B------:R-:W-:Y:S01]  /*2c60*/  FMUL.FTZ R127, R20, R127 ;  /* 0x0000007f147f7220 */ /* 0x000fe20000410000 */
[----:B------:R-:W-:Y:S01]  /*2c70*/  FMUL.FTZ R19, R19, R130 ;  /* 0x0000008213137220 */ /* 0x000fe20000410000 */
[----:B------:R-:W-:Y:S01]  /*2c80*/  @!PT LDS RZ, [RZ] ;  /* 0x00000000fffff984 */ /* 0x000fe20000000800 */
[----:B------:R-:W-:Y:S01]  /*2c90*/  @!PT LDS RZ, [RZ] ;  /* 0x00000000fffff984 */ /* 0x000fe20000000800 */
[----:B------:R-:W-:Y:S01]  /*2ca0*/  @!PT LDS RZ, [RZ] ;  /* 0x00000000fffff984 */ /* 0x000fe20000000800 */
[----:B------:R-:W-:Y:S01]  /*2cb0*/  @!PT LDS RZ, [RZ] ;  /* 0x00000000fffff984 */ /* 0x000fe20000000800 */
[----:B------:R2:W-:Y:S06]  /*2cc0*/  MEMBAR.ALL.CTA ;  /* 0x0000000000007992 */ /* 0x0005ec0000008000 */
[----:B--2---:R-:W2:Y:S01]  /*2cd0*/  FENCE.VIEW.ASYNC.S ;  /* 0x00000000000073c6 */ /* 0x004ea20000000000 */
[----:B------:R-:W-:Y:S01]  /*2ce0*/  FMUL.FTZ R144, R144, R135 ;  /* 0x0000008790907220 */ /* 0x000fe20000410000 */
[----:B------:R-:W-:-:S02]  /*2cf0*/  F2FP.F16.F32.PACK_AB R20, R129, R128 ;  /* 0x000000808114723e */ /* 0x000fc400000000ff */
[----:B------:R-:W-:Y:S01]  /*2d00*/  F2FP.F16.F32.PACK_AB R22, R133, R132 ;  /* 0x000000848516723e */ /* 0x000fe200000000ff */
[----:B-1----:R-:W-:Y:S01]  /*2d10*/  FFMA.FTZ R12, -R23, R23, 1 ;  /* 0x3f800000170c7423 */ /* 0x002fe20000010117 */
[----:B------:R-:W-:Y:S01]  /*2d20*/  FMUL.FTZ R23, R139, R134 ;  /* 0x000000868b177220 */ /* 0x000fe20000410000 */
[----:B------:R-:W-:Y:S02]  /*2d30*/  F2FP.F16.F32.PACK_AB R14, R125, R124 ;  /* 0x0000007c7d0e723e */ /* 0x000fe400000000ff */
[----:B------:R-:W-:Y:S01]  /*2d40*/  FMUL.FTZ R18, R12, R131 ;  /* 0x000000830c127220 */ /* 0x000fe20000410000 */
[----:B------:R-:W-:Y:S02]  /*2d50*/  F2FP.F16.F32.PACK_AB R12, R121, R120 ;  /* 0x00000078790c723e */ /* 0x000fe400000000ff */
[----:B------:R-:W-:Y:S02]  /*2d60*/  F2FP.F16.F32.PACK_AB R13, R149, R122 ;  /* 0x0000007a950d723e */ /* 0x000fe400000000ff */
[----:B------:R-:W-:-:S02]  /*2d70*/  F2FP.F16.F32.PACK_AB R15, R127, R148 ;  /* 0x000000947f0f723e */ /* 0x000fc400000000ff */
[----:B------:R-:W-:Y:S01]  /*2d80*/  F2FP.F16.F32.PACK_AB R21, R18, R19 ;  /* 0x000000131215723e */ /* 0x000fe200000000ff */
[----:B--2---:R-:W-:Y:S01]  /*2d90*/  BAR.SYNC.DEFER_BLOCKING 0x9, 0x180 ;  /* 0x0246000000007b1d */ /* 0x004fe20000010000 */
[----:B------:R-:W-:-:S05]  /*2da0*/  F2FP.F16.F32.PACK_AB R23, R144, R23 ;  /* 0x000000179017723e */ /* 0x000fca00000000ff */
[----:B------:R1:W-:Y:S04]  /*2db0*/  STSM.16.M88.4 [R10+0x33400], R12 ;  /* 0x0334000c0a007844 */ /* 0x0003e80000000200 */
[----:B------:R1:W-:Y:S01]  /*2dc0*/  STSM.16.M88.4 [R11+0x3000], R20 ;  /* 0x003000140b007844 */ /* 0x0003e20000000200 */
[----:B------:R-:W-:-:S06]  /*2dd0*/  WARPGROUP.ARRIVE ;  /* 0x00000000000079c5 */ /* 0x000fcc0000000000 */
[----:B------:R-:W-:Y:S01]  /*2de0*/  HGMMA.64x96x16.F32 R24, gdesc[UR4].tnspA.tnspB, R24, gsb0 ;  /* 0x61600000041879f0 */ /* 0x000fe20008000818 */
[----:B------:R-:W-:Y:S02]  /*2df0*/  UIADD3 UR6, UR9, 0x40, URZ ;  /* 0x0000004009067890 */ /* 0x000fe4000fffe03f */
[----:B------:R-:W-:Y:S01]  /*2e00*/  UIADD3 UR4, UR8, 0x80, URZ ;  /* 0x0000008008047890 */ /* 0x000fe2000fffe03f */
[----:B------:R-:W-:Y:S01]  /*2e10*/  UMOV UR7, 0x80000020 ;  /* 0x8000002000077882 */ /* 0x000fe20000000000 */
[----:B------:R-:W-:Y:S01]  /*2e20*/  UMOV UR5, 0x40000040 ;  /* 0x4000004000057882 */ /* 0x000fe20000000000 */
[----:B------:R-:W-:Y:S02]  /*2e30*/  WARPGROUP.DEPBAR.LE gsb0, 0x0 ;  /* 0x00008000000079c5 */ /* 0x000fe40000010000 */
        /* <DEDUP_REMOVED lines=9> */
[----:B------:R-:W-:Y:S01]  /*2ed0*/  R2UR UR5, R156 ;  /* 0x000000009c0572ca */ /* 0x000fe200000e0000 */
[----:B------:R-:W-:Y:S02]  /*2ee0*/  UIMAD UR4, UR10, 0x3000, UR37 ;  /* 0x000030000a0478a4 */ /* 0x000fe4000f8e0225 */
[----:B------:R-:W-:Y:S01]  /*2ef0*/  UIADD3 UR6, UR9, 0xc0, URZ ;  /* 0x000000c009067890 */ /* 0x000fe2000fffe03f */
[----:B------:R-:W-:Y:S02]  /*2f00*/  UMOV UR7, 0x80000020 ;  /* 0x8000002000077882 */ /* 0x000fe40000000000 */
[----:B------:R-:W-:-:S07]  /*2f10*/  UMOV UR9, 0x80000020 ;  /* 0x8000002000097882 */ /* 0x000fce0000000000 */
[----:B------:R-:W-:-:S04]  /*2f20*/  USHF.R.U32.HI UR5, URZ, 0x4, UR5 ;  /* 0x000000043f057899 */ /* 0x000fc80008011605 */
[----:B------:R-:W-:Y:S02]  /*2f30*/  ULOP3.LUT UR12, UR5, 0x3fff, URZ, 0xc0, !UPT ;  /* 0x00003fff050c7892 */ /* 0x000fe4000f8ec03f */
[----:B------:R-:W-:Y:S02]  /*2f40*/  USHF.R.U32.HI UR5, URZ, 0x4, UR4 ;  /* 0x000000043f057899 */ /* 0x000fe40008011604 */
[----:B------:R-:W-:Y:S02]  /*2f50*/  UIADD3 UR4, UR8, 0x180, URZ ;  /* 0x0000018008047890 */ /* 0x000fe4000fffe03f */
[----:B------:R-:W-:Y:S02]  /*2f60*/  ULOP3.LUT UR10, UR5, 0x3fff, URZ, 0xc0, !UPT ;  /* 0x00003fff050a7892 */ /* 0x000fe4000f8ec03f */
[----:B------:R-:W-:Y:S01]  /*2f70*/  ULOP3.LUT UR13, UR12, 0x10000, URZ, 0xfc, !UPT ;  /* 0x000100000c0d7892 */ /* 0x000fe2000f8efc3f */
[----:B------:R-:W-:-:S06]  /*2f80*/  UMOV UR5, 0x40000040 ;  /* 0x4000004000057882 */ /* 0x000fcc0000000000 */
[----:B------:R-:W-:Y:S01]  /*2f90*/  UMOV UR8, UR13 ;  /* 0x0000000d00087c82 */ /* 0x000fe20008000000 */
        /* <DEDUP_REMOVED lines=8> */
[----:B------:R-:W-:Y:S01]  /*3020*/  @!PT LDS RZ, [RZ] ;  /* 0x00000000fffff984 */ /* 0x000fe20000000800 */
[----:B------:R-:W-:Y:S01]  /*3030*/  @!PT LDS RZ, [RZ] ;  /* 0x00000000fffff984 */ /* 0x000fe20000000800 */
[----:B------:R-:W-:Y:S01]  /*3040*/  @!PT LDS RZ, [RZ] ;  /* 0x00000000fffff984 */ /* 0x000fe20000000800 */
[----:B------:R-:W-:Y:S01]  /*3050*/  @!PT LDS RZ, [RZ] ;  /* 0x00000000fffff984 */ /* 0x000fe20000000800 */
[----:B------:R2:W-:Y:S06]  /*3060*/  MEMBAR.ALL.CTA ;  /* 0x0000000000007992 */ /* 0x0005ec0000008000 */
[----:B--2---:R-:W2:Y:S02]  /*3070*/  FENCE.VIEW.ASYNC.S ;  /* 0x00000000000073c6 */ /* 0x004ea40000000000 */
[----:B--2---:R-:W-:Y:S06]  /*3080*/  BAR.SYNC.DEFER_BLOCKING 0x9, 0x180 ;  /* 0x0246000000007b1d */ /* 0x004fec0000010000 */
[----:B------:R-:W-:-:S06]  /*3090*/  WARPGROUP.ARRIVE ;  /* 0x00000000000079c5 */ /* 0x000fcc0000000000 */
[----:B------:R-:W-:Y:S03]  /*30a0*/  HGMMA.64x64x16.F32 R120, gdesc[UR8].tnspB, RZ, !UPT, gsb0 ;  /* 0x40e00000087879f0 */ /* 0x000fe6000c0008ff */
[----:B------:R-:W-:Y:S02]  /*30b0*/  WARPGROUP.DEPBAR.LE gsb0, 0x0 ;  /* 0x00008000000079c5 */ /* 0x000fe40000010000 */
[----:B------:R-:W-:-:S06]  /*30c0*/  WARPGROUP.ARRIVE ;  /* 0x00000000000079c5 */ /* 0x000fcc0000000000 */
[----:B------:R-:W-:Y:S01]  /*30d0*/  HGMMA.64x64x16.F32 R120, gdesc[UR4].tnspB, R120, gsb0 ;  /* 0x40e00000047879f0 */ /* 0x000fe20008000878 */
[----:B------:R-:W-:Y:S02]  /*30e0*/  UIADD3 UR6, UR10, 0x100, URZ ;  /* 0x000001000a067890 */ /* 0x000fe4000fffe03f */
[----:B------:R-:W-:Y:S01]  /*30f0*/  UIADD3 UR4, UR13, 0x100, URZ ;  /* 0x000001000d047890 */ /* 0x000fe2000fffe03f */
[----:B------:R-:W-:Y:S01]  /*3100*/  UMOV UR7, 0x40000040 ;  /* 0x4000004000077882 */ /* 0x000fe20000000000 */
[----:B------:R-:W-:Y:S01]  /*3110*/  UMOV UR5, 0x80000020 ;  /* 0x8000002000057882 */ /* 0x000fe20000000000 */
        /* <DEDUP_REMOVED lines=23> */
[----:B------:R-:W-:Y:S03]  /*3290*/  HGMMA.64x64x16.F32 R120, gdesc[UR4].tnspB, R120, gsb0 ;  /* 0x40e00000047879f0 */ /* 0x000fe60008000878 */
[----:B------:R-:W-:Y:S02]  /*32a0*/  WARPGROUP.DEPBAR.LE gsb0, 0x0 ;  /* 0x00008000000079c5 */ /* 0x000fe40000010000 */
[----:B-1----:R-:W-:Y:S05]  /*32b0*/  @!P0 BRA `(.L_x_22) ;  /* 0x0000000000048947 */ /* 0x002fea0003800000 */
[----:B------:R-:W-:Y:S01]  /*32c0*/  BPT.TRAP 0x1 ;  /* 0x000000040000795c */ /* 0x000fe20000300000 */
.L_x_22:
[----:B------:R-:W-:Y:S01]  /*32d0*/  LEA R12, R5, UR37, 0xd ;  /* 0x00000025050c7c11 */ /* 0x000fe2000f8e68ff */
[----:B------:R-:W-:Y:S01]  /*32e0*/  UIADD3 UR4, UR37, 0x36438, URZ ;  /* 0x0003643825047890 */ /* 0x000fe2000fffe03f */
[----:B------:R-:W1:Y:S01]  /*32f0*/  S2R R13, SR_TID.X ;  /* 0x00000000000d7919 */ /* 0x000e620000002100 */
[----:B------:R-:W-:Y:S02]  /*3300*/  ULOP3.LUT UR12, UR12, 0x1000000, URZ, 0xfc, !UPT ;  /* 0x010000000c0c7892 */ /* 0x000fe4000f8efc3f */
[----:B------:R-:W-:Y:S01]  /*3310*/  VIADD R12, R12, 0x1e000 ;  /* 0x0001e0000c0c7836 */ /* 0x000fe20000000000 */
[----:B------:R-:W-:Y:S01]  /*3320*/  UPRMT UR4, URZ, 0x654, UR4 ;  /* 0x000006543f047896 */ /* 0x000fe20008000004 */
[----:B------:R-:W-:Y:S01]  /*3330*/  UMOV UR7, 0x80000020 ;  /* 0x8000002000077882 */ /* 0x000fe20000000000 */
[----:B------:R-:W-:Y:S02]  /*3340*/  UMOV UR5, 0x40000040 ;  /* 0x4000004000057882 */ /* 0x000fe40000000000 */
[----:B------:R-:W-:Y:S01]  /*3350*/  SHF.R.U32.HI R12, RZ, 0x4, R12 ;  /* 0x00000004ff0c7819 */ /* 0x000fe2000001160c */
[----:B------:R-:W-:-:S03]  /*3360*/  UMOV UR6, UR12 ;  /* 0x0000000c00067c82 */ /* 0x000fc60008000000 */
[----:B------:R-:W-:Y:S01]  /*3370*/  LOP3.LUT R12, R12, 0x3fff, RZ, 0xc0, !PT ;  /* 0x00003fff0c0c7812 */ /* 0x000fe200078ec0ff */
[----:B------:R-:W-:Y:S01]  /*3380*/  SYNCS.ARRIVE.TRANS64.RED.A1T0 RZ, [UR4], RZ ;  /* 0x000000ffffff79a7 */ /* 0x000fe20008100404 */
[----:B------:R-:W-:-:S03]  /*3390*/  WARPGROUP.ARRIVE ;  /* 0x00000000000079c5 */ /* 0x000fc60000000000 */
[----:B------:R-:W-:-:S05]  /*33a0*/  IMAD R12, R3, 0x600, R12 ;  /* 0x00000600030c7824 */ /* 0x000fca00078e020c */
[----:B------:R-:W-:Y:S02]  /*33b0*/  R2UR UR8, R12 ;  /* 0x000000000c0872ca */ /* 0x000fe400000e0000 */
[----:B-1----:R-:W-:-:S11]  /*33c0*/  SHF.R.U32.HI R14, RZ, 0x7, R13 ;  /* 0x00000007ff0e7819 */ /* 0x002fd6000001160d */
[----:B------:R-:W-:Y:S02]  /*33d0*/  UMOV UR4, UR8 ;  /* 0x0000000800047c82 */ /* 0x000fe40008000000 */
[----:B------:R-:W-:Y:S01]  /*33e0*/  HGMMA.64x96x16.F32 R72, gdesc[UR4].tnspA.tnspB, R72, gsb0 ;  /* 0x61600000044879f0 */ /* 0x000fe20008000848 */
[----:B------:R-:W-:Y:S01]  /*33f0*/  UIADD3 UR6, UR12, 0x40, URZ ;  /* 0x000000400c067890 */ /* 0x000fe2000fffe03f */
[C---:B------:R-:W-:Y:S01]  /*3400*/  VIADD R13, R14.reuse, 0x9 ;  /* 0x000000090e0d7836 */ /* 0x040fe20000000000 */
[----:B------:R-:W-:Y:S01]  /*3410*/  UIADD3 UR4, UR8, 0x80, URZ ;  /* 0x0000008008047890 */ /* 0x000fe2000fffe03f */
[----:B------:R-:W-:Y:S01]  /*3420*/  VIADD R12, R14, 0xc ;  /* 0x0000000c0e0c7836 */ /* 0x000fe20000000000 */
        /* <DEDUP_REMOVED lines=18> */
[----:B------:R-:W-:Y:S03]  /*3550*/  HGMMA.64x96x16.F32 R72, gdesc[UR4].tnspA.tnspB, R72, gsb0 ;  /* 0x61600000044879f0 */ /* 0x000fe60008000848 */
[----:B------:R-:W-:Y:S02]  /*3560*/  WARPGROUP.DEPBAR.LE gsb0, 0x0 ;  /* 0x00008000000079c5 */ /* 0x000fe40000010000 */
[----:B------:R1:W-:Y:S06]  /*3570*/  BAR.SYNC.DEFER_BLOCKING R13, 0xa0 ;  /* 0x0002800d0000751d */ /* 0x0003ec0000010000 */
[----:B------:R1:W-:Y:S04]  /*3580*/  STS.128 [R0+0x12000], R120 ;  /* 0x0120007800007388 */ /* 0x0003e80000000c00 */
[----:B------:R1:W-:Y:S04]  /*3590*/  STS.128 [R0+0x12800], R124 ;  /* 0x0128007c00007388 */ /* 0x0003e80000000c00 */
[----:B------:R1:W-:Y:S04]  /*35a0*/  STS.128 [R0+0x13000], R128 ;  /* 0x0130008000007388 */ /* 0x0003e80000000c00 */
[----:B------:R1:W-:Y:S04]  /*35b0*/  STS.128 [R0+0x13800], R132 ;  /* 0x0138008400007388 */ /* 0x0003e80000000c00 */
[----:B------:R1:W-:Y:S04]  /*35c0*/  STS.128 [R0+0x14000], R136 ;  /* 0x0140008800007388 */ /* 0x0003e80000000c00 */
[----:B------:R1:W-:Y:S04]  /*35d0*/  STS.128 [R0+0x14800], R140 ;  /* 0x0148008c00007388 */ /* 0x0003e80000000c00 */
[----:B------:R1:W-:Y:S04]  /*35e0*/  STS.128 [R0+0x15000], R144 ;  /* 0x0150009000007388 */ /* 0x0003e80000000c00 */
[----:B------:R1:W-:Y:S01]  /*35f0*/  STS.128 [R0+0x15800], R148 ;  /* 0x0158009400007388 */ /* 0x0003e20000000c00 */
[----:B------:R-:W-:Y:S01]  /*3600*/  @!PT LDS RZ, [RZ] ;  /* 0x00000000fffff984 */ /* 0x000fe20000000800 */
[----:B------:R-:W-:Y:S01]  /*3610*/  @!PT LDS RZ, [RZ] ;  /* 0x00000000fffff984 */ /* 0x000fe20000000800 */
[----:B------:R-:W-:Y:S01]  /*3620*/  @!PT LDS RZ, [RZ] ;  /* 0x00000000fffff984 */ /* 0x000fe20000000800 */
[----:B------:R-:W-:Y:S01]  /*3630*/  @!PT LDS RZ, [RZ] ;  /* 0x00000000fffff984 */ /* 0x000fe20000000800 */
[----:B------:R2:W-:Y:S06]  /*3640*/  MEMBAR.ALL.CTA ;  /* 0x0000000000007992 */ /* 0x0005ec0000008000 */
[----:B--2---:R-:W2:Y:S02]  /*3650*/  FENCE.VIEW.ASYNC.S ;  /* 0x00000000000073c6 */ /* 0x004ea40000000000 */
[----:B--2---:R1:W-:Y:S06]  /*3660*/  BAR.ARV R12, 0xa0 ;  /* 0x0002800c0000751d */ /* 0x0043ec0000002000 */
[----:B------:R-:W-:Y:S05]  /*3670*/  @!P0 BRA `(.L_x_23) ;  /* 0x0000000000048947 */ /* 0x000fea0003800000 */
[----:B------:R-:W-:Y:S01]  /*3680*/  BPT.TRAP 0x1 ;  /* 0x000000040000795c */ /* 0x000fe20000300000 */
.L_x_23:
[----:B------:R-:W-:Y:S01]  /*3690*/  VIADD R6, R6, 0x1 ;  /* 0x0000000106067836 */ /* 0x000fe20000000000 */
[----:B------:R-:W-:Y:S01]  /*36a0*/  LOP3.LUT R7, R7, 0x1, RZ, 0x3c, !PT ;  /* 0x0000000107077812 */ /* 0x000fe200078e3cff */
[----:B------:R-:W-:Y:S02]  /*36b0*/  VIADD R3, R3, 0x1 ;  /* 0x0000000103037836 */ /* 0x000fe40000000000 */
[----:B------:R-:W-:Y:S01]  /*36c0*/  VIADD R4, R4, 0x36420 ;  /* 0x0003642004047836 */ /* 0x000fe20000000000 */
[----:B------:R-:W-:Y:S02]  /*36d0*/  ISETP.GE.AND P1, PT, R6, R17, PT ;  /* 0x000000110600720c */ /* 0x000fe40003f26270 */
[----:B------:R-:W-:Y:S02]  /*36e0*/  ISETP.NE.AND P0, PT, R3, 0x2, PT ;  /* 0x000000020300780c */ /* 0x000fe40003f05270 */
[----:B------:R-:W-:Y:S02]  /*36f0*/  PRMT R4, RZ, 0x654, R4 ;  /* 0x00000654ff047816 */ /* 0x000fe40000000004 */
[----:B-1----:R-:W-:-:S02]  /*3700*/  SEL R13, RZ, 0x1, P0 ;  /* 0x00000001ff0d7807 */ /* 0x002fc40000000000 */
[----:B------:R3:W-:Y:S01]  /*3710*/  SYNCS.ARRIVE.TRANS64.RED.A1T0 RZ, [R4+URZ], RZ ;  /* 0x000000ff04ff79a7 */ /* 0x0007e2000810043f */
[----:B------:R-:W-:Y:S02]  /*3720*/  SEL R3, R3, RZ, P0 ;  /* 0x000000ff03037207 */ /* 0x000fe40000000000 */
[----:B------:R-:W-:Y:S02]  /*3730*/  LOP3.LUT R8, R8, R13, RZ, 0x3c, !PT ;  /* 0x0000000d08087212 */ /* 0x000fe400078e3cff */
[----:B------:R-:W-:Y:S05]  /*3740*/  @!P1 BRA `(.L_x_24) ;  /* 0xffffffdc00349947 */ /* 0x000fea000383ffff */
.L_x_13:
[----:B------:R-:W-:Y:S01]  /*3750*/  IMAD.U32 R2, RZ, RZ, UR37 ;  /* 0x00000025ff027e24 */ /* 0x000fe2000f8e00ff */
[----:B------:R-:W-:Y:S02]  /*3760*/  ULDC UR4, c[0x0][0x740] ;  /* 0x0001d00000047ab9 */ /* 0x000fe40000000800 */
[----:B------:R-:W-:Y:S01]  /*3770*/  FMUL.FTZ R72, R72, UR4 ;  /* 0x0000000448487c20 */ /* 0x000fe20008410000 */
[----:B------:R-:W-:Y:S01]  /*3780*/  FMUL.FTZ R73, R73, UR4 ;  /* 0x0000000449497c20 */ /* 0x000fe20008410000 */
[----:B------:R-:W-:Y:S01]  /*3790*/  LOP3.LUT P0, RZ, R2, 0x3ff, RZ, 0xc0, !PT ;  /* 0x000003ff02ff7812 */ /* 0x000fe2000780c0ff */
[----:B------:R-:W-:Y:S01]  /*37a0*/  FMUL.FTZ R74, R74, UR4 ;  /* 0x000000044a4a7c20 */ /* 0x000fe20008410000 */
        /* <DEDUP_REMOVED lines=45> */
[----:B------:R-:W-:Y:S06]  /*3a80*/  @!P0 BRA `(.L_x_25) ;  /* 0x0000000000408947 */ /* 0x000fec0003800000 */
[----:B------:R-:W-:Y:S01]  /*3a90*/  MOV R14, 0x0 ;  /* 0x00000000000e7802 */ /* 0x000fe20000000f00 */
[----:B------:R-:W-:Y:S01]  /*3aa0*/  ULDC.64 UR4, c[0x4][0x80] ;  /* 0x0100200000047ab9 */ /* 0x000fe20000000a00 */
[----:B------:R-:W-:Y:S01]  /*3ab0*/  ULDC.64 UR6, c[0x4][0x88] ;  /* 0x0100220000067ab9 */ /* 0x000fe20000000a00 */
[----:B---3--:R-:W-:Y:S02]  /*3ac0*/  IMAD.U32 R4, RZ, RZ, UR4 ;  /* 0x00000004ff047e24 */ /* 0x008fe4000f8e00ff */
[----:B------:R-:W-:Y:S01]  /*3ad0*/  IMAD.U32 R5, RZ, RZ, UR5 ;  /* 0x00000005ff057e24 */ /* 0x000fe2000f8e00ff */
[----:B------:R-:W3:Y:S01]  /*3ae0*/  LDC.64 R14, c[0x4][R14] ;  /* 0x010000000e0e7b82 */ /* 0x000ee20000000a00 */
[----:B------:R-:W-:Y:S01]  /*3af0*/  ULDC.64 UR4, c[0x4][0x18] ;  /* 0x0100060000047ab9 */ /* 0x000fe20000000a00 */
[----:B------:R-:W-:Y:S02]  /*3b00*/  IMAD.U32 R6, RZ, RZ, UR6 ;  /* 0x00000006ff067e24 */ /* 0x000fe4000f8e00ff */
[----:B------:R-:W-:-:S02]  /*3b10*/  IMAD.U32 R7, RZ, RZ, UR7 ;  /* 0x00000007ff077e24 */ /* 0x000fc4000f8e00ff */
[----:B------:R-:W-:Y:S02]  /*3b20*/  IMAD.U32 R10, RZ, RZ, UR4 ;  /* 0x00000004ff0a7e24 */ /* 0x000fe4000f8e00ff */
[----:B------:R-:W-:Y:S02]  /*3b30*/  IMAD.U32 R11, RZ, RZ, UR5 ;  /* 0x00000005ff0b7e24 */ /* 0x000fe4000f8e00ff */
[----:B------:R-:W-:Y:S02]  /*3b40*/  IMAD.MOV.U32 R8, RZ, RZ, 0x70 ;  /* 0x00000070ff087424 */ /* 0x000fe400078e00ff */
[----:B------:R-:W-:Y:S02]  /*3b50*/  IMAD.MOV.U32 R12, RZ, RZ, 0x1 ;  /* 0x00000001ff0c7424 */ /* 0x000fe400078e00ff */
[----:B-1----:R-:W-:-:S07]  /*3b60*/  IMAD.MOV.U32 R13, RZ, RZ, RZ ;  /* 0x000000ffff0d7224 */ /* 0x002fce00078e00ff */
[----:B------:R-:W-:-:S07]  /*3b70*/  LEPC R20, `(.L_x_25) ;  /* 0x000000001014794e */ /* 0x000fce0000000000 */
[----:B--23--:R-:W-:Y:S05]  /*3b80*/  CALL.ABS.NOINC R14 ;  /* 0x000000000e007343 */ /* 0x00cfea0003c00000 */
.L_x_25:
[----:B------:R-:W-:-:S06]  /*3b90*/  UIADD3 UR4, UR37, 0x9000, URZ ;  /* 0x0000900025047890 */ /* 0x000fcc000fffe03f */
[----:B------:R-:W-:-:S05]  /*3ba0*/  IMAD.U32 R16, RZ, RZ, UR4 ;  /* 0x00000004ff107e24 */ /* 0x000fca000f8e00ff */
[----:B------:R-:W-:-:S13]  /*3bb0*/  LOP3.LUT P0, RZ, R16, 0x3ff, RZ, 0xc0, !PT ;  /* 0x000003ff10ff7812 */ /* 0x000fda000780c0ff */
[----:B------:R-:W-:Y:S05]  /*3bc0*/  @!P0 BRA `(.L_x_26) ;  /* 0x0000000000408947 */ /* 0x000fea0003800000 */
        /* <DEDUP_REMOVED lines=16> */
.L_x_26:
        /* <DEDUP_REMOVED lines=18> */
.L_x_27:
        /* <DEDUP_REMOVED lines=18> */
.L_x_28:
[----:B------:R-:W4:Y:S04]  /*3f10*/  LDL.LU R2, [R1] ;  /* 0x0000000001027983 */ /* 0x000f280000300800 */
[----:B------:R-:W5:Y:S01]  /*3f20*/  LDL.LU R16, [R1+0x4] ;  /* 0x0000040001107983 */ /* 0x000f620000300800 */
[----:B------:R-:W-:Y:S05]  /*3f30*/  WARPSYNC.ALL ;  /* 0x0000000000007948 */ /* 0x000fea0003800000 */
[----:B------:R-:W3:Y:S01]  /*3f40*/  S2R R0, SR_TID.X ;  /* 0x0000000000007919 */ /* 0x000ee20000002100 */
[----:B------:R-:W-:-:S02]  /*3f50*/  F2FP.F16.F32.PACK_AB R24, R25, R24 ;  /* 0x000000181918723e */ /* 0x000fc400000000ff */
[----:B------:R-:W-:Y:S02]  /*3f60*/  F2FP.F16.F32.PACK_AB R25, R27, R26 ;  /* 0x0000001a1b19723e */ /* 0x000fe400000000ff */
[----:B------:R-:W-:Y:S02]  /*3f70*/  F2FP.F16.F32.PACK_AB R32, R33, R32 ;  /* 0x000000202120723e */ /* 0x000fe400000000ff */
[----:B------:R-:W-:Y:S02]  /*3f80*/  F2FP.F16.F32.PACK_AB R26, R29, R28 ;  /* 0x0000001c1d1a723e */ /* 0x000fe400000000ff */
[----:B------:R-:W-:Y:S02]  /*3f90*/  F2FP.F16.F32.PACK_AB R27, R31, R30 ;  /* 0x0000001e1f1b723e */ /* 0x000fe400000000ff */
[----:B------:R-:W-:Y:S02]  /*3fa0*/  F2FP.F16.F32.PACK_AB R33, R35, R34 ;  /* 0x000000222321723e */ /* 0x000fe400000000ff */
        /* <DEDUP_REMOVED lines=9> */
[----:B------:R-:W-:Y:S01]  /*4040*/  F2FP.F16.F32.PACK_AB R50, R53, R52 ;  /* 0x000000343532723e */ /* 0x000fe200000000ff */
[----:B---3--:R-:W-:Y:S01]  /*4050*/  VIADD R4, R0, 0xffffff80 ;  /* 0xffffff8000047836 */ /* 0x008fe20000000000 */
[----:B------:R-:W-:Y:S02]  /*4060*/  F2FP.F16.F32.PACK_AB R51, R55, R54 ;  /* 0x000000363733723e */ /* 0x000fe400000000ff */
[----:B------:R-:W-:Y:S01]  /*4070*/  F2FP.F16.F32.PACK_AB R57, R59, R58 ;  /* 0x0000003a3b39723e */ /* 0x000fe200000000ff */
[----:B------:R-:W-:Y:S01]  /*4080*/  IMAD.SHL.U32 R0, R4, 0x40, RZ ;  /* 0x0000004004007824 */ /* 0x000fe200078e00ff */
[----:B------:R-:W-:-:S02]  /*4090*/  SHF.R.S32.HI R7, RZ, 0x1f, R4 ;  /* 0x0000001fff077819 */ /* 0x000fc40000011404 */
[----:B------:R-:W-:Y:S02]  /*40a0*/  F2FP.F16.F32.PACK_AB R64, R65, R64 ;  /* 0x000000404140723e */ /* 0x000fe400000000ff */
[----:B------:R-:W-:Y:S02]  /*40b0*/  LEA.HI R5, R7, R4, RZ, 0x7 ;  /* 0x0000000407057211 */ /* 0x000fe400078f38ff */
[----:B------:R-:W-:Y:S02]  /*40c0*/  F2FP.F16.F32.PACK_AB R58, R61, R60 ;  /* 0x0000003c3d3a723e */ /* 0x000fe400000000ff */
[----:B------:R-:W-:Y:S02]  /*40d0*/  SHF.R.S32.HI R6, RZ, 0x7, R5 ;  /* 0x00000007ff067819 */ /* 0x000fe40000011405 */
        /* <DEDUP_REMOVED lines=27> */
[----:B------:R-:W-:Y:S01]  /*4290*/  F2FP.F16.F32.PACK_AB R115, R119, R118 ;  /* 0x000000767773723e */ /* 0x000fe200000000ff */
[----:B----4-:R-:W-:Y:S01]  /*42a0*/  IMAD.SHL.U32 R3, R2, 0x10, RZ ;  /* 0x0000001002037824 */ /* 0x010fe200078e00ff */
[----:B------:R-:W-:Y:S02]  /*42b0*/  LOP3.LUT R2, R0, 0x1c0, RZ, 0xc0, !PT ;  /* 0x000001c000027812 */ /* 0x000fe400078ec0ff */
[----:B------:R-:W-:Y:S02]  /*42c0*/  LEA.HI R0, R7, R4, RZ, 0x3 ;  /* 0x0000000407007211 */ /* 0x000fe400078f18ff */
[----:B------:R-:W-:Y:S02]  /*42d0*/  LOP3.LUT R3, R2, 0x30, R3, 0xf8, !PT ;  /* 0x0000003002037812 */ /* 0x000fe400078ef803 */
[----:B------:R-:W-:-:S02]  /*42e0*/  SHF.R.U32.HI R5, RZ, 0x3, R2 ;  /* 0x00000003ff057819 */ /* 0x000fc40000011602 */
[----:B------:R-:W-:Y:S01]  /*42f0*/  LOP3.LUT R0, R3, 0x8, R0, 0xf8, !PT ;  /* 0x0000000803007812 */ /* 0x000fe200078ef800 */
[----:B-----5:R-:W-:Y:S01]  /*4300*/  IMAD R3, R6, 0xc, R16 ;  /* 0x0000000c06037824 */ /* 0x020fe200078e0210 */
[----:B------:R-:W-:Y:S02]  /*4310*/  LEA.HI R4, R7, R4, RZ, 0x5 ;  /* 0x0000000407047211 */ /* 0x000fe400078f28ff */
[----:B------:R-:W-:Y:S02]  /*4320*/  LOP3.LUT R0, R0, R5, RZ, 0x3c, !PT ;  /* 0x0000000500007212 */ /* 0x000fe400078e3cff */
[----:B------:R-:W-:-:S03]  /*4330*/  SHF.R.S32.HI R2, RZ, 0x5, R4 ;  /* 0x00000005ff027819 */ /* 0x000fc60000011404 */
[----:B------:R-:W-:-:S03]  /*4340*/  IMAD.U32 R0, R3, 0x200, R0 ;  /* 0x0000020003007824 */ /* 0x000fc600078e0000 */
[----:B------:R-:W3:Y:S02]  /*4350*/  SHFL.IDX PT, R2, R2, RZ, 0x1f ;  /* 0x00001fff02027589 */ /* 0x000ee400000e0000 */
[----:B------:R-:W-:Y:S01]  /*4360*/  LEA R0, R0, UR37, 0x1 ;  /* 0x0000002500007c11 */ /* 0x000fe2000f8e08ff */
[----:B------:R-:W-:Y:S01]  /*4370*/  BAR.SYNC.DEFER_BLOCKING 0x1, 0x180 ;  /* 0x0046000000007b1d */ /* 0x000fe20000010000 */
[----:B---3--:R-:W-:-:S05]  /*4380*/  ISETP.NE.AND P0, PT, R2, 0xb, PT ;  /* 0x0000000b0200780c */ /* 0x008fca0003f05270 */
[----:B------:R3:W-:Y:S04]  /*4390*/  STSM.16.MT88.4 [R0+0x9000], R24 ;  /* 0x0090001800007844 */ /* 0x0007e80000004200 */
[----:B------:R3:W-:Y:S04]  /*43a0*/  STSM.16.MT88.4 [R0+0x9800], R32 ;  /* 0x0098002000007844 */ /* 0x0007e80000004200 */
[----:B------:R3:W-:Y:S04]  /*43b0*/  STSM.16.MT88.4 [R0+0xa000], R40 ;  /* 0x00a0002800007844 */ /* 0x0007e80000004200 */
[----:B------:R3:W-:Y:S04]  /*43c0*/  STSM.16.MT88.4 [R0+0xa800], R48 ;  /* 0x00a8003000007844 */ /* 0x0007e80000004200 */
[----:B------:R3:W-:Y:S04]  /*43d0*/  STSM.16.MT88.4 [R0+0xb000], R56 ;  /* 0x00b0003800007844 */ /* 0x0007e80000004200 */
[----:B------:R3:W-:Y:S04]  /*43e0*/  STSM.16.MT88.4 [R0+0xb800], R64 ;  /* 0x00b8004000007844 */ /* 0x0007e80000004200 */
[----:B------:R3:W-:Y:S04]  /*43f0*/  STSM.16.MT88.4 [R0], R72 ;  /* 0x0000004800007844 */ /* 0x0007e80000004200 */
[----:B------:R3:W-:Y:S04]  /*4400*/  STSM.16.MT88.4 [R0+0x800], R80 ;  /* 0x0008005000007844 */ /* 0x0007e80000004200 */
[----:B------:R3:W-:Y:S04]  /*4410*/  STSM.16.MT88.4 [R0+0x1000], R88 ;  /* 0x0010005800007844 */ /* 0x0007e80000004200 */
[----:B------:R3:W-:Y:S04]  /*4420*/  STSM.16.MT88.4 [R0+0x1800], R96 ;  /* 0x0018006000007844 */ /* 0x0007e80000004200 */
[----:B------:R3:W-:Y:S04]  /*4430*/  STSM.16.MT88.4 [R0+0x2000], R104 ;  /* 0x0020006800007844 */ /* 0x0007e80000004200 */
[----:B------:R3:W-:Y:S01]  /*4440*/  STSM.16.MT88.4 [R0+0x2800], R112 ;  /* 0x0028007000007844 */ /* 0x0007e20000004200 */
[----:B------:R-:W-:Y:S01]  /*4450*/  @!PT LDS RZ, [RZ] ;  /* 0x00000000fffff984 */ /* 0x000fe20000000800 */
[----:B------:R-:W-:Y:S01]  /*4460*/  @!PT LDS RZ, [RZ] ;  /* 0x00000000fffff984 */ /* 0x000fe20000000800 */
[----:B------:R-:W-:Y:S01]  /*4470*/  @!PT LDS RZ, [RZ] ;  /* 0x00000000fffff984 */ /* 0x000fe20000000800 */
[----:B------:R-:W-:Y:S01]  /*4480*/  @!PT LDS RZ, [RZ] ;  /* 0x00000000fffff984 */ /* 0x000fe20000000800 */
[----:B------:R4:W-:Y:S06]  /*4490*/  MEMBAR.ALL.CTA ;  /* 0x0000000000007992 */ /* 0x0009ec0000008000 */
[----:B----4-:R-:W4:Y:S02]  /*44a0*/  FENCE.VIEW.ASYNC.S ;  /* 0x00000000000073c6 */ /* 0x010f240000000000 */
[----:B----4-:R-:W-:Y:S06]  /*44b0*/  BAR.ARV 0x1, 0x1a0 ;  /* 0x0046800000007b1d */ /* 0x010fec0000002000 */
[----:B------:R-:W-:Y:S05]  /*44c0*/  @P0 BRA `(.L_x_29) ;  /* 0x0000000000b00947 */ /* 0x000fea0003800000 */
[----:B------:R-:W-:Y:S01]  /*44d0*/  BAR.SYNC.DEFER_BLOCKING 0x1, 0x1a0 ;  /* 0x0046800000007b1d */ /* 0x000fe20000010000 */
[----:B------:R-:W-:-:S05]  /*44e0*/  ELECT P0, URZ, PT ;  /* 0x00000000003f782f */ /* 0x000fca0003800000 */
[----:B------:R-:W-:Y:S08]  /*44f0*/  BSSY B0, `(.L_x_29) ;  /* 0x0000029000007945 */ /* 0x000ff00003800000 */
[----:B------:R-:W-:Y:S05]  /*4500*/  @!P0 BRA `(.L_x_30) ;  /* 0x00000000009c8947 */ /* 0x000fea0003800000 */
[----:B------:R-:W4:Y:S01]  /*4510*/  S2UR UR10, SR_CTAID.X ;  /* 0x00000000000a79c3 */ /* 0x000f220000002500 */
[----:B------:R-:W-:Y:S01]  /*4520*/  ULDC.64 UR6, c[0x0][0x198] ;  /* 0x0000660000067ab9 */ /* 0x000fe20000000a00 */
[----:B------:R-:W-:Y:S02]  /*4530*/  UIADD3 UR8, UR37, 0x9000, URZ ;  /* 0x0000900025087890 */ /* 0x000fe4000fffe03f */
[----:B------:R-:W-:Y:S02]  /*4540*/  UIADD3 UR4, UP0, UR6, 0x770, URZ ;  /* 0x0000077006047890 */ /* 0x000fe4000ff1e03f */
[----:B------:R-:W-:Y:S02]  /*4550*/  UIADD3 UR40, UR37, 0xc000, URZ ;  /* 0x0000c00025287890 */ /* 0x000fe4000fffe03f */
[----:B------:R-:W5:Y:S01]  /*4560*/  S2UR UR11, SR_CTAID.Y ;  /* 0x00000000000b79c3 */ /* 0x000f620000002600 */
[----:B------:R-:W-:Y:S02]  /*4570*/  UIADD3.X UR5, URZ, UR7, URZ, UP0, !UPT ;  /* 0x000000073f057290 */ /* 0x000fe400087fe43f */
[----:B------:R-:W-:-:S02]  /*4580*/  UIADD3 UR6, UP0, UR6, 0x670, URZ ;  /* 0x0000067006067890 */ /* 0x000fc4000ff1e03f */
[----:B------:R-:W-:Y:S02]  /*4590*/  UIADD3 UR32, UR37, 0xf000, URZ ;  /* 0x0000f00025207890 */ /* 0x000fe4000fffe03f */
[----:B------:R-:W-:Y:S01]  /*45a0*/  UIADD3.X UR7, URZ, UR7, URZ, UP0, !UPT ;  /* 0x000000073f077290 */ /* 0x000fe200087fe43f */
[----:B------:R-:W1:Y:S01]  /*45b0*/  S2UR UR12, SR_CTAID.Z ;  /* 0x00000000000c79c3 */ /* 0x000e620000002700 */
[----:B------:R-:W-:Y:S02]  /*45c0*/  UIADD3 UR24, UR37, 0x3000, URZ ;  /* 0x0000300025187890 */ /* 0x000fe4000fffe03f */
[----:B------:R-:W-:Y:S01]  /*45d0*/  UIADD3 UR16, UR37, 0x6000, URZ ;  /* 0x0000600025107890 */ /* 0x000fe2000fffe03f */
[----:B------:R-:W-:Y:S01]  /*45e0*/  UMOV UR9, URZ ;  /* 0x0000003f00097c82 */ /* 0x000fe20008000000 */
[----:B------:R-:W-:Y:S01]  /*45f0*/  UMOV UR41, 0x40 ;  /* 0x0000004000297882 */ /* 0x000fe20000000000 */
[----:B------:R-:W-:Y:S01]  /*4600*/  UMOV UR33, 0x80 ;  /* 0x0000008000217882 */ /* 0x000fe20000000000 */
[----:B----4-:R-:W-:Y:S01]  /*4610*/  UIMAD UR10, UR10, 0x60, URZ ;  /* 0x000000600a0a78a4 */ /* 0x010fe2000f8e023f */
[----:B------:R-:W-:Y:S01]  /*4620*/  UMOV UR25, 0x40 ;  /* 0x0000004000197882 */ /* 0x000fe20000000000 */
[----:B------:R-:W-:-:S05]  /*4630*/  UMOV UR17, 0x80 ;  /* 0x0000008000117882 */ /* 0x000fca0000000000 */
[----:B------:R-:W-:Y:S01]  /*4640*/  UMOV UR42, UR10 ;  /* 0x0000000a002a7c82 */ /* 0x000fe20008000000 */
[----:B-----5:R-:W-:Y:S01]  /*4650*/  UMOV UR43, UR11 ;  /* 0x0000000b002b7c82 */ /* 0x020fe20008000000 */
[----:B------:R-:W-:Y:S01]  /*4660*/  UMOV UR35, UR11 ;  /* 0x0000000b00237c82 */ /* 0x000fe20008000000 */
[----:B------:R-:W-:Y:S01]  /*4670*/  UMOV UR34, UR10 ;  /* 0x0000000a00227c82 */ /* 0x000fe20008000000 */
[----:B------:R-:W-:Y:S01]  /*4680*/  UMOV UR27, UR11 ;  /* 0x0000000b001b7c82 */ /* 0x000fe20008000000 */
[----:B------:R-:W-:Y:S01]  /*4690*/  UMOV UR26, UR10 ;  /* 0x0000000a001a7c82 */ /* 0x000fe20008000000 */
[----:B------:R-:W-:Y:S01]  /*46a0*/  UMOV UR19, UR11 ;  /* 0x0000000b00137c82 */ /* 0x000fe20008000000 */
[----:B------:R-:W-:Y:S01]  /*46b0*/  UMOV UR18, UR10 ;  /* 0x0000000a00127c82 */ /* 0x000fe20008000000 */
[----:B-1----:R-:W-:Y:S01]  /*46c0*/  UMOV UR44, UR12 ;  /* 0x0000000c002c7c82 */ /* 0x002fe20008000000 */
[----:B------:R1:W-:Y:S01]  /*46d0*/  UTMASTG.4D [UR8], [UR4] ;  /* 0x00000008040073b5 */ /* 0x0003e20008018000 */
[----:B------:R-:W-:Y:S01]  /*46e0*/  UMOV UR36, UR12 ;  /* 0x0000000c00247c82 */ /* 0x000fe20008000000 */
[----:B------:R-:W-:Y:S01]  /*46f0*/  UMOV UR28, UR12 ;  /* 0x0000000c001c7c82 */ /* 0x000fe20008000000 */
[----:B------:R-:W-:Y:S01]  /*4700*/  UMOV UR20, UR12 ;  /* 0x0000000c00147c82 */ /* 0x000fe20008000000 */
[----:B------:R4:W-:Y:S01]  /*4710*/  UTMASTG.4D [UR40], [UR4] ;  /* 0x00000028040073b5 */ /* 0x0009e20008018000 */
[----:B------:R4:W-:Y:S01]  /*4720*/  UTMASTG.4D [UR32], [UR4] ;  /* 0x00000020040073b5 */ /* 0x0009e20008018000 */
[----:B-1----:R-:W-:-:S02]  /*4730*/  UMOV UR8, UR37 ;  /* 0x0000002500087c82 */ /* 0x002fc40008000000 */
[----:B------:R4:W-:Y:S01]  /*4740*/  UTMASTG.4D [UR8], [UR6] ;  /* 0x00000008060073b5 */ /* 0x0009e20008018000 */
[----:B------:R4:W-:Y:S01]  /*4750*/  UTMASTG.4D [UR24], [UR6] ;  /* 0x00000018060073b5 */ /* 0x0009e20008018000 */
[----:B------:R4:W-:Y:S02]  /*4760*/  UTMASTG.4D [UR16], [UR6] ;  /* 0x00000010060073b5 */ /* 0x0009e40008018000 */
[----:B----4-:R0:W-:Y:S02]  /*4770*/  UTMACMDFLUSH ;  /* 0x00000000000079b7 */ /* 0x0101e40000000000 */
.L_x_30:
[----:B------:R-:W-:Y:S05]  /*4780*/  BSYNC B0 ;  /* 0x0000000000007941 */ /* 0x000fea0003800000 */
.L_x_29:
[----:B------:R-:W-:-:S04]  /*4790*/  DEPBAR.LE SB0, 0x0 ;  /* 0x000080000000791a */ /* 0x000fc80000000000 */
[----:B------:R-:W-:Y:S05]  /*47a0*/  EXIT ;  /* 0x000000000000794d */ /* 0x000fea0003800000 */
.L_x_4:
[----:B------:R-:W-:-:S08]  /*47b0*/  NOP ;  /* 0x0000000000007918 */ /* 0x000fd00000000000 */
[----:B------:R-:W1:-:S00]  /*47c0*/  USETMAXREG.DEALLOC.CTAPOOL 0x20 ;  /* 0x00000020000079c8 */ /* 0x000e4000080e0500 */
[----:B-1----:R-:W-:Y:S01]  /*47d0*/  LOP3.LUT R0, R0, 0x3, RZ, 0xc0, !PT ;  /* 0x0000000300007812 */ /* 0x002fe200078ec0ff */
[----:B------:R-:W-:-:S05]  /*47e0*/  IMAD.MOV.U32 R2, RZ, RZ, RZ ;  /* 0x000000ffff027224 */ /* 0x000fca00078e00ff */
[----:B------:R-:W1:Y:S02]  /*47f0*/  SHFL.IDX PT, R0, R0, RZ, 0x1f ;  /* 0x00001fff00007589 */ /* 0x000e6400000e0000 */
[----:B-1----:R-:W-:-:S13]  /*4800*/  ISETP.NE.AND P0, PT, R0, RZ, PT ;  /* 0x000000ff0000720c */ /* 0x002fda0003f05270 */
[----:B------:R-:W-:Y:S05]  /*4810*/  @!P0 BRA `(.L_x_31) ;  /* 0x0000000c00b88947 */ /* 0x000fea0003800000 */
[----:B------:R-:W-:-:S13]  /*4820*/  ISETP.NE.AND P0, PT, R0, 0x1, PT ;  /* 0x000000010000780c */ /* 0x000fda0003f05270 */
[----:B------:R-:W-:Y:S05]  /*4830*/  @P0 EXIT ;  /* 0x000000000000094d */ /* 0x000fea0003800000 */
[----:B------:R-:W1:Y:S02]  /*4840*/  S2UR UR12, SR_CTAID.Z ;  /* 0x00000000000c79c3 */ /* 0x000e640000002700 */
[----:B-1----:R-:W-:-:S13]  /*4850*/  ISETP.LE.AND P0, PT, RZ, UR12, PT ;  /* 0x0000000cff007c0c */ /* 0x002fda000bf03270 */
[----:B------:R-:W-:Y:S05]  /*4860*/  @!P0 EXIT ;  /* 0x000000000000894d */ /* 0x000fea0003800000 */
[----:B------:R-:W1:Y:S01]  /*4870*/  S2UR UR7, SR_CTAID.Y ;  /* 0x00000000000779c3 */ /* 0x000e620000002600 */
[----:B------:R-:W-:Y:S01]  /*4880*/  ULDC.64 UR8, c[0x0][0x2d8] ;  /* 0x0000b60000087ab9 */ /* 0x000fe20000000a00 */
[----:B------:R-:W-:Y:S01]  /*4890*/  ULDC.64 UR10, c[0x0][0x2e0] ;  /* 0x0000b800000a7ab9 */ /* 0x000fe20000000a00 */
[----:B------:R-:W-:-:S05]  /*48a0*/  ELECT P0, URZ, PT ;  /* 0x00000000003f782f */ /* 0x000fca0003800000 */
[----:B------:R-:W2:Y:S01]  /*48b0*/  LDC R2, c[0x0][0x280] ;  /* 0x0000a000ff027b82 */ /* 0x000ea20000000800 */
[----:B-1----:R-:W-:-:S04]  /*48c0*/  USHF.R.S32.HI UR4, URZ, 0x1f, UR7 ;  /* 0x0000001f3f047899 */ /* 0x002fc80008011407 */
[----:B------:R-:W-:Y:S02]  /*48d0*/  UIMAD UR6, UR4, UR8, URZ ;  /* 0x00000008040672a4 */ /* 0x000fe4000f8e023f */
[----:B------:R-:W-:Y:S01]  /*48e0*/  UIMAD.WIDE.U32 UR4, UR7, UR8, URZ ;  /* 0x00000008070472a5 */ /* 0x000fe2000f8e003f */
[----:B--2---:R-:W-:Y:S01]  /*48f0*/  ISETP.GE.AND P1, PT, R2, 0x1, PT ;  /* 0x000000010200780c */ /* 0x004fe20003f26270 */
[----:B------:R-:W-:Y:S02]  /*4900*/  UIMAD UR7, UR7, UR9, UR6 ;  /* 0x00000009070772a4 */ /* 0x000fe4000f8e0206 */
[----:B------:R-:W-:Y:S02]  /*4910*/  USHF.R.S32.HI UR6, URZ, 0x1f, UR12 ;  /* 0x0000001f3f067899 */ /* 0x000fe4000801140c */
[----:B------:R-:W-:Y:S02]  /*4920*/  UIADD3 UR5, UR5, UR7, URZ ;  /* 0x0000000705057290 */ /* 0x000fe4000fffe03f */
[----:B------:R-:W-:-:S04]  /*4930*/  UIMAD UR6, UR6, UR10, URZ ;  /* 0x0000000a060672a4 */ /* 0x000fc8000f8e023f */
[----:B------:R-:W-:Y:S02]  /*4940*/  UIMAD UR8, UR12, UR11, UR6 ;  /* 0x0000000b0c0872a4 */ /* 0x000fe4000f8e0206 */
[----:B------:R-:W-:Y:S01]  /*4950*/  UIMAD.WIDE.U32 UR6, UR12, UR10, UR4 ;  /* 0x0000000a0c0672a5 */ /* 0x000fe2000f8e0004 */
[----:B------:R-:W-:Y:S11]  /*4960*/  @!P1 EXIT ;  /* 0x000000000000994d */ /* 0x000ff60003800000 */
[C---:B------:R-:W-:Y:S01]  /*4970*/  VIADD R0, R2.reuse, 0x3f ;  /* 0x0000003f02007836 */ /* 0x040fe20000000000 */
[----:B------:R-:W-:Y:S01]  /*4980*/  ISETP.GE.AND P1, PT, R2, 0x41, PT ;  /* 0x000000410200780c */ /* 0x000fe20003f26270 */
[----:B------:R-:W-:Y:S01]  /*4990*/  UIADD3 UR8, UR7, UR8, URZ ;  /* 0x0000000807087290 */ /* 0x000fe2000fffe03f */
[----:B------:R-:W-:Y:S02]  /*49a0*/  UMOV UR4, URZ ;  /* 0x0000003f00047c82 */ /* 0x000fe40008000000 */
[----:B------:R-:W-:-:S04]  /*49b0*/  SHF.R.S32.HI R3, RZ, 0x1f, R0 ;  /* 0x0000001fff037819 */ /* 0x000fc80000011400 */
[----:B------:R-:W-:-:S04]  /*49c0*/  LEA.HI R3, R3, R0, RZ, 0x6 ;  /* 0x0000000003037211 */ /* 0x000fc800078f30ff */
[----:B------:R-:W-:-:S04]  /*49d0*/  SHF.R.S32.HI R0, RZ, 0x6, R3 ;  /* 0x00000006ff007819 */ /* 0x000fc80000011403 */
[----:B------:R-:W-:-:S04]  /*49e0*/  VIMNMX R0, R0, 0x1, !PT ;  /* 0x0000000100007848 */ /* 0x000fc80007fe0100 */
[----:B------:R-:W-:Y:S01]  /*49f0*/  LOP3.LUT R3, R0, 0x1, RZ, 0xc0, !PT ;  /* 0x0000000100037812 */ /* 0x000fe200078ec0ff */
[----:B------:R-:W-:Y:S06]  /*4a00*/  @!P1 BRA `(.L_x_32) ;  /* 0x0000000800209947 */ /* 0x000fec0003800000 */
[----:B------:R-:W-:Y:S01]  /*4a10*/  ULDC.64 UR20, c[0x0][0x2c0] ;  /* 0x0000b00000147ab9 */ /* 0x000fe20000000a00 */
[----:B------:R-:W-:Y:S01]  /*4a20*/  IMAD.IADD R0, R0, 0x1, -R3 ;  /* 0x0000000100007824 */ /* 0x000fe200078e0a03 */
[----:B------:R-:W-:Y:S01]  /*4a30*/  ULEA UR20, UP0, UR6, UR20, 0x2 ;  /* 0x0000001406147291 */ /* 0x000fe2000f80103f */
[----:B------:R-:W-:Y:S01]  /*4a40*/  UMOV UR4, URZ ;  /* 0x0000003f00047c82 */ /* 0x000fe20008000000 */
[----:B------:R-:W-:Y:S02]  /*4a50*/  UMOV UR5, URZ ;  /* 0x0000003f00057c82 */ /* 0x000fe40008000000 */
[----:B------:R-:W-:Y:S02]  /*4a60*/  ULEA.HI.X UR21, UR6, UR21, UR8, 0x2, UP0 ;  /* 0x0000001506157291 */ /* 0x000fe400080f1408 */
[----:B------:R-:W-:Y:S02]  /*4a70*/  UIADD3 UR12, UP0, UR20, 0x4000, URZ ;  /* 0x00004000140c7890 */ /* 0x000fe4000ff1e03f */
[----:B------:R-:W-:-:S02]  /*4a80*/  UIADD3 UR14, UP1, UR20, 0x8000, URZ ;  /* 0x00008000140e7890 */ /* 0x000fc4000ff3e03f */
[----:B------:R-:W-:Y:S02]  /*4a90*/  UIADD3 UR16, UP2, UR20, 0xc000, URZ ;  /* 0x0000c00014107890 */ /* 0x000fe4000ff5e03f */
[----:B------:R-:W-:Y:S02]  /*4aa0*/  UIADD3 UR18, UP3, UR20, 0x10000, URZ ;  /* 0x0001000014127890 */ /* 0x000fe4000ff7e03f */
[----:B------:R-:W-:Y:S02]  /*4ab0*/  UIADD3 UR20, UP4, UR20, 0x14000, URZ ;  /* 0x0001400014147890 */ /* 0x000fe4000ff9e03f */
[----:B------:R-:W-:Y:S02]  /*4ac0*/  UIADD3.X UR13, URZ, UR21, URZ, UP0, !UPT ;  /* 0x000000153f0d7290 */ /* 0x000fe400087fe43f */
[----:B------:R-:W-:Y:S02]  /*4ad0*/  UIADD3.X UR15, URZ, UR21, URZ, UP1, !UPT ;  /* 0x000000153f0f7290 */ /* 0x000fe40008ffe43f */
[----:B------:R-:W-:-:S02]  /*4ae0*/  UIADD3.X UR17, URZ, UR21, URZ, UP2, !UPT ;  /* 0x000000153f117290 */ /* 0x000fc400097fe43f */
[----:B------:R-:W-:Y:S02]  /*4af0*/  UIADD3.X UR19, URZ, UR21, URZ, UP3, !UPT ;  /* 0x000000153f137290 */ /* 0x000fe40009ffe43f */
[----:B------:R-:W-:Y:S01]  /*4b00*/  UIADD3.X UR21, URZ, UR21, URZ, UP4, !UPT ;  /* 0x000000153f157290 */ /* 0x000fe2000a7fe43f */
[----:B------:R-:W-:-:S11]  /*4b10*/  ULDC.64 UR24, c[0x0][0x2c0] ;  /* 0x0000b00000187ab9 */ /* 0x000fd60000000a00 */
.L_x_53:
[----:B------:R-:W-:Y:S01]  /*4b20*/  UIMAD UR10, UR4, 0x6000, URZ ;  /* 0x00006000040a78a4 */ /* 0x000fe2000f8e023f */
[----:B------:R-:W-:Y:S01]  /*4b30*/  BAR.SYNC.DEFER_BLOCKING 0xd, 0xa0 ;  /* 0x0342800000007b1d */ /* 0x000fe20000010000 */
[----:B------:R-:W-:Y:S02]  /*4b40*/  UIMAD UR9, UR5, 0x3000, URZ ;  /* 0x00003000050978a4 */ /* 0x000fe4000f8e023f */
[----:B------:R-:W-:Y:S02]  /*4b50*/  UIMAD.WIDE UR28, UR10, 0x4, UR12 ;  /* 0x000000040a1c78a5 */ /* 0x000fe4000f8e020c */
[----:B------:R-:W-:Y:S01]  /*4b60*/  UIMAD.WIDE UR26, UR10, 0x4, UR14 ;  /* 0x000000040a1a78a5 */ /* 0x000fe2000f8e020e */
[----:B------:R-:W-:Y:S01]  /*4b70*/  BSSY B0, `(.L_x_33) ;  /* 0x0000012000007945 */ /* 0x000fe20003800000 */
[----:B------:R-:W-:Y:S02]  /*4b80*/  UIMAD.WIDE UR30, UR10, 0x4, UR16 ;  /* 0x000000040a1e78a5 */ /* 0x000fe4000f8e0210 */
[----:B------:R-:W-:-:S02]  /*4b90*/  UIMAD.WIDE UR32, UR10, 0x4, UR18 ;  /* 0x000000040a2078a5 */ /* 0x000fc4000f8e0212 */
[----:B------:R-:W-:Y:S01]  /*4ba0*/  UIMAD.WIDE UR10, UR10, 0x4, UR20 ;  /* 0x000000040a0a78a5 */ /* 0x000fe2000f8e0214 */
[----:B------:R-:W-:Y:S11]  /*4bb0*/  @!P0 BRA `(.L_x_34) ;  /* 0x0000000000348947 */ /* 0x000ff60003800000 */
[----:B------:R-:W1:Y:S01]  /*4bc0*/  S2UR UR23, SR_CgaCtaId ;  /* 0x00000000001779c3 */ /* 0x000e620000008800 */
[----:B------:R-:W-:Y:S01]  /*4bd0*/  UIADD3 UR34, UP0, UR9, UR6, URZ ;  /* 0x0000000609227290 */ /* 0x000fe2000ff1e03f */
[----:B------:R-:W-:-:S03]  /*4be0*/  UMOV UR22, 0x400 ;  /* 0x0000040000167882 */ /* 0x000fc60000000000 */
[----:B------:R-:W-:Y:S02]  /*4bf0*/  ULEA.HI.X.SX32 UR35, UR9, UR8, 0x1, UP0 ;  /* 0x0000000809237291 */ /* 0x000fe400080f0e3f */
[----:B------:R-:W-:-:S04]  /*4c00*/  ULEA UR36, UP0, UR34, UR24, 0x2 ;  /* 0x0000001822247291 */ /* 0x000fc8000f80103f */
[----:B------:R-:W-:-:S03]  /*4c10*/  ULEA.HI.X UR37, UR34, UR25, UR35, 0x2, UP0 ;  /* 0x0000001922257291 */ /* 0x000fc600080f1423 */
[----:B------:R-:W-:Y:S01]  /*4c20*/  UMOV UR34, 0x0 ;  /* 0x0000000000227882 */ /* 0x000fe20000000000 */
[----:B------:R-:W-:Y:S01]  /*4c30*/  UMOV UR35, 0x14f00000 ;  /* 0x14f0000000237882 */ /* 0x000fe20000000000 */
[----:B-1----:R-:W-:-:S03]  /*4c40*/  ULEA UR22, UR23, UR22, 0x18 ;  /* 0x0000001617167291 */ /* 0x002fc6000f8ec03f */
[----:B------:R-:W-:Y:S01]  /*4c50*/  UMOV UR23, 0x400 ;  /* 0x0000040000177882 */ /* 0x000fe20000000000 */
[----:B------:R-:W-:-:S09]  /*4c60*/  UIADD3 UR22, UR22, 0x12000, URZ ;  /* 0x0001200016167890 */ /* 0x000fd2000fffe03f */
[----:B------:R1:W-:Y:S02]  /*4c70*/  UBLKRED.G.S.ADD.F32.RN [UR36], [UR22], UR23, desc[UR34] ;  /* 0x00002224160073bb */ /* 0x0003e400080a1417 */
[----:B-1----:R0:W-:Y:S02]  /*4c80*/  UTMACMDFLUSH ;  /* 0x00000000000079b7 */ /* 0x0021e40000000000 */
.L_x_34:
[----:B------:R-:W-:Y:S05]  /*4c90*/  BSYNC B0 ;  /* 0x0000000000007941 */ /* 0x000fea0003800000 */
.L_x_33:
[----:B------:R-:W-:Y:S06]  /*4ca0*/  BAR.SYNC.DEFER_BLOCKING 0xe, 0xa0 ;  /* 0x0382800000007b1d */ /* 0x000fec0000010000 */
[----:B------:R-:W-:Y:S04]  /*4cb0*/  BSSY B0, `(.L_x_35) ;  /* 0x000000b000007945 */ /* 0x000fe80003800000 */
[----:B------:R-:W-:Y:S05]  /*4cc0*/  @!P0 BRA `(.L_x_36) ;  /* 0x0000000000248947 */ /* 0x000fea0003800000 */
[----:B------:R-:W1:Y:S01]  /*4cd0*/  S2UR UR23, SR_CgaCtaId ;  /* 0x00000000001779c3 */ /* 0x000e620000008800 */
[----:B------:R-:W-:Y:S01]  /*4ce0*/  UMOV UR22, 0x400 ;  /* 0x0000040000167882 */ /* 0x000fe20000000000 */
[----:B------:R-:W-:Y:S01]  /*4cf0*/  UMOV UR34, 0x0 ;  /* 0x0000000000227882 */ /* 0x000fe20000000000 */
[----:B------:R-:W-:Y:S01]  /*4d00*/  UMOV UR35, 0x14f00000 ;  /* 0x14f0000000237882 */ /* 0x000fe20000000000 */
[----:B-1----:R-:W-:-:S03]  /*4d10*/  ULEA UR22, UR23, UR22, 0x18 ;  /* 0x0000001617167291 */ /* 0x002fc6000f8ec03f */
[----:B------:R-:W-:Y:S01]  /*4d20*/  UMOV UR23, 0x400 ;  /* 0x0000040000177882 */ /* 0x000fe20000000000 */
[----:B------:R-:W-:-:S09]  /*4d30*/  UIADD3 UR22, UR22, 0x16000, URZ ;  /* 0x0001600016167890 */ /* 0x000fd2000fffe03f */
[----:B------:R1:W-:Y:S02]  /*4d40*/  UBLKRED.G.S.ADD.F32.RN [UR28], [UR22], UR23, desc[UR34] ;  /* 0x0000221c160073bb */ /* 0x0003e400080a1417 */
[----:B-1----:R0:W-:Y:S02]  /*4d50*/  UTMACMDFLUSH ;  /* 0x00000000000079b7 */ /* 0x0021e40000000000 */
.L_x_36:
[----:B------:R-:W-:Y:S05]  /*4d60*/  BSYNC B0 ;  /* 0x0000000000007941 */ /* 0x000fea0003800000 */
.L_x_35:
        /* <DEDUP_REMOVED lines=10> */
[----:B------:R1:W-:Y:S01]  /*4e10*/  UBLKRED.G.S.ADD.F32.RN [UR26], [UR22], UR23, desc[UR28] ;  /* 0x00001c1a160073bb */ /* 0x0003e200080a1417 */
[----:B------:R0:W-:Y:S01]  /*4e20*/  UTMACMDFLUSH ;  /* 0x00000000000079b7 */ /* 0x0001e20000000000 */
[----:B-1----:R-:W-:-:S04]  /*4e30*/  DEPBAR.LE SB0, 0x2 ;  /* 0x000080800000791a */ /* 0x002fc80000000000 */
.L_x_38:
[----:B------:R-:W-:Y:S05]  /*4e40*/  BSYNC B0 ;  /* 0x0000000000007941 */ /* 0x000fea0003800000 */
.L_x_37:
[----:B------:R-:W-:Y:S06]  /*4e50*/  BAR.ARV 0xa, 0xa0 ;  /* 0x0282800000007b1d */ /* 0x000fec0000002000 */
[----:B------:R-:W-:Y:S04]  /*4e60*/  BSSY B0, `(.L_x_39) ;  /* 0x0000003000007945 */ /* 0x000fe80003800000 */
[----:B------:R-:W-:Y:S05]  /*4e70*/  @!P0 BRA `(.L_x_40) ;  /* 0x0000000000048947 */ /* 0x000fea0003800000 */
[----:B------:R-:W-:-:S04]  /*4e80*/  DEPBAR.LE SB0, 0x1 ;  /* 0x000080400000791a */ /* 0x000fc80000000000 */
.L_x_40:
[----:B------:R-:W-:Y:S05]  /*4e90*/  BSYNC B0 ;  /* 0x0000000000007941 */ /* 0x000fea0003800000 */
.L_x_39:
[----:B------:R-:W-:Y:S06]  /*4ea0*/  BAR.ARV 0xb, 0xa0 ;  /* 0x02c2800000007b1d */ /* 0x000fec0000002000 */
[----:B------:R-:W-:Y:S04]  /*4eb0*/  BSSY B0, `(.L_x_41) ;  /* 0x0000003000007945 */ /* 0x000fe80003800000 */
[----:B------:R-:W-:Y:S05]  /*4ec0*/  @!P0 BRA `(.L_x_42) ;  /* 0x0000000000048947 */ /* 0x000fea0003800000 */
[----:B------:R-:W-:-:S04]  /*4ed0*/  DEPBAR.LE SB0, 0x0 ;  /* 0x000080000000791a */ /* 0x000fc80000000000 */
.L_x_42:
[----:B------:R-:W-:Y:S05]  /*4ee0*/  BSYNC B0 ;  /* 0x0000000000007941 */ /* 0x000fea0003800000 */
.L_x_41:
[----:B------:R-:W-:Y:S06]  /*4ef0*/  BAR.ARV 0xc, 0xa0 ;  /* 0x0302800000007b1d */ /* 0x000fec0000002000 */
[----:B------:R-:W-:Y:S02]  /*4f00*/  BSSY B0, `(.L_x_43) ;  /* 0x000000c000007945 */ /* 0x000fe40003800000 */
[----:B------:R-:W-:Y:S06]  /*4f10*/  BAR.SYNC.DEFER_BLOCKING 0xd, 0xa0 ;  /* 0x0342800000007b1d */ /* 0x000fec0000010000 */
        /* <DEDUP_REMOVED lines=10> */
.L_x_44:
[----:B------:R-:W-:Y:S05]  /*4fc0*/  BSYNC B0 ;  /* 0x0000000000007941 */ /* 0x000fea0003800000 */
.L_x_43:
        /* <DEDUP_REMOVED lines=12> */
.L_x_46:
[----:B------:R-:W-:Y:S05]  /*5090*/  BSYNC B0 ;  /* 0x0000000000007941 */ /* 0x000fea0003800000 */
.L_x_45:
        /* <DEDUP_REMOVED lines=13> */
.L_x_48:
[----:B------:R-:W-:Y:S05]  /*5170*/  BSYNC B0 ;  /* 0x0000000000007941 */ /* 0x000fea0003800000 */
.L_x_47:
[----:B------:R-:W-:Y:S06]  /*5180*/  BAR.ARV 0xa, 0xa0 ;  /* 0x0282800000007b1d */ /* 0x000fec0000002000 */
[----:B------:R-:W-:Y:S04]  /*5190*/  BSSY B0, `(.L_x_49) ;  /* 0x0000003000007945 */ /* 0x000fe80003800000 */
[----:B------:R-:W-:Y:S05]  /*51a0*/  @!P0 BRA `(.L_x_50) ;  /* 0x0000000000048947 */ /* 0x000fea0003800000 */
[----:B------:R-:W-:-:S04]  /*51b0*/  DEPBAR.LE SB0, 0x1 ;  /* 0x000080400000791a */ /* 0x000fc80000000000 */
.L_x_50:
[----:B------:R-:W-:Y:S05]  /*51c0*/  BSYNC B0 ;  /* 0x0000000000007941 */ /* 0x000fea0003800000 */
.L_x_49:
[----:B------:R-:W-:Y:S01]  /*51d0*/  VIADD R0, R0, 0xfffffffe ;  /* 0xfffffffe00007836 */ /* 0x000fe20000000000 */
[----:B------:R-:W-:Y:S06]  /*51e0*/  BAR.ARV 0xb, 0xa0 ;  /* 0x02c2800000007b1d */ /* 0x000fec0000002000 */
[----:B------:R-:W-:Y:S01]  /*51f0*/  BSSY B0, `(.L_x_51) ;  /* 0x0000004000007945 */ /* 0x000fe20003800000 */
[----:B------:R-:W-:-:S03]  /*5200*/  ISETP.NE.AND P1, PT, R0, RZ, PT ;  /* 0x000000ff0000720c */ /* 0x000fc60003f25270 */
[----:B------:R-:W-:Y:S10]  /*5210*/  @!P0 BRA `(.L_x_52) ;  /* 0x0000000000048947 */ /* 0x000ff40003800000 */
[----:B------:R-:W-:-:S04]  /*5220*/  DEPBAR.LE SB0, 0x0 ;  /* 0x000080000000791a */ /* 0x000fc80000000000 */
.L_x_52:
[----:B------:R-:W-:Y:S05]  /*5230*/  BSYNC B0 ;  /* 0x0000000000007941 */ /* 0x000fea0003800000 */
.L_x_51:
[----:B------:R-:W-:Y:S06]  /*5240*/  BAR.ARV 0xc, 0xa0 ;  /* 0x0302800000007b1d */ /* 0x000fec0000002000 */
[----:B------:R-:W-:Y:S02]  /*5250*/  UIADD3 UR5, UR5, 0x2, URZ ;  /* 0x0000000205057890 */ /* 0x000fe4000fffe03f */
[----:B------:R-:W-:Y:S01]  /*5260*/  UIADD3 UR4, UR4, 0x1, URZ ;  /* 0x0000000104047890 */ /* 0x000fe2000fffe03f */
[----:B------:R-:W-:Y:S11]  /*5270*/  @P1 BRA `(.L_x_53) ;  /* 0xfffffff800281947 */ /* 0x000ff6000383ffff */
[----:B------:R-:W-:-:S12]  /*5280*/  UIADD3 UR4, UR9, 0x6000, URZ ;  /* 0x0000600009047890 */ /* 0x000fd8000fffe03f */
.L_x_32:
[----:B------:R-:W-:-:S13]  /*5290*/  ISETP.NE.AND P1, PT, R3, RZ, PT ;  /* 0x000000ff0300720c */ /* 0x000fda0003f25270 */
[----:B------:R-:W-:Y:S05]  /*52a0*/  @!P1 EXIT ;  /* 0x000000000000994d */ /* 0x000fea0003800000 */
[----:B------:R-:W-:Y:S06]  /*52b0*/  BAR.SYNC.DEFER_BLOCKING 0xd, 0xa0 ;  /* 0x0342800000007b1d */ /* 0x000fec0000010000 */
[----:B------:R-:W-:Y:S04]  /*52c0*/  BSSY B0, `(.L_x_54) ;  /* 0x0000010000007945 */ /* 0x000fe80003800000 */
[----:B------:R-:W-:Y:S05]  /*52d0*/  @!P0 BRA `(.L_x_55) ;  /* 0x0000000000388947 */ /* 0x000fea0003800000 */
[----:B------:R-:W1:Y:S01]  /*52e0*/  S2UR UR9, SR_CgaCtaId ;  /* 0x00000000000979c3 */ /* 0x000e620000008800 */
[----:B------:R-:W-:Y:S01]  /*52f0*/  UIADD3 UR12, UP0, UR4, UR6, URZ ;  /* 0x00000006040c7290 */ /* 0x000fe2000ff1e03f */
[----:B------:R-:W-:Y:S01]  /*5300*/  UMOV UR5, 0x400 ;  /* 0x0000040000057882 */ /* 0x000fe20000000000 */
[----:B------:R-:W-:Y:S02]  /*5310*/  ULDC.64 UR10, c[0x0][0x2c0] ;  /* 0x0000b000000a7ab9 */ /* 0x000fe40000000a00 */
        /* <DEDUP_REMOVED lines=10> */
.L_x_55:
[----:B------:R-:W-:Y:S05]  /*53c0*/  BSYNC B0 ;  /* 0x0000000000007941 */ /* 0x000fea0003800000 */
.L_x_54:
[----:B------:R-:W-:Y:S06]  /*53d0*/  BAR.SYNC.DEFER_BLOCKING 0xe, 0xa0 ;  /* 0x0382800000007b1d */ /* 0x000fec0000010000 */
[----:B------:R-:W-:Y:S04]  /*53e0*/  BSSY B0, `(.L_x_56) ;  /* 0x0000011000007945 */ /* 0x000fe80003800000 */
[----:B------:R-:W-:Y:S05]  /*53f0*/  @!P0 BRA `(.L_x_57) ;  /* 0x00000000003c8947 */ /* 0x000fea0003800000 */
[----:B------:R-:W1:Y:S01]  /*5400*/  S2UR UR12, SR_CgaCtaId ;  /* 0x00000000000c79c3 */ /* 0x000e620000008800 */
[----:B------:R-:W-:Y:S01]  /*5410*/  UIADD3 UR5, UR4, 0x1000, URZ ;  /* 0x0000100004057890 */ /* 0x000fe2000fffe03f */
[----:B------:R-:W-:Y:S01]  /*5420*/  UMOV UR9, 0x400 ;  /* 0x0000040000097882 */ /* 0x000fe20000000000 */
[----:B------:R-:W-:Y:S02]  /*5430*/  ULDC.64 UR10, c[0x0][0x2c0] ;  /* 0x0000b000000a7ab9 */ /* 0x000fe40000000a00 */
[----:B------:R-:W-:-:S04]  /*5440*/  UIADD3 UR13, UP0, UR5, UR6, URZ ;  /* 0x00000006050d7290 */ /* 0x000fc8000ff1e03f */
        /* <DEDUP_REMOVED lines=10> */
.L_x_57:
[----:B------:R-:W-:Y:S05]  /*54f0*/  BSYNC B0 ;  /* 0x0000000000007941 */ /* 0x000fea0003800000 */
.L_x_56:
        /* <DEDUP_REMOVED lines=19> */
.L_x_59:
[----:B------:R-:W-:Y:S05]  /*5630*/  BSYNC B0 ;  /* 0x0000000000007941 */ /* 0x000fea0003800000 */
.L_x_58:
[----:B------:R-:W-:Y:S06]  /*5640*/  BAR.ARV 0xa, 0xa0 ;  /* 0x0282800000007b1d */ /* 0x000fec0000002000 */
[----:B------:R-:W-:Y:S04]  /*5650*/  BSSY B0, `(.L_x_60) ;  /* 0x0000003000007945 */ /* 0x000fe80003800000 */
[----:B------:R-:W-:Y:S05]  /*5660*/  @!P0 BRA `(.L_x_61) ;  /* 0x0000000000048947 */ /* 0x000fea0003800000 */
[----:B------:R-:W-:-:S04]  /*5670*/  DEPBAR.LE SB0, 0x1 ;  /* 0x000080400000791a */ /* 0x000fc80000000000 */
.L_x_61:
[----:B------:R-:W-:Y:S05]  /*5680*/  BSYNC B0 ;  /* 0x0000000000007941 */ /* 0x000fea0003800000 */
.L_x_60:
[----:B------:R-:W-:Y:S06]  /*5690*/  BAR.ARV 0xb, 0xa0 ;  /* 0x02c2800000007b1d */ /* 0x000fec0000002000 */
[----:B------:R-:W-:Y:S04]  /*56a0*/  BSSY B0, `(.L_x_62) ;  /* 0x0000003000007945 */ /* 0x000fe80003800000 */
[----:B------:R-:W-:Y:S05]  /*56b0*/  @!P0 BRA `(.L_x_63) ;  /* 0x0000000000048947 */ /* 0x000fea0003800000 */
[----:B------:R-:W-:-:S04]  /*56c0*/  DEPBAR.LE SB0, 0x0 ;  /* 0x000080000000791a */ /* 0x000fc80000000000 */
.L_x_63:
[----:B------:R-:W-:Y:S05]  /*56d0*/  BSYNC B0 ;  /* 0x0000000000007941 */ /* 0x000fea0003800000 */
.L_x_62:
[----:B------:R-:W-:Y:S06]  /*56e0*/  BAR.ARV 0xc, 0xa0 ;  /* 0x0302800000007b1d */ /* 0x000fec0000002000 */
[----:B------:R-:W-:Y:S05]  /*56f0*/  EXIT ;  /* 0x000000000000794d */ /* 0x000fea0003800000 */
.L_x_31:
[----:B------:R-:W1:Y:S01]  /*5700*/  S2UR UR29, SR_CTAID.Z ;  /* 0x00000000001d79c3 */ /* 0x000e620000002700 */
[----:B------:R-:W-:Y:S02]  /*5710*/  IMAD.MOV.U32 R12, RZ, RZ, 0x1 ;  /* 0x00000001ff0c7424 */ /* 0x000fe400078e00ff */
[----:B------:R-:W-:Y:S01]  /*5720*/  IMAD.MOV.U32 R4, RZ, RZ, 0x1 ;  /* 0x00000001ff047424 */ /* 0x000fe200078e00ff */
[----:B-1----:R-:W-:-:S13]  /*5730*/  ISETP.LE.AND P0, PT, RZ, UR29, PT ;  /* 0x0000001dff007c0c */ /* 0x002fda000bf03270 */
[----:B------:R-:W-:Y:S05]  /*5740*/  @!P0 BRA `(.L_x_64) ;  /* 0x0000001c00bc8947 */ /* 0x000fea0003800000 */
[----:B------:R-:W1:Y:S01]  /*5750*/  S2R R13, SR_CTAID.Y ;  /* 0x00000000000d7919 */ /* 0x000e620000002600 */
[----:B------:R-:W2:Y:S01]  /*5760*/  LDC.64 R8, c[0x0][0x718] ;  /* 0x0001c600ff087b82 */ /* 0x000ea20000000a00 */
[----:B------:R-:W-:Y:S01]  /*5770*/  ULDC UR4, c[0x0][0x2e8] ;  /* 0x0000ba0000047ab9 */ /* 0x000fe20000000800 */
[----:B------:R-:W-:Y:S01]  /*5780*/  BSSY B0, `(.L_x_64) ;  /* 0x00001eb000007945 */ /* 0x000fe20003800000 */
[----:B------:R-:W3:Y:S01]  /*5790*/  S2R R11, SR_CTAID.Z ;  /* 0x00000000000b7919 */ /* 0x000ee20000002700 */
[----:B------:R-:W-:-:S04]  /*57a0*/  UISETP.NE.AND UP0, UPT, UR4, 0x1, UPT ;  /* 0x000000010400788c */ /* 0x000fc8000bf05270 */
[----:B------:R-:W2:Y:S07]  /*57b0*/  S2UR UR28, SR_CTAID.Y ;  /* 0x00000000001c79c3 */ /* 0x000eae0000002600 */
[----:B------:R-:W-:Y:S01]  /*57c0*/  @UP0 ULDC UR6, c[0x0][0x2ec] ;  /* 0x0000bb0000060ab9 */ /* 0x000fe20000000800 */
[----:B------:R-:W4:Y:S01]  /*57d0*/  LDC.64 R14, c[0x0][0x720] ;  /* 0x0001c800ff0e7b82 */ /* 0x000f220000000a00 */
[----:B------:R-:W-:-:S07]  /*57e0*/  @UP0 ULDC UR8, c[0x0][0x2f0] ;  /* 0x0000bc0000080ab9 */ /* 0x000fce0000000800 */
[----:B------:R-:W5:Y:S01]  /*57f0*/  LDC.64 R4, c[0x0][0x700] ;  /* 0x0001c000ff047b82 */ /* 0x000f620000000a00 */
[----:B-1----:R-:W-:-:S07]  /*5800*/  SHF.R.S32.HI R13, RZ, 0x1f, R13 ;  /* 0x0000001fff0d7819 */ /* 0x002fce000001140d */
[----:B------:R-:W1:Y:S01]  /*5810*/  LDC.64 R6, c[0x0][0x730] ;  /* 0x0001cc00ff067b82 */ /* 0x000e620000000a00 */
[----:B--2---:R-:W-:Y:S01]  /*5820*/  IMAD.WIDE.U32 R2, R8, UR28, RZ ;  /* 0x0000001c08027c25 */ /* 0x004fe2000f8e00ff */
[----:B------:R-:W-:Y:S01]  /*5830*/  UIMAD.WIDE.U32 UR6, UR28, UR6, URZ ;  /* 0x000000061c0672a5 */ /* 0x000fe2000f8e003f */
[----:B---3--:R-:W-:Y:S01]  /*5840*/  SHF.R.S32.HI R11, RZ, 0x1f, R11 ;  /* 0x0000001fff0b7819 */ /* 0x008fe2000001140b */
[----:B------:R-:W-:Y:S01]  /*5850*/  UMOV UR36, UR28 ;  /* 0x0000001c00247c82 */ /* 0x000fe20008000000 */
[----:B------:R-:W-:Y:S01]  /*5860*/  IMAD R0, R13, R8, RZ ;  /* 0x000000080d007224 */ /* 0x000fe200078e02ff */
[----:B------:R-:W-:-:S03]  /*5870*/  @UP0 USHF.R.U32.HI UR36, URZ, UR8, UR7 ;  /* 0x000000083f240299 */ /* 0x000fc60008011607 */
[----:B------:R-:W-:Y:S02]  /*5880*/  IMAD R9, R9, UR28, R0 ;  /* 0x0000001c09097c24 */ /* 0x000fe4000f8e0200 */
[----:B----4-:R-:W-:Y:S02]  /*5890*/  IMAD R0, R11, R14, RZ ;  /* 0x0000000e0b007224 */ /* 0x010fe400078e02ff */
[----:B------:R-:W-:Y:S02]  /*58a0*/  IMAD.IADD R3, R3, 0x1, R9 ;  /* 0x0000000103037824 */ /* 0x000fe400078e0209 */
[----:B------:R-:W2:Y:S01]  /*58b0*/  LDC.64 R8, c[0x0][0x738] ;  /* 0x0001ce00ff087b82 */ /* 0x000ea20000000a00 */
[----:B------:R-:W-:Y:S02]  /*58c0*/  IMAD R15, R15, UR29, R0 ;  /* 0x0000001d0f0f7c24 */ /* 0x000fe4000f8e0200 */
[----:B------:R-:W-:-:S04]  /*58d0*/  IMAD.WIDE.U32 R2, R14, UR29, R2 ;  /* 0x0000001d0e027c25 */ /* 0x000fc8000f8e0002 */
[----:B------:R-:W-:Y:S01]  /*58e0*/  IMAD.IADD R0, R3, 0x1, R15 ;  /* 0x0000000103007824 */ /* 0x000fe200078e020f */
[----:B-----5:R-:W-:Y:S01]  /*58f0*/  LEA R4, P0, R2, R4, 0x2 ;  /* 0x0000000402047211 */ /* 0x020fe200078010ff */
[----:B-1----:R-:W-:-:S03]  /*5900*/  IMAD R10, R13, R6, RZ ;  /* 0x000000060d0a7224 */ /* 0x002fc600078e02ff */
[----:B------:R-:W-:Y:S02]  /*5910*/  LEA.HI.X R0, R2, R5, R0, 0x2, P0 ;  /* 0x0000000502007211 */ /* 0x000fe400000f1400 */
[----:B------:R-:W-:Y:S01]  /*5920*/  ELECT P0, URZ, PT ;  /* 0x00000000003f782f */ /* 0x000fe20003800000 */
[----:B------:R-:W-:Y:S01]  /*5930*/  IMAD R3, R7, UR28, R10 ;  /* 0x0000001c07037c24 */ /* 0x000fe2000f8e020a */
[----:B------:R-:W-:Y:S01]  /*5940*/  R2UR UR4, R4 ;  /* 0x00000000040472ca */ /* 0x000fe200000e0000 */
[----:B------:R-:W-:Y:S01]  /*5950*/  IMAD.WIDE.U32 R6, R6, UR28, RZ ;  /* 0x0000001c06067c25 */ /* 0x000fe2000f8e00ff */
[----:B------:R-:W-:-:S03]  /*5960*/  R2UR UR5, R0 ;  /* 0x00000000000572ca */ /* 0x000fc600000e0000 */
[----:B------:R-:W-:Y:S02]  /*5970*/  IMAD.IADD R7, R7, 0x1, R3 ;  /* 0x0000000107077824 */ /* 0x000fe400078e0203 */
[----:B------:R-:W-:Y:S02]  /*5980*/  IMAD.MOV.U32 R2, RZ, RZ, RZ ;  /* 0x000000ffff027224 */ /* 0x000fe400078e00ff */
[----:B--2---:R-:W-:Y:S02]  /*5990*/  IMAD R0, R11, R8, RZ ;  /* 0x000000080b007224 */ /* 0x004fe400078e02ff */
[----:B------:R-:W-:-:S04]  /*59a0*/  IMAD.WIDE.U32 R6, R8, UR29, R6 ;  /* 0x0000001d08067c25 */ /* 0x000fc8000f8e0006 */
[----:B------:R-:W-:Y:S02]  /*59b0*/  IMAD R9, R9, UR29, R0 ;  /* 0x0000001d09097c24 */ /* 0x000fe4000f8e0200 */
[----:B------:R-:W-:Y:S01]  /*59c0*/  IMAD.MOV.U32 R4, RZ, RZ, 0x1 ;  /* 0x00000001ff047424 */ /* 0x000fe200078e00ff */
[----:B------:R-:W-:Y:S06]  /*59d0*/  @!P0 BRA `(.L_x_65) ;  /* 0x0000001c00148947 */ /* 0x000fec0003800000 */
[----:B------:R-:W1:Y:S01]  /*59e0*/  S2R R3, SR_CgaCtaId ;  /* 0x0000000000037919 */ /* 0x000e620000008800 */
[----:B------:R-:W-:Y:S01]  /*59f0*/  IMAD.MOV.U32 R10, RZ, RZ, 0x1 ;  /* 0x00000001ff0a7424 */ /* 0x000fe200078e00ff */
[----:B------:R-:W-:Y:S01]  /*5a00*/  MOV R0, 0x400 ;  /* 0x0000040000007802 */ /* 0x000fe20000000f00 */
[----:B------:R-:W-:Y:S01]  /*5a10*/  IMAD.IADD R11, R7, 0x1, R9 ;  /* 0x00000001070b7824 */ /* 0x000fe200078e0209 */
[----:B------:R-:W2:Y:S02]  /*5a20*/  S2R R16, SR_TID.X ;  /* 0x0000000000107919 */ /* 0x000ea40000002100 */
[----:B------:R-:W-:Y:S01]  /*5a30*/  SHF.L.U32 R10, R10, 0x1f, RZ ;  /* 0x0000001f0a0a7819 */ /* 0x000fe200000006ff */
[----:B------:R-:W3:Y:S01]  /*5a40*/  S2R R2, SR_CTAID.X ;  /* 0x0000000000027919 */ /* 0x000ee20000002500 */
[----:B-1----:R-:W-:-:S04]  /*5a50*/  LEA R0, R3, R0, 0x18 ;  /* 0x0000000003007211 */ /* 0x002fc800078ec0ff */
[----:B------:R-:W1:Y:S01]  /*5a60*/  SYNCS.PHASECHK.TRANS64.TRYWAIT P1, [R0+URZ+0x36420], R10 ;  /* 0x0364200a000075a7 */ /* 0x000e62000802017f */
[----:B--2---:R-:W-:Y:S01]  /*5a70*/  LOP3.LUT P0, RZ, R16, 0x7f, RZ, 0xc0, !PT ;  /* 0x0000007f10ff7812 */ /* 0x004fe2000780c0ff */
[----:B-1-3--:R-:W-:-:S12]  /*5a80*/  @!P1 BRA `(.L_x_66) ;  /* 0x0000001c00d09947 */ /* 0x00afd80003800000 */
.L_x_95:
[----:B------:R-:W-:Y:S02]  /*5a90*/  IMAD.MOV.U32 R12, RZ, RZ, 0x1 ;  /* 0x00000001ff0c7424 */ /* 0x000fe400078e00ff */
[----:B------:R-:W-:Y:S01]  /*5aa0*/  IMAD R4, R2, 0x60, RZ ;  /* 0x0000006002047824 */ /* 0x000fe200078e02ff */
[----:B------:R-:W-:Y:S06]  /*5ab0*/  @P0 BRA `(.L_x_67) ;  /* 0x0000000000180947 */ /* 0x000fec0003800000 */
[----:B------:R-:W2:Y:S01]  /*5ac0*/  S2R R5, SR_TID.X ;  /* 0x0000000000057919 */ /* 0x000ea20000002100 */
[----:B------:R-:W-:-:S04]  /*5ad0*/  IMAD.MOV.U32 R3, RZ, RZ, 0x6100 ;  /* 0x00006100ff037424 */ /* 0x000fc800078e00ff */
[----:B------:R3:W-:Y:S01]  /*5ae0*/  SYNCS.ARRIVE.TRANS64 RZ, [R0+URZ+0x36410], R3 ;  /* 0x0364100300ff79a7 */ /* 0x0007e2000800003f */
[----:B--2---:R-:W-:-:S13]  /*5af0*/  LOP3.LUT P1, RZ, R5, 0x1f, RZ, 0xc0, !PT ;  /* 0x0000001f05ff7812 */ /* 0x004fda000782c0ff */
[----:B---3--:R-:W-:Y:S05]  /*5b00*/  @!P1 BRA `(.L_x_67) ;  /* 0x0000000000049947 */ /* 0x008fea0003800000 */
[----:B------:R-:W-:Y:S01]  /*5b10*/  BPT.TRAP 0x1 ;  /* 0x000000040000795c */ /* 0x000fe20000300000 */
.L_x_67:
[----:B------:R-:W2:Y:S01]  /*5b20*/  LDC.64 R8, c[0x0][0x198] ;  /* 0x00006600ff087b82 */ /* 0x000ea20000000a00 */
[----:B------:R-:W-:Y:S01]  /*5b30*/  R2UR UR32, R0 ;  /* 0x00000000002072ca */ /* 0x000fe200000e0000 */
[----:B------:R-:W-:Y:S01]  /*5b40*/  UMOV UR27, URZ ;  /* 0x0000003f001b7c82 */ /* 0x000fe20008000000 */
[----:B------:R-:W-:Y:S01]  /*5b50*/  R2UR UR35, R4 ;  /* 0x00000000042372ca */ /* 0x000fe200000e0000 */
[----:B------:R-:W-:Y:S01]  /*5b60*/  UMOV UR30, 0x0 ;  /* 0x00000000001e7882 */ /* 0x000fe20000000000 */
[----:B------:R-:W-:Y:S01]  /*5b70*/  UMOV UR31, 0x14f00000 ;  /* 0x14f00000001f7882 */ /* 0x000fe20000000000 */
[----:B------:R-:W-:Y:S01]  /*5b80*/  UMOV UR26, URZ ;  /* 0x0000003f001a7c82 */ /* 0x000fe20008000000 */
[----:B------:R-:W-:Y:S01]  /*5b90*/  UMOV UR18, 0x40 ;  /* 0x0000004000127882 */ /* 0x000fe20000000000 */
[----:B------:R-:W3:Y:S01]  /*5ba0*/  LDC R16, c[0x0][0x280] ;  /* 0x0000a000ff107b82 */ /* 0x000ee20000000800 */
[----:B------:R-:W-:Y:S01]  /*5bb0*/  UMOV UR20, UR28 ;  /* 0x0000001c00147c82 */ /* 0x000fe20008000000 */
[----:B------:R-:W-:Y:S01]  /*5bc0*/  UMOV UR21, UR29 ;  /* 0x0000001d00157c82 */ /* 0x000fe20008000000 */
[----:B------:R-:W-:Y:S01]  /*5bd0*/  UMOV UR19, UR27 ;  /* 0x0000001b00137c82 */ /* 0x000fe20008000000 */
[----:B------:R-:W-:Y:S01]  /*5be0*/  UMOV UR10, 0x80 ;  /* 0x00000080000a7882 */ /* 0x000fe20000000000 */
[----:B------:R-:W-:Y:S01]  /*5bf0*/  UMOV UR12, UR28 ;  /* 0x0000001c000c7c82 */ /* 0x000fe20008000000 */
[----:B------:R-:W-:Y:S01]  /*5c00*/  UIADD3 UR24, UR32, 0x1e000, URZ ;  /* 0x0001e00020187890 */ /* 0x000fe2000fffe03f */
[----:B------:R-:W-:Y:S01]  /*5c10*/  IMAD.MOV.U32 R4, RZ, RZ, 0x1 ;  /* 0x00000001ff047424 */ /* 0x000fe200078e00ff */
[----:B------:R-:W-:-:S02]  /*5c20*/  UIADD3 UR25, UR32, 0x36410, URZ ;  /* 0x0003641020197890 */ /* 0x000fc4000fffe03f */
[----:B------:R-:W-:Y:S02]  /*5c30*/  UIADD3 UR16, UR32, 0x20000, URZ ;  /* 0x0002000020107890 */ /* 0x000fe4000fffe03f */
[----:B------:R-:W-:Y:S02]  /*5c40*/  UIADD3 UR8, UR32, 0x22000, URZ ;  /* 0x0002200020087890 */ /* 0x000fe4000fffe03f */
[----:B------:R-:W-:Y:S01]  /*5c50*/  UIADD3 UR40, UR32, 0x30000, URZ ;  /* 0x0003000020287890 */ /* 0x000fe2000fffe03f */
[----:B--2---:R-:W-:Y:S01]  /*5c60*/  IMAD.MOV.U32 R13, RZ, RZ, R8 ;  /* 0x000000ffff0d7224 */ /* 0x004fe200078e0008 */
[----:B------:R-:W-:Y:S01]  /*5c70*/  UIADD3 UR33, UR32, 0x36400, URZ ;  /* 0x0003640020217890 */ /* 0x000fe2000fffe03f */
[----:B------:R-:W-:Y:S01]  /*5c80*/  IMAD.MOV.U32 R14, RZ, RZ, R9 ;  /* 0x000000ffff0e7224 */ /* 0x000fe200078e0009 */
[----:B------:R-:W-:Y:S01]  /*5c90*/  UMOV UR17, UR25 ;  /* 0x0000001900117c82 */ /* 0x000fe20008000000 */
[----:B------:R-:W-:Y:S01]  /*5ca0*/  UMOV UR13, UR29 ;  /* 0x0000001d000d7c82 */ /* 0x000fe20008000000 */
[C---:B------:R-:W-:Y:S01]  /*5cb0*/  IADD3 R2, P2, R13.reuse, 0x2f0, RZ ;  /* 0x000002f00d027810 */ /* 0x040fe20007f5e0ff */
[----:B------:R-:W-:Y:S01]  /*5cc0*/  UMOV UR11, UR27 ;  /* 0x0000001b000b7c82 */ /* 0x000fe20008000000 */
[C---:B------:R-:W-:Y:S01]  /*5cd0*/  IADD3 R5, P3, R13.reuse, 0x3f0, RZ ;  /* 0x000003f00d057810 */ /* 0x040fe20007f7e0ff */
[----:B------:R-:W-:Y:S01]  /*5ce0*/  UMOV UR9, UR25 ;  /* 0x0000001900097c82 */ /* 0x000fe20008000000 */
[----:B------:R-:W-:Y:S01]  /*5cf0*/  R2UR UR14, R2 ;  /* 0x00000000020e72ca */ /* 0x000fe200000e0000 */
[----:B------:R-:W-:Y:S01]  /*5d00*/  UMOV UR42, 0x10 ;  /* 0x00000010002a7882 */ /* 0x000fe20000000000 */
[----:B------:R-:W-:Y:S01]  /*5d10*/  IADD3 R2, P1, R13, 0xf0, RZ ;  /* 0x000000f00d027810 */ /* 0x000fe20007f3e0ff */
[--C-:B------:R-:W-:Y:S01]  /*5d20*/  IMAD.X R15, RZ, RZ, R14.reuse, P3 ;  /* 0x000000ffff0f7224 */ /* 0x100fe200018e060e */
[----:B------:R-:W-:Y:S01]  /*5d30*/  R2UR UR6, R5 ;  /* 0x00000000050672ca */ /* 0x000fe200000e0000 */
[--C-:B------:R-:W-:Y:S01]  /*5d40*/  IMAD.X R5, RZ, RZ, R14.reuse, P2 ;  /* 0x000000ffff057224 */ /* 0x100fe200010e060e */
[----:B------:R-:W-:Y:S01]  /*5d50*/  R2UR UR22, R2 ;  /* 0x00000000021672ca */ /* 0x000fe200000e0000 */
[----:B------:R-:W-:Y:S01]  /*5d60*/  IMAD.X R3, RZ, RZ, R14, P1 ;  /* 0x000000ffff037224 */ /* 0x000fe200008e060e */
[----:B------:R-:W-:Y:S01]  /*5d70*/  R2UR UR7, R15 ;  /* 0x000000000f0772ca */ /* 0x000fe200000e0000 */
[----:B------:R-:W-:Y:S01]  /*5d80*/  UMOV UR41, UR25 ;  /* 0x0000001900297c82 */ /* 0x000fe20008000000 */
[----:B------:R-:W-:Y:S01]  /*5d90*/  R2UR UR15, R5 ;  /* 0x00000000050f72ca */ /* 0x000fe200000e0000 */
[----:B------:R-:W-:Y:S01]  /*5da0*/  IMAD.MOV.U32 R5, RZ, RZ, 0x12000 ;  /* 0x00012000ff057424 */ /* 0x000fe200078e00ff */
[----:B------:R-:W-:Y:S01]  /*5db0*/  R2UR UR23, R3 ;  /* 0x00000000031772ca */ /* 0x000fe200000e0000 */
[----:B------:R-:W-:Y:S01]  /*5dc0*/  UIADD3 UR48, UR32, 0x3000, URZ ;  /* 0x0000300020307890 */ /* 0x000fe2000fffe03f */
[----:B---3--:R-:W-:Y:S01]  /*5dd0*/  ISETP.GE.AND P1, PT, R16, 0x41, PT ;  /* 0x000000411000780c */ /* 0x008fe20003f26270 */
[----:B------:R-:W-:Y:S01]  /*5de0*/  UMOV UR38, 0x0 ;  /* 0x0000000000267882 */ /* 0x000fe20000000000 */
[----:B------:R-:W-:Y:S01]  /*5df0*/  UMOV UR39, 0x10000000 ;  /* 0x1000000000277882 */ /* 0x000fe20000000000 */
[----:B------:R-:W-:Y:S01]  /*5e00*/  UMOV UR37, UR29 ;  /* 0x0000001d00257c82 */ /* 0x000fe20008000000 */
[----:B------:R-:W-:Y:S01]  /*5e10*/  UMOV UR34, UR26 ;  /* 0x0000001a00227c82 */ /* 0x000fe20008000000 */
[----:B------:R-:W-:Y:S01]  /*5e20*/  UMOV UR50, 0x40 ;  /* 0x0000004000327882 */ /* 0x000fe20000000000 */
[----:B------:R-:W-:Y:S01]  /*5e30*/  UMOV UR52, UR36 ;  /* 0x0000002400347c82 */ /* 0x000fe20008000000 */
[----:B------:R-:W-:Y:S01]  /*5e40*/  UMOV UR53, UR29 ;  /* 0x0000001d00357c82 */ /* 0x000fe20008000000 */
[----:B------:R-:W-:Y:S01]  /*5e50*/  UMOV UR51, UR35 ;  /* 0x0000002300337c82 */ /* 0x000fe20008000000 */
[----:B------:R-:W-:Y:S01]  /*5e60*/  UMOV UR49, UR33 ;  /* 0x0000002100317c82 */ /* 0x000fe20008000000 */
[----:B------:R-:W-:Y:S01]  /*5e70*/  UMOV UR44, UR36 ;  /* 0x00000024002c7c82 */ /* 0x000fe20008000000 */
[----:B------:R-:W-:Y:S01]  /*5e80*/  UTMALDG.4D [UR24], [UR22], desc[UR30] ;  /* 0x00001e18160075b4 */ /* 0x000fe20008019000 */
[----:B------:R-:W-:Y:S01]  /*5e90*/  UMOV UR45, UR29 ;  /* 0x0000001d002d7c82 */ /* 0x000fe20008000000 */
[----:B------:R-:W-:Y:S01]  /*5ea0*/  UMOV UR43, UR35 ;  /* 0x00000023002b7c82 */ /* 0x000fe20008000000 */
[----:B------:R-:W-:Y:S01]  /*5eb0*/  IMAD.MOV.U32 R15, RZ, RZ, 0x1 ;  /* 0x00000001ff0f7424 */ /* 0x000fe200078e00ff */
[----:B------:R2:W-:Y:S01]  /*5ec0*/  UTMALDG.4D [UR16], [UR22], desc[UR30] ;  /* 0x00001e10160075b4 */ /* 0x0005e20008019000 */
[----:B------:R-:W-:Y:S01]  /*5ed0*/  UTMALDG.4D [UR8], [UR22], desc[UR30] ;  /* 0x00001e08160075b4 */ /* 0x000fe20008019000 */
[----:B------:R3:W-:Y:S01]  /*5ee0*/  UBLKCP.S.G [UR40], [UR4], UR42 ;  /* 0x00000028040073ba */ /* 0x0007e2000800022a */
[----:B------:R4:W-:Y:S01]  /*5ef0*/  SYNCS.ARRIVE.TRANS64 RZ, [R0+URZ+0x36400], R5 ;  /* 0x0364000500ff79a7 */ /* 0x0009e2000800003f */
[----:B------:R5:W-:Y:S01]  /*5f00*/  UTMALDG.4D [UR32], [UR14], desc[UR38] ;  /* 0x000026200e0075b4 */ /* 0x000be20008019000 */
[----:B--2---:R-:W-:Y:S01]  /*5f10*/  UIADD3 UR16, UR32, 0x9000, URZ ;  /* 0x0000900020107890 */ /* 0x004fe2000fffe03f */
[----:B----4-:R-:W-:Y:S01]  /*5f20*/  IMAD.MOV.U32 R5, RZ, RZ, RZ ;  /* 0x000000ffff057224 */ /* 0x010fe200078e00ff */
[----:B------:R-:W-:Y:S01]  /*5f30*/  UMOV UR20, UR36 ;  /* 0x0000002400147c82 */ /* 0x000fe20008000000 */
[----:B------:R-:W-:Y:S01]  /*5f40*/  UMOV UR18, UR26 ;  /* 0x0000001a00127c82 */ /* 0x000fe20008000000 */
[----:B------:R-:W-:Y:S01]  /*5f50*/  UMOV UR19, UR35 ;  /* 0x0000002300137c82 */ /* 0x000fe20008000000 */
[----:B------:R-:W-:Y:S01]  /*5f60*/  UMOV UR17, UR33 ;  /* 0x0000002100117c82 */ /* 0x000fe20008000000 */
[----:B---3--:R-:W-:Y:S01]  /*5f70*/  UIADD3 UR40, UR32, 0x6000, URZ ;  /* 0x0000600020287890 */ /* 0x008fe2000fffe03f */
[----:B------:R2:W-:Y:S01]  /*5f80*/  UTMALDG.4D [UR48], [UR14], desc[UR38] ;  /* 0x000026300e0075b4 */ /* 0x0005e20008019000 */
[----:B------:R-:W-:Y:S01]  /*5f90*/  UIADD3 UR8, UR32, 0xc000, URZ ;  /* 0x0000c00020087890 */ /* 0x000fe2000fffe03f */
[----:B------:R-:W-:Y:S01]  /*5fa0*/  UMOV UR42, 0x80 ;  /* 0x00000080002a7882 */ /* 0x000fe20000000000 */
[----:B------:R-:W-:Y:S01]  /*5fb0*/  UMOV UR41, UR33 ;  /* 0x0000002100297c82 */ /* 0x000fe20008000000 */
[----:B------:R-:W-:Y:S01]  /*5fc0*/  UMOV UR10, 0x40 ;  /* 0x00000040000a7882 */ /* 0x000fe20000000000 */
[----:B------:R-:W-:Y:S01]  /*5fd0*/  UMOV UR12, UR36 ;  /* 0x00000024000c7c82 */ /* 0x000fe20008000000 */
[----:B------:R-:W-:-:S02]  /*5fe0*/  UMOV UR11, UR35 ;  /* 0x00000023000b7c82 */ /* 0x000fc40008000000 */
[----:B------:R2:W-:Y:S01]  /*5ff0*/  UTMALDG.4D [UR40], [UR14], desc[UR38] ;  /* 0x000026280e0075b4 */ /* 0x0005e20008019000 */
[----:B------:R-:W-:Y:S01]  /*6000*/  UMOV UR9, UR33 ;  /* 0x0000002100097c82 */ /* 0x000fe20008000000 */
[----:B------:R2:W-:Y:S01]  /*6010*/  UTMALDG.4D [UR16], [UR6], desc[UR38] ;  /* 0x00002610060075b4 */ /* 0x0005e20008019000 */
[----:B-----5:R-:W-:Y:S01]  /*6020*/  UIADD3 UR32, UR32, 0xf000, URZ ;  /* 0x0000f00020207890 */ /* 0x020fe2000fffe03f */
[----:B------:R-:W-:Y:S01]  /*6030*/  UMOV UR34, 0x80 ;  /* 0x0000008000227882 */ /* 0x000fe20000000000 */
[----:B------:R2:W-:Y:S07]  /*6040*/  UTMALDG.4D [UR8], [UR6], desc[UR38] ;  /* 0x00002608060075b4 */ /* 0x0005ee0008019000 */
[----:B------:R2:W-:Y:S02]  /*6050*/  UTMALDG.4D [UR32], [UR6], desc[UR38] ;  /* 0x00002620060075b4 */ /* 0x0005e40008019000 */
[----:B--2---:R-:W-:Y:S05]  /*6060*/  @!P1 BRA `(.L_x_68) ;  /* 0x00000010009c9947 */ /* 0x004fea0003800000 */
[----:B------:R-:W2:Y:S01]  /*6070*/  S2R R18, SR_TID.X ;  /* 0x0000000000127919 */ /* 0x000ea20000002100 */
[C---:B------:R-:W-:Y:S01]  /*6080*/  VIADD R4, R16.reuse, 0x3f ;  /* 0x0000003f10047836 */ /* 0x040fe20000000000 */
[----:B------:R-:W-:Y:S01]  /*6090*/  ISETP.GE.AND P1, PT, R16, 0x81, PT ;  /* 0x000000811000780c */ /* 0x000fe20003f26270 */
[----:B------:R-:W-:Y:S02]  /*60a0*/  IMAD.MOV.U32 R15, RZ, RZ, 0x1 ;  /* 0x00000001ff0f7424 */ /* 0x000fe400078e00ff */
[----:B------:R-:W-:Y:S01]  /*60b0*/  IMAD.MOV.U32 R20, RZ, RZ, RZ ;  /* 0x000000ffff147224 */ /* 0x000fe200078e00ff */
[----:B------:R-:W-:Y:S01]  /*60c0*/  SHF.R.S32.HI R5, RZ, 0x1f, R4 ;  /* 0x0000001fff057819 */ /* 0x000fe20000011404 */
[----:B------:R-:W-:-:S03]  /*60d0*/  IMAD.MOV.U32 R12, RZ, RZ, 0x1 ;  /* 0x00000001ff0c7424 */ /* 0x000fc600078e00ff */
[----:B------:R-:W-:Y:S01]  /*60e0*/  LEA.HI R4, R5, R4, RZ, 0x6 ;  /* 0x0000000405047211 */ /* 0x000fe200078f30ff */
[----:B------:R-:W-:-:S03]  /*60f0*/  IMAD.MOV.U32 R5, RZ, RZ, RZ ;  /* 0x000000ffff057224 */ /* 0x000fc600078e00ff */
[----:B------:R-:W-:-:S04]  /*6100*/  LEA.HI.SX32 R4, R4, 0xffffffff, 0x1a ;  /* 0xffffffff04047811 */ /* 0x000fc800078fd2ff */
[----:B------:R-:W-:-:S04]  /*6110*/  VIMNMX R4, R4, 0x1, !PT ;  /* 0x0000000104047848 */ /* 0x000fc80007fe0100 */
[----:B------:R-:W-:Y:S02]  /*6120*/  LOP3.LUT R21, R4, 0x1, RZ, 0xc0, !PT ;  /* 0x0000000104157812 */ /* 0x000fe400078ec0ff */
[----:B--2---:R-:W-:Y:S01]  /*6130*/  LOP3.LUT R16, R18, 0x1f, RZ, 0xc0, !PT ;  /* 0x0000001f12107812 */ /* 0x004fe200078ec0ff */
[----:B------:R-:W-:Y:S06]  /*6140*/  @!P1 BRA `(.L_x_69) ;  /* 0x0000000800f49947 */ /* 0x000fec0003800000 */
[----:B------:R-:W-:Y:S02]  /*6150*/  IMAD.IADD R22, R4, 0x1, -R21 ;  /* 0x0000000104167824 */ /* 0x000fe400078e0a15 */
[----:B------:R-:W-:Y:S02]  /*6160*/  IMAD.MOV.U32 R20, RZ, RZ, RZ ;  /* 0x000000ffff147224 */ /* 0x000fe400078e00ff */
[----:B------:R-:W-:-:S07]  /*6170*/  IMAD.MOV.U32 R12, RZ, RZ, 0x1 ;  /* 0x00000001ff0c7424 */ /* 0x000fce00078e00ff */
.L_x_78:
[----:B-1----:R-:W-:-:S05]  /*6180*/  IMAD.MOV.U32 R10, RZ, RZ, 0x1 ;  /* 0x00000001ff0a7424 */ /* 0x002fca00078e00ff */
[----:B------:R-:W-:-:S04]  /*6190*/  SHF.L.U32 R10, R10, 0x1f, RZ ;  /* 0x0000001f0a0a7819 */ /* 0x000fc800000006ff */
[----:B------:R-:W1:Y:S02]  /*61a0*/  SYNCS.PHASECHK.TRANS64.TRYWAIT P1, [R0+URZ+0x36438], R10 ;  /* 0x0364380a000075a7 */ /* 0x000e64000802017f */
[----:B-123--:R-:W-:Y:S05]  /*61b0*/  @!P1 BRA `(.L_x_70) ;  /* 0x0000001800189947 */ /* 0x00efea0003800000 */
.L_x_96:
[----:B------:R-:W-:Y:S05]  /*61c0*/  @P0 BRA `(.L_x_71) ;  /* 0x0000000000140947 */ /* 0x000fea0003800000 */
[----:B------:R-:W-:Y:S01]  /*61d0*/  ISETP.NE.AND P1, PT, R16, RZ, PT ;  /* 0x000000ff1000720c */ /* 0x000fe20003f25270 */
[----:B------:R-:W-:-:S04]  /*61e0*/  IMAD.MOV.U32 R3, RZ, RZ, 0x6100 ;  /* 0x00006100ff037424 */ /* 0x000fc800078e00ff */
[----:B------:R2:W-:Y:S08]  /*61f0*/  SYNCS.ARRIVE.TRANS64 RZ, [R0+URZ+0x36430], R3 ;  /* 0x0364300300ff79a7 */ /* 0x0005f0000800003f */
[----:B------:R-:W-:Y:S05]  /*6200*/  @!P1 BRA `(.L_x_71) ;  /* 0x0000000000049947 */ /* 0x000fea0003800000 */
[----:B------:R-:W-:Y:S01]  /*6210*/  BPT.TRAP 0x1 ;  /* 0x000000040000795c */ /* 0x000fe20000300000 */
.L_x_71:
[----:B------:R-:W3:Y:S01]  /*6220*/  LDC.64 R18, c[0x0][0x728] ;  /* 0x0001ca00ff127b82 */ /* 0x000ee20000000a00 */
[----:B------:R-:W-:Y:S01]  /*6230*/  IMAD.SHL.U32 R28, R20, 0x40, RZ ;  /* 0x00000040141c7824 */ /* 0x000fe200078e00ff */
[----:B------:R-:W-:Y:S01]  /*6240*/  UMOV UR14, 0x0 ;  /* 0x00000000000e7882 */ /* 0x000fe20000000000 */
[----:B------:R-:W-:Y:S01]  /*6250*/  IMAD.MOV.U32 R13, RZ, RZ, R8 ;  /* 0x000000ffff0d7224 */ /* 0x000fe200078e0008 */
[----:B------:R-:W-:Y:S01]  /*6260*/  UMOV UR15, 0x14f00000 ;  /* 0x14f00000000f7882 */ /* 0x000fe20000000000 */
[----:B------:R-:W-:Y:S01]  /*6270*/  IMAD.MOV.U32 R14, RZ, RZ, R9 ;  /* 0x000000ffff0e7224 */ /* 0x000fe200078e0009 */
[----:B------:R-:W-:Y:S01]  /*6280*/  IADD3 R2, P1, R28, R6, RZ ;  /* 0x000000061c027210 */ /* 0x000fe20007f3e0ff */
[----:B------:R-:W-:Y:S01]  /*6290*/  VIADD R23, R0, 0x36430 ;  /* 0x0003643000177836 */ /* 0x000fe20000000000 */
[----:B------:R-:W-:Y:S01]  /*62a0*/  R2UR UR27, R28 ;  /* 0x000000001c1b72ca */ /* 0x000fe200000e0000 */
[----:B------:R-:W-:Y:S01]  /*62b0*/  VIADD R24, R0, 0x2a000 ;  /* 0x0002a00000187836 */ /* 0x000fe20000000000 */
[----:B--2---:R-:W-:Y:S01]  /*62c0*/  LEA.HI.X.SX32 R3, R28, R11, 0x1, P1 ;  /* 0x0000000b1c037211 */ /* 0x004fe200008f0eff */
[C---:B------:R-:W-:Y:S01]  /*62d0*/  VIADD R25, R0.reuse, 0x2c000 ;  /* 0x0002c00000197836 */ /* 0x040fe20000000000 */
[----:B------:R-:W-:Y:S01]  /*62e0*/  R2UR UR25, R23 ;  /* 0x00000000171972ca */ /* 0x000fe200000e0000 */
[----:B------:R-:W-:Y:S01]  /*62f0*/  VIADD R26, R0, 0x2e000 ;  /* 0x0002e000001a7836 */ /* 0x000fe20000000000 */
[----:B------:R-:W-:Y:S01]  /*6300*/  R2UR UR24, R24 ;  /* 0x00000000181872ca */ /* 0x000fe200000e0000 */
[----:B------:R-:W-:Y:S01]  /*6310*/  VIADD R27, R0, 0x30200 ;  /* 0x00030200001b7836 */ /* 0x000fe20000000000 */
[----:B------:R-:W-:Y:S01]  /*6320*/  R2UR UR16, R25 ;  /* 0x00000000191072ca */ /* 0x000fe200000e0000 */
[----:B------:R-:W-:Y:S01]  /*6330*/  UMOV UR26, URZ ;  /* 0x0000003f001a7c82 */ /* 0x000fe20008000000 */
[----:B------:R-:W-:Y:S01]  /*6340*/  R2UR UR8, R26 ;  /* 0x000000001a0872ca */ /* 0x000fe200000e0000 */
[----:B------:R-:W-:Y:S01]  /*6350*/  UMOV UR18, 0x40 ;  /* 0x0000004000127882 */ /* 0x000fe20000000000 */
[----:B------:R-:W-:Y:S01]  /*6360*/  R2UR UR32, R27 ;  /* 0x000000001b2072ca */ /* 0x000fe200000e0000 */
[----:B------:R-:W-:Y:S01]  /*6370*/  UMOV UR20, UR28 ;  /* 0x0000001c00147c82 */ /* 0x000fe20008000000 */
[----:B------:R-:W-:Y:S01]  /*6380*/  UMOV UR21, UR29 ;  /* 0x0000001d00157c82 */ /* 0x000fe20008000000 */
[----:B------:R-:W-:Y:S01]  /*6390*/  UMOV UR19, UR27 ;  /* 0x0000001b00137c82 */ /* 0x000fe20008000000 */
[C---:B---3--:R-:W-:Y:S01]  /*63a0*/  LEA R4, P1, R2.reuse, R18, 0x2 ;  /* 0x0000001202047211 */ /* 0x048fe200078210ff */
[----:B------:R-:W-:Y:S01]  /*63b0*/  UMOV UR17, UR25 ;  /* 0x0000001900117c82 */ /* 0x000fe20008000000 */
[----:B------:R-:W-:Y:S01]  /*63c0*/  UMOV UR10, 0x80 ;  /* 0x00000080000a7882 */ /* 0x000fe20000000000 */
[----:B------:R-:W-:Y:S01]  /*63d0*/  UMOV UR12, UR28 ;  /* 0x0000001c000c7c82 */ /* 0x000fe20008000000 */
[----:B------:R-:W-:Y:S01]  /*63e0*/  LEA.HI.X R2, R2, R19, R3, 0x2, P1 ;  /* 0x0000001302027211 */ /* 0x000fe200008f1403 */
[----:B------:R-:W-:Y:S01]  /*63f0*/  UMOV UR13, UR29 ;  /* 0x0000001d000d7c82 */ /* 0x000fe20008000000 */
[----:B------:R-:W-:Y:S01]  /*6400*/  R2UR UR30, R4 ;  /* 0x00000000041e72ca */ /* 0x000fe200000e0000 */
[----:B------:R-:W-:Y:S01]  /*6410*/  UMOV UR9, UR25 ;  /* 0x0000001900097c82 */ /* 0x000fe20008000000 */
[----:B------:R-:W-:Y:S01]  /*6420*/  IADD3 R4, P1, R13, 0x1f0, RZ ;  /* 0x000001f00d047810 */ /* 0x000fe20007f3e0ff */
[----:B------:R-:W-:Y:S01]  /*6430*/  UMOV UR11, UR27 ;  /* 0x0000001b000b7c82 */ /* 0x000fe20008000000 */
[----:B------:R-:W-:Y:S01]  /*6440*/  R2UR UR31, R2 ;  /* 0x00000000021f72ca */ /* 0x000fe200000e0000 */
[----:B------:R-:W-:Y:S01]  /*6450*/  UMOV UR22, 0x10 ;  /* 0x0000001000167882 */ /* 0x000fe20000000000 */
[----:B------:R-:W-:Y:S01]  /*6460*/  R2UR UR6, R4 ;  /* 0x00000000040672ca */ /* 0x000fe200000e0000 */
[----:B------:R-:W-:Y:S01]  /*6470*/  IMAD.X R5, RZ, RZ, R14, P1 ;  /* 0x000000ffff057224 */ /* 0x000fe200008e060e */
[----:B------:R-:W-:Y:S01]  /*6480*/  SHF.L.U32 R3, R12, 0x1f, RZ ;  /* 0x0000001f0c037819 */ /* 0x000fe200000006ff */
[----:B------:R-:W-:-:S03]  /*6490*/  UMOV UR33, UR25 ;  /* 0x0000001900217c82 */ /* 0x000fc60008000000 */
[----:B------:R-:W-:-:S13]  /*64a0*/  R2UR UR7, R5 ;  /* 0x00000000050772ca */ /* 0x000fda00000e0000 */
[----:B------:R2:W-:Y:S01]  /*64b0*/  UTMALDG.4D [UR24], [UR6], desc[UR14] ;  /* 0x00000e18060075b4 */ /* 0x0005e20008019000 */
[----:B------:R2:W-:Y:S01]  /*64c0*/  UTMALDG.4D [UR16], [UR6], desc[UR14] ;  /* 0x00000e10060075b4 */ /* 0x0005e20008019000 */
[----:B------:R2:W-:Y:S01]  /*64d0*/  UTMALDG.4D [UR8], [UR6], desc[UR14] ;  /* 0x00000e08060075b4 */ /* 0x0005e20008019000 */
[----:B------:R2:W-:Y:S01]  /*64e0*/  UBLKCP.S.G [UR32], [UR30], UR22 ;  /* 0x000000201e0073ba */ /* 0x0005e20008000216 */
[----:B------:R-:W3:Y:S02]  /*64f0*/  SYNCS.PHASECHK.TRANS64.TRYWAIT P1, [R0+URZ+0x36428], R3 ;  /* 0x03642803000075a7 */ /* 0x000ee4000802017f */
[----:B--23--:R-:W-:Y:S05]  /*6500*/  @!P1 BRA `(.L_x_72) ;  /* 0x0000001400589947 */ /* 0x00cfea0003800000 */
.L_x_97:
[----:B------:R-:W-:Y:S05]  /*6510*/  @P0 BRA `(.L_x_73) ;  /* 0x0000000000140947 */ /* 0x000fea0003800000 */
[----:B------:R-:W-:Y:S01]  /*6520*/  ISETP.NE.AND P1, PT, R16, RZ, PT ;  /* 0x000000ff1000720c */ /* 0x000fe20003f25270 */
[----:B--2---:R-:W-:-:S04]  /*6530*/  IMAD.MOV.U32 R3, RZ, RZ, 0x6100 ;  /* 0x00006100ff037424 */ /* 0x004fc800078e00ff */
[----:B------:R3:W-:Y:S08]  /*6540*/  SYNCS.ARRIVE.TRANS64 RZ, [R0+URZ+0x36418], R3 ;  /* 0x0364180300ff79a7 */ /* 0x0007f0000800003f */
[----:B------:R-:W-:Y:S05]  /*6550*/  @!P1 BRA `(.L_x_73) ;  /* 0x0000000000049947 */ /* 0x000fea0003800000 */
[----:B------:R-:W-:Y:S01]  /*6560*/  BPT.TRAP 0x1 ;  /* 0x000000040000795c */ /* 0x000fe20000300000 */
.L_x_73:
[----:B------:R-:W-:Y:S01]  /*6570*/  VIADD R28, R28, 0x40 ;  /* 0x000000401c1c7836 */ /* 0x000fe20000000000 */
[----:B------:R-:W-:Y:S01]  /*6580*/  IADD3 R2, P1, R13, 0xf0, RZ ;  /* 0x000000f00d027810 */ /* 0x000fe20007f3e0ff */
[----:B------:R-:W-:Y:S01]  /*6590*/  UMOV UR22, 0x0 ;  /* 0x0000000000167882 */ /* 0x000fe20000000000 */
[----:B------:R-:W-:Y:S01]  /*65a0*/  R2UR UR24, R0 ;  /* 0x00000000001872ca */ /* 0x000fe200000e0000 */
[----:B------:R-:W-:Y:S01]  /*65b0*/  UMOV UR23, 0x14f00000 ;  /* 0x14f0000000177882 */ /* 0x000fe20000000000 */
[----:B------:R-:W-:Y:S01]  /*65c0*/  R2UR UR19, R28 ;  /* 0x000000001c1372ca */ /* 0x000fe200000e0000 */
[----:B--23--:R-:W-:Y:S01]  /*65d0*/  IMAD.X R3, RZ, RZ, R14, P1 ;  /* 0x000000ffff037224 */ /* 0x00cfe200008e060e */
[----:B------:R-:W-:Y:S01]  /*65e0*/  R2UR UR14, R2 ;  /* 0x00000000020e72ca */ /* 0x000fe200000e0000 */
[----:B------:R-:W-:Y:S01]  /*65f0*/  UMOV UR18, URZ ;  /* 0x0000003f00127c82 */ /* 0x000fe20008000000 */
[----:B------:R-:W-:Y:S01]  /*6600*/  UMOV UR20, UR28 ;  /* 0x0000001c00147c82 */ /* 0x000fe20008000000 */
[----:B------:R-:W-:Y:S01]  /*6610*/  UMOV UR21, UR29 ;  /* 0x0000001d00157c82 */ /* 0x000fe20008000000 */
[----:B------:R-:W-:Y:S01]  /*6620*/  R2UR UR15, R3 ;  /* 0x00000000030f72ca */ /* 0x000fe200000e0000 */
[----:B------:R-:W-:Y:S01]  /*6630*/  UMOV UR10, 0x40 ;  /* 0x00000040000a7882 */ /* 0x000fe20000000000 */
[----:B------:R-:W-:Y:S01]  /*6640*/  UMOV UR12, UR28 ;  /* 0x0000001c000c7c82 */ /* 0x000fe20008000000 */
[----:B------:R-:W-:Y:S01]  /*6650*/  UMOV UR13, UR29 ;  /* 0x0000001d000d7c82 */ /* 0x000fe20008000000 */
[----:B------:R-:W-:Y:S01]  /*6660*/  UMOV UR26, 0x80 ;  /* 0x00000080001a7882 */ /* 0x000fe20000000000 */
[----:B------:R-:W-:Y:S01]  /*6670*/  UIADD3 UR16, UR24, 0x24000, URZ ;  /* 0x0002400018107890 */ /* 0x000fe2000fffe03f */
[----:B------:R-:W-:Y:S01]  /*6680*/  SHF.L.U32 R29, RZ, 0x1f, RZ ;  /* 0x0000001fff1d7819 */ /* 0x000fe200000006ff */
[----:B------:R-:W-:-:S02]  /*6690*/  UIADD3 UR17, UR24, 0x36418, URZ ;  /* 0x0003641818117890 */ /* 0x000fc4000fffe03f */
[----:B------:R-:W-:Y:S02]  /*66a0*/  UIADD3 UR8, UR24, 0x26000, URZ ;  /* 0x0002600018087890 */ /* 0x000fe4000fffe03f */
[----:B------:R-:W-:Y:S02]  /*66b0*/  UIADD3 UR30, UR24, 0x30100, URZ ;  /* 0x00030100181e7890 */ /* 0x000fe4000fffe03f */
[----:B------:R-:W-:Y:S02]  /*66c0*/  UIADD3 UR24, UR24, 0x28000, URZ ;  /* 0x0002800018187890 */ /* 0x000fe4000fffe03f */
[----:B------:R-:W-:Y:S02]  /*66d0*/  UIMAD.WIDE UR6, UR19, 0x4, UR4 ;  /* 0x00000004130678a5 */ /* 0x000fe4000f8e0204 */
[----:B------:R2:W-:Y:S01]  /*66e0*/  UTMALDG.4D [UR16], [UR14], desc[UR22] ;  /* 0x000016100e0075b4 */ /* 0x0005e20008019000 */
[----:B------:R-:W-:Y:S01]  /*66f0*/  UMOV UR9, UR17 ;  /* 0x0000001100097c82 */ /* 0x000fe20008000000 */
[----:B------:R-:W-:Y:S01]  /*6700*/  UMOV UR11, UR19 ;  /* 0x00000013000b7c82 */ /* 0x000fe20008000000 */
[----:B------:R-:W-:Y:S01]  /*6710*/  UMOV UR25, UR17 ;  /* 0x0000001100197c82 */ /* 0x000fe20008000000 */
[----:B------:R-:W-:Y:S01]  /*6720*/  UMOV UR27, UR19 ;  /* 0x00000013001b7c82 */ /* 0x000fe20008000000 */
[----:B------:R-:W-:Y:S01]  /*6730*/  UMOV UR32, 0x10 ;  /* 0x0000001000207882 */ /* 0x000fe20000000000 */
[----:B------:R-:W-:Y:S01]  /*6740*/  UMOV UR31, UR17 ;  /* 0x00000011001f7c82 */ /* 0x000fe20008000000 */
[----:B------:R2:W-:Y:S01]  /*6750*/  UTMALDG.4D [UR8], [UR14], desc[UR22] ;  /* 0x000016080e0075b4 */ /* 0x0005e20008019000 */
[----:B------:R2:W-:Y:S01]  /*6760*/  UTMALDG.4D [UR24], [UR14], desc[UR22] ;  /* 0x000016180e0075b4 */ /* 0x0005e20008019000 */
[----:B------:R2:W-:Y:S01]  /*6770*/  UBLKCP.S.G [UR30], [UR6], UR32 ;  /* 0x0000001e060073ba */ /* 0x0005e20008000220 */
[----:B------:R-:W3:Y:S02]  /*6780*/  SYNCS.PHASECHK.TRANS64.TRYWAIT P1, [R0+URZ+0x36438], R29 ;  /* 0x0364381d000075a7 */ /* 0x000ee4000802017f */
[----:B--23--:R-:W-:Y:S05]  /*6790*/  @!P1 BRA `(.L_x_74) ;  /* 0x0000001000c89947 */ /* 0x00cfea0003800000 */
.L_x_98:
[----:B--2---:R-:W-:Y:S01]  /*67a0*/  SHF.R.S32.HI R29, RZ, 0x1f, R28 ;  /* 0x0000001fff1d7819 */ /* 0x004fe2000001141c */
[----:B------:R-:W-:Y:S06]  /*67b0*/  @P0 BRA `(.L_x_75) ;  /* 0x00000000001c0947 */ /* 0x000fec0003800000 */
[----:B------:R-:W-:-:S04]  /*67c0*/  IMAD.MOV.U32 R16, RZ, RZ, 0x6100 ;  /* 0x00006100ff107424 */ /* 0x000fc800078e00ff */
[----:B------:R2:W-:Y:S02]  /*67d0*/  SYNCS.ARRIVE.TRANS64 RZ, [R0+URZ+0x36430], R16 ;  /* 0x0364301000ff79a7 */ /* 0x0005e4000800003f */
[----:B--2---:R-:W2:Y:S02]  /*67e0*/  S2R R16, SR_TID.X ;  /* 0x0000000000107919 */ /* 0x004ea40000002100 */
[----:B--2---:R-:W-:-:S04]  /*67f0*/  LOP3.LUT R16, R16, 0x1f, RZ, 0xc0, !PT ;  /* 0x0000001f10107812 */ /* 0x004fc800078ec0ff */
[----:B------:R-:W-:-:S13]  /*6800*/  ISETP.NE.AND P1, PT, R16, RZ, PT ;  /* 0x000000ff1000720c */ /* 0x000fda0003f25270 */
[----:B------:R-:W-:Y:S05]  /*6810*/  @!P1 BRA `(.L_x_75) ;  /* 0x0000000000049947 */ /* 0x000fea0003800000 */
[----:B------:R-:W-:Y:S01]  /*6820*/  BPT.TRAP 0x1 ;  /* 0x000000040000795c */ /* 0x000fe20000300000 */
.L_x_75:
[C---:B------:R-:W-:Y:S01]  /*6830*/  R2UR UR27, R28.reuse ;  /* 0x000000001c1b72ca */ /* 0x040fe200000e0000 */
[----:B------:R-:W-:Y:S01]  /*6840*/  UMOV UR14, 0x0 ;  /* 0x00000000000e7882 */ /* 0x000fe20000000000 */
[----:B------:R-:W-:Y:S01]  /*6850*/  IADD3 R28, P1, R28, R6, RZ ;  /* 0x000000061c1c7210 */ /* 0x000fe20007f3e0ff */
[----:B------:R-:W-:Y:S01]  /*6860*/  UMOV UR15, 0x14f00000 ;  /* 0x14f00000000f7882 */ /* 0x000fe20000000000 */
[----:B------:R-:W-:Y:S01]  /*6870*/  R2UR UR25, R23 ;  /* 0x00000000171972ca */ /* 0x000fe200000e0000 */
[----:B------:R-:W-:Y:S01]  /*6880*/  UMOV UR26, URZ ;  /* 0x0000003f001a7c82 */ /* 0x000fe20008000000 */
[----:B------:R-:W-:Y:S01]  /*6890*/  R2UR UR24, R24 ;  /* 0x00000000181872ca */ /* 0x000fe200000e0000 */
[----:B------:R-:W-:Y:S01]  /*68a0*/  IMAD.X R29, R29, 0x1, R11, P1 ;  /* 0x000000011d1d7824 */ /* 0x000fe200008e060b */
[----:B------:R-:W-:Y:S01]  /*68b0*/  LEA R18, P1, R28, R18, 0x2 ;  /* 0x000000121c127211 */ /* 0x000fe200078210ff */
[----:B------:R-:W-:Y:S01]  /*68c0*/  UMOV UR18, 0x40 ;  /* 0x0000004000127882 */ /* 0x000fe20000000000 */
[----:B------:R-:W-:Y:S01]  /*68d0*/  R2UR UR6, R4 ;  /* 0x00000000040672ca */ /* 0x000fe200000e0000 */
[----:B------:R-:W-:Y:S01]  /*68e0*/  UMOV UR20, UR28 ;  /* 0x0000001c00147c82 */ /* 0x000fe20008000000 */
[----:B------:R-:W-:Y:S01]  /*68f0*/  LEA.HI.X R19, R28, R19, R29, 0x2, P1 ;  /* 0x000000131c137211 */ /* 0x000fe200008f141d */
[----:B------:R-:W-:Y:S01]  /*6900*/  UMOV UR21, UR29 ;  /* 0x0000001d00157c82 */ /* 0x000fe20008000000 */
[----:B------:R-:W-:Y:S01]  /*6910*/  R2UR UR7, R5 ;  /* 0x00000000050772ca */ /* 0x000fe200000e0000 */
[----:B------:R-:W-:Y:S01]  /*6920*/  UMOV UR19, UR27 ;  /* 0x0000001b00137c82 */ /* 0x000fe20008000000 */
[----:B------:R-:W-:Y:S01]  /*6930*/  R2UR UR16, R25 ;  /* 0x00000000191072ca */ /* 0x000fe200000e0000 */
[----:B------:R-:W-:Y:S01]  /*6940*/  UMOV UR17, UR25 ;  /* 0x0000001900117c82 */ /* 0x000fe20008000000 */
[----:B------:R-:W-:Y:S01]  /*6950*/  R2UR UR8, R26 ;  /* 0x000000001a0872ca */ /* 0x000fe200000e0000 */
[----:B------:R-:W-:Y:S01]  /*6960*/  UMOV UR10, 0x80 ;  /* 0x00000080000a7882 */ /* 0x000fe20000000000 */
[----:B------:R-:W-:Y:S01]  /*6970*/  R2UR UR30, R18 ;  /* 0x00000000121e72ca */ /* 0x000fe200000e0000 */
[----:B------:R-:W-:Y:S01]  /*6980*/  UMOV UR12, UR28 ;  /* 0x0000001c000c7c82 */ /* 0x000fe20008000000 */
[----:B------:R-:W-:Y:S01]  /*6990*/  R2UR UR31, R19 ;  /* 0x00000000131f72ca */ /* 0x000fe200000e0000 */
[----:B------:R-:W-:Y:S01]  /*69a0*/  UMOV UR13, UR29 ;  /* 0x0000001d000d7c82 */ /* 0x000fe20008000000 */
[----:B------:R-:W-:Y:S01]  /*69b0*/  R2UR UR32, R27 ;  /* 0x000000001b2072ca */ /* 0x000fe200000e0000 */
[----:B------:R-:W-:Y:S01]  /*69c0*/  UMOV UR9, UR25 ;  /* 0x0000001900097c82 */ /* 0x000fe20008000000 */
[----:B------:R-:W-:Y:S01]  /*69d0*/  LOP3.LUT R12, R12, 0x1, RZ, 0x3c, !PT ;  /* 0x000000010c0c7812 */ /* 0x000fe200078e3cff */
[----:B------:R2:W-:Y:S01]  /*69e0*/  UTMALDG.4D [UR24], [UR6], desc[UR14] ;  /* 0x00000e18060075b4 */ /* 0x0005e20008019000 */
[----:B------:R-:W-:Y:S01]  /*69f0*/  UMOV UR11, UR27 ;  /* 0x0000001b000b7c82 */ /* 0x000fe20008000000 */
[----:B------:R-:W-:Y:S01]  /*6a00*/  UMOV UR33, UR25 ;  /* 0x0000001900217c82 */ /* 0x000fe20008000000 */
[----:B------:R-:W-:Y:S01]  /*6a10*/  SHF.L.U32 R5, R12, 0x1f, RZ ;  /* 0x0000001f0c057819 */ /* 0x000fe200000006ff */
[----:B------:R-:W-:Y:S01]  /*6a20*/  UMOV UR22, 0x10 ;  /* 0x0000001000167882 */ /* 0x000fe20000000000 */
[----:B------:R2:W-:Y:S01]  /*6a30*/  UTMALDG.4D [UR16], [UR6], desc[UR14] ;  /* 0x00000e10060075b4 */ /* 0x0005e20008019000 */
[----:B------:R2:W-:Y:S04]  /*6a40*/  UTMALDG.4D [UR8], [UR6], desc[UR14] ;  /* 0x00000e08060075b4 */ /* 0x0005e80008019000 */
[----:B------:R2:W-:Y:S01]  /*6a50*/  UBLKCP.S.G [UR32], [UR30], UR22 ;  /* 0x000000201e0073ba */ /* 0x0005e20008000216 */
[----:B------:R-:W3:Y:S02]  /*6a60*/  SYNCS.PHASECHK.TRANS64.TRYWAIT P1, [R0+URZ+0x36420], R5 ;  /* 0x03642005000075a7 */ /* 0x000ee4000802017f */
[----:B--23--:R-:W-:Y:S05]  /*6a70*/  @!P1 BRA `(.L_x_76) ;  /* 0x0000001000249947 */ /* 0x00cfea0003800000 */
.L_x_100:
[----:B------:R-:W-:Y:S05]  /*6a80*/  @P0 BRA `(.L_x_77) ;  /* 0x0000000000140947 */ /* 0x000fea0003800000 */
[----:B------:R-:W-:Y:S01]  /*6a90*/  ISETP.NE.AND P1, PT, R16, RZ, PT ;  /* 0x000000ff1000720c */ /* 0x000fe20003f25270 */
[----:B--2---:R-:W-:-:S04]  /*6aa0*/  IMAD.MOV.U32 R5, RZ, RZ, 0x6100 ;  /* 0x00006100ff057424 */ /* 0x004fc800078e00ff */
[----:B------:R3:W-:Y:S08]  /*6ab0*/  SYNCS.ARRIVE.TRANS64 RZ, [R0+URZ+0x36410], R5 ;  /* 0x0364100500ff79a7 */ /* 0x0007f0000800003f */
[----:B------:R-:W-:Y:S05]  /*6ac0*/  @!P1 BRA `(.L_x_77) ;  /* 0x0000000000049947 */ /* 0x000fea0003800000 */
[----:B------:R-:W-:Y:S01]  /*6ad0*/  BPT.TRAP 0x1 ;  /* 0x000000040000795c */ /* 0x000fe20000300000 */
.L_x_77:
[----:B------:R-:W-:Y:S01]  /*6ae0*/  R2UR UR30, R20 ;  /* 0x00000000141e72ca */ /* 0x000fe200000e0000 */
[----:B------:R-:W-:Y:S01]  /*6af0*/  VIADD R22, R22, 0xfffffffe ;  /* 0xfffffffe16167836 */ /* 0x000fe20000000000 */
[----:B------:R-:W-:Y:S01]  /*6b00*/  R2UR UR24, R0 ;  /* 0x00000000001872ca */ /* 0x000fe200000e0000 */
[----:B------:R-:W-:Y:S01]  /*6b10*/  UMOV UR22, 0x0 ;  /* 0x0000000000167882 */ /* 0x000fe20000000000 */
[----:B------:R-:W-:Y:S01]  /*6b20*/  R2UR UR14, R2 ;  /* 0x00000000020e72ca */ /* 0x000fe200000e0000 */
[----:B------:R-:W-:Y:S01]  /*6b30*/  UMOV UR23, 0x14f00000 ;  /* 0x14f0000000177882 */ /* 0x000fe20000000000 */
[----:B------:R-:W-:Y:S01]  /*6b40*/  R2UR UR15, R3 ;  /* 0x00000000030f72ca */ /* 0x000fe200000e0000 */
[----:B------:R-:W-:Y:S01]  /*6b50*/  UMOV UR18, URZ ;  /* 0x0000003f00127c82 */ /* 0x000fe20008000000 */
[----:B------:R-:W-:Y:S01]  /*6b60*/  ISETP.NE.AND P1, PT, R22, RZ, PT ;  /* 0x000000ff1600720c */ /* 0x000fe20003f25270 */
[----:B------:R-:W-:Y:S01]  /*6b70*/  UMOV UR20, UR28 ;  /* 0x0000001c00147c82 */ /* 0x000fe20008000000 */
[----:B------:R-:W-:Y:S01]  /*6b80*/  UMOV UR21, UR29 ;  /* 0x0000001d00157c82 */ /* 0x000fe20008000000 */
[----:B------:R-:W-:Y:S01]  /*6b90*/  UMOV UR10, 0x40 ;  /* 0x00000040000a7882 */ /* 0x000fe20000000000 */
[----:B------:R-:W-:Y:S01]  /*6ba0*/  UMOV UR12, UR28 ;  /* 0x0000001c000c7c82 */ /* 0x000fe20008000000 */
[----:B------:R-:W-:-:S02]  /*6bb0*/  UIADD3 UR30, UR30, 0x2, URZ ;  /* 0x000000021e1e7890 */ /* 0x000fc4000fffe03f */
[----:B------:R-:W-:Y:S02]  /*6bc0*/  UIADD3 UR16, UR24, 0x1e000, URZ ;  /* 0x0001e00018107890 */ /* 0x000fe4000fffe03f */
[----:B------:R-:W-:Y:S02]  /*6bd0*/  USHF.L.U32 UR19, UR30, 0x6, URZ ;  /* 0x000000061e137899 */ /* 0x000fe4000800063f */
[----:B------:R-:W-:Y:S01]  /*6be0*/  UIADD3 UR17, UR24, 0x36410, URZ ;  /* 0x0003641018117890 */ /* 0x000fe2000fffe03f */
[----:B------:R-:W-:Y:S01]  /*6bf0*/  IMAD.U32 R20, RZ, RZ, UR30 ;  /* 0x0000001eff147e24 */ /* 0x000fe2000f8e00ff */
[----:B------:R-:W-:Y:S02]  /*6c00*/  UIADD3 UR8, UR24, 0x20000, URZ ;  /* 0x0002000018087890 */ /* 0x000fe4000fffe03f */
[----:B------:R-:W-:Y:S02]  /*6c10*/  UIADD3 UR32, UR24, 0x30000, URZ ;  /* 0x0003000018207890 */ /* 0x000fe4000fffe03f */
[----:B------:R-:W-:-:S02]  /*6c20*/  UIADD3 UR24, UR24, 0x22000, URZ ;  /* 0x0002200018187890 */ /* 0x000fc4000fffe03f */
[----:B------:R-:W-:Y:S02]  /*6c30*/  UIMAD.WIDE UR6, UR19, 0x4, UR4 ;  /* 0x00000004130678a5 */ /* 0x000fe4000f8e0204 */
[----:B------:R4:W-:Y:S01]  /*6c40*/  UTMALDG.4D [UR16], [UR14], desc[UR22] ;  /* 0x000016100e0075b4 */ /* 0x0009e20008019000 */
[----:B------:R-:W-:Y:S01]  /*6c50*/  UMOV UR13, UR29 ;  /* 0x0000001d000d7c82 */ /* 0x000fe20008000000 */
[----:B------:R-:W-:Y:S01]  /*6c60*/  UMOV UR9, UR17 ;  /* 0x0000001100097c82 */ /* 0x000fe20008000000 */
[----:B------:R-:W-:Y:S01]  /*6c70*/  UMOV UR11, UR19 ;  /* 0x00000013000b7c82 */ /* 0x000fe20008000000 */
[----:B------:R-:W-:Y:S01]  /*6c80*/  UMOV UR26, 0x80 ;  /* 0x00000080001a7882 */ /* 0x000fe20000000000 */
[----:B------:R-:W-:Y:S01]  /*6c90*/  UMOV UR25, UR17 ;  /* 0x0000001100197c82 */ /* 0x000fe20008000000 */
[----:B------:R-:W-:Y:S01]  /*6ca0*/  UMOV UR27, UR19 ;  /* 0x00000013001b7c82 */ /* 0x000fe20008000000 */
[----:B------:R-:W-:Y:S01]  /*6cb0*/  UMOV UR31, 0x10 ;  /* 0x00000010001f7882 */ /* 0x000fe20000000000 */
[----:B------:R4:W-:Y:S01]  /*6cc0*/  UTMALDG.4D [UR8], [UR14], desc[UR22] ;  /* 0x000016080e0075b4 */ /* 0x0009e20008019000 */
[----:B------:R-:W-:Y:S01]  /*6cd0*/  UMOV UR33, UR17 ;  /* 0x0000001100217c82 */ /* 0x000fe20008000000 */
[----:B------:R4:W-:Y:S01]  /*6ce0*/  UTMALDG.4D [UR24], [UR14], desc[UR22] ;  /* 0x000016180e0075b4 */ /* 0x0009e20008019000 */
[----:B------:R4:W-:Y:S02]  /*6cf0*/  UBLKCP.S.G [UR32], [UR6], UR31 ;  /* 0x00000020060073ba */ /* 0x0009e4000800021f */
[----:B----4-:R-:W-:Y:S05]  /*6d00*/  @P1 BRA `(.L_x_78) ;  /* 0xfffffff4001c1947 */ /* 0x010fea000383ffff */
[----:B--23--:R-:W-:-:S07]  /*6d10*/  IMAD.U32 R5, RZ, RZ, UR19 ;  /* 0x00000013ff057e24 */ /* 0x00cfce000f8e00ff */
.L_x_69:
[----:B------:R-:W-:Y:S01]  /*6d20*/  ISETP.NE.AND P1, PT, R21, RZ, PT ;  /* 0x000000ff1500720c */ /* 0x000fe20003f25270 */
[----:B------:R-:W-:-:S12]  /*6d30*/  IMAD.MOV.U32 R4, RZ, RZ, 0x1 ;  /* 0x00000001ff047424 */ /* 0x000fd800078e00ff */
[----:B------:R-:W-:Y:S05]  /*6d40*/  @!P1 BRA `(.L_x_68) ;  /* 0x0000000400649947 */ /* 0x000fea0003800000 */
[----:B------:R-:W2:Y:S02]  /*6d50*/  SYNCS.PHASECHK.TRANS64.TRYWAIT P1, [R0+URZ+0x36438], R10 ;  /* 0x0364380a000075a7 */ /* 0x000ea4000802017f */
[----:B--2---:R-:W-:Y:S05]  /*6d60*/  @!P1 BRA `(.L_x_79) ;  /* 0x0000000c00809947 */ /* 0x004fea0003800000 */
.L_x_101:
[----:B------:R-:W-:Y:S05]  /*6d70*/  @P0 BRA `(.L_x_80) ;  /* 0x0000000000140947 */ /* 0x000fea0003800000 */
[----:B------:R-:W-:Y:S01]  /*6d80*/  ISETP.NE.AND P1, PT, R16, RZ, PT ;  /* 0x000000ff1000720c */ /* 0x000fe20003f25270 */
[----:B------:R-:W-:-:S04]  /*6d90*/  IMAD.MOV.U32 R5, RZ, RZ, 0x6100 ;  /* 0x00006100ff057424 */ /* 0x000fc800078e00ff */
[----:B------:R3:W-:Y:S08]  /*6da0*/  SYNCS.ARRIVE.TRANS64 RZ, [R0+URZ+0x36430], R5 ;  /* 0x0364300500ff79a7 */ /* 0x0007f0000800003f */
[----:B------:R-:W-:Y:S05]  /*6db0*/  @!P1 BRA `(.L_x_80) ;  /* 0x0000000000049947 */ /* 0x000fea0003800000 */
[----:B------:R-:W-:Y:S01]  /*6dc0*/  BPT.TRAP 0x1 ;  /* 0x000000040000795c */ /* 0x000fe20000300000 */
.L_x_80:
[----:B---3--:R-:W3:Y:S01]  /*6dd0*/  LDC.64 R4, c[0x0][0x728] ;  /* 0x0001ca00ff047b82 */ /* 0x008ee20000000a00 */
[----:B------:R-:W-:Y:S01]  /*6de0*/  IMAD.SHL.U32 R20, R20, 0x40, RZ ;  /* 0x0000004014147824 */ /* 0x000fe200078e00ff */
[----:B------:R-:W-:Y:S01]  /*6df0*/  R2UR UR24, R0 ;  /* 0x00000000001872ca */ /* 0x000fe200000e0000 */
[----:B------:R-:W-:Y:S01]  /*6e00*/  UMOV UR14, 0x0 ;  /* 0x00000000000e7882 */ /* 0x000fe20000000000 */
[----:B------:R-:W-:Y:S01]  /*6e10*/  UMOV UR15, 0x14f00000 ;  /* 0x14f00000000f7882 */ /* 0x000fe20000000000 */
[----:B------:R-:W-:Y:S01]  /*6e20*/  UMOV UR18, URZ ;  /* 0x0000003f00127c82 */ /* 0x000fe20008000000 */
[C---:B------:R-:W-:Y:S01]  /*6e30*/  IADD3 R8, P1, R20.reuse, R6, RZ ;  /* 0x0000000614087210 */ /* 0x040fe20007f3e0ff */
[----:B------:R-:W-:Y:S01]  /*6e40*/  UMOV UR20, UR28 ;  /* 0x0000001c00147c82 */ /* 0x000fe20008000000 */
[C---:B------:R-:W-:Y:S01]  /*6e50*/  R2UR UR19, R20.reuse ;  /* 0x00000000141372ca */ /* 0x040fe200000e0000 */
[----:B------:R-:W-:Y:S01]  /*6e60*/  UMOV UR21, UR29 ;  /* 0x0000001d00157c82 */ /* 0x000fe20008000000 */
[----:B------:R-:W-:Y:S01]  /*6e70*/  LEA.HI.X.SX32 R9, R20, R11, 0x1, P1 ;  /* 0x0000000b14097211 */ /* 0x000fe200008f0eff */
[----:B------:R-:W-:Y:S01]  /*6e80*/  UMOV UR10, 0x40 ;  /* 0x00000040000a7882 */ /* 0x000fe20000000000 */
[----:B------:R-:W-:Y:S01]  /*6e90*/  UMOV UR12, UR28 ;  /* 0x0000001c000c7c82 */ /* 0x000fe20008000000 */
[----:B------:R-:W-:Y:S01]  /*6ea0*/  UMOV UR13, UR29 ;  /* 0x0000001d000d7c82 */ /* 0x000fe20008000000 */
[----:B------:R-:W-:Y:S01]  /*6eb0*/  UMOV UR26, 0x80 ;  /* 0x00000080001a7882 */ /* 0x000fe20000000000 */
[----:B------:R-:W-:-:S02]  /*6ec0*/  UIADD3 UR17, UR24, 0x36430, URZ ;  /* 0x0003643018117890 */ /* 0x000fc4000fffe03f */
[----:B------:R-:W-:Y:S02]  /*6ed0*/  UIADD3 UR16, UR24, 0x2a000, URZ ;  /* 0x0002a00018107890 */ /* 0x000fe4000fffe03f */
[----:B------:R-:W-:Y:S02]  /*6ee0*/  UIADD3 UR32, UR24, 0x30200, URZ ;  /* 0x0003020018207890 */ /* 0x000fe4000fffe03f */
[----:B------:R-:W-:Y:S02]  /*6ef0*/  UIADD3 UR8, UR24, 0x2c000, URZ ;  /* 0x0002c00018087890 */ /* 0x000fe4000fffe03f */
[----:B------:R-:W-:Y:S01]  /*6f00*/  UIADD3 UR24, UR24, 0x2e000, URZ ;  /* 0x0002e00018187890 */ /* 0x000fe2000fffe03f */
[C---:B---3--:R-:W-:Y:S01]  /*6f10*/  LEA R4, P2, R8.reuse, R4, 0x2 ;  /* 0x0000000408047211 */ /* 0x048fe200078410ff */
[----:B------:R-:W-:Y:S01]  /*6f20*/  UMOV UR9, UR17 ;  /* 0x0000001100097c82 */ /* 0x000fe20008000000 */
[----:B------:R-:W-:Y:S01]  /*6f30*/  UMOV UR11, UR19 ;  /* 0x00000013000b7c82 */ /* 0x000fe20008000000 */
[----:B------:R-:W-:Y:S01]  /*6f40*/  UMOV UR25, UR17 ;  /* 0x0000001100197c82 */ /* 0x000fe20008000000 */
[----:B------:R-:W-:Y:S01]  /*6f50*/  LEA.HI.X R5, R8, R5, R9, 0x2, P2 ;  /* 0x0000000508057211 */ /* 0x000fe200010f1409 */
[----:B------:R-:W-:Y:S01]  /*6f60*/  UMOV UR27, UR19 ;  /* 0x00000013001b7c82 */ /* 0x000fe20008000000 */
[----:B------:R-:W-:Y:S01]  /*6f70*/  IADD3 R8, P1, R13, 0x1f0, RZ ;  /* 0x000001f00d087810 */ /* 0x000fe20007f3e0ff */
[----:B------:R-:W-:Y:S01]  /*6f80*/  UMOV UR33, UR17 ;  /* 0x0000001100217c82 */ /* 0x000fe20008000000 */
[----:B------:R-:W-:Y:S01]  /*6f90*/  R2UR UR30, R4 ;  /* 0x00000000041e72ca */ /* 0x000fe200000e0000 */
[----:B------:R-:W-:Y:S01]  /*6fa0*/  UMOV UR22, 0x10 ;  /* 0x0000001000167882 */ /* 0x000fe20000000000 */
[----:B------:R-:W-:Y:S01]  /*6fb0*/  R2UR UR6, R8 ;  /* 0x00000000080672ca */ /* 0x000fe200000e0000 */
[----:B------:R-:W-:Y:S01]  /*6fc0*/  IMAD.X R8, RZ, RZ, R14, P1 ;  /* 0x000000ffff087224 */ /* 0x000fe200008e060e */
[----:B------:R-:W-:-:S02]  /*6fd0*/  R2UR UR31, R5 ;  /* 0x00000000051f72ca */ /* 0x000fc400000e0000 */
[----:B------:R-:W-:Y:S02]  /*6fe0*/  SHF.L.U32 R5, R12, 0x1f, RZ ;  /* 0x0000001f0c057819 */ /* 0x000fe400000006ff */
[----:B------:R-:W-:-:S13]  /*6ff0*/  R2UR UR7, R8 ;  /* 0x00000000080772ca */ /* 0x000fda00000e0000 */
[----:B------:R3:W-:Y:S01]  /*7000*/  UTMALDG.4D [UR16], [UR6], desc[UR14] ;  /* 0x00000e10060075b4 */ /* 0x0007e20008019000 */
[----:B------:R3:W-:Y:S01]  /*7010*/  UTMALDG.4D [UR8], [UR6], desc[UR14] ;  /* 0x00000e08060075b4 */ /* 0x0007e20008019000 */
[----:B------:R3:W-:Y:S01]  /*7020*/  UTMALDG.4D [UR24], [UR6], desc[UR14] ;  /* 0x00000e18060075b4 */ /* 0x0007e20008019000 */
[----:B------:R3:W-:Y:S01]  /*7030*/  UBLKCP.S.G [UR32], [UR30], UR22 ;  /* 0x000000201e0073ba */ /* 0x0007e20008000216 */
[----:B------:R-:W4:Y:S02]  /*7040*/  SYNCS.PHASECHK.TRANS64.TRYWAIT P1, [R0+URZ+0x36428], R5 ;  /* 0x03642805000075a7 */ /* 0x000f24000802017f */
[----:B---34-:R-:W-:Y:S05]  /*7050*/  @!P1 BRA `(.L_x_81) ;  /* 0x0000000800d89947 */ /* 0x018fea0003800000 */
.L_x_102:
[----:B------:R-:W-:Y:S01]  /*7060*/  IMAD.MOV.U32 R4, RZ, RZ, RZ ;  /* 0x000000ffff047224 */ /* 0x000fe200078e00ff */
[----:B------:R-:W-:Y:S06]  /*7070*/  @P0 BRA `(.L_x_82) ;  /* 0x0000000000140947 */ /* 0x000fec0003800000 */
[----:B------:R-:W-:Y:S01]  /*7080*/  ISETP.NE.AND P1, PT, R16, RZ, PT ;  /* 0x000000ff1000720c */ /* 0x000fe20003f25270 */
[----:B---3--:R-:W-:-:S04]  /*7090*/  IMAD.MOV.U32 R5, RZ, RZ, 0x6100 ;  /* 0x00006100ff057424 */ /* 0x008fc800078e00ff */
[----:B------:R4:W-:Y:S08]  /*70a0*/  SYNCS.ARRIVE.TRANS64 RZ, [R0+URZ+0x36418], R5 ;  /* 0x0364180500ff79a7 */ /* 0x0009f0000800003f */
[----:B------:R-:W-:Y:S05]  /*70b0*/  @!P1 BRA `(.L_x_82) ;  /* 0x0000000000049947 */ /* 0x000fea0003800000 */
[----:B------:R-:W-:Y:S01]  /*70c0*/  BPT.TRAP 0x1 ;  /* 0x000000040000795c */ /* 0x000fe20000300000 */
.L_x_82:
[----:B------:R-:W-:Y:S01]  /*70d0*/  R2UR UR19, R20 ;  /* 0x00000000141372ca */ /* 0x000fe200000e0000 */
[----:B------:R-:W-:Y:S01]  /*70e0*/  UMOV UR22, 0x0 ;  /* 0x0000000000167882 */ /* 0x000fe20000000000 */
[----:B------:R-:W-:Y:S01]  /*70f0*/  R2UR UR24, R0 ;  /* 0x00000000001872ca */ /* 0x000fe200000e0000 */
[----:B------:R-:W-:Y:S01]  /*7100*/  UMOV UR23, 0x14f00000 ;  /* 0x14f0000000177882 */ /* 0x000fe20000000000 */
[----:B------:R-:W-:Y:S01]  /*7110*/  R2UR UR14, R2 ;  /* 0x00000000020e72ca */ /* 0x000fe200000e0000 */
[----:B------:R-:W-:Y:S01]  /*7120*/  UMOV UR18, URZ ;  /* 0x0000003f00127c82 */ /* 0x000fe20008000000 */
[----:B------:R-:W-:Y:S01]  /*7130*/  R2UR UR15, R3 ;  /* 0x00000000030f72ca */ /* 0x000fe200000e0000 */
[----:B------:R-:W-:Y:S01]  /*7140*/  UMOV UR20, UR28 ;  /* 0x0000001c00147c82 */ /* 0x000fe20008000000 */
[----:B------:R-:W-:Y:S01]  /*7150*/  UMOV UR21, UR29 ;  /* 0x0000001d00157c82 */ /* 0x000fe20008000000 */
[----:B------:R-:W-:Y:S01]  /*7160*/  UMOV UR10, 0x40 ;  /* 0x00000040000a7882 */ /* 0x000fe20000000000 */
[----:B------:R-:W-:Y:S01]  /*7170*/  UMOV UR12, UR28 ;  /* 0x0000001c000c7c82 */ /* 0x000fe20008000000 */
[----:B------:R-:W-:Y:S01]  /*7180*/  UMOV UR13, UR29 ;  /* 0x0000001d000d7c82 */ /* 0x000fe20008000000 */
[----:B------:R-:W-:Y:S01]  /*7190*/  UMOV UR26, 0x80 ;  /* 0x00000080001a7882 */ /* 0x000fe20000000000 */
[----:B------:R-:W-:Y:S01]  /*71a0*/  UIADD3 UR19, UR19, 0x40, URZ ;  /* 0x0000004013137890 */ /* 0x000fe2000fffe03f */
[----:B------:R-:W-:Y:S01]  /*71b0*/  IMAD.MOV.U32 R15, RZ, RZ, 0x2 ;  /* 0x00000002ff0f7424 */ /* 0x000fe200078e00ff */
[----:B------:R-:W-:-:S02]  /*71c0*/  UIADD3 UR16, UR24, 0x24000, URZ ;  /* 0x0002400018107890 */ /* 0x000fc4000fffe03f */
[----:B------:R-:W-:Y:S02]  /*71d0*/  UIADD3 UR17, UR24, 0x36418, URZ ;  /* 0x0003641818117890 */ /* 0x000fe4000fffe03f */
[----:B------:R-:W-:Y:S01]  /*71e0*/  UIADD3 UR8, UR24, 0x26000, URZ ;  /* 0x0002600018087890 */ /* 0x000fe2000fffe03f */
[----:B---34-:R-:W-:Y:S01]  /*71f0*/  IMAD.U32 R5, RZ, RZ, UR19 ;  /* 0x00000013ff057e24 */ /* 0x018fe2000f8e00ff */
        /* <DEDUP_REMOVED lines=12> */
[----:B------:R3:W-:Y:S02]  /*72c0*/  UBLKCP.S.G [UR32], [UR6], UR30 ;  /* 0x00000020060073ba */ /* 0x0007e4000800021e */
[----:B---3--:R-:W-:Y:S01]  /*72d0*/  NOP ;  /* 0x0000000000007918 */ /* 0x008fe20000000000 */
.L_x_68:
[----:B------:R-:W-:-:S04]  /*72e0*/  SHF.L.U32 R3, R4, 0x1f, RZ ;  /* 0x0000001f04037819 */ /* 0x000fc800000006ff */
[----:B------:R-:W3:Y:S02]  /*72f0*/  SYNCS.PHASECHK.TRANS64.TRYWAIT P1, [R0+URZ+0x36438], R3 ;  /* 0x03643803000075a7 */ /* 0x000ee4000802017f */
[----:B---3--:R-:W-:Y:S05]  /*7300*/  @!P1 BRA `(.L_x_83) ;  /* 0x0000000800409947 */ /* 0x008fea0003800000 */
.L_x_103:
[----:B------:R-:W-:Y:S05]  /*7310*/  @P0 BRA `(.L_x_84) ;  /* 0x0000000000180947 */ /* 0x000fea0003800000 */
[----:B------:R-:W4:Y:S01]  /*7320*/  S2R R2, SR_TID.X ;  /* 0x0000000000027919 */ /* 0x000f220000002100 */
[----:B---3--:R-:W-:-:S04]  /*7330*/  IMAD.MOV.U32 R3, RZ, RZ, 0x6100 ;  /* 0x00006100ff037424 */ /* 0x008fc800078e00ff */
[----:B------:R3:W-:Y:S01]  /*7340*/  SYNCS.ARRIVE.TRANS64 RZ, [R0+URZ+0x36430], R3 ;  /* 0x0364300300ff79a7 */ /* 0x0007e2000800003f */
[----:B----4-:R-:W-:-:S13]  /*7350*/  LOP3.LUT P0, RZ, R2, 0x1f, RZ, 0xc0, !PT ;  /* 0x0000001f02ff7812 */ /* 0x010fda000780c0ff */
[----:B---3--:R-:W-:Y:S05]  /*7360*/  @!P0 BRA `(.L_x_84) ;  /* 0x0000000000048947 */ /* 0x008fea0003800000 */
[----:B------:R-:W-:Y:S01]  /*7370*/  BPT.TRAP 0x1 ;  /* 0x000000040000795c */ /* 0x000fe20000300000 */
.L_x_84:
[----:B---3--:R-:W3:Y:S01]  /*7380*/  LDC.64 R2, c[0x0][0x728] ;  /* 0x0001ca00ff027b82 */ /* 0x008ee20000000a00 */
[----:B------:R-:W-:Y:S01]  /*7390*/  IADD3 R13, P1, R13, 0x1f0, RZ ;  /* 0x000001f00d0d7810 */ /* 0x000fe20007f3e0ff */
[----:B------:R-:W-:Y:S01]  /*73a0*/  UMOV UR14, 0x0 ;  /* 0x00000000000e7882 */ /* 0x000fe20000000000 */
[C---:B------:R-:W-:Y:S01]  /*73b0*/  IADD3 R6, P0, R5.reuse, R6, RZ ;  /* 0x0000000605067210 */ /* 0x040fe20007f1e0ff */
[----:B------:R-:W-:Y:S01]  /*73c0*/  UMOV UR15, 0x14f00000 ;  /* 0x14f00000000f7882 */ /* 0x000fe20000000000 */
[----:B------:R-:W-:Y:S01]  /*73d0*/  R2UR UR24, R0 ;  /* 0x00000000001872ca */ /* 0x000fe200000e0000 */
[----:B------:R-:W-:Y:S01]  /*73e0*/  IMAD.X R14, RZ, RZ, R14, P1 ;  /* 0x000000ffff0e7224 */ /* 0x000fe200008e060e */
[C---:B------:R-:W-:Y:S01]  /*73f0*/  LEA.HI.X.SX32 R11, R5.reuse, R11, 0x1, P0 ;  /* 0x0000000b050b7211 */ /* 0x040fe200000f0eff */
[----:B------:R-:W-:Y:S01]  /*7400*/  UMOV UR18, URZ ;  /* 0x0000003f00127c82 */ /* 0x000fe20008000000 */
[----:B------:R-:W-:Y:S01]  /*7410*/  R2UR UR19, R5 ;  /* 0x00000000051372ca */ /* 0x000fe200000e0000 */
[----:B------:R-:W-:Y:S01]  /*7420*/  UMOV UR20, UR28 ;  /* 0x0000001c00147c82 */ /* 0x000fe20008000000 */
[----:B------:R-:W-:Y:S01]  /*7430*/  R2UR UR6, R13 ;  /* 0x000000000d0672ca */ /* 0x000fe200000e0000 */
[----:B------:R-:W-:Y:S01]  /*7440*/  UMOV UR21, UR29 ;  /* 0x0000001d00157c82 */ /* 0x000fe20008000000 */
[----:B------:R-:W-:Y:S01]  /*7450*/  R2UR UR7, R14 ;  /* 0x000000000e0772ca */ /* 0x000fe200000e0000 */
[----:B------:R-:W-:Y:S01]  /*7460*/  UMOV UR10, 0x40 ;  /* 0x00000040000a7882 */ /* 0x000fe20000000000 */
[----:B------:R-:W-:Y:S01]  /*7470*/  UMOV UR12, UR28 ;  /* 0x0000001c000c7c82 */ /* 0x000fe20008000000 */
[----:B------:R-:W-:Y:S01]  /*7480*/  UMOV UR13, UR29 ;  /* 0x0000001d000d7c82 */ /* 0x000fe20008000000 */
[----:B------:R-:W-:Y:S01]  /*7490*/  UMOV UR26, 0x80 ;  /* 0x00000080001a7882 */ /* 0x000fe20000000000 */
[----:B------:R-:W-:Y:S01]  /*74a0*/  UIADD3 UR17, UR24, 0x36430, URZ ;  /* 0x0003643018117890 */ /* 0x000fe2000fffe03f */
[----:B------:R-:W-:Y:S01]  /*74b0*/  LOP3.LUT R4, R4, 0x1, RZ, 0x3c, !PT ;  /* 0x0000000104047812 */ /* 0x000fe200078e3cff */
[----:B------:R-:W-:-:S02]  /*74c0*/  UIADD3 UR16, UR24, 0x2a000, URZ ;  /* 0x0002a00018107890 */ /* 0x000fc4000fffe03f */
[----:B------:R-:W-:Y:S01]  /*74d0*/  UIADD3 UR32, UR24, 0x30200, URZ ;  /* 0x0003020018207890 */ /* 0x000fe2000fffe03f */
[C---:B---3--:R-:W-:Y:S01]  /*74e0*/  LEA R2, P0, R6.reuse, R2, 0x2 ;  /* 0x0000000206027211 */ /* 0x048fe200078010ff */
[----:B------:R-:W-:Y:S02]  /*74f0*/  UIADD3 UR8, UR24, 0x2c000, URZ ;  /* 0x0002c00018087890 */ /* 0x000fe4000fffe03f */
[----:B------:R-:W-:Y:S01]  /*7500*/  UIADD3 UR24, UR24, 0x2e000, URZ ;  /* 0x0002e00018187890 */ /* 0x000fe2000fffe03f */
[----:B------:R-:W-:Y:S01]  /*7510*/  LEA.HI.X R3, R6, R3, R11, 0x2, P0 ;  /* 0x0000000306037211 */ /* 0x000fe200000f140b */
[----:B------:R-:W-:Y:S01]  /*7520*/  UMOV UR11, UR19 ;  /* 0x00000013000b7c82 */ /* 0x000fe20008000000 */
[----:B------:R-:W-:Y:S01]  /*7530*/  R2UR UR30, R2 ;  /* 0x00000000021e72ca */ /* 0x000fe200000e0000 */
[----:B------:R-:W-:Y:S01]  /*7540*/  UMOV UR9, UR17 ;  /* 0x0000001100097c82 */ /* 0x000fe20008000000 */
[----:B------:R-:W-:Y:S01]  /*7550*/  R2UR UR31, R3 ;  /* 0x00000000031f72ca */ /* 0x000fe200000e0000 */
[----:B------:R-:W-:Y:S01]  /*7560*/  UMOV UR27, UR19 ;  /* 0x00000013001b7c82 */ /* 0x000fe20008000000 */
[----:B------:R3:W-:Y:S01]  /*7570*/  UTMALDG.4D [UR16], [UR6], desc[UR14] ;  /* 0x00000e10060075b4 */ /* 0x0007e20008019000 */
[----:B------:R-:W-:Y:S01]  /*7580*/  UMOV UR25, UR17 ;  /* 0x0000001100197c82 */ /* 0x000fe20008000000 */
[----:B------:R-:W-:Y:S01]  /*7590*/  UMOV UR33, UR17 ;  /* 0x0000001100217c82 */ /* 0x000fe20008000000 */
[----:B------:R-:W-:Y:S01]  /*75a0*/  UMOV UR22, 0x10 ;  /* 0x0000001000167882 */ /* 0x000fe20000000000 */
[----:B------:R-:W-:Y:S01]  /*75b0*/  ISETP.NE.AND P0, PT, R15, 0x2, PT ;  /* 0x000000020f00780c */ /* 0x000fe20003f05270 */
[----:B------:R3:W-:Y:S03]  /*75c0*/  UTMALDG.4D [UR8], [UR6], desc[UR14] ;  /* 0x00000e08060075b4 */ /* 0x0007e60008019000 */
[----:B------:R-:W-:-:S02]  /*75d0*/  SEL R3, RZ, 0x1, P0 ;  /* 0x00000001ff037807 */ /* 0x000fc40000000000 */
[----:B------:R-:W-:Y:S02]  /*75e0*/  SEL R2, R15, RZ, P0 ;  /* 0x000000ff0f027207 */ /* 0x000fe40000000000 */
[----:B------:R-:W-:Y:S01]  /*75f0*/  LOP3.LUT R12, R12, R3, RZ, 0x3c, !PT ;  /* 0x000000030c0c7212 */ /* 0x000fe200078e3cff */
[----:B------:R3:W-:Y:S01]  /*7600*/  UTMALDG.4D [UR24], [UR6], desc[UR14] ;  /* 0x00000e18060075b4 */ /* 0x0007e20008019000 */
[----:B------:R3:W-:Y:S02]  /*7610*/  UBLKCP.S.G [UR32], [UR30], UR22 ;  /* 0x000000201e0073ba */ /* 0x0007e40008000216 */
[----:B---3--:R-:W-:-:S03]  /*7620*/  NOP ;  /* 0x0000000000007918 */ /* 0x008fc60000000000 */
.L_x_65:
[----:B------:R-:W-:Y:S05]  /*7630*/  BSYNC B0 ;  /* 0x0000000000007941 */ /* 0x000fea0003800000 */
.L_x_64:
[----:B------:R-:W-:-:S03]  /*7640*/  UMOV UR6, 0xffffffff ;  /* 0xffffffff00067882 */ /* 0x000fc60000000000 */
[----:B------:R-:W-:Y:S05]  /*7650*/  BRA.DIV UR6, `(.L_x_85) ;  /* 0x0000000606807947 */ /* 0x000fea000b800000 */
[----:B------:R-:W-:-:S13]  /*7660*/  ELECT P0, URZ, PT ;  /* 0x00000000003f782f */ /* 0x000fda0003800000 */
.L_x_106:
[----:B------:R-:W-:Y:S04]  /*7670*/  BSSY B0, `(.L_x_86) ;  /* 0x000001e000007945 */ /* 0x000fe80003800000 */
[----:B------:R-:W-:Y:S05]  /*7680*/  @!P0 BRA `(.L_x_87) ;  /* 0x0000000000708947 */ /* 0x000fea0003800000 */
[----:B------:R-:W-:-:S04]  /*7690*/  LOP3.LUT R17, R17, 0x2, RZ, 0xfc, !PT ;  /* 0x0000000211117812 */ /* 0x000fc800078efcff */
[----:B------:R-:W-:-:S13]  /*76a0*/  ISETP.NE.AND P2, PT, R17, 0x3, PT ;  /* 0x000000031100780c */ /* 0x000fda0003f45270 */
[----:B------:R-:W-:Y:S05]  /*76b0*/  @!P2 BRA `(.L_x_88) ;  /* 0x000000000004a947 */ /* 0x000fea0003800000 */
[----:B------:R-:W-:Y:S01]  /*76c0*/  BPT.TRAP 0x1 ;  /* 0x000000040000795c */ /* 0x000fe20000300000 */
.L_x_88:
[----:B------:R-:W3:Y:S01]  /*76d0*/  S2R R3, SR_CgaCtaId ;  /* 0x0000000000037919 */ /* 0x000ee20000008800 */
[----:B-12---:R-:W-:-:S04]  /*76e0*/  MOV R0, 0x400 ;  /* 0x0000040000007802 */ /* 0x006fc80000000f00 */
[----:B---3--:R-:W-:Y:S02]  /*76f0*/  LEA R9, R3, R0, 0x18 ;  /* 0x0000000003097211 */ /* 0x008fe400078ec0ff */
[----:B------:R-:W-:-:S03]  /*7700*/  SHF.L.U32 R0, R12, 0x1f, RZ ;  /* 0x0000001f0c007819 */ /* 0x000fc600000006ff */
[----:B------:R-:W-:-:S04]  /*7710*/  VIADD R3, R9, 0x36420 ;  /* 0x0003642009037836 */ /* 0x000fc80000000000 */
[C---:B------:R-:W-:Y:S02]  /*7720*/  IMAD R7, R2.reuse, 0x8, R3 ;  /* 0x0000000802077824 */ /* 0x040fe400078e0203 */
[----:B------:R-:W-:Y:S02]  /*7730*/  VIADD R2, R2, 0x1 ;  /* 0x0000000102027836 */ /* 0x000fe40000000000 */
[----:B------:R-:W1:Y:S03]  /*7740*/  SYNCS.PHASECHK.TRANS64.TRYWAIT P0, [R7+URZ], R0 ;  /* 0x00000000070075a7 */ /* 0x000e66000800017f */
[----:B------:R-:W-:-:S04]  /*7750*/  ISETP.NE.AND P1, PT, R2, 0x2, PT ;  /* 0x000000020200780c */ /* 0x000fc80003f25270 */
[----:B------:R-:W-:Y:S02]  /*7760*/  SEL R5, RZ, 0x1, P1 ;  /* 0x00000001ff057807 */ /* 0x000fe40000800000 */
[----:B------:R-:W-:Y:S02]  /*7770*/  SEL R2, R2, RZ, P1 ;  /* 0x000000ff02027207 */ /* 0x000fe40000800000 */
[----:B------:R-:W-:-:S03]  /*7780*/  LOP3.LUT R5, R12, R5, RZ, 0x3c, !PT ;  /* 0x000000050c057212 */ /* 0x000fc600078e3cff */
[----:B------:R-:W-:Y:S01]  /*7790*/  IMAD R3, R2, 0x8, R3 ;  /* 0x0000000802037824 */ /* 0x000fe200078e0203 */
[----:B------:R-:W-:Y:S01]  /*77a0*/  SHF.L.U32 R2, R5, 0x1f, RZ ;  /* 0x0000001f05027819 */ /* 0x000fe200000006ff */
[----:B-1----:R-:W-:Y:S06]  /*77b0*/  @!P0 BRA `(.L_x_89) ;  /* 0x00000004004c8947 */ /* 0x002fec0003800000 */
.L_x_107:
[----:B------:R-:W2:Y:S02]  /*77c0*/  SYNCS.PHASECHK.TRANS64.TRYWAIT P0, [R3+URZ], R2 ;  /* 0x00000002030075a7 */ /* 0x000ea4000800017f */
[----:B--2---:R-:W-:Y:S05]  /*77d0*/  @!P0 BRA `(.L_x_90) ;  /* 0x0000000400588947 */ /* 0x004fea0003800000 */
.L_x_108:
[----:B------:R-:W-:Y:S05]  /*77e0*/  @!P2 BRA `(.L_x_91) ;  /* 0x000000000004a947 */ /* 0x000fea0003800000 */
[----:B------:R-:W-:Y:S01]  /*77f0*/  BPT.TRAP 0x1 ;  /* 0x000000040000795c */ /* 0x000fe20000300000 */
.L_x_91:
[----:B------:R-:W-:-:S07]  /*7800*/  SHF.L.U32 R4, R4, 0x1f, RZ ;  /* 0x0000001f04047819 */ /* 0x000fce00000006ff */
.L_x_92:
[----:B---3--:R3:W4:Y:S02]  /*7810*/  SYNCS.PHASECHK.TRANS64.TRYWAIT P0, [R9+URZ+0x36438], R4 ;  /* 0x03643804090075a7 */ /* 0x008724000800017f */
[----:B----4-:R-:W-:Y:S05]  /*7820*/  @!P0 NANOSLEEP.SYNCS 0x989680 ;  /* 0x009896800000895d */ /* 0x010fea0003900000 */
[----:B------:R-:W4:Y:S02]  /*7830*/  @!P0 SYNCS.PHASECHK.TRANS64 P0, [R9+URZ+0x36438], R4 ;  /* 0x03643804090085a7 */ /* 0x000f24000800007f */
[----:B----4-:R-:W-:Y:S05]  /*7840*/  @!P0 BRA `(.L_x_92) ;  /* 0xfffffffc00f08947 */ /* 0x010fea000383ffff */
.L_x_87:
[----:B------:R-:W-:Y:S05]  /*7850*/  BSYNC B0 ;  /* 0x0000000000007941 */ /* 0x000fea0003800000 */
.L_x_86:
[----:B------:R-:W-:Y:S05]  /*7860*/  EXIT ;  /* 0x000000000000794d */ /* 0x000fea0003800000 */
.L_x_10:
[----:B------:R-:W-:Y:S02]  /*7870*/  IMAD.MOV.U32 R12, RZ, RZ, RZ ;  /* 0x000000ffff0c7224 */ /* 0x000fe400078e00ff */
[----:B------:R-:W-:Y:S02]  /*7880*/  IMAD.MOV.U32 R11, RZ, RZ, 0x1f ;  /* 0x0000001fff0b7424 */ /* 0x000fe400078e00ff */
[----:B------:R-:W-:-:S07]  /*7890*/  IMAD.MOV.U32 R15, RZ, RZ, -0x1 ;  /* 0xffffffffff0f7424 */ /* 0x000fce00078e00ff */
[----:B------:R-:W-:Y:S05]  /*78a0*/  WARPSYNC.COLLECTIVE R15, `(.L_x_93) ;  /* 0x000000000f087348 */ /* 0x000fea0003c00000 */
[----:B------:R1:W2:Y:S02]  /*78b0*/  SHFL.IDX P6, R14, R13, R12, R11 ;  /* 0x0000000c0d0e7389 */ /* 0x0002a400000c000b */
[----:B-12---:R-:W-:Y:S01]  /*78c0*/  ENDCOLLECTIVE ;  /* 0x000000000000791b */ /* 0x006fe20003800000 */
.L_x_93:
[----:B------:R-:W-:Y:S05]  /*78d0*/  BRA `(.L_x_94) ;  /* 0xffffff9000ac7947 */ /* 0x000fea000383ffff */
.L_x_12:
[----:B--2---:R2:W3:Y:S02]  /*78e0*/  SYNCS.PHASECHK.TRANS64.TRYWAIT P0, [R157+URZ+0x36400], R18 ;  /* 0x036400129d0075a7 */ /* 0x0044e4000800017f */
[----:B---3--:R-:W-:Y:S05]  /*78f0*/  @!P0 NANOSLEEP.SYNCS 0x989680 ;  /* 0x009896800000895d */ /* 0x008fea0003900000 */
[----:B------:R-:W3:Y:S02]  /*7900*/  @!P0 SYNCS.PHASECHK.TRANS64 P0, [R157+URZ+0x36400], R18 ;  /* 0x036400129d0085a7 */ /* 0x000ee4000800007f */
[----:B---3--:R-:W-:Y:S05]  /*7910*/  @!P0 BRA `(.L_x_12) ;  /* 0xfffffffc00f08947 */ /* 0x008fea000383ffff */
[----:B------:R-:W-:Y:S05]  /*7920*/  BRA `(.L_x_11) ;  /* 0xffffff9400187947 */ /* 0x000fea000383ffff */
.L_x_17:
[----:B--2---:R2:W3:Y:S02]  /*7930*/  SYNCS.PHASECHK.TRANS64.TRYWAIT P1, [R4+URZ+0x36410], R13 ;  /* 0x0364100d040075a7 */ /* 0x0044e4000802017f */
[----:B---3--:R-:W-:Y:S05]  /*7940*/  @!P1 NANOSLEEP.SYNCS 0x989680 ;  /* 0x009896800000995d */ /* 0x008fea0003900000 */
[----:B------:R-:W3:Y:S02]  /*7950*/  @!P1 SYNCS.PHASECHK.TRANS64 P1, [R4+URZ+0x36410], R13 ;  /* 0x0364100d040095a7 */ /* 0x000ee4000802007f */
[----:B---3--:R-:W-:Y:S05]  /*7960*/  @!P1 BRA `(.L_x_17) ;  /* 0xfffffffc00f09947 */ /* 0x008fea000383ffff */
[----:B------:R-:W-:Y:S05]  /*7970*/  BRA `(.L_x_16) ;  /* 0xffffff9800d87947 */ /* 0x000fea000383ffff */
.L_x_21:
[----:B---3--:R3:W1:Y:S02]  /*7980*/  SYNCS.PHASECHK.TRANS64.TRYWAIT P1, [R157+URZ+0x36430], R14 ;  /* 0x0364300e9d0075a7 */ /* 0x008664000802017f */
[----:B-1----:R-:W-:Y:S05]  /*7990*/  @!P1 NANOSLEEP.SYNCS 0x989680 ;  /* 0x009896800000995d */ /* 0x002fea0003900000 */
[----:B------:R-:W1:Y:S02]  /*79a0*/  @!P1 SYNCS.PHASECHK.TRANS64 P1, [R157+URZ+0x36430], R14 ;  /* 0x0364300e9d0095a7 */ /* 0x000e64000802007f */
[----:B-1----:R-:W-:Y:S05]  /*79b0*/  @!P1 BRA `(.L_x_21) ;  /* 0xfffffffc00f09947 */ /* 0x002fea000383ffff */
[----:B------:R-:W-:Y:S05]  /*79c0*/  BRA `(.L_x_20) ;  /* 0xffffffa0007c7947 */ /* 0x000fea000383ffff */
.L_x_66:
[----:B-1----:R1:W2:Y:S02]  /*79d0*/  SYNCS.PHASECHK.TRANS64.TRYWAIT P1, [R0+URZ+0x36420], R10 ;  /* 0x0364200a000075a7 */ /* 0x0022a4000802017f */
[----:B--2---:R-:W-:Y:S05]  /*79e0*/  @!P1 NANOSLEEP.SYNCS 0x989680 ;  /* 0x009896800000995d */ /* 0x004fea0003900000 */
[----:B------:R-:W2:Y:S02]  /*79f0*/  @!P1 SYNCS.PHASECHK.TRANS64 P1, [R0+URZ+0x36420], R10 ;  /* 0x0364200a000095a7 */ /* 0x000ea4000802007f */
[----:B--2---:R-:W-:Y:S05]  /*7a00*/  @!P1 BRA `(.L_x_66) ;  /* 0xfffffffc00f09947 */ /* 0x004fea000383ffff */
[----:B------:R-:W-:Y:S05]  /*7a10*/  BRA `(.L_x_95) ;  /* 0xffffffe0001c7947 */ /* 0x000fea000383ffff */
.L_x_70:
[----:B-1----:R1:W2:Y:S02]  /*7a20*/  SYNCS.PHASECHK.TRANS64.TRYWAIT P1, [R0+URZ+0x36438], R10 ;  /* 0x0364380a000075a7 */ /* 0x0022a4000802017f */
[----:B--2---:R-:W-:Y:S05]  /*7a30*/  @!P1 NANOSLEEP.SYNCS 0x989680 ;  /* 0x009896800000995d */ /* 0x004fea0003900000 */
[----:B------:R-:W2:Y:S02]  /*7a40*/  @!P1 SYNCS.PHASECHK.TRANS64 P1, [R0+URZ+0x36438], R10 ;  /* 0x0364380a000095a7 */ /* 0x000ea4000802007f */
[----:B--2---:R-:W-:Y:S05]  /*7a50*/  @!P1 BRA `(.L_x_70) ;  /* 0xfffffffc00f09947 */ /* 0x004fea000383ffff */
[----:B------:R-:W-:Y:S05]  /*7a60*/  BRA `(.L_x_96) ;  /* 0xffffffe400d47947 */ /* 0x000fea000383ffff */
.L_x_72:
[----:B--2---:R2:W3:Y:S02]  /*7a70*/  SYNCS.PHASECHK.TRANS64.TRYWAIT P1, [R0+URZ+0x36428], R3 ;  /* 0x03642803000075a7 */ /* 0x0044e4000802017f */
[----:B---3--:R-:W-:Y:S05]  /*7a80*/  @!P1 NANOSLEEP.SYNCS 0x989680 ;  /* 0x009896800000995d */ /* 0x008fea0003900000 */
[----:B------:R-:W3:Y:S02]  /*7a90*/  @!P1 SYNCS.PHASECHK.TRANS64 P1, [R0+URZ+0x36428], R3 ;  /* 0x03642803000095a7 */ /* 0x000ee4000802007f */
[----:B---3--:R-:W-:Y:S05]  /*7aa0*/  @!P1 BRA `(.L_x_72) ;  /* 0xfffffffc00f09947 */ /* 0x008fea000383ffff */
[----:B------:R-:W-:Y:S05]  /*7ab0*/  BRA `(.L_x_97) ;  /* 0xffffffe800947947 */ /* 0x000fea000383ffff */
.L_x_74:
[----:B--2---:R2:W3:Y:S02]  /*7ac0*/  SYNCS.PHASECHK.TRANS64.TRYWAIT P1, [R0+URZ+0x36438], R29 ;  /* 0x0364381d000075a7 */ /* 0x0044e4000802017f */
[----:B---3--:R-:W-:Y:S05]  /*7ad0*/  @!P1 NANOSLEEP.SYNCS 0x989680 ;  /* 0x009896800000995d */ /* 0x008fea0003900000 */
[----:B------:R-:W3:Y:S02]  /*7ae0*/  @!P1 SYNCS.PHASECHK.TRANS64 P1, [R0+URZ+0x36438], R29 ;  /* 0x0364381d000095a7 */ /* 0x000ee4000802007f */
[----:B---3--:R-:W-:Y:S05]  /*7af0*/  @!P1 BRA `(.L_x_74) ;  /* 0xfffffffc00f09947 */ /* 0x008fea000383ffff */
[----:B------:R-:W-:Y:S05]  /*7b00*/  BRA `(.L_x_98) ;  /* 0xffffffec00247947 */ /* 0x000fea000383ffff */
.L_x_76:
[----:B------:R-:W-:-:S07]  /*7b10*/  SHF.L.U32 R5, R12, 0x1f, RZ ;  /* 0x0000001f0c057819 */ /* 0x000fce00000006ff */
.L_x_99:
[----:B--2---:R2:W3:Y:S02]  /*7b20*/  SYNCS.PHASECHK.TRANS64.TRYWAIT P1, [R0+URZ+0x36420], R5 ;  /* 0x03642005000075a7 */ /* 0x0044e4000802017f */
[----:B---3--:R-:W-:Y:S05]  /*7b30*/  @!P1 NANOSLEEP.SYNCS 0x989680 ;  /* 0x009896800000995d */ /* 0x008fea0003900000 */
[----:B------:R-:W3:Y:S02]  /*7b40*/  @!P1 SYNCS.PHASECHK.TRANS64 P1, [R0+URZ+0x36420], R5 ;  /* 0x03642005000095a7 */ /* 0x000ee4000802007f */
[----:B---3--:R-:W-:Y:S05]  /*7b50*/  @!P1 BRA `(.L_x_99) ;  /* 0xfffffffc00f09947 */ /* 0x008fea000383ffff */
[----:B------:R-:W-:Y:S05]  /*7b60*/  BRA `(.L_x_100) ;  /* 0xffffffec00c47947 */ /* 0x000fea000383ffff */
.L_x_79:
[----:B--2---:R2:W3:Y:S02]  /*7b70*/  SYNCS.PHASECHK.TRANS64.TRYWAIT P1, [R0+URZ+0x36438], R10 ;  /* 0x0364380a000075a7 */ /* 0x0044e4000802017f */
[----:B---3--:R-:W-:Y:S05]  /*7b80*/  @!P1 NANOSLEEP.SYNCS 0x989680 ;  /* 0x009896800000995d */ /* 0x008fea0003900000 */
[----:B------:R-:W3:Y:S02]  /*7b90*/  @!P1 SYNCS.PHASECHK.TRANS64 P1, [R0+URZ+0x36438], R10 ;  /* 0x0364380a000095a7 */ /* 0x000ee4000802007f */
[----:B---3--:R-:W-:Y:S05]  /*7ba0*/  @!P1 BRA `(.L_x_79) ;  /* 0xfffffffc00f09947 */ /* 0x008fea000383ffff */
[----:B------:R-:W-:Y:S05]  /*7bb0*/  BRA `(.L_x_101) ;  /* 0xfffffff0006c7947 */ /* 0x000fea000383ffff */
.L_x_81:
[----:B---3--:R3:W4:Y:S02]  /*7bc0*/  SYNCS.PHASECHK.TRANS64.TRYWAIT P1, [R0+URZ+0x36428], R5 ;  /* 0x03642805000075a7 */ /* 0x008724000802017f */
[----:B----4-:R-:W-:Y:S05]  /*7bd0*/  @!P1 NANOSLEEP.SYNCS 0x989680 ;  /* 0x009896800000995d */ /* 0x010fea0003900000 */
[----:B------:R-:W4:Y:S02]  /*7be0*/  @!P1 SYNCS.PHASECHK.TRANS64 P1, [R0+URZ+0x36428], R5 ;  /* 0x03642805000095a7 */ /* 0x000f24000802007f */
[----:B----4-:R-:W-:Y:S05]  /*7bf0*/  @!P1 BRA `(.L_x_81) ;  /* 0xfffffffc00f09947 */ /* 0x010fea000383ffff */
[----:B------:R-:W-:Y:S05]  /*7c00*/  BRA `(.L_x_102) ;  /* 0xfffffff400147947 */ /* 0x000fea000383ffff */
.L_x_83:
[----:B---3--:R3:W4:Y:S02]  /*7c10*/  SYNCS.PHASECHK.TRANS64.TRYWAIT P1, [R0+URZ+0x36438], R3 ;  /* 0x03643803000075a7 */ /* 0x008724000802017f */
[----:B----4-:R-:W-:Y:S05]  /*7c20*/  @!P1 NANOSLEEP.SYNCS 0x989680 ;  /* 0x009896800000995d */ /* 0x010fea0003900000 */
[----:B------:R-:W4:Y:S02]  /*7c30*/  @!P1 SYNCS.PHASECHK.TRANS64 P1, [R0+URZ+0x36438], R3 ;  /* 0x03643803000095a7 */ /* 0x000f24000802007f */
[----:B----4-:R-:W-:Y:S05]  /*7c40*/  @!P1 BRA `(.L_x_83) ;  /* 0xfffffffc00f09947 */ /* 0x010fea000383ffff */
[----:B------:R-:W-:Y:S05]  /*7c50*/  BRA `(.L_x_103) ;  /* 0xfffffff400ac7947 */ /* 0x000fea000383ffff */
.L_x_85:
[----:B------:R-:W-:Y:S01]  /*7c60*/  BSSY B0, `(.L_x_104) ;  /* 0x0000006000007945 */ /* 0x000fe20003800000 */
[----:B------:R-:W-:-:S07]  /*7c70*/  IMAD.MOV.U32 R15, RZ, RZ, -0x1 ;  /* 0xffffffffff0f7424 */ /* 0x000fce00078e00ff */
[----:B-12---:R-:W-:Y:S05]  /*7c80*/  WARPSYNC.COLLECTIVE R15, `(.L_x_105) ;  /* 0x000000000f0c7348 */ /* 0x006fea0003c00000 */
[----:B------:R-:W-:Y:S02]  /*7c90*/  ELECT P6, UR62, PT ;  /* 0x00000000003e782f */ /* 0x000fe400038c0000 */
[----:B------:R-:W-:Y:S01]  /*7ca0*/  MOV R14, UR62 ;  /* 0x0000003e000e7c02 */ /* 0x000fe20008000f00 */
[----:B-12---:R-:W-:Y:S10]  /*7cb0*/  ENDCOLLECTIVE ;  /* 0x000000000000791b */ /* 0x006ff40003800000 */
.L_x_105:
[----:B------:R-:W-:Y:S05]  /*7cc0*/  BSYNC B0 ;  /* 0x0000000000007941 */ /* 0x000fea0003800000 */
.L_x_104:
[----:B------:R-:W-:Y:S01]  /*7cd0*/  PLOP3.LUT P0, PT, P6, PT, PT, 0x80, 0x0 ;  /* 0x000000000000781c */ /* 0x000fe2000370f070 */
[----:B------:R-:W-:-:S12]  /*7ce0*/  BRA `(.L_x_106) ;  /* 0xfffffff800607947 */ /* 0x000fd8000383ffff */
.L_x_89:
[----:B-1----:R1:W2:Y:S02]  /*7cf0*/  SYNCS.PHASECHK.TRANS64.TRYWAIT P0, [R7+URZ], R0 ;  /* 0x00000000070075a7 */ /* 0x0022a4000800017f */
[----:B--2---:R-:W-:Y:S05]  /*7d00*/  @!P0 NANOSLEEP.SYNCS 0x989680 ;  /* 0x009896800000895d */ /* 0x004fea0003900000 */
[----:B------:R-:W2:Y:S02]  /*7d10*/  @!P0 SYNCS.PHASECHK.TRANS64 P0, [R7+URZ], R0 ;  /* 0x00000000070085a7 */ /* 0x000ea4000800007f */
[----:B--2---:R-:W-:Y:S05]  /*7d20*/  @!P0 BRA `(.L_x_89) ;  /* 0xfffffffc00f08947 */ /* 0x004fea000383ffff */
[----:B------:R-:W-:Y:S05]  /*7d30*/  BRA `(.L_x_107) ;  /* 0xfffffff800a07947 */ /* 0x000fea000383ffff */
.L_x_90:
[----:B--2---:R2:W3:Y:S02]  /*7d40*/  SYNCS.PHASECHK.TRANS64.TRYWAIT P0, [R3+URZ], R2 ;  /* 0x00000002030075a7 */ /* 0x0044e4000800017f */
[----:B---3--:R-:W-:Y:S05]  /*7d50*/  @!P0 NANOSLEEP.SYNCS 0x989680 ;  /* 0x009896800000895d */ /* 0x008fea0003900000 */
[----:B------:R-:W3:Y:S02]  /*7d60*/  @!P0 SYNCS.PHASECHK.TRANS64 P0, [R3+URZ], R2 ;  /* 0x00000002030085a7 */ /* 0x000ee4000800007f */
[----:B---3--:R-:W-:Y:S05]  /*7d70*/  @!P0 BRA `(.L_x_90) ;  /* 0xfffffffc00f08947 */ /* 0x008fea000383ffff */
[----:B------:R-:W-:Y:S05]  /*7d80*/  BRA `(.L_x_108) ;  /* 0xfffffff800947947 */ /* 0x000fea000383ffff */
.L_x_109:
[----:B------:R-:W-:-:S00]  /*7d90*/  BRA `(.L_x_109) ;  /* 0xfffffffc00fc7947 */ /* 0x000fc0000383ffff */
[----:B------:R-:W-:-:S00]  /*7da0*/  NOP ;  /* 0x0000000000007918 */ /* 0x000fc00000000000 */
        /* <DEDUP_REMOVED lines=13> */
.L_x_7649:


//--------------------- .text._ZN7cutlass13device_kernelIN5flash11enable_sm90INS1_16FlashAttnBwdSm90INS1_25CollectiveMainloopBwdSm90ILi2ELi1ELi1EN4cute5tupleIJNS5_1CILi1EEES8_S8_EEENS6_IJNS7_ILi64EEENS7_ILi96EEENS7_ILi192EEEEEENS_6half_tEfNS_4arch4Sm90ELb0ELb0ELb1ELb0ELb1ELb0ELb1ELb0ELi3ELi1ELi1ELi1ELb0EEENS1_21CollectiveEpilogueBwdISD_SE_SG_Li384ELb0ELb1ELi3EEENS1_19SingleTileSchedulerILb0ELb0ELb0ELi96EEEEEEEEEvNT_6ParamsE --------------------------
	.section	.text._ZN7cutlass13device_kernelIN5flash11enable_sm90INS1_16FlashAttnBwdSm90INS1_25CollectiveMainloopBwdSm90ILi2ELi1ELi1EN4cute5tupleIJNS5_1CILi1EEES8_S8_EEENS6_IJNS7_ILi64EEENS7_ILi96EEENS7_ILi192EEEEEENS_6half_tEfNS_4arch4Sm90ELb0ELb0ELb1ELb0ELb1ELb0ELb1ELb0ELi3ELi1ELi1ELi1ELb0EEENS1_21CollectiveEpilogueBwdISD_SE_SG_Li384ELb0ELb1ELi3EEENS1_19SingleTileSchedulerILb0ELb0ELb0ELi96EEEEEEEEEvNT_6ParamsE,"ax",@progbits
	.align	128
.text._ZN7cutlass13device_kernelIN5flash11enable_sm90INS1_16FlashAttnBwdSm90INS1_25CollectiveMainloopBwdSm90ILi2ELi1ELi1EN4cute5tupleIJNS5_1CILi1EEES8_S8_EEENS6_IJNS7_ILi64EEENS7_ILi96EEENS7_ILi192EEEEEENS_6half_tEfNS_4arch4Sm90ELb0ELb0ELb1ELb0ELb1ELb0ELb1ELb0ELi3ELi1ELi1ELi1ELb0EEENS1_21CollectiveEpilogueBwdISD_SE_SG_Li384ELb0ELb1ELi3EEENS1_19SingleTileSchedulerILb0ELb0ELb0ELi96EEEEEEEEEvNT_6ParamsE:
        .type           _ZN7cutlass13device_kernelIN5flash11enable_sm90INS1_16FlashAttnBwdSm90INS1_25CollectiveMainloopBwdSm90ILi2ELi1ELi1EN4cute5tupleIJNS5_1CILi1EEES8_S8_EEENS6_IJNS7_ILi64EEENS7_ILi96EEENS7_ILi192EEEEEENS_6half_tEfNS_4arch4Sm90ELb0ELb0ELb1ELb0ELb1ELb0ELb1ELb0ELi3ELi1ELi1ELi1ELb0EEENS1_21CollectiveEpilogueBwdISD_SE_SG_Li384ELb0ELb1ELi3EEENS1_19SingleTileSchedulerILb0ELb0ELb0ELi96EEEEEEEEEvNT_6ParamsE,@function
        .size           _ZN7cutlass13device_kernelIN5flash11enable_sm90INS1_16FlashAttnBwdSm90INS1_25CollectiveMainloopBwdSm90ILi2ELi1ELi1EN4cute5tupleIJNS5_1CILi1EEES8_S8_EEENS6_IJNS7_ILi64EEENS7_ILi96EEENS7_ILi192EEEEEENS_6half_tEfNS_4arch4Sm90ELb0ELb0ELb1ELb0ELb1ELb0ELb1ELb0ELi3ELi1ELi1ELi1ELb0EEENS1_21CollectiveEpilogueBwdISD_SE_SG_Li384ELb0ELb1ELi3EEENS1_19SingleTileSchedulerILb0ELb0ELb0ELi96EEEEEEEEEvNT_6ParamsE,(.L_x_7650 - _ZN7cutlass13device_kernelIN5flash11enable_sm90INS1_16FlashAttnBwdSm90INS1_25CollectiveMainloopBwdSm90ILi2ELi1ELi1EN4cute5tupleIJNS5_1CILi1EEES8_S8_EEENS6_IJNS7_ILi64EEENS7_ILi96EEENS7_ILi192EEEEEENS_6half_tEfNS_4arch4Sm90ELb0ELb0ELb1ELb0ELb1ELb0ELb1ELb0ELi3ELi1ELi1ELi1ELb0EEENS1_21CollectiveEpilogueBwdISD_SE_SG_Li384ELb0ELb1ELi3EEENS1_19SingleTileSchedulerILb0ELb0ELb0ELi96EEEEEEEEEvNT_6ParamsE)
        .other          _ZN7cutlass13device_kernelIN5flash11enable_sm90INS1_16FlashAttnBwdSm90INS1_25CollectiveMainloopBwdSm90ILi2ELi1ELi1EN4cute5tupleIJNS5_1CILi1EEES8_S8_EEENS6_IJNS7_ILi64EEENS7_ILi96EEENS7_ILi192EEEEEENS_6half_tEfNS_4arch4Sm90ELb0ELb0ELb1ELb0ELb1ELb0ELb1ELb0ELi3ELi1ELi1ELi1ELb0EEENS1_21CollectiveEpilogueBwdISD_SE_SG_Li384ELb0ELb1ELi3EEENS1_19SingleTileSchedulerILb0ELb0ELb0ELi96EEEEEEEEEvNT_6ParamsE,@"STO_CUDA_ENTRY STV_DEFAULT"
_ZN7cutlass13device_kernelIN5flash11enable_sm90INS1_16FlashAttnBwdSm90INS1_25CollectiveMainloopBwdSm90ILi2ELi1ELi1EN4cute5tupleIJNS5_1CILi1EEES8_S8_EEENS6_IJNS7_ILi64EEENS7_ILi96EEENS7_ILi192EEEEEENS_6half_tEfNS_4arch4Sm90ELb0ELb0ELb1ELb0ELb1ELb0ELb1ELb0ELi3ELi1ELi1ELi1ELb0EEENS1_21CollectiveEpilogueBwdISD_SE_SG_Li384ELb0ELb1ELi3EEENS1_19SingleTileSchedulerILb0ELb0ELb0ELi96EEEEEEEEEvNT_6ParamsE:
        /* <DEDUP_REMOVED lines=29> */
.L_x_111:
[----:B------:R-:W-:Y:S05]  /*01d0*/  BSYNC B0 ;  /* 0x0000000000007941 */ /* 0x000fea0003800000 */
.L_x_110:
        /* <DEDUP_REMOVED lines=34> */
.L_x_112:
        /* <DEDUP_REMOVED lines=20> */
.L_x_113:
[----:B---3--:R-:W-:Y:S01]  /*0540*/  ISETP.NE.AND P0, PT, R2, RZ, PT ;  /* 0x000000ff0200720c */ /* 0x008fe20003f05270 */
[----:B------:R-:W-:Y:S01]  /*0550*/  IMAD.MOV.U32 R17, RZ, RZ, 0x1 ;  /* 0x00000001ff117424 */ /* 0x000fe200078e00ff */
[----:B------:R-:W-:-:S04]  /*0560*/  NOP ;  /* 0x0000000000007918 */ /* 0x000fc80000000000 */
[----:B------:R-:W-:Y:S01]  /*0570*/  SEL R17, R17, 0x2, !P0 ;  /* 0x0000000211117807 */ /* 0x000fe20004000000 */
[----:B-12-4-:R-:W-:Y:S06]  /*0580*/  BAR.SYNC.DEFER_BLOCKING 0x0 ;  /* 0x0000000000007b1d */ /* 0x016fec0000010000 */
[----:B------:R-:W-:Y:S05]  /*0590*/  @!P0 BRA `(.L_x_114) ;  /* 0x0000004000848947 */ /* 0x000fea0003800000 */
.L_x_115:
        /* <DEDUP_REMOVED lines=37> */
.L_x_117:
        /* <DEDUP_REMOVED lines=15> */
.L_x_116:
        /* <DEDUP_REMOVED lines=20> */
.L_x_119:
        /* <DEDUP_REMOVED lines=15> */
.L_x_118:
        /* <DEDUP_REMOVED lines=8> */
.L_x_222:
        /* <DEDUP_REMOVED lines=32> */
.L_x_121:
        /* <DEDUP_REMOVED lines=105> */
.L_x_134:
[----:B------:R-:W-:Y:S01]  /*1420*/  ISETP.NE.AND P0, PT, R9, 0x3, PT ;  /* 0x000000030900780c */ /* 0x000fe20003f05270 */
[----:B------:R-:W-:-:S12]  /*1430*/  YIELD ;  /* 0x0000000000007946 */ /* 0x000fd80003800000 */
[----:B---3--:R-:W-:Y:S05]  /*1440*/  @!P0 BRA `(.L_x_124) ;  /* 0x0000000000048947 */ /* 0x008fea0003800000 */
[----:B------:R-:W-:Y:S01]  /*1450*/  BPT.TRAP 0x1 ;  /* 0x000000040000795c */ /* 0x000fe20000300000 */
.L_x_124:
[----:B------:R-:W-:Y:S02]  /*1460*/  LEA R4, R3, UR37, 0x3 ;  /* 0x0000002503047c11 */ /* 0x000fe4000f8e18ff */
[----:B------:R-:W-:-:S04]  /*1470*/  SHF.L.U32 R13, R8, 0x1f, RZ ;  /* 0x0000001f080d7819 */ /* 0x000fc800000006ff */
[----:B------:R1:W2:Y:S01]  /*1480*/  SYNCS.PHASECHK.TRANS64.TRYWAIT P1, [R4+URZ+0x36410], R13 ;  /* 0x0364100d040075a7 */ /* 0x0002a2000802017f */
[----:B------:R-:W-:Y:S05]  /*1490*/  @!P0 BRA `(.L_x_125) ;  /* 0x0000000000048947 */ /* 0x000fea0003800000 */
[----:B------:R-:W-:Y:S01]  /*14a0*/  BPT.TRAP 0x1 ;  /* 0x000000040000795c */ /* 0x000fe20000300000 */
.L_x_125:
[----:B--2---:R-:W-:Y:S05]  /*14b0*/  @P1 BRA `(.L_x_126) ;  /* 0x0000000000081947 */ /* 0x004fea0003800000 */
[----:B------:R-:W2:Y:S02]  /*14c0*/  SYNCS.PHASECHK.TRANS64.TRYWAIT P1, [R4+URZ+0x36410], R13 ;  /* 0x0364100d040075a7 */ /* 0x000ea4000802017f */
[----:B--2---:R-:W-:Y:S05]  /*14d0*/  @!P1 BRA `(.L_x_127) ;  /* 0x0000006c00189947 */ /* 0x004fea0003800000 */
.L_x_126:
        /* <DEDUP_REMOVED lines=103> */
.L_x_128:
[----:B---3--:R-:W-:-:S04]  /*1b50*/  SHF.L.U32 R14, R7, 0x1f, RZ ;  /* 0x0000001f070e7819 */ /* 0x008fc800000006ff */
[----:B------:R2:W3:Y:S01]  /*1b60*/  SYNCS.PHASECHK.TRANS64.TRYWAIT P1, [UR37+0x36430], R14 ;  /* 0x0364300eff0075a7 */ /* 0x0004e20008020165 */
[----:B------:R-:W-:Y:S05]  /*1b70*/  @!P0 BRA `(.L_x_129) ;  /* 0x0000000000048947 */ /* 0x000fea0003800000 */
[----:B------:R-:W-:Y:S01]  /*1b80*/  BPT.TRAP 0x1 ;  /* 0x000000040000795c */ /* 0x000fe20000300000 */
.L_x_129:
[----:B---3--:R-:W-:Y:S05]  /*1b90*/  @P1 BRA `(.L_x_130) ;  /* 0x0000000000081947 */ /* 0x008fea0003800000 */
[----:B------:R-:W3:Y:S02]  /*1ba0*/  SYNCS.PHASECHK.TRANS64.TRYWAIT P1, [UR37+0x36430], R14 ;  /* 0x0364300eff0075a7 */ /* 0x000ee40008020165 */
[----:B---3--:R-:W-:Y:S05]  /*1bb0*/  @!P1 BRA `(.L_x_131) ;  /* 0x0000006400749947 */ /* 0x008fea0003800000 */
.L_x_130:
        /* <DEDUP_REMOVED lines=369> */
.L_x_132:
        /* <DEDUP_REMOVED lines=60> */
.L_x_133:
        /* <DEDUP_REMOVED lines=12> */
.L_x_123:
        /* <DEDUP_REMOVED lines=68> */
.L_x_135:
        /* <DEDUP_REMOVED lines=20> */
.L_x_136:
        /* <DEDUP_REMOVED lines=18> */
.L_x_137:
        /* <DEDUP_REMOVED lines=18> */
.L_x_138:
        /* <DEDUP_REMOVED lines=135> */
.L_x_140:
[----:B------:R-:W-:Y:S05]  /*4780*/  BSYNC B0 ;  /* 0x0000000000007941 */ /* 0x000fea0003800000 */
.L_x_139:
[----:B------:R-:W-:-:S04]  /*4790*/  DEPBAR.LE SB0, 0x0 ;  /* 0x000080000000791a */ /* 0x000fc80000000000 */
[----:B------:R-:W-:Y:S05]  /*47a0*/  EXIT ;  /* 0x000000000000794d */ /* 0x000fea0003800000 */
.L_x_114:
        /* <DEDUP_REMOVED lines=14> */
[----:B------:R-:W-:Y:S01]  /*4890*/  ULDC UR13, c[0x0][0x288] ;  /* 0x0000a200000d7ab9 */ /* 0x000fe20000000800 */
[----:B------:R-:W-:Y:S01]  /*48a0*/  ULDC.64 UR14, c[0x0][0x2e0] ;  /* 0x0000b800000e7ab9 */ /* 0x000fe20000000a00 */
[----:B------:R-:W-:-:S04]  /*48b0*/  ELECT P0, URZ, PT ;  /* 0x00000000003f782f */ /* 0x000fc80003800000 */
[----:B------:R-:W2:Y:S01]  /*48c0*/  LDC R4, c[0x0][0x280] ;  /* 0x0000a000ff047b82 */ /* 0x000ea20000000800 */
[----:B-1----:R-:W-:Y:S02]  /*48d0*/  USHF.R.S32.HI UR10, URZ, 0x1f, UR16 ;  /* 0x0000001f3f0a7899 */ /* 0x002fe40008011410 */
[----:B------:R-:W-:Y:S02]  /*48e0*/  UIMAD.WIDE.U32 UR4, UR16, UR8, URZ ;  /* 0x00000008100472a5 */ /* 0x000fe4000f8e003f */
[----:B------:R-:W-:Y:S01]  /*48f0*/  UIMAD UR6, UR10, UR8, URZ ;  /* 0x000000080a0672a4 */ /* 0x000fe2000f8e023f */
[----:B--2---:R-:W-:-:S03]  /*4900*/  ISETP.GE.AND P1, PT, R4, 0x1, PT ;  /* 0x000000010400780c */ /* 0x004fc60003f26270 */
[----:B------:R-:W-:Y:S02]  /*4910*/  UIMAD UR7, UR16, UR9, UR6 ;  /* 0x00000009100772a4 */ /* 0x000fe4000f8e0206 */
[----:B------:R-:W-:Y:S02]  /*4920*/  USHF.R.S32.HI UR6, URZ, 0x1f, UR11 ;  /* 0x0000001f3f067899 */ /* 0x000fe4000801140b */
[----:B------:R-:W-:Y:S02]  /*4930*/  UIMAD UR9, UR11, UR13, URZ ;  /* 0x0000000d0b0972a4 */ /* 0x000fe4000f8e023f */
[----:B------:R-:W-:Y:S02]  /*4940*/  UIMAD UR6, UR6, UR14, URZ ;  /* 0x0000000e060672a4 */ /* 0x000fe4000f8e023f */
[----:B------:R-:W-:Y:S02]  /*4950*/  UIADD3 UR5, UR5, UR7, URZ ;  /* 0x0000000705057290 */ /* 0x000fe4000fffe03f */
[----:B------:R-:W-:-:S02]  /*4960*/  UIADD3 UR8, UP0, UR9, UR16, URZ ;  /* 0x0000001009087290 */ /* 0x000fc4000ff1e03f */
[----:B------:R-:W-:Y:S02]  /*4970*/  UIMAD UR12, UR11, UR15, UR6 ;  /* 0x0000000f0b0c72a4 */ /* 0x000fe4000f8e0206 */
[----:B------:R-:W-:Y:S02]  /*4980*/  UIMAD.WIDE.U32 UR6, UR11, UR14, UR4 ;  /* 0x0000000e0b0672a5 */ /* 0x000fe4000f8e0004 */
[----:B------:R-:W-:Y:S01]  /*4990*/  ULEA.HI.X.SX32 UR9, UR9, UR10, 0x1, UP0 ;  /* 0x0000000a09097291 */ /* 0x000fe200080f0e3f */
[----:B------:R-:W-:Y:S11]  /*49a0*/  @!P1 EXIT ;  /* 0x000000000000994d */ /* 0x000ff60003800000 */
[----:B------:R-:W1:Y:S01]  /*49b0*/  S2R R5, SR_TID.X ;  /* 0x0000000000057919 */ /* 0x000e620000002100 */
[C---:B------:R-:W-:Y:S01]  /*49c0*/  VIADD R0, R4.reuse, 0x3f ;  /* 0x0000003f04007836 */ /* 0x040fe20000000000 */
[----:B------:R-:W-:Y:S01]  /*49d0*/  ISETP.GE.AND P1, PT, R4, 0x41, PT ;  /* 0x000000410400780c */ /* 0x000fe20003f26270 */
[----:B------:R-:W-:Y:S01]  /*49e0*/  ULDC UR4, c[0x0][0x760] ;  /* 0x0001d80000047ab9 */ /* 0x000fe20000000800 */
[----:B------:R-:W2:Y:S01]  /*49f0*/  S2UR UR24, SR_CTAID.X ;  /* 0x00000000001879c3 */ /* 0x000ea20000002500 */
[----:B------:R-:W-:Y:S01]  /*4a00*/  UIMAD UR13, UR13, UR4, URZ ;  /* 0x000000040d0d72a4 */ /* 0x000fe2000f8e023f */
[----:B------:R-:W-:Y:S01]  /*4a10*/  SHF.R.S32.HI R3, RZ, 0x1f, R0 ;  /* 0x0000001fff037819 */ /* 0x000fe20000011400 */
[----:B------:R-:W-:Y:S01]  /*4a20*/  UIADD3 UR12, UR7, UR12, URZ ;  /* 0x0000000c070c7290 */ /* 0x000fe2000fffe03f */
[----:B------:R-:W-:Y:S02]  /*4a30*/  UMOV UR4, URZ ;  /* 0x0000003f00047c82 */ /* 0x000fe40008000000 */
[----:B------:R-:W-:Y:S01]  /*4a40*/  LEA.HI R3, R3, R0, RZ, 0x6 ;  /* 0x0000000003037211 */ /* 0x000fe200078f30ff */
[----:B------:R-:W-:-:S03]  /*4a50*/  ULDC.64 UR20, c[0x0][0x208] ;  /* 0x0000820000147ab9 */ /* 0x000fc60000000a00 */
[----:B------:R-:W-:-:S04]  /*4a60*/  SHF.R.S32.HI R2, RZ, 0x6, R3 ;  /* 0x00000006ff027819 */ /* 0x000fc80000011403 */
[----:B------:R-:W-:Y:S02]  /*4a70*/  VIMNMX R2, R2, 0x1, !PT ;  /* 0x0000000102027848 */ /* 0x000fe40007fe0100 */
[----:B-1----:R-:W-:Y:S02]  /*4a80*/  LOP3.LUT R0, R5, 0x1f, RZ, 0xc0, !PT ;  /* 0x0000001f05007812 */ /* 0x002fe400078ec0ff */
[----:B------:R-:W-:Y:S01]  /*4a90*/  LOP3.LUT R5, R2, 0x1, RZ, 0xc0, !PT ;  /* 0x0000000102057812 */ /* 0x000fe200078ec0ff */
[----:B--2---:R-:W-:Y:S06]  /*4aa0*/  @!P1 BRA `(.L_x_142) ;  /* 0x0000000c00449947 */ /* 0x004fec0003800000 */
[----:B------:R-:W-:Y:S01]  /*4ab0*/  ULDC.64 UR16, c[0x0][0x2c0] ;  /* 0x0000b00000107ab9 */ /* 0x000fe20000000a00 */
[----:B------:R-:W-:Y:S01]  /*4ac0*/  IMAD.IADD R4, R2, 0x1, -R5 ;  /* 0x0000000102047824 */ /* 0x000fe200078e0a05 */
[----:B------:R-:W-:Y:S01]  /*4ad0*/  ULEA UR16, UP0, UR6, UR16, 0x2 ;  /* 0x0000001006107291 */ /* 0x000fe2000f80103f */
[----:B------:R-:W-:Y:S01]  /*4ae0*/  UMOV UR5, URZ ;  /* 0x0000003f00057c82 */ /* 0x000fe20008000000 */
[----:B------:R-:W-:Y:S02]  /*4af0*/  UMOV UR4, URZ ;  /* 0x0000003f00047c82 */ /* 0x000fe40008000000 */
[----:B------:R-:W-:Y:S02]  /*4b00*/  ULEA.HI.X UR17, UR6, UR17, UR12, 0x2, UP0 ;  /* 0x0000001106117291 */ /* 0x000fe400080f140c */
[----:B------:R-:W-:-:S04]  /*4b10*/  UIADD3 UR16, UP0, UR16, 0x4000, URZ ;  /* 0x0000400010107890 */ /* 0x000fc8000ff1e03f */
[----:B------:R-:W-:-:S12]  /*4b20*/  UIADD3.X UR17, URZ, UR17, URZ, UP0, !UPT ;  /* 0x000000113f117290 */ /* 0x000fd800087fe43f */
.L_x_175:
[----:B------:R-:W-:Y:S01]  /*4b30*/  UIMAD UR19, UR13, UR4, URZ ;  /* 0x000000040d1372a4 */ /* 0x000fe2000f8e023f */
[----:B------:R-:W-:Y:S01]  /*4b40*/  ISETP.NE.AND P3, PT, R0, RZ, PT ;  /* 0x000000ff0000720c */ /* 0x000fe20003f65270 */
[----:B------:R-:W-:Y:S01]  /*4b50*/  ULDC.64 UR10, c[0x0][0x768] ;  /* 0x0001da00000a7ab9 */ /* 0x000fe20000000a00 */
[----:B------:R-:W-:Y:S01]  /*4b60*/  VIADD R4, R4, 0xfffffffe ;  /* 0xfffffffe04047836 */ /* 0x000fe20000000000 */
[----:B------:R-:W-:Y:S01]  /*4b70*/  UIADD3 UR14, UP0, UR19, UR8, URZ ;  /* 0x00000008130e7290 */ /* 0x000fe2000ff1e03f */
[----:B------:R-:W-:Y:S03]  /*4b80*/  BSSY B0, `(.L_x_143) ;  /* 0x000000d000007945 */ /* 0x000fe60003800000 */
[----:B------:R-:W-:Y:S01]  /*4b90*/  ULEA.HI.X.SX32 UR15, UR19, UR9, 0x1, UP0 ;  /* 0x00000009130f7291 */ /* 0x000fe200080f0e3f */
[----:B------:R-:W-:Y:S01]  /*4ba0*/  ISETP.NE.AND P1, PT, R4, RZ, PT ;  /* 0x000000ff0400720c */ /* 0x000fe20003f25270 */
[----:B------:R-:W-:-:S04]  /*4bb0*/  ULEA UR18, UP0, UR14, UR10, 0x2 ;  /* 0x0000000a0e127291 */ /* 0x000fc8000f80103f */
[----:B------:R-:W-:Y:S02]  /*4bc0*/  ULEA.HI.X UR15, UR14, UR11, UR15, 0x2, UP0 ;  /* 0x0000000b0e0f7291 */ /* 0x000fe400080f140f */
[----:B-1----:R-:W-:-:S04]  /*4bd0*/  IMAD.U32 R2, RZ, RZ, UR18 ;  /* 0x00000012ff027e24 */ /* 0x002fc8000f8e00ff */
[----:B------:R-:W-:Y:S01]  /*4be0*/  IMAD.U32 R3, RZ, RZ, UR15 ;  /* 0x0000000fff037e24 */ /* 0x000fe2000f8e00ff */
[----:B------:R-:W-:Y:S06]  /*4bf0*/  @P3 BRA `(.L_x_144) ;  /* 0x0000000000143947 */ /* 0x000fec0003800000 */
.L_x_145:
[----:B------:R-:W2:Y:S04]  /*4c00*/  LDG.E.STRONG.GPU R6, desc[UR20][R2.64] ;  /* 0x0000001402067981 */ /* 0x000ea8000c1ef900 */
[----:B--2---:R-:W-:Y:S01]  /*4c10*/  CCTL.IVALL ;  /* 0x00000000ff00798f */ /* 0x004fe20002000000 */
[----:B------:R-:W-:Y:S05]  /*4c20*/  YIELD ;  /* 0x0000000000007946 */ /* 0x000fea0003800000 */
[----:B------:R-:W-:-:S13]  /*4c30*/  ISETP.NE.AND P2, PT, R6, UR24, PT ;  /* 0x0000001806007c0c */ /* 0x000fda000bf45270 */
[----:B------:R-:W-:Y:S05]  /*4c40*/  @P2 BRA `(.L_x_145) ;  /* 0xfffffffc00ec2947 */ /* 0x000fea000383ffff */
.L_x_144:
[----:B------:R-:W-:Y:S05]  /*4c50*/  BSYNC B0 ;  /* 0x0000000000007941 */ /* 0x000fea0003800000 */
.L_x_143:
[----:B------:R-:W-:-:S03]  /*4c60*/  UMOV UR14, 0xffffffff ;  /* 0xffffffff000e7882 */ /* 0x000fc60000000000 */
[----:B------:R-:W-:Y:S05]  /*4c70*/  BRA.DIV UR14, `(.L_x_146) ;  /* 0x000000360e587947 */ /* 0x000fea000b800000 */
[----:B------:R-:W-:Y:S01]  /*4c80*/  NOP ;  /* 0x0000000000007918 */ /* 0x000fe20000000000 */
.L_x_225:
[----:B------:R-:W-:Y:S05]  /*4c90*/  WARPSYNC.ALL ;  /* 0x0000000000007948 */ /* 0x000fea0003800000 */
[----:B------:R-:W-:Y:S06]  /*4ca0*/  BAR.SYNC.DEFER_BLOCKING 0xd, 0xa0 ;  /* 0x0342800000007b1d */ /* 0x000fec0000010000 */
[----:B------:R-:W-:Y:S04]  /*4cb0*/  BSSY B0, `(.L_x_147) ;  /* 0x0000011000007945 */ /* 0x000fe80003800000 */
[----:B------:R-:W-:Y:S05]  /*4cc0*/  @!P0 BRA `(.L_x_148) ;  /* 0x00000000003c8947 */ /* 0x000fea0003800000 */
[----:B------:R-:W1:Y:S01]  /*4cd0*/  S2UR UR18, SR_CgaCtaId ;  /* 0x00000000001279c3 */ /* 0x000e620000008800 */
[----:B------:R-:W-:Y:S01]  /*4ce0*/  UIMAD UR14, UR4, 0x3000, URZ ;  /* 0x00003000040e78a4 */ /* 0x000fe2000f8e023f */
[----:B------:R-:W-:Y:S01]  /*4cf0*/  UMOV UR15, 0x400 ;  /* 0x00000400000f7882 */ /* 0x000fe20000000000 */
[----:B------:R-:W-:Y:S02]  /*4d00*/  ULDC.64 UR22, c[0x0][0x2c0] ;  /* 0x0000b00000167ab9 */ /* 0x000fe40000000a00 */
[----:B------:R-:W-:Y:S01]  /*4d10*/  UIADD3 UR25, UP0, UR14, UR6, URZ ;  /* 0x000000060e197290 */ /* 0x000fe2000ff1e03f */
[----:B------:R-:W-:Y:S01]  /*4d20*/  UMOV UR26, 0x0 ;  /* 0x00000000001a7882 */ /* 0x000fe20000000000 */
[----:B------:R-:W-:Y:S01]  /*4d30*/  UMOV UR27, 0x14f00000 ;  /* 0x14f00000001b7882 */ /* 0x000fe20000000000 */
[----:B-1----:R-:W-:Y:S02]  /*4d40*/  ULEA UR18, UR18, UR15, 0x18 ;  /* 0x0000000f12127291 */ /* 0x002fe4000f8ec03f */
[----:B------:R-:W-:-:S02]  /*4d50*/  ULEA.HI.X.SX32 UR15, UR14, UR12, 0x1, UP0 ;  /* 0x0000000c0e0f7291 */ /* 0x000fc400080f0e3f */
[----:B------:R-:W-:Y:S02]  /*4d60*/  ULEA UR14, UP0, UR25, UR22, 0x2 ;  /* 0x00000016190e7291 */ /* 0x000fe4000f80103f */
[----:B------:R-:W-:Y:S02]  /*4d70*/  UIADD3 UR18, UR18, 0x12000, URZ ;  /* 0x0001200012127890 */ /* 0x000fe4000fffe03f */
[----:B------:R-:W-:Y:S01]  /*4d80*/  ULEA.HI.X UR15, UR25, UR23, UR15, 0x2, UP0 ;  /* 0x00000017190f7291 */ /* 0x000fe200080f140f */
[----:B------:R-:W-:-:S08]  /*4d90*/  UMOV UR22, 0x400 ;  /* 0x0000040000167882 */ /* 0x000fd00000000000 */
[----:B------:R1:W-:Y:S02]  /*4da0*/  UBLKRED.G.S.ADD.F32.RN [UR14], [UR18], UR22, desc[UR26] ;  /* 0x00001a0e120073bb */ /* 0x0003e400080a1416 */
[----:B-1----:R0:W-:Y:S02]  /*4db0*/  UTMACMDFLUSH ;  /* 0x00000000000079b7 */ /* 0x0021e40000000000 */
.L_x_148:
[----:B------:R-:W-:Y:S05]  /*4dc0*/  BSYNC B0 ;  /* 0x0000000000007941 */ /* 0x000fea0003800000 */
.L_x_147:
[----:B------:R-:W-:Y:S01]  /*4dd0*/  UIMAD UR14, UR5, 0x6000, URZ ;  /* 0x00006000050e78a4 */ /* 0x000fe2000f8e023f */
[----:B------:R-:W-:Y:S03]  /*4de0*/  BAR.SYNC.DEFER_BLOCKING 0xe, 0xa0 ;  /* 0x0382800000007b1d */ /* 0x000fe60000010000 */
[----:B------:R-:W-:-:S03]  /*4df0*/  UIMAD.WIDE UR14, UR14, 0x4, UR16 ;  /* 0x000000040e0e78a5 */ /* 0x000fc6000f8e0210 */
        /* <DEDUP_REMOVED lines=11> */
.L_x_150:
[----:B------:R-:W-:Y:S05]  /*4eb0*/  BSYNC B0 ;  /* 0x0000000000007941 */ /* 0x000fea0003800000 */
.L_x_149:
[----:B------:R-:W-:Y:S06]  /*4ec0*/  BAR.SYNC.DEFER_BLOCKING 0xf, 0xa0 ;  /* 0x03c2800000007b1d */ /* 0x000fec0000010000 */
[----:B------:R-:W-:Y:S04]  /*4ed0*/  BSSY B0, `(.L_x_151) ;  /* 0x000000e000007945 */ /* 0x000fe80003800000 */
[----:B------:R-:W-:Y:S05]  /*4ee0*/  @!P0 BRA `(.L_x_152) ;  /* 0x0000000000308947 */ /* 0x000fea0003800000 */
[----:B------:R-:W1:Y:S01]  /*4ef0*/  S2UR UR22, SR_CgaCtaId ;  /* 0x00000000001679c3 */ /* 0x000e620000008800 */
[----:B------:R-:W-:Y:S01]  /*4f00*/  UMOV UR18, 0x400 ;  /* 0x0000040000127882 */ /* 0x000fe20000000000 */
[----:B------:R-:W-:Y:S01]  /*4f10*/  UMOV UR25, 0x400 ;  /* 0x0000040000197882 */ /* 0x000fe20000000000 */
[----:B------:R-:W-:Y:S01]  /*4f20*/  UMOV UR26, 0x0 ;  /* 0x00000000001a7882 */ /* 0x000fe20000000000 */
[----:B------:R-:W-:Y:S01]  /*4f30*/  UMOV UR27, 0x14f00000 ;  /* 0x14f00000001b7882 */ /* 0x000fe20000000000 */
[----:B-1----:R-:W-:Y:S02]  /*4f40*/  ULEA UR18, UR22, UR18, 0x18 ;  /* 0x0000001216127291 */ /* 0x002fe4000f8ec03f */
[----:B------:R-:W-:Y:S02]  /*4f50*/  UIADD3 UR22, UP0, UR14, 0x4000, URZ ;  /* 0x000040000e167890 */ /* 0x000fe4000ff1e03f */
[----:B------:R-:W-:Y:S02]  /*4f60*/  UIADD3 UR18, UR18, 0x1a000, URZ ;  /* 0x0001a00012127890 */ /* 0x000fe4000fffe03f */
[----:B------:R-:W-:-:S09]  /*4f70*/  UIADD3.X UR23, URZ, UR15, URZ, UP0, !UPT ;  /* 0x0000000f3f177290 */ /* 0x000fd200087fe43f */
[----:B------:R1:W-:Y:S01]  /*4f80*/  UBLKRED.G.S.ADD.F32.RN [UR22], [UR18], UR25, desc[UR26] ;  /* 0x00001a16120073bb */ /* 0x0003e200080a1419 */
[----:B------:R0:W-:Y:S01]  /*4f90*/  UTMACMDFLUSH ;  /* 0x00000000000079b7 */ /* 0x0001e20000000000 */
[----:B-1----:R-:W-:-:S04]  /*4fa0*/  DEPBAR.LE SB0, 0x2 ;  /* 0x000080800000791a */ /* 0x002fc80000000000 */
.L_x_152:
[----:B------:R-:W-:Y:S05]  /*4fb0*/  BSYNC B0 ;  /* 0x0000000000007941 */ /* 0x000fea0003800000 */
.L_x_151:
[----:B------:R-:W-:Y:S06]  /*4fc0*/  BAR.ARV 0xa, 0xa0 ;  /* 0x0282800000007b1d */ /* 0x000fec0000002000 */
[----:B------:R-:W-:Y:S04]  /*4fd0*/  BSSY B0, `(.L_x_153) ;  /* 0x0000003000007945 */ /* 0x000fe80003800000 */
[----:B------:R-:W-:Y:S05]  /*4fe0*/  @!P0 BRA `(.L_x_154) ;  /* 0x0000000000048947 */ /* 0x000fea0003800000 */
[----:B------:R-:W-:-:S04]  /*4ff0*/  DEPBAR.LE SB0, 0x1 ;  /* 0x000080400000791a */ /* 0x000fc80000000000 */
.L_x_154:
[----:B------:R-:W-:Y:S05]  /*5000*/  BSYNC B0 ;  /* 0x0000000000007941 */ /* 0x000fea0003800000 */
.L_x_153:
[----:B------:R-:W-:Y:S06]  /*5010*/  BAR.ARV 0xb, 0xa0 ;  /* 0x02c2800000007b1d */ /* 0x000fec0000002000 */
[----:B------:R-:W-:Y:S04]  /*5020*/  BSSY B0, `(.L_x_155) ;  /* 0x0000003000007945 */ /* 0x000fe80003800000 */
[----:B------:R-:W-:Y:S05]  /*5030*/  @!P0 BRA `(.L_x_156) ;  /* 0x0000000000048947 */ /* 0x000fea0003800000 */
[----:B------:R-:W-:-:S04]  /*5040*/  DEPBAR.LE SB0, 0x0 ;  /* 0x000080000000791a */ /* 0x000fc80000000000 */
.L_x_156:
[----:B------:R-:W-:Y:S05]  /*5050*/  BSYNC B0 ;  /* 0x0000000000007941 */ /* 0x000fea0003800000 */
.L_x_155:
[----:B------:R-:W-:Y:S06]  /*5060*/  BAR.ARV 0xc, 0xa0 ;  /* 0x0302800000007b1d */ /* 0x000fec0000002000 */
[----:B------:R-:W-:Y:S01]  /*5070*/  NOP ;  /* 0x0000000000007918 */ /* 0x000fe20000000000 */
[----:B------:R-:W-:Y:S04]  /*5080*/  BSSY B0, `(.L_x_157) ;  /* 0x0000011000007945 */ /* 0x000fe80003800000 */
[----:B------:R-:W-:Y:S05]  /*5090*/  @P3 BRA `(.L_x_158) ;  /* 0x00000000003c3947 */ /* 0x000fea0003800000 */
[----:B------:R-:W-:Y:S01]  /*50a0*/  @!PT LDS RZ, [RZ] ;  /* 0x00000000fffff984 */ /* 0x000fe20000000800 */
[----:B------:R-:W-:Y:S01]  /*50b0*/  @!PT LDS RZ, [RZ] ;  /* 0x00000000fffff984 */ /* 0x000fe20000000800 */
[----:B------:R-:W-:Y:S01]  /*50c0*/  @!PT LDS RZ, [RZ] ;  /* 0x00000000fffff984 */ /* 0x000fe20000000800 */
[----:B------:R-:W-:Y:S01]  /*50d0*/  @!PT LDS RZ, [RZ] ;  /* 0x00000000fffff984 */ /* 0x000fe20000000800 */
[----:B------:R1:W-:Y:S06]  /*50e0*/  MEMBAR.ALL.CTA ;  /* 0x0000000000007992 */ /* 0x0003ec0000008000 */
[----:B-1----:R-:W-:Y:S06]  /*50f0*/  MEMBAR.ALL.GPU ;  /* 0x0000000000007992 */ /* 0x002fec000000a000 */
[----:B------:R-:W-:-:S00]  /*5100*/  ERRBAR ;  /* 0x00000000000079ab */ /* 0x000fc00000000000 */
[----:B------:R-:W-:Y:S06]  /*5110*/  CGAERRBAR ;  /* 0x00000000000075ab */ /* 0x000fec0000000000 */
[----:B012345:R-:W-:Y:S01]  /*5120*/  CCTL.IVALL ;  /* 0x00000000ff00798f */ /* 0x03ffe20002000000 */
[----:B------:R-:W1:Y:S01]  /*5130*/  S2R R6, SR_LANEID ;  /* 0x0000000000067919 */ /* 0x000e620000000000 */
[----:B------:R-:W-:Y:S02]  /*5140*/  VOTEU.ANY UR18, UPT, PT ;  /* 0x0000000000127886 */ /* 0x000fe400038e0100 */
[----:B------:R-:W-:-:S02]  /*5150*/  UFLO.U32 UR22, UR18 ;  /* 0x00000012001672bd */ /* 0x000fc400080e0000 */
[----:B------:R-:W2:Y:S04]  /*5160*/  POPC R7, UR18 ;  /* 0x0000001200077d09 */ /* 0x000ea80008000000 */
[----:B-1----:R-:W-:-:S13]  /*5170*/  ISETP.EQ.U32.AND P2, PT, R6, UR22, PT ;  /* 0x0000001606007c0c */ /* 0x002fda000bf42070 */
[----:B--2---:R1:W-:Y:S02]  /*5180*/  @P2 REDG.E.ADD.S32.STRONG.GPU desc[UR20][R2.64], R7 ;  /* 0x000000070200298e */ /* 0x0043e4000c10e394 */
.L_x_158:
[----:B------:R-:W-:Y:S05]  /*5190*/  BSYNC B0 ;  /* 0x0000000000007941 */ /* 0x000fea0003800000 */
.L_x_157:
[----:B------:R-:W-:Y:S01]  /*51a0*/  UIADD3 UR18, UR13, UR19, URZ ;  /* 0x000000130d127290 */ /* 0x000fe2000fffe03f */
[----:B------:R-:W-:Y:S03]  /*51b0*/  BSSY B0, `(.L_x_159) ;  /* 0x000000d000007945 */ /* 0x000fe60003800000 */
[----:B------:R-:W-:-:S04]  /*51c0*/  UIADD3 UR19, UP0, UR18, UR8, URZ ;  /* 0x0000000812137290 */ /* 0x000fc8000ff1e03f */
[----:B------:R-:W-:Y:S02]  /*51d0*/  ULEA.HI.X.SX32 UR18, UR18, UR9, 0x1, UP0 ;  /* 0x0000000912127291 */ /* 0x000fe400080f0e3f */
[----:B------:R-:W-:-:S04]  /*51e0*/  ULEA UR10, UP0, UR19, UR10, 0x2 ;  /* 0x0000000a130a7291 */ /* 0x000fc8000f80103f */
[----:B------:R-:W-:Y:S02]  /*51f0*/  ULEA.HI.X UR18, UR19, UR11, UR18, 0x2, UP0 ;  /* 0x0000000b13127291 */ /* 0x000fe400080f1412 */
[----:B-1----:R-:W-:-:S04]  /*5200*/  IMAD.U32 R2, RZ, RZ, UR10 ;  /* 0x0000000aff027e24 */ /* 0x002fc8000f8e00ff */
[----:B------:R-:W-:Y:S01]  /*5210*/  IMAD.U32 R3, RZ, RZ, UR18 ;  /* 0x00000012ff037e24 */ /* 0x000fe2000f8e00ff */
[----:B------:R-:W-:Y:S06]  /*5220*/  @P3 BRA `(.L_x_160) ;  /* 0x0000000000143947 */ /* 0x000fec0003800000 */
.L_x_161:
[----:B------:R-:W2:Y:S04]  /*5230*/  LDG.E.STRONG.GPU R6, desc[UR20][R2.64] ;  /* 0x0000001402067981 */ /* 0x000ea8000c1ef900 */
[----:B--2---:R-:W-:Y:S01]  /*5240*/  CCTL.IVALL ;  /* 0x00000000ff00798f */ /* 0x004fe20002000000 */
[----:B------:R-:W-:Y:S05]  /*5250*/  YIELD ;  /* 0x0000000000007946 */ /* 0x000fea0003800000 */
[----:B------:R-:W-:-:S13]  /*5260*/  ISETP.NE.AND P2, PT, R6, UR24, PT ;  /* 0x0000001806007c0c */ /* 0x000fda000bf45270 */
[----:B------:R-:W-:Y:S05]  /*5270*/  @P2 BRA `(.L_x_161) ;  /* 0xfffffffc00ec2947 */ /* 0x000fea000383ffff */
.L_x_160:
[----:B------:R-:W-:Y:S05]  /*5280*/  BSYNC B0 ;  /* 0x0000000000007941 */ /* 0x000fea0003800000 */
.L_x_159:
[----:B------:R-:W-:-:S03]  /*5290*/  UMOV UR10, 0xffffffff ;  /* 0xffffffff000a7882 */ /* 0x000fc60000000000 */
[----:B------:R-:W-:Y:S05]  /*52a0*/  BRA.DIV UR10, `(.L_x_162) ;  /* 0x0000002e0ae87947 */ /* 0x000fea000b800000 */
[----:B------:R-:W-:Y:S01]  /*52b0*/  NOP ;  /* 0x0000000000007918 */ /* 0x000fe20000000000 */
.L_x_228:
[----:B------:R-:W-:Y:S05]  /*52c0*/  WARPSYNC.ALL ;  /* 0x0000000000007948 */ /* 0x000fea0003800000 */
[----:B------:R-:W-:Y:S06]  /*52d0*/  BAR.SYNC.DEFER_BLOCKING 0xd, 0xa0 ;  /* 0x0342800000007b1d */ /* 0x000fec0000010000 */
[----:B------:R-:W-:Y:S04]  /*52e0*/  BSSY B0, `(.L_x_163) ;  /* 0x000000d000007945 */ /* 0x000fe80003800000 */
[----:B------:R-:W-:Y:S05]  /*52f0*/  @!P0 BRA `(.L_x_164) ;  /* 0x00000000002c8947 */ /* 0x000fea0003800000 */
[----:B------:R-:W1:Y:S01]  /*5300*/  S2UR UR11, SR_CgaCtaId ;  /* 0x00000000000b79c3 */ /* 0x000e620000008800 */
[----:B------:R-:W-:Y:S01]  /*5310*/  UMOV UR10, 0x400 ;  /* 0x00000400000a7882 */ /* 0x000fe20000000000 */
[----:B------:R-:W-:Y:S01]  /*5320*/  UIADD3 UR18, UP0, UR14, 0x8000, URZ ;  /* 0x000080000e127890 */ /* 0x000fe2000ff1e03f */
[----:B------:R-:W-:Y:S01]  /*5330*/  UMOV UR22, 0x0 ;  /* 0x0000000000167882 */ /* 0x000fe20000000000 */
[----:B------:R-:W-:Y:S02]  /*5340*/  UMOV UR23, 0x14f00000 ;  /* 0x14f0000000177882 */ /* 0x000fe40000000000 */
[----:B------:R-:W-:Y:S02]  /*5350*/  UIADD3.X UR19, URZ, UR15, URZ, UP0, !UPT ;  /* 0x0000000f3f137290 */ /* 0x000fe400087fe43f */
[----:B-1----:R-:W-:-:S03]  /*5360*/  ULEA UR10, UR11, UR10, 0x18 ;  /* 0x0000000a0b0a7291 */ /* 0x002fc6000f8ec03f */
[----:B------:R-:W-:Y:S01]  /*5370*/  UMOV UR11, 0x400 ;  /* 0x00000400000b7882 */ /* 0x000fe20000000000 */
[----:B------:R-:W-:-:S09]  /*5380*/  UIADD3 UR10, UR10, 0x12000, URZ ;  /* 0x000120000a0a7890 */ /* 0x000fd2000fffe03f */
[----:B------:R1:W-:Y:S02]  /*5390*/  UBLKRED.G.S.ADD.F32.RN [UR18], [UR10], UR11, desc[UR22] ;  /* 0x000016120a0073bb */ /* 0x0003e400080a140b */
[----:B-1----:R0:W-:Y:S02]  /*53a0*/  UTMACMDFLUSH ;  /* 0x00000000000079b7 */ /* 0x0021e40000000000 */
.L_x_164:
[----:B------:R-:W-:Y:S05]  /*53b0*/  BSYNC B0 ;  /* 0x0000000000007941 */ /* 0x000fea0003800000 */
.L_x_163:
        /* <DEDUP_REMOVED lines=14> */
.L_x_166:
[----:B------:R-:W-:Y:S05]  /*54a0*/  BSYNC B0 ;  /* 0x0000000000007941 */ /* 0x000fea0003800000 */
.L_x_165:
        /* <DEDUP_REMOVED lines=12> */
[----:B------:R1:W-:Y:S01]  /*5570*/  UBLKRED.G.S.ADD.F32.RN [UR18], [UR10], UR11, desc[UR22] ;  /* 0x000016120a0073bb */ /* 0x0003e200080a140b */
[----:B------:R0:W-:Y:S01]  /*5580*/  UTMACMDFLUSH ;  /* 0x00000000000079b7 */ /* 0x0001e20000000000 */
[----:B-1----:R-:W-:-:S04]  /*5590*/  DEPBAR.LE SB0, 0x2 ;  /* 0x000080800000791a */ /* 0x002fc80000000000 */
.L_x_168:
[----:B------:R-:W-:Y:S05]  /*55a0*/  BSYNC B0 ;  /* 0x0000000000007941 */ /* 0x000fea0003800000 */
.L_x_167:
[----:B------:R-:W-:Y:S06]  /*55b0*/  BAR.ARV 0xa, 0xa0 ;  /* 0x0282800000007b1d */ /* 0x000fec0000002000 */
[----:B------:R-:W-:Y:S04]  /*55c0*/  BSSY B0, `(.L_x_169) ;  /* 0x0000003000007945 */ /* 0x000fe80003800000 */
[----:B------:R-:W-:Y:S05]  /*55d0*/  @!P0 BRA `(.L_x_170) ;  /* 0x0000000000048947 */ /* 0x000fea0003800000 */
[----:B------:R-:W-:-:S04]  /*55e0*/  DEPBAR.LE SB0, 0x1 ;  /* 0x000080400000791a */ /* 0x000fc80000000000 */
.L_x_170:
[----:B------:R-:W-:Y:S05]  /*55f0*/  BSYNC B0 ;  /* 0x0000000000007941 */ /* 0x000fea0003800000 */
.L_x_169:
[----:B------:R-:W-:Y:S06]  /*5600*/  BAR.ARV 0xb, 0xa0 ;  /* 0x02c2800000007b1d */ /* 0x000fec0000002000 */
[----:B------:R-:W-:Y:S04]  /*5610*/  BSSY B0, `(.L_x_171) ;  /* 0x0000003000007945 */ /* 0x000fe80003800000 */
[----:B------:R-:W-:Y:S05]  /*5620*/  @!P0 BRA `(.L_x_172) ;  /* 0x0000000000048947 */ /* 0x000fea0003800000 */
[----:B------:R-:W-:-:S04]  /*5630*/  DEPBAR.LE SB0, 0x0 ;  /* 0x000080000000791a */ /* 0x000fc80000000000 */
.L_x_172:
[----:B------:R-:W-:Y:S05]  /*5640*/  BSYNC B0 ;  /* 0x0000000000007941 */ /* 0x000fea0003800000 */
.L_x_171:
[----:B------:R-:W-:Y:S06]  /*5650*/  BAR.ARV 0xc, 0xa0 ;  /* 0x0302800000007b1d */ /* 0x000fec0000002000 */
[----:B------:R-:W-:Y:S01]  /*5660*/  NOP ;  /* 0x0000000000007918 */ /* 0x000fe20000000000 */
[----:B------:R-:W-:Y:S04]  /*5670*/  BSSY B0, `(.L_x_173) ;  /* 0x0000011000007945 */ /* 0x000fe80003800000 */
[----:B------:R-:W-:Y:S05]  /*5680*/  @P3 BRA `(.L_x_174) ;  /* 0x00000000003c3947 */ /* 0x000fea0003800000 */
[----:B------:R-:W1:Y:S01]  /*5690*/  S2R R6, SR_LANEID ;  /* 0x0000000000067919 */ /* 0x000e620000000000 */
[----:B------:R-:W-:Y:S01]  /*56a0*/  @!PT LDS RZ, [RZ] ;  /* 0x00000000fffff984 */ /* 0x000fe20000000800 */
[----:B------:R-:W-:Y:S01]  /*56b0*/  @!PT LDS RZ, [RZ] ;  /* 0x00000000fffff984 */ /* 0x000fe20000000800 */
[----:B------:R-:W-:Y:S01]  /*56c0*/  @!PT LDS RZ, [RZ] ;  /* 0x00000000fffff984 */ /* 0x000fe20000000800 */
[----:B------:R-:W-:Y:S01]  /*56d0*/  @!PT LDS RZ, [RZ] ;  /* 0x00000000fffff984 */ /* 0x000fe20000000800 */
[----:B------:R2:W-:Y:S06]  /*56e0*/  MEMBAR.ALL.CTA ;  /* 0x0000000000007992 */ /* 0x0005ec0000008000 */
[----:B--2---:R-:W-:Y:S06]  /*56f0*/  MEMBAR.ALL.GPU ;  /* 0x0000000000007992 */ /* 0x004fec000000a000 */
[----:B------:R-:W-:-:S00]  /*5700*/  ERRBAR ;  /* 0x00000000000079ab */ /* 0x000fc00000000000 */
[----:B------:R-:W-:Y:S06]  /*5710*/  CGAERRBAR ;  /* 0x00000000000075ab */ /* 0x000fec0000000000 */
[----:B012345:R-:W-:Y:S01]  /*5720*/  CCTL.IVALL ;  /* 0x00000000ff00798f */ /* 0x03ffe20002000000 */
[----:B------:R-:W-:Y:S02]  /*5730*/  VOTEU.ANY UR10, UPT, PT ;  /* 0x00000000000a7886 */ /* 0x000fe400038e0100 */
[----:B------:R-:W-:Y:S02]  /*5740*/  UFLO.U32 UR11, UR10 ;  /* 0x0000000a000b72bd */ /* 0x000fe400080e0000 */
[----:B------:R-:W2:Y:S04]  /*5750*/  POPC R7, UR10 ;  /* 0x0000000a00077d09 */ /* 0x000ea80008000000 */
[----:B-1----:R-:W-:-:S13]  /*5760*/  ISETP.EQ.U32.AND P2, PT, R6, UR11, PT ;  /* 0x0000000b06007c0c */ /* 0x002fda000bf42070 */
[----:B--2---:R1:W-:Y:S02]  /*5770*/  @P2 REDG.E.ADD.S32.STRONG.GPU desc[UR20][R2.64], R7 ;  /* 0x000000070200298e */ /* 0x0043e4000c10e394 */
.L_x_174:
[----:B------:R-:W-:Y:S05]  /*5780*/  BSYNC B0 ;  /* 0x0000000000007941 */ /* 0x000fea0003800000 */
.L_x_173:
[----:B------:R-:W-:Y:S02]  /*5790*/  UIADD3 UR4, UR4, 0x2, URZ ;  /* 0x0000000204047890 */ /* 0x000fe4000fffe03f */
[----:B------:R-:W-:Y:S01]  /*57a0*/  UIADD3 UR5, UR5, 0x1, URZ ;  /* 0x0000000105057890 */ /* 0x000fe2000fffe03f */
[----:B------:R-:W-:Y:S11]  /*57b0*/  @P1 BRA `(.L_x_175) ;  /* 0xfffffff000dc1947 */ /* 0x000ff6000383ffff */
.L_x_142:
[----:B------:R-:W-:-:S13]  /*57c0*/  ISETP.NE.AND P1, PT, R5, RZ, PT ;  /* 0x000000ff0500720c */ /* 0x000fda0003f25270 */
[----:B------:R-:W-:Y:S05]  /*57d0*/  @!P1 EXIT ;  /* 0x000000000000994d */ /* 0x000fea0003800000 */
[----:B------:R-:W-:Y:S01]  /*57e0*/  UIMAD UR5, UR13, UR4, URZ ;  /* 0x000000040d0572a4 */ /* 0x000fe2000f8e023f */
[----:B------:R-:W-:Y:S01]  /*57f0*/  ISETP.NE.AND P2, PT, R0, RZ, PT ;  /* 0x000000ff0000720c */ /* 0x000fe20003f45270 */
[----:B------:R-:W-:Y:S01]  /*5800*/  ULDC.64 UR14, c[0x0][0x768] ;  /* 0x0001da00000e7ab9 */ /* 0x000fe20000000a00 */
[----:B------:R-:W-:Y:S01]  /*5810*/  BSSY B0, `(.L_x_176) ;  /* 0x000000d000007945 */ /* 0x000fe20003800000 */
[----:B------:R-:W-:-:S04]  /*5820*/  UIADD3 UR10, UP0, UR5, UR8, URZ ;  /* 0x00000008050a7290 */ /* 0x000fc8000ff1e03f */
[----:B------:R-:W-:Y:S02]  /*5830*/  ULEA.HI.X.SX32 UR5, UR5, UR9, 0x1, UP0 ;  /* 0x0000000905057291 */ /* 0x000fe400080f0e3f */
[----:B------:R-:W-:-:S04]  /*5840*/  ULEA UR11, UP0, UR10, UR14, 0x2 ;  /* 0x0000000e0a0b7291 */ /* 0x000fc8000f80103f */
[----:B------:R-:W-:Y:S02]  /*5850*/  ULEA.HI.X UR5, UR10, UR15, UR5, 0x2, UP0 ;  /* 0x0000000f0a057291 */ /* 0x000fe400080f1405 */
[----:B-1----:R-:W-:-:S04]  /*5860*/  IMAD.U32 R2, RZ, RZ, UR11 ;  /* 0x0000000bff027e24 */ /* 0x002fc8000f8e00ff */
[----:B------:R-:W-:Y:S01]  /*5870*/  IMAD.U32 R3, RZ, RZ, UR5 ;  /* 0x00000005ff037e24 */ /* 0x000fe2000f8e00ff */
[----:B------:R-:W-:Y:S06]  /*5880*/  @P2 BRA `(.L_x_177) ;  /* 0x0000000000142947 */ /* 0x000fec0003800000 */
.L_x_178:
[----:B------:R-:W2:Y:S04]  /*5890*/  LDG.E.STRONG.GPU R0, desc[UR20][R2.64] ;  /* 0x0000001402007981 */ /* 0x000ea8000c1ef900 */
[----:B--2---:R-:W-:Y:S01]  /*58a0*/  CCTL.IVALL ;  /* 0x00000000ff00798f */ /* 0x004fe20002000000 */
[----:B------:R-:W-:Y:S05]  /*58b0*/  YIELD ;  /* 0x0000000000007946 */ /* 0x000fea0003800000 */
[----:B------:R-:W-:-:S13]  /*58c0*/  ISETP.NE.AND P1, PT, R0, UR24, PT ;  /* 0x0000001800007c0c */ /* 0x000fda000bf25270 */
[----:B------:R-:W-:Y:S05]  /*58d0*/  @P1 BRA `(.L_x_178) ;  /* 0xfffffffc00ec1947 */ /* 0x000fea000383ffff */
.L_x_177:
[----:B------:R-:W-:Y:S05]  /*58e0*/  BSYNC B0 ;  /* 0x0000000000007941 */ /* 0x000fea0003800000 */
.L_x_176:
[----:B------:R-:W-:-:S03]  /*58f0*/  UMOV UR5, 0xffffffff ;  /* 0xffffffff00057882 */ /* 0x000fc60000000000 */
[----:B------:R-:W-:Y:S05]  /*5900*/  BRA.DIV UR5, `(.L_x_179) ;  /* 0x0000002a056c7947 */ /* 0x000fea000b800000 */
[----:B------:R-:W-:Y:S01]  /*5910*/  NOP ;  /* 0x0000000000007918 */ /* 0x000fe20000000000 */
.L_x_231:
[----:B------:R-:W-:Y:S01]  /*5920*/  IMAD.U32 R6, RZ, RZ, UR4 ;  /* 0x00000004ff067e24 */ /* 0x000fe2000f8e00ff */
[----:B------:R-:W-:Y:S05]  /*5930*/  WARPSYNC.ALL ;  /* 0x0000000000007948 */ /* 0x000fea0003800000 */
[----:B------:R-:W-:Y:S01]  /*5940*/  BAR.SYNC.DEFER_BLOCKING 0xd, 0xa0 ;  /* 0x0342800000007b1d */ /* 0x000fe20000010000 */
[----:B------:R-:W-:-:S05]  /*5950*/  IMAD R6, R6, 0x3000, RZ ;  /* 0x0000300006067824 */ /* 0x000fca00078e02ff */
[----:B------:R-:W-:Y:S04]  /*5960*/  BSSY B0, `(.L_x_180) ;  /* 0x0000012000007945 */ /* 0x000fe80003800000 */
[----:B------:R-:W-:Y:S05]  /*5970*/  @!P0 BRA `(.L_x_181) ;  /* 0x0000000000408947 */ /* 0x000fea0003800000 */
[----:B------:R-:W1:Y:S01]  /*5980*/  LDC.64 R8, c[0x0][0x2c0] ;  /* 0x0000b000ff087b82 */ /* 0x000e620000000a00 */
[C---:B------:R-:W-:Y:S01]  /*5990*/  IADD3 R4, P1, R6.reuse, UR6, RZ ;  /* 0x0000000606047c10 */ /* 0x040fe2000ff3e0ff */
[----:B------:R-:W-:Y:S01]  /*59a0*/  UMOV UR5, 0x400 ;  /* 0x0000040000057882 */ /* 0x000fe20000000000 */
[----:B------:R-:W-:Y:S01]  /*59b0*/  UMOV UR16, 0x0 ;  /* 0x0000000000107882 */ /* 0x000fe20000000000 */
[----:B------:R-:W-:Y:S01]  /*59c0*/  UMOV UR17, 0x14f00000 ;  /* 0x14f0000000117882 */ /* 0x000fe20000000000 */
[----:B------:R-:W-:-:S03]  /*59d0*/  LEA.HI.X.SX32 R5, R6, UR12, 0x1, P1 ;  /* 0x0000000c06057c11 */ /* 0x000fc600088f0eff */
[----:B------:R-:W2:Y:S01]  /*59e0*/  S2UR UR10, SR_CgaCtaId ;  /* 0x00000000000a79c3 */ /* 0x000ea20000008800 */
[----:B-1----:R-:W-:-:S04]  /*59f0*/  LEA R0, P1, R4, R8, 0x2 ;  /* 0x0000000804007211 */ /* 0x002fc800078210ff */
[----:B------:R-:W-:Y:S02]  /*5a00*/  LEA.HI.X R4, R4, R9, R5, 0x2, P1 ;  /* 0x0000000904047211 */ /* 0x000fe400008f1405 */
[----:B------:R-:W-:Y:S02]  /*5a10*/  R2UR UR14, R0 ;  /* 0x00000000000e72ca */ /* 0x000fe400000e0000 */
[----:B------:R-:W-:Y:S01]  /*5a20*/  R2UR UR15, R4 ;  /* 0x00000000040f72ca */ /* 0x000fe200000e0000 */
[----:B--2---:R-:W-:-:S03]  /*5a30*/  ULEA UR5, UR10, UR5, 0x18 ;  /* 0x000000050a057291 */ /* 0x004fc6000f8ec03f */
[----:B------:R-:W-:Y:S01]  /*5a40*/  UMOV UR10, 0x400 ;  /* 0x00000400000a7882 */ /* 0x000fe20000000000 */
[----:B------:R-:W-:-:S09]  /*5a50*/  UIADD3 UR5, UR5, 0x12000, URZ ;  /* 0x0001200005057890 */ /* 0x000fd2000fffe03f */
[----:B------:R1:W-:Y:S02]  /*5a60*/  UBLKRED.G.S.ADD.F32.RN [UR14], [UR5], UR10, desc[UR16] ;  /* 0x0000100e050073bb */ /* 0x0003e400080a140a */
[----:B-1----:R0:W-:Y:S02]  /*5a70*/  UTMACMDFLUSH ;  /* 0x00000000000079b7 */ /* 0x0021e40000000000 */
.L_x_181:
[----:B------:R-:W-:Y:S05]  /*5a80*/  BSYNC B0 ;  /* 0x0000000000007941 */ /* 0x000fea0003800000 */
.L_x_180:
[----:B------:R-:W-:Y:S06]  /*5a90*/  BAR.SYNC.DEFER_BLOCKING 0xe, 0xa0 ;  /* 0x0382800000007b1d */ /* 0x000fec0000010000 */
[----:B------:R-:W-:Y:S04]  /*5aa0*/  BSSY B0, `(.L_x_182) ;  /* 0x0000012000007945 */ /* 0x000fe80003800000 */
[----:B------:R-:W-:Y:S05]  /*5ab0*/  @!P0 BRA `(.L_x_183) ;  /* 0x0000000000408947 */ /* 0x000fea0003800000 */
[----:B------:R-:W1:Y:S01]  /*5ac0*/  S2UR UR15, SR_CgaCtaId ;  /* 0x00000000000f79c3 */ /* 0x000e620000008800 */
[----:B------:R-:W-:Y:S01]  /*5ad0*/  R2UR UR5, R6 ;  /* 0x00000000060572ca */ /* 0x000fe200000e0000 */
[----:B------:R-:W-:Y:S01]  /*5ae0*/  UMOV UR14, 0x400 ;  /* 0x00000400000e7882 */ /* 0x000fe20000000000 */
[----:B------:R-:W-:Y:S01]  /*5af0*/  ULDC.64 UR10, c[0x0][0x2c0] ;  /* 0x0000b000000a7ab9 */ /* 0x000fe20000000a00 */
[----:B------:R-:W-:-:S10]  /*5b00*/  UMOV UR17, 0x14f00000 ;  /* 0x14f0000000117882 */ /* 0x000fd40000000000 */
[----:B------:R-:W-:-:S04]  /*5b10*/  UIADD3 UR5, UR5, 0x1000, URZ ;  /* 0x0000100005057890 */ /* 0x000fc8000fffe03f */
[----:B------:R-:W-:-:S04]  /*5b20*/  UIADD3 UR16, UP0, UR5, UR6, URZ ;  /* 0x0000000605107290 */ /* 0x000fc8000ff1e03f */
[----:B------:R-:W-:Y:S02]  /*5b30*/  ULEA.HI.X.SX32 UR5, UR5, UR12, 0x1, UP0 ;  /* 0x0000000c05057291 */ /* 0x000fe400080f0e3f */
[----:B-1----:R-:W-:Y:S02]  /*5b40*/  ULEA UR14, UR15, UR14, 0x18 ;  /* 0x0000000e0f0e7291 */ /* 0x002fe4000f8ec03f */
[----:B------:R-:W-:Y:S02]  /*5b50*/  ULEA UR10, UP0, UR16, UR10, 0x2 ;  /* 0x0000000a100a7291 */ /* 0x000fe4000f80103f */
[----:B------:R-:W-:Y:S02]  /*5b60*/  UIADD3 UR14, UR14, 0x16000, URZ ;  /* 0x000160000e0e7890 */ /* 0x000fe4000fffe03f */
[----:B------:R-:W-:-:S03]  /*5b70*/  ULEA.HI.X UR11, UR16, UR11, UR5, 0x2, UP0 ;  /* 0x0000000b100b7291 */ /* 0x000fc600080f1405 */
[----:B------:R-:W-:Y:S01]  /*5b80*/  UMOV UR5, 0x400 ;  /* 0x0000040000057882 */ /* 0x000fe20000000000 */
[----:B------:R-:W-:-:S05]  /*5b90*/  UMOV UR16, 0x0 ;  /* 0x0000000000107882 */ /* 0x000fca0000000000 */
[----:B------:R1:W-:Y:S02]  /*5ba0*/  UBLKRED.G.S.ADD.F32.RN [UR10], [UR14], UR5, desc[UR16] ;  /* 0x0000100a0e0073bb */ /* 0x0003e400080a1405 */
[----:B-1----:R0:W-:Y:S02]  /*5bb0*/  UTMACMDFLUSH ;  /* 0x00000000000079b7 */ /* 0x0021e40000000000 */
.L_x_183:
[----:B------:R-:W-:Y:S05]  /*5bc0*/  BSYNC B0 ;  /* 0x0000000000007941 */ /* 0x000fea0003800000 */
.L_x_182:
        /* <DEDUP_REMOVED lines=17> */
[----:B------:R1:W-:Y:S01]  /*5ce0*/  UBLKRED.G.S.ADD.F32.RN [UR10], [UR14], UR5, desc[UR16] ;  /* 0x0000100a0e0073bb */ /* 0x0003e200080a1405 */
[----:B------:R0:W-:Y:S01]  /*5cf0*/  UTMACMDFLUSH ;  /* 0x00000000000079b7 */ /* 0x0001e20000000000 */
[----:B-1----:R-:W-:-:S04]  /*5d00*/  DEPBAR.LE SB0, 0x2 ;  /* 0x000080800000791a */ /* 0x002fc80000000000 */
.L_x_185:
[----:B------:R-:W-:Y:S05]  /*5d10*/  BSYNC B0 ;  /* 0x0000000000007941 */ /* 0x000fea0003800000 */
.L_x_184:
[----:B------:R-:W-:Y:S06]  /*5d20*/  BAR.ARV 0xa, 0xa0 ;  /* 0x0282800000007b1d */ /* 0x000fec0000002000 */
[----:B------:R-:W-:Y:S04]  /*5d30*/  BSSY B0, `(.L_x_186) ;  /* 0x0000003000007945 */ /* 0x000fe80003800000 */
[----:B------:R-:W-:Y:S05]  /*5d40*/  @!P0 BRA `(.L_x_187) ;  /* 0x0000000000048947 */ /* 0x000fea0003800000 */
[----:B------:R-:W-:-:S04]  /*5d50*/  DEPBAR.LE SB0, 0x1 ;  /* 0x000080400000791a */ /* 0x000fc80000000000 */
.L_x_187:
[----:B------:R-:W-:Y:S05]  /*5d60*/  BSYNC B0 ;  /* 0x0000000000007941 */ /* 0x000fea0003800000 */
.L_x_186:
[----:B------:R-:W-:Y:S06]  /*5d70*/  BAR.ARV 0xb, 0xa0 ;  /* 0x02c2800000007b1d */ /* 0x000fec0000002000 */
[----:B------:R-:W-:Y:S04]  /*5d80*/  BSSY B0, `(.L_x_188) ;  /* 0x0000003000007945 */ /* 0x000fe80003800000 */
[----:B------:R-:W-:Y:S05]  /*5d90*/  @!P0 BRA `(.L_x_189) ;  /* 0x0000000000048947 */ /* 0x000fea0003800000 */
[----:B------:R-:W-:-:S04]  /*5da0*/  DEPBAR.LE SB0, 0x0 ;  /* 0x000080000000791a */ /* 0x000fc80000000000 */
.L_x_189:
[----:B------:R-:W-:Y:S05]  /*5db0*/  BSYNC B0 ;  /* 0x0000000000007941 */ /* 0x000fea0003800000 */
.L_x_188:
        /* <DEDUP_REMOVED lines=19> */
.L_x_191:
[----:B------:R-:W-:Y:S05]  /*5ef0*/  BSYNC B0 ;  /* 0x0000000000007941 */ /* 0x000fea0003800000 */
.L_x_190:
[----:B------:R-:W-:Y:S05]  /*5f00*/  EXIT ;  /* 0x000000000000794d */ /* 0x000fea0003800000 */
.L_x_141:
        /* <DEDUP_REMOVED lines=57> */
.L_x_232:
        /* <DEDUP_REMOVED lines=9> */
.L_x_195:
        /* <DEDUP_REMOVED lines=102> */
.L_x_206:
[----:B-1----:R-:W-:-:S05]  /*6990*/  IMAD.MOV.U32 R10, RZ, RZ, 0x1 ;  /* 0x00000001ff0a7424 */ /* 0x002fca00078e00ff */
[----:B------:R-:W-:-:S04]  /*69a0*/  SHF.L.U32 R10, R10, 0x1f, RZ ;  /* 0x0000001f0a0a7819 */ /* 0x000fc800000006ff */
[----:B------:R-:W1:Y:S02]  /*69b0*/  SYNCS.PHASECHK.TRANS64.TRYWAIT P1, [R0+URZ+0x36438], R10 ;  /* 0x0364380a000075a7 */ /* 0x000e64000802017f */
[----:B-123--:R-:W-:Y:S05]  /*69c0*/  @!P1 BRA `(.L_x_198) ;  /* 0x00000018006c9947 */ /* 0x00efea0003800000 */
.L_x_233:
[----:B------:R-:W-:Y:S05]  /*69d0*/  @P0 BRA `(.L_x_199) ;  /* 0x0000000000140947 */ /* 0x000fea0003800000 */
[----:B------:R-:W-:Y:S01]  /*69e0*/  ISETP.NE.AND P1, PT, R16, RZ, PT ;  /* 0x000000ff1000720c */ /* 0x000fe20003f25270 */
[----:B------:R-:W-:-:S04]  /*69f0*/  IMAD.MOV.U32 R3, RZ, RZ, 0x6100 ;  /* 0x00006100ff037424 */ /* 0x000fc800078e00ff */
[----:B------:R2:W-:Y:S08]  /*6a00*/  SYNCS.ARRIVE.TRANS64 RZ, [R0+URZ+0x36430], R3 ;  /* 0x0364300300ff79a7 */ /* 0x0005f0000800003f */
[----:B------:R-:W-:Y:S05]  /*6a10*/  @!P1 BRA `(.L_x_199) ;  /* 0x0000000000049947 */ /* 0x000fea0003800000 */
[----:B------:R-:W-:Y:S01]  /*6a20*/  BPT.TRAP 0x1 ;  /* 0x000000040000795c */ /* 0x000fe20000300000 */
.L_x_199:
        /* <DEDUP_REMOVED lines=47> */
.L_x_234:
[----:B------:R-:W-:Y:S05]  /*6d20*/  @P0 BRA `(.L_x_201) ;  /* 0x0000000000140947 */ /* 0x000fea0003800000 */
[----:B------:R-:W-:Y:S01]  /*6d30*/  ISETP.NE.AND P1, PT, R16, RZ, PT ;  /* 0x000000ff1000720c */ /* 0x000fe20003f25270 */
[----:B--2---:R-:W-:-:S04]  /*6d40*/  IMAD.MOV.U32 R3, RZ, RZ, 0x6100 ;  /* 0x00006100ff037424 */ /* 0x004fc800078e00ff */
[----:B------:R3:W-:Y:S08]  /*6d50*/  SYNCS.ARRIVE.TRANS64 RZ, [R0+URZ+0x36418], R3 ;  /* 0x0364180300ff79a7 */ /* 0x0007f0000800003f */
[----:B------:R-:W-:Y:S05]  /*6d60*/  @!P1 BRA `(.L_x_201) ;  /* 0x0000000000049947 */ /* 0x000fea0003800000 */
[----:B------:R-:W-:Y:S01]  /*6d70*/  BPT.TRAP 0x1 ;  /* 0x000000040000795c */ /* 0x000fe20000300000 */
.L_x_201:
        /* <DEDUP_REMOVED lines=35> */
.L_x_235:
        /* <DEDUP_REMOVED lines=9> */
.L_x_203:
        /* <DEDUP_REMOVED lines=37> */
.L_x_237:
[----:B------:R-:W-:Y:S05]  /*7290*/  @P0 BRA `(.L_x_205) ;  /* 0x0000000000140947 */ /* 0x000fea0003800000 */
[----:B------:R-:W-:Y:S01]  /*72a0*/  ISETP.NE.AND P1, PT, R16, RZ, PT ;  /* 0x000000ff1000720c */ /* 0x000fe20003f25270 */
[----:B--2---:R-:W-:-:S04]  /*72b0*/  IMAD.MOV.U32 R5, RZ, RZ, 0x6100 ;  /* 0x00006100ff057424 */ /* 0x004fc800078e00ff */
[----:B------:R3:W-:Y:S08]  /*72c0*/  SYNCS.ARRIVE.TRANS64 RZ, [R0+URZ+0x36410], R5 ;  /* 0x0364100500ff79a7 */ /* 0x0007f0000800003f */
[----:B------:R-:W-:Y:S05]  /*72d0*/  @!P1 BRA `(.L_x_205) ;  /* 0x0000000000049947 */ /* 0x000fea0003800000 */
[----:B------:R-:W-:Y:S01]  /*72e0*/  BPT.TRAP 0x1 ;  /* 0x000000040000795c */ /* 0x000fe20000300000 */
.L_x_205:
        /* <DEDUP_REMOVED lines=36> */
.L_x_197:
[----:B------:R-:W-:Y:S01]  /*7530*/  ISETP.NE.AND P1, PT, R21, RZ, PT ;  /* 0x000000ff1500720c */ /* 0x000fe20003f25270 */
[----:B------:R-:W-:-:S12]  /*7540*/  IMAD.MOV.U32 R4, RZ, RZ, 0x1 ;  /* 0x00000001ff047424 */ /* 0x000fd800078e00ff */
[----:B------:R-:W-:Y:S05]  /*7550*/  @!P1 BRA `(.L_x_196) ;  /* 0x0000000400649947 */ /* 0x000fea0003800000 */
[----:B------:R-:W2:Y:S02]  /*7560*/  SYNCS.PHASECHK.TRANS64.TRYWAIT P1, [R0+URZ+0x36438], R10 ;  /* 0x0364380a000075a7 */ /* 0x000ea4000802017f */
[----:B--2---:R-:W-:Y:S05]  /*7570*/  @!P1 BRA `(.L_x_207) ;  /* 0x0000000c00d49947 */ /* 0x004fea0003800000 */
.L_x_238:
[----:B------:R-:W-:Y:S05]  /*7580*/  @P0 BRA `(.L_x_208) ;  /* 0x0000000000140947 */ /* 0x000fea0003800000 */
[----:B------:R-:W-:Y:S01]  /*7590*/  ISETP.NE.AND P1, PT, R16, RZ, PT ;  /* 0x000000ff1000720c */ /* 0x000fe20003f25270 */
[----:B------:R-:W-:-:S04]  /*75a0*/  IMAD.MOV.U32 R5, RZ, RZ, 0x6100 ;  /* 0x00006100ff057424 */ /* 0x000fc800078e00ff */
[----:B------:R3:W-:Y:S08]  /*75b0*/  SYNCS.ARRIVE.TRANS64 RZ, [R0+URZ+0x36430], R5 ;  /* 0x0364300500ff79a7 */ /* 0x0007f0000800003f */
[----:B------:R-:W-:Y:S05]  /*75c0*/  @!P1 BRA `(.L_x_208) ;  /* 0x0000000000049947 */ /* 0x000fea0003800000 */
[----:B------:R-:W-:Y:S01]  /*75d0*/  BPT.TRAP 0x1 ;  /* 0x000000040000795c */ /* 0x000fe20000300000 */
.L_x_208:
        /* <DEDUP_REMOVED lines=41> */
.L_x_239:
[----:B------:R-:W-:Y:S01]  /*7870*/  IMAD.MOV.U32 R4, RZ, RZ, RZ ;  /* 0x000000ffff047224 */ /* 0x000fe200078e00ff */
[----:B------:R-:W-:Y:S06]  /*7880*/  @P0 BRA `(.L_x_210) ;  /* 0x0000000000140947 */ /* 0x000fec0003800000 */
[----:B------:R-:W-:Y:S01]  /*7890*/  ISETP.NE.AND P1, PT, R16, RZ, PT ;  /* 0x000000ff1000720c */ /* 0x000fe20003f25270 */
[----:B---3--:R-:W-:-:S04]  /*78a0*/  IMAD.MOV.U32 R5, RZ, RZ, 0x6100 ;  /* 0x00006100ff057424 */ /* 0x008fc800078e00ff */
[----:B------:R4:W-:Y:S08]  /*78b0*/  SYNCS.ARRIVE.TRANS64 RZ, [R0+URZ+0x36418], R5 ;  /* 0x0364180500ff79a7 */ /* 0x0009f0000800003f */
[----:B------:R-:W-:Y:S05]  /*78c0*/  @!P1 BRA `(.L_x_210) ;  /* 0x0000000000049947 */ /* 0x000fea0003800000 */
[----:B------:R-:W-:Y:S01]  /*78d0*/  BPT.TRAP 0x1 ;  /* 0x000000040000795c */ /* 0x000fe20000300000 */
.L_x_210:
        /* <DEDUP_REMOVED lines=33> */
.L_x_196:
[----:B------:R-:W-:-:S04]  /*7af0*/  SHF.L.U32 R3, R4, 0x1f, RZ ;  /* 0x0000001f04037819 */ /* 0x000fc800000006ff */
[----:B------:R-:W3:Y:S02]  /*7b00*/  SYNCS.PHASECHK.TRANS64.TRYWAIT P1, [R0+URZ+0x36438], R3 ;  /* 0x03643803000075a7 */ /* 0x000ee4000802017f */
[----:B---3--:R-:W-:Y:S05]  /*7b10*/  @!P1 BRA `(.L_x_211) ;  /* 0x0000000800949947 */ /* 0x008fea0003800000 */
.L_x_240:
[----:B------:R-:W-:Y:S05]  /*7b20*/  @P0 BRA `(.L_x_212) ;  /* 0x0000000000180947 */ /* 0x000fea0003800000 */
[----:B------:R-:W4:Y:S01]  /*7b30*/  S2R R2, SR_TID.X ;  /* 0x0000000000027919 */ /* 0x000f220000002100 */
[----:B---3--:R-:W-:-:S04]  /*7b40*/  IMAD.MOV.U32 R3, RZ, RZ, 0x6100 ;  /* 0x00006100ff037424 */ /* 0x008fc800078e00ff */
[----:B------:R3:W-:Y:S01]  /*7b50*/  SYNCS.ARRIVE.TRANS64 RZ, [R0+URZ+0x36430], R3 ;  /* 0x0364300300ff79a7 */ /* 0x0007e2000800003f */
[----:B----4-:R-:W-:-:S13]  /*7b60*/  LOP3.LUT P0, RZ, R2, 0x1f, RZ, 0xc0, !PT ;  /* 0x0000001f02ff7812 */ /* 0x010fda000780c0ff */
[----:B---3--:R-:W-:Y:S05]  /*7b70*/  @!P0 BRA `(.L_x_212) ;  /* 0x0000000000048947 */ /* 0x008fea0003800000 */
[----:B------:R-:W-:Y:S01]  /*7b80*/  BPT.TRAP 0x1 ;  /* 0x000000040000795c */ /* 0x000fe20000300000 */
.L_x_212:
        /* <DEDUP_REMOVED lines=43> */
.L_x_193:
[----:B------:R-:W-:Y:S05]  /*7e40*/  BSYNC B0 ;  /* 0x0000000000007941 */ /* 0x000fea0003800000 */
.L_x_192:
[----:B------:R-:W-:-:S03]  /*7e50*/  UMOV UR6, 0xffffffff ;  /* 0xffffffff00067882 */ /* 0x000fc60000000000 */
[----:B------:R-:W-:Y:S05]  /*7e60*/  BRA.DIV UR6, `(.L_x_213) ;  /* 0x0000000606d47947 */ /* 0x000fea000b800000 */
[----:B------:R-:W-:-:S13]  /*7e70*/  ELECT P0, URZ, PT ;  /* 0x00000000003f782f */ /* 0x000fda0003800000 */
.L_x_243:
[----:B------:R-:W-:Y:S04]  /*7e80*/  BSSY B0, `(.L_x_214) ;  /* 0x000001e000007945 */ /* 0x000fe80003800000 */
[----:B------:R-:W-:Y:S05]  /*7e90*/  @!P0 BRA `(.L_x_215) ;  /* 0x0000000000708947 */ /* 0x000fea0003800000 */
[----:B------:R-:W-:-:S04]  /*7ea0*/  LOP3.LUT R17, R17, 0x2, RZ, 0xfc, !PT ;  /* 0x0000000211117812 */ /* 0x000fc800078efcff */
[----:B------:R-:W-:-:S13]  /*7eb0*/  ISETP.NE.AND P2, PT, R17, 0x3, PT ;  /* 0x000000031100780c */ /* 0x000fda0003f45270 */
[----:B------:R-:W-:Y:S05]  /*7ec0*/  @!P2 BRA `(.L_x_216) ;  /* 0x000000000004a947 */ /* 0x000fea0003800000 */
[----:B------:R-:W-:Y:S01]  /*7ed0*/  BPT.TRAP 0x1 ;  /* 0x000000040000795c */ /* 0x000fe20000300000 */
.L_x_216:
        /* <DEDUP_REMOVED lines=15> */
.L_x_244:
[----:B------:R-:W2:Y:S02]  /*7fd0*/  SYNCS.PHASECHK.TRANS64.TRYWAIT P0, [R3+URZ], R2 ;  /* 0x00000002030075a7 */ /* 0x000ea4000800017f */
[----:B--2---:R-:W-:Y:S05]  /*7fe0*/  @!P0 BRA `(.L_x_218) ;  /* 0x0000000400ac8947 */ /* 0x004fea0003800000 */
.L_x_245:
[----:B------:R-:W-:Y:S05]  /*7ff0*/  @!P2 BRA `(.L_x_219) ;  /* 0x000000000004a947 */ /* 0x000fea0003800000 */
[----:B------:R-:W-:Y:S01]  /*8000*/  BPT.TRAP 0x1 ;  /* 0x000000040000795c */ /* 0x000fe20000300000 */
.L_x_219:
[----:B------:R-:W-:-:S07]  /*8010*/  SHF.L.U32 R4, R4, 0x1f, RZ ;  /* 0x0000001f04047819 */ /* 0x000fce00000006ff */
.L_x_220:
[----:B---3--:R3:W4:Y:S02]  /*8020*/  SYNCS.PHASECHK.TRANS64.TRYWAIT P0, [R9+URZ+0x36438], R4 ;  /* 0x03643804090075a7 */ /* 0x008724000800017f */
[----:B----4-:R-:W-:Y:S05]  /*8030*/  @!P0 NANOSLEEP.SYNCS 0x989680 ;  /* 0x009896800000895d */ /* 0x010fea0003900000 */
[----:B------:R-:W4:Y:S02]  /*8040*/  @!P0 SYNCS.PHASECHK.TRANS64 P0, [R9+URZ+0x36438], R4 ;  /* 0x03643804090085a7 */ /* 0x000f24000800007f */
[----:B----4-:R-:W-:Y:S05]  /*8050*/  @!P0 BRA `(.L_x_220) ;  /* 0xfffffffc00f08947 */ /* 0x010fea000383ffff */
.L_x_215:
[----:B------:R-:W-:Y:S05]  /*8060*/  BSYNC B0 ;  /* 0x0000000000007941 */ /* 0x000fea0003800000 */
.L_x_214:
[----:B------:R-:W-:Y:S05]  /*8070*/  EXIT ;  /* 0x000000000000794d */ /* 0x000fea0003800000 */
.L_x_120:
[----:B------:R-:W-:Y:S02]  /*8080*/  IMAD.MOV.U32 R12, RZ, RZ, RZ ;  /* 0x000000ffff0c7224 */ /* 0x000fe400078e00ff */
[----:B------:R-:W-:Y:S02]  /*8090*/  IMAD.MOV.U32 R11, RZ, RZ, 0x1f ;  /* 0x0000001fff0b7424 */ /* 0x000fe400078e00ff */
[----:B------:R-:W-:-:S07]  /*80a0*/  IMAD.MOV.U32 R15, RZ, RZ, -0x1 ;  /* 0xffffffffff0f7424 */ /* 0x000fce00078e00ff */
[----:B------:R-:W-:Y:S05]  /*80b0*/  WARPSYNC.COLLECTIVE R15, `(.L_x_221) ;  /* 0x000000000f087348 */ /* 0x000fea0003c00000 */
[----:B------:R1:W2:Y:S02]  /*80c0*/  SHFL.IDX P6, R14, R13, R12, R11 ;  /* 0x0000000c0d0e7389 */ /* 0x0002a400000c000b */
[----:B-12---:R-:W-:Y:S01]  /*80d0*/  ENDCOLLECTIVE ;  /* 0x000000000000791b */ /* 0x006fe20003800000 */
.L_x_221:
[----:B------:R-:W-:Y:S05]  /*80e0*/  BRA `(.L_x_222) ;  /* 0xffffff8800a87947 */ /* 0x000fea000383ffff */
.L_x_122:
[----:B--2---:R2:W3:Y:S02]  /*80f0*/  SYNCS.PHASECHK.TRANS64.TRYWAIT P0, [R157+URZ+0x36400], R18 ;  /* 0x036400129d0075a7 */ /* 0x0044e4000800017f */
[----:B---3--:R-:W-:Y:S05]  /*8100*/  @!P0 NANOSLEEP.SYNCS 0x989680 ;  /* 0x009896800000895d */ /* 0x008fea0003900000 */
[----:B------:R-:W3:Y:S02]  /*8110*/  @!P0 SYNCS.PHASECHK.TRANS64 P0, [R157+URZ+0x36400], R18 ;  /* 0x036400129d0085a7 */ /* 0x000ee4000800007f */
[----:B---3--:R-:W-:Y:S05]  /*8120*/  @!P0 BRA `(.L_x_122) ;  /* 0xfffffffc00f08947 */ /* 0x008fea000383ffff */
[----:B------:R-:W-:Y:S05]  /*8130*/  BRA `(.L_x_121) ;  /* 0xffffff8c00147947 */ /* 0x000fea000383ffff */
.L_x_127:
[----:B--2---:R2:W3:Y:S02]  /*8140*/  SYNCS.PHASECHK.TRANS64.TRYWAIT P1, [R4+URZ+0x36410], R13 ;  /* 0x0364100d040075a7 */ /* 0x0044e4000802017f */
[----:B---3--:R-:W-:Y:S05]  /*8150*/  @!P1 NANOSLEEP.SYNCS 0x989680 ;  /* 0x009896800000995d */ /* 0x008fea0003900000 */
[----:B------:R-:W3:Y:S02]  /*8160*/  @!P1 SYNCS.PHASECHK.TRANS64 P1, [R4+URZ+0x36410], R13 ;  /* 0x0364100d040095a7 */ /* 0x000ee4000802007f */
[----:B---3--:R-:W-:Y:S05]  /*8170*/  @!P1 BRA `(.L_x_127) ;  /* 0xfffffffc00f09947 */ /* 0x008fea000383ffff */
[----:B------:R-:W-:Y:S05]  /*8180*/  BRA `(.L_x_126) ;  /* 0xffffff9000d47947 */ /* 0x000fea000383ffff */
.L_x_131:
[----:B---3--:R3:W1:Y:S02]  /*8190*/  SYNCS.PHASECHK.TRANS64.TRYWAIT P1, [R157+URZ+0x36430], R14 ;  /* 0x0364300e9d0075a7 */ /* 0x008664000802017f */
[----:B-1----:R-:W-:Y:S05]  /*81a0*/  @!P1 NANOSLEEP.SYNCS 0x989680 ;  /* 0x009896800000995d */ /* 0x002fea0003900000 */
[----:B------:R-:W1:Y:S02]  /*81b0*/  @!P1 SYNCS.PHASECHK.TRANS64 P1, [R157+URZ+0x36430], R14 ;  /* 0x0364300e9d0095a7 */ /* 0x000e64000802007f */
[----:B-1----:R-:W-:Y:S05]  /*81c0*/  @!P1 BRA `(.L_x_131) ;  /* 0xfffffffc00f09947 */ /* 0x002fea000383ffff */
[----:B------:R-:W-:Y:S05]  /*81d0*/  BRA `(.L_x_130) ;  /* 0xffffff9800787947 */ /* 0x000fea000383ffff */
.L_x_146:
[----:B------:R-:W-:Y:S01]  /*81e0*/  BSSY B0, `(.L_x_223) ;  /* 0x0000005000007945 */ /* 0x000fe20003800000 */
[----:B------:R-:W-:-:S07]  /*81f0*/  IMAD.MOV.U32 R15, RZ, RZ, -0x1 ;  /* 0xffffffffff0f7424 */ /* 0x000fce00078e00ff */
[----:B------:R-:W-:Y:S05]  /*8200*/  WARPSYNC.COLLECTIVE R15, `(.L_x_224) ;  /* 0x000000000f087348 */ /* 0x000fea0003c00000 */
[----:B------:R-:W-:Y:S01]  /*8210*/  NOP ;  /* 0x0000000000007918 */ /* 0x000fe20000000000 */
[----:B------:R-:W-:Y:S01]  /*8220*/  ENDCOLLECTIVE ;  /* 0x000000000000791b */ /* 0x000fe20003800000 */
.L_x_224:
[----:B------:R-:W-:Y:S05]  /*8230*/  BSYNC B0 ;  /* 0x0000000000007941 */ /* 0x000fea0003800000 */
.L_x_223:
[----:B------:R-:W-:Y:S05]  /*8240*/  BRA `(.L_x_225) ;  /* 0xffffffc800907947 */ /* 0x000fea000383ffff */
.L_x_162:
[----:B------:R-:W-:Y:S01]  /*8250*/  BSSY B0, `(.L_x_226) ;  /* 0x0000005000007945 */ /* 0x000fe20003800000 */
[----:B------:R-:W-:-:S07]  /*8260*/  IMAD.MOV.U32 R15, RZ, RZ, -0x1 ;  /* 0xffffffffff0f7424 */ /* 0x000fce00078e00ff */
[----:B------:R-:W-:Y:S05]  /*8270*/  WARPSYNC.COLLECTIVE R15, `(.L_x_227) ;  /* 0x000000000f087348 */ /* 0x000fea0003c00000 */
[----:B------:R-:W-:Y:S01]  /*8280*/  NOP ;  /* 0x0000000000007918 */ /* 0x000fe20000000000 */
[----:B------:R-:W-:Y:S01]  /*8290*/  ENDCOLLECTIVE ;  /* 0x000000000000791b */ /* 0x000fe20003800000 */
.L_x_227:
[----:B------:R-:W-:Y:S05]  /*82a0*/  BSYNC B0 ;  /* 0x0000000000007941 */ /* 0x000fea0003800000 */
.L_x_226:
[----:B------:R-:W-:Y:S05]  /*82b0*/  BRA `(.L_x_228) ;  /* 0xffffffd000007947 */ /* 0x000fea000383ffff */
.L_x_179:
[----:B------:R-:W-:Y:S01]  /*82c0*/  BSSY B0, `(.L_x_229) ;  /* 0x0000005000007945 */ /* 0x000fe20003800000 */
[----:B------:R-:W-:-:S07]  /*82d0*/  IMAD.MOV.U32 R15, RZ, RZ, -0x1 ;  /* 0xffffffffff0f7424 */ /* 0x000fce00078e00ff */
[----:B------:R-:W-:Y:S05]  /*82e0*/  WARPSYNC.COLLECTIVE R15, `(.L_x_230) ;  /* 0x000000000f087348 */ /* 0x000fea0003c00000 */
[----:B------:R-:W-:Y:S01]  /*82f0*/  NOP ;  /* 0x0000000000007918 */ /* 0x000fe20000000000 */
[----:B------:R-:W-:Y:S01]  /*8300*/  ENDCOLLECTIVE ;  /* 0x000000000000791b */ /* 0x000fe20003800000 */
.L_x_230:
[----:B------:R-:W-:Y:S05]  /*8310*/  BSYNC B0 ;  /* 0x0000000000007941 */ /* 0x000fea0003800000 */
.L_x_229:
[----:B------:R-:W-:Y:S05]  /*8320*/  BRA `(.L_x_231) ;  /* 0xffffffd4007c7947 */ /* 0x000fea000383ffff */
.L_x_194:
[----:B-1----:R1:W2:Y:S02]  /*8330*/  SYNCS.PHASECHK.TRANS64.TRYWAIT P1, [R0+URZ+0x36420], R10 ;  /* 0x0364200a000075a7 */ /* 0x0022a4000802017f */
[----:B--2---:R-:W-:Y:S05]  /*8340*/  @!P1 NANOSLEEP.SYNCS 0x989680 ;  /* 0x009896800000995d */ /* 0x004fea0003900000 */
[----:B------:R-:W2:Y:S02]  /*8350*/  @!P1 SYNCS.PHASECHK.TRANS64 P1, [R0+URZ+0x36420], R10 ;  /* 0x0364200a000095a7 */ /* 0x000ea4000802007f */
[----:B--2---:R-:W-:Y:S05]  /*8360*/  @!P1 BRA `(.L_x_194) ;  /* 0xfffffffc00f09947 */ /* 0x004fea000383ffff */
[----:B------:R-:W-:Y:S05]  /*8370*/  BRA `(.L_x_232) ;  /* 0xffffffdc00c87947 */ /* 0x000fea000383ffff */
.L_x_198:
[----:B-1----:R1:W2:Y:S02]  /*8380*/  SYNCS.PHASECHK.TRANS64.TRYWAIT P1, [R0+URZ+0x36438], R10 ;  /* 0x0364380a000075a7 */ /* 0x0022a4000802017f */
[----:B--2---:R-:W-:Y:S05]  /*8390*/  @!P1 NANOSLEEP.SYNCS 0x989680 ;  /* 0x009896800000995d */ /* 0x004fea0003900000 */
[----:B------:R-:W2:Y:S02]  /*83a0*/  @!P1 SYNCS.PHASECHK.TRANS64 P1, [R0+URZ+0x36438], R10 ;  /* 0x0364380a000095a7 */ /* 0x000ea4000802007f */
[----:B--2---:R-:W-:Y:S05]  /*83b0*/  @!P1 BRA `(.L_x_198) ;  /* 0xfffffffc00f09947 */ /* 0x004fea000383ffff */
[----:B------:R-:W-:Y:S05]  /*83c0*/  BRA `(.L_x_233) ;  /* 0xffffffe400807947 */ /* 0x000fea000383ffff */
.L_x_200:
[----:B--2---:R2:W3:Y:S02]  /*83d0*/  SYNCS.PHASECHK.TRANS64.TRYWAIT P1, [R0+URZ+0x36428], R3 ;  /* 0x03642803000075a7 */ /* 0x0044e4000802017f */
[----:B---3--:R-:W-:Y:S05]  /*83e0*/  @!P1 NANOSLEEP.SYNCS 0x989680 ;  /* 0x009896800000995d */ /* 0x008fea0003900000 */
[----:B------:R-:W3:Y:S02]  /*83f0*/  @!P1 SYNCS.PHASECHK.TRANS64 P1, [R0+URZ+0x36428], R3 ;  /* 0x03642803000095a7 */ /* 0x000ee4000802007f */
[----:B---3--:R-:W-:Y:S05]  /*8400*/  @!P1 BRA `(.L_x_200) ;  /* 0xfffffffc00f09947 */ /* 0x008fea000383ffff */
[----:B------:R-:W-:Y:S05]  /*8410*/  BRA `(.L_x_234) ;  /* 0xffffffe800407947 */ /* 0x000fea000383ffff */
.L_x_202:
[----:B--2---:R2:W3:Y:S02]  /*8420*/  SYNCS.PHASECHK.TRANS64.TRYWAIT P1, [R0+URZ+0x36438], R29 ;  /* 0x0364381d000075a7 */ /* 0x0044e4000802017f */
[----:B---3--:R-:W-:Y:S05]  /*8430*/  @!P1 NANOSLEEP.SYNCS 0x989680 ;  /* 0x009896800000995d */ /* 0x008fea0003900000 */
[----:B------:R-:W3:Y:S02]  /*8440*/  @!P1 SYNCS.PHASECHK.TRANS64 P1, [R0+URZ+0x36438], R29 ;  /* 0x0364381d000095a7 */ /* 0x000ee4000802007f */
[----:B---3--:R-:W-:Y:S05]  /*8450*/  @!P1 BRA `(.L_x_202) ;  /* 0xfffffffc00f09947 */ /* 0x008fea000383ffff */
[----:B------:R-:W-:Y:S05]  /*8460*/  BRA `(.L_x_235) ;  /* 0xffffffe800d07947 */ /* 0x000fea000383ffff */
.L_x_204:
[----:B------:R-:W-:-:S07]  /*8470*/  SHF.L.U32 R5, R12, 0x1f, RZ ;  /* 0x0000001f0c057819 */ /* 0x000fce00000006ff */
.L_x_236:
[----:B--2---:R2:W3:Y:S02]  /*8480*/  SYNCS.PHASECHK.TRANS64.TRYWAIT P1, [R0+URZ+0x36420], R5 ;  /* 0x03642005000075a7 */ /* 0x0044e4000802017f */
[----:B---3--:R-:W-:Y:S05]  /*8490*/  @!P1 NANOSLEEP.SYNCS 0x989680 ;  /* 0x009896800000995d */ /* 0x008fea0003900000 */
[----:B------:R-:W3:Y:S02]  /*84a0*/  @!P1 SYNCS.PHASECHK.TRANS64 P1, [R0+URZ+0x36420], R5 ;  /* 0x03642005000095a7 */ /* 0x000ee4000802007f */
[----:B---3--:R-:W-:Y:S05]  /*84b0*/  @!P1 BRA `(.L_x_236) ;  /* 0xfffffffc00f09947 */ /* 0x008fea000383ffff */
[----:B------:R-:W-:Y:S05]  /*84c0*/  BRA `(.L_x_237) ;  /* 0xffffffec00707947 */ /* 0x000fea000383ffff */
.L_x_207:
[----:B--2---:R2:W3:Y:S02]  /*84d0*/  SYNCS.PHASECHK.TRANS64.TRYWAIT P1, [R0+URZ+0x36438], R10 ;  /* 0x0364380a000075a7 */ /* 0x0044e4000802017f */
[----:B---3--:R-:W-:Y:S05]  /*84e0*/  @!P1 NANOSLEEP.SYNCS 0x989680 ;  /* 0x009896800000995d */ /* 0x008fea0003900000 */
[----:B------:R-:W3:Y:S02]  /*84f0*/  @!P1 SYNCS.PHASECHK.TRANS64 P1, [R0+URZ+0x36438], R10 ;  /* 0x0364380a000095a7 */ /* 0x000ee4000802007f */
[----:B---3--:R-:W-:Y:S05]  /*8500*/  @!P1 BRA `(.L_x_207) ;  /* 0xfffffffc00f09947 */ /* 0x008fea000383ffff */
[----:B------:R-:W-:Y:S05]  /*8510*/  BRA `(.L_x_238) ;  /* 0xfffffff000187947 */ /* 0x000fea000383ffff */
.L_x_209:
[----:B---3--:R3:W4:Y:S02]  /*8520*/  SYNCS.PHASECHK.TRANS64.TRYWAIT P1, [R0+URZ+0x36428], R5 ;  /* 0x03642805000075a7 */ /* 0x008724000802017f */
[----:B----4-:R-:W-:Y:S05]  /*8530*/  @!P1 NANOSLEEP.SYNCS 0x989680 ;  /* 0x009896800000995d */ /* 0x010fea0003900000 */
[----:B------:R-:W4:Y:S02]  /*8540*/  @!P1 SYNCS.PHASECHK.TRANS64 P1, [R0+URZ+0x36428], R5 ;  /* 0x03642805000095a7 */ /* 0x000f24000802007f */
[----:B----4-:R-:W-:Y:S05]  /*8550*/  @!P1 BRA `(.L_x_209) ;  /* 0xfffffffc00f09947 */ /* 0x010fea000383ffff */
[----:B------:R-:W-:Y:S05]  /*8560*/  BRA `(.L_x_239) ;  /* 0xfffffff000c07947 */ /* 0x000fea000383ffff */
.L_x_211:
[----:B---3--:R3:W4:Y:S02]  /*8570*/  SYNCS.PHASECHK.TRANS64.TRYWAIT P1, [R0+URZ+0x36438], R3 ;  /* 0x03643803000075a7 */ /* 0x008724000802017f */
[----:B----4-:R-:W-:Y:S05]  /*8580*/  @!P1 NANOSLEEP.SYNCS 0x989680 ;  /* 0x009896800000995d */ /* 0x010fea0003900000 */
[----:B------:R-:W4:Y:S02]  /*8590*/  @!P1 SYNCS.PHASECHK.TRANS64 P1, [R0+URZ+0x36438], R3 ;  /* 0x03643803000095a7 */ /* 0x000f24000802007f */
[----:B----4-:R-:W-:Y:S05]  /*85a0*/  @!P1 BRA `(.L_x_211) ;  /* 0xfffffffc00f09947 */ /* 0x010fea000383ffff */
[----:B------:R-:W-:Y:S05]  /*85b0*/  BRA `(.L_x_240) ;  /* 0xfffffff400587947 */ /* 0x000fea000383ffff */
.L_x_213:
[----:B------:R-:W-:Y:S01]  /*85c0*/  BSSY B0, `(.L_x_241) ;  /* 0x0000006000007945 */ /* 0x000fe20003800000 */
[----:B------:R-:W-:-:S07]  /*85d0*/  IMAD.MOV.U32 R15, RZ, RZ, -0x1 ;  /* 0xffffffffff0f7424 */ /* 0x000fce00078e00ff */
[----:B-12---:R-:W-:Y:S05]  /*85e0*/  WARPSYNC.COLLECTIVE R15, `(.L_x_242) ;  /* 0x000000000f0c7348 */ /* 0x006fea0003c00000 */
[----:B------:R-:W-:Y:S02]  /*85f0*/  ELECT P6, UR62, PT ;  /* 0x00000000003e782f */ /* 0x000fe400038c0000 */
[----:B------:R-:W-:Y:S01]  /*8600*/  MOV R14, UR62 ;  /* 0x0000003e000e7c02 */ /* 0x000fe20008000f00 */
[----:B-12---:R-:W-:Y:S10]  /*8610*/  ENDCOLLECTIVE ;  /* 0x000000000000791b */ /* 0x006ff40003800000 */
.L_x_242:
[----:B------:R-:W-:Y:S05]  /*8620*/  BSYNC B0 ;  /* 0x0000000000007941 */ /* 0x000fea0003800000 */
.L_x_241:
[----:B------:R-:W-:Y:S01]  /*8630*/  PLOP3.LUT P0, PT, P6, PT, PT, 0x80, 0x0 ;  /* 0x000000000000781c */ /* 0x000fe2000370f070 */
[----:B------:R-:W-:-:S12]  /*8640*/  BRA `(.L_x_243) ;  /* 0xfffffff8000c7947 */ /* 0x000fd8000383ffff */
.L_x_217:
[----:B-1----:R1:W2:Y:S02]  /*8650*/  SYNCS.PHASECHK.TRANS64.TRYWAIT P0, [R7+URZ], R0 ;  /* 0x00000000070075a7 */ /* 0x0022a4000800017f */
[----:B--2---:R-:W-:Y:S05]  /*8660*/  @!P0 NANOSLEEP.SYNCS 0x989680 ;  /* 0x009896800000895d */ /* 0x004fea0003900000 */
[----:B------:R-:W2:Y:S02]  /*8670*/  @!P0 SYNCS.PHASECHK.TRANS64 P0, [R7+URZ], R0 ;  /* 0x00000000070085a7 */ /* 0x000ea4000800007f */
[----:B--2---:R-:W-:Y:S05]  /*8680*/  @!P0 BRA `(.L_x_217) ;  /* 0xfffffffc00f08947 */ /* 0x004fea000383ffff */
[----:B------:R-:W-:Y:S05]  /*8690*/  BRA `(.L_x_244) ;  /* 0xfffffff8004c7947 */ /* 0x000fea000383ffff */
.L_x_218:
[----:B--2---:R2:W3:Y:S02]  /*86a0*/  SYNCS.PHASECHK.TRANS64.TRYWAIT P0, [R3+URZ], R2 ;  /* 0x00000002030075a7 */ /* 0x0044e4000800017f */
[----:B---3--:R-:W-:Y:S05]  /*86b0*/  @!P0 NANOSLEEP.SYNCS 0x989680 ;  /* 0x009896800000895d */ /* 0x008fea0003900000 */
[----:B------:R-:W3:Y:S02]  /*86c0*/  @!P0 SYNCS.PHASECHK.TRANS64 P0, [R3+URZ], R2 ;  /* 0x00000002030085a7 */ /* 0x000ee4000800007f */
[----:B---3--:R-:W-:Y:S05]  /*86d0*/  @!P0 BRA `(.L_x_218) ;  /* 0xfffffffc00f08947 */ /* 0x008fea000383ffff */
[----:B------:R-:W-:Y:S05]  /*86e0*/  BRA `(.L_x_245) ;  /* 0xfffffff800407947 */ /* 0x000fea000383ffff */
.L_x_246:
        /* <DEDUP_REMOVED lines=9> */
.L_x_7650:


//--------------------- .text._ZN7cutlass13device_kernelIN5flash11enable_sm90INS1_16FlashAttnBwdSm90INS1_25CollectiveMainloopBwdSm90ILi2ELi1ELi1EN4cute5tupleIJNS5_1CILi1EEES8_S8_EEENS6_IJNS7_ILi64EEENS7_ILi96EEENS7_ILi192EEEEEENS_6half_tEfNS_4arch4Sm90ELb0ELb0ELb1ELb0ELb0ELb0ELb1ELb0ELi3ELi1ELi1ELi1ELb0EEENS1_24CollectiveEpilogueBwdGQAISD_fSG_Li384ELb0ELb0EEENS1_19SingleTileSchedulerILb0ELb0ELb0ELi96EEEEEEEEEvNT_6ParamsE --------------------------
	.section	.text._ZN7cutlass13device_kernelIN5flash11enable_sm90INS1_16FlashAttnBwdSm90INS1_25CollectiveMainloopBwdSm90ILi2ELi1ELi1EN4cute5tupleIJNS5_1CILi1EEES8_S8_EEENS6_IJNS7_ILi64EEENS7_ILi96EEENS7_ILi192EEEEEENS_6half_tEfNS_4arch4Sm90ELb0ELb0ELb1ELb0ELb0ELb0ELb1ELb0ELi3ELi1ELi1ELi1ELb0EEENS1_24CollectiveEpilogueBwdGQAISD_fSG_Li384ELb0ELb0EEENS1_19SingleTileSchedulerILb0ELb0ELb0ELi96EEEEEEEEEvNT_6ParamsE,"ax",@progbits
	.align	128
.text._ZN7cutlass13device_kernelIN5flash11enable_sm90INS1_16FlashAttnBwdSm90INS1_25CollectiveMainloopBwdSm90ILi2ELi1ELi1EN4cute5tupleIJNS5_1CILi1EEES8_S8_EEENS6_IJNS7_ILi64EEENS7_ILi96EEENS7_ILi192EEEEEENS_6half_tEfNS_4arch4Sm90ELb0ELb0ELb1ELb0ELb0ELb0ELb1ELb0ELi3ELi1ELi1ELi1ELb0EEENS1_24CollectiveEpilogueBwdGQAISD_fSG_Li384ELb0ELb0EEENS1_19SingleTileSchedulerILb0ELb0ELb0ELi96EEEEEEEEEvNT_6ParamsE:
        .type           _ZN7cutlass13device_kernelIN5flash11enable_sm90INS1_16FlashAttnBwdSm90INS1_25CollectiveMainloopBwdSm90ILi2ELi1ELi1EN4cute5tupleIJNS5_1CILi1EEES8_S8_EEENS6_IJNS7_ILi64EEENS7_ILi96EEENS7_ILi192EEEEEENS_6half_tEfNS_4arch4Sm90ELb0ELb0ELb1ELb0ELb0ELb0ELb1ELb0ELi3ELi1ELi1ELi1ELb0EEENS1_24CollectiveEpilogueBwdGQAISD_fSG_Li384ELb0ELb0EEENS1_19SingleTileSchedulerILb0ELb0ELb0ELi96EEEEEEEEEvNT_6ParamsE,@function
        .size           _ZN7cutlass13device_kernelIN5flash11enable_sm90INS1_16FlashAttnBwdSm90INS1_25CollectiveMainloopBwdSm90ILi2ELi1ELi1EN4cute5tupleIJNS5_1CILi1EEES8_S8_EEENS6_IJNS7_ILi64EEENS7_ILi96EEENS7_ILi192EEEEEENS_6half_tEfNS_4arch4Sm90ELb0ELb0ELb1ELb0ELb0ELb0ELb1ELb0ELi3ELi1ELi1ELi1ELb0EEENS1_24CollectiveEpilogueBwdGQAISD_fSG_Li384ELb0ELb0EEENS1_19SingleTileSchedulerILb0ELb0ELb0ELi96EEEEEEEEEvNT_6ParamsE,(.L_x_7651 - _ZN7cutlass13device_kernelIN5flash11enable_sm90INS1_16FlashAttnBwdSm90INS1_25CollectiveMainloopBwdSm90ILi2ELi1ELi1EN4cute5tupleIJNS5_1CILi1EEES8_S8_EEENS6_IJNS7_ILi64EEENS7_ILi96EEENS7_ILi192EEEEEENS_6half_tEfNS_4arch4Sm90ELb0ELb0ELb1ELb0ELb0ELb0ELb1ELb0ELi3ELi1ELi1ELi1ELb0EEENS1_24CollectiveEpilogueBwdGQAISD_fSG_Li384ELb0ELb0EEENS1_19SingleTileSchedulerILb0ELb0ELb0ELi96EEEEEEEEEvNT_6ParamsE)
        .other          _ZN7cutlass13device_kernelIN5flash11enable_sm90INS1_16FlashAttnBwdSm90INS1_25CollectiveMainloopBwdSm90ILi2ELi1ELi1EN4cute5tupleIJNS5_1CILi1EEES8_S8_EEENS6_IJNS7_ILi64EEENS7_ILi96EEENS7_ILi192EEEEEENS_6half_tEfNS_4arch4Sm90ELb0ELb0ELb1ELb0ELb0ELb0ELb1ELb0ELi3ELi1ELi1ELi1ELb0EEENS1_24CollectiveEpilogueBwdGQAISD_fSG_Li384ELb0ELb0EEENS1_19SingleTileSchedulerILb0ELb0ELb0ELi96EEEEEEEEEvNT_6ParamsE,@"STO_CUDA_ENTRY STV_DEFAULT"
_ZN7cutlass13device_kernelIN5flash11enable_sm90INS1_16FlashAttnBwdSm90INS1_25CollectiveMainloopBwdSm90ILi2ELi1ELi1EN4cute5tupleIJNS5_1CILi1EEES8_S8_EEENS6_IJNS7_ILi64EEENS7_ILi96EEENS7_ILi192EEEEEENS_6half_tEfNS_4arch4Sm90ELb0ELb0ELb1ELb0ELb0ELb0ELb1ELb0ELi3ELi1ELi1ELi1ELb0EEENS1_24CollectiveEpilogueBwdGQAISD_fSG_Li384ELb0ELb0EEENS1_19SingleTileSchedulerILb0ELb0ELb0ELi96EEEEEEEEEvNT_6ParamsE:
[----:B------:R-:W1:Y:S01]  /*0000*/  LDC R1, c[0x0][0x28] ;  /* 0x00000a00ff017b82 */ /* 0x000e620000000800 */
[----:B------:R-:W2:Y:S01]  /*0010*/  S2R R3, SR_TID.X ;  /* 0x0000000000037919 */ /* 0x000ea20000002100 */
[----:B------:R-:W-:Y:S01]  /*0020*/  ELECT P0, URZ, PT ;  /* 0x00000000003f782f */ /* 0x000fe20003800000 */
[----:B------:R-:W-:Y:S01]  /*0030*/  BSSY B0, `(.L_x_247) ;  /* 0x0000013000007945 */ /* 0x000fe20003800000 */
[----:B--2---:R-:W-:-:S05]  /*0040*/  SHF.R.U32.HI R0, RZ, 0x5, R3 ;  /* 0x00000005ff007819 */ /* 0x004fca0000011603 */
[----:B------:R-:W2:Y:S02]  /*0050*/  SHFL.IDX PT, R2, R0, RZ, 0x1f ;  /* 0x00001fff00027589 */ /* 0x000ea400000e0000 */
[----:B--2---:R-:W-:-:S13]  /*0060*/  ISETP.EQ.AND P0, PT, R2, RZ, P0 ;  /* 0x000000ff0200720c */ /* 0x004fda0000702270 */
[----:B-1----:R-:W-:Y:S05]  /*0070*/  @!P0 BRA `(.L_x_248) ;  /* 0x0000000000388947 */ /* 0x002fea0003800000 */
[----:B------:R-:W-:Y:S02]  /*0080*/  ULDC.64 UR4, c[0x0][0x198] ;  /* 0x0000660000047ab9 */ /* 0x000fe40000000a00 */
[----:B------:R-:W-:Y:S02]  /*0090*/  UIADD3 UR6, UP0, UR4, 0xf0, URZ ;  /* 0x000000f004067890 */ /* 0x000fe4000ff1e03f */
[----:B------:R-:W-:Y:S02]  /*00a0*/  UIADD3 UR8, UP1, UR4, 0x1f0, URZ ;  /* 0x000001f004087890 */ /* 0x000fe4000ff3e03f */
[----:B------:R-:W-:Y:S02]  /*00b0*/  UIADD3 UR10, UP2, UR4, 0x2f0, URZ ;  /* 0x000002f0040a7890 */ /* 0x000fe4000ff5e03f */
[----:B------:R-:W-:Y:S02]  /*00c0*/  UIADD3 UR4, UP3, UR4, 0x3f0, URZ ;  /* 0x000003f004047890 */ /* 0x000fe4000ff7e03f */
[----:B------:R-:W-:-:S02]  /*00d0*/  UIADD3.X UR7, URZ, UR5, URZ, UP0, !UPT ;  /* 0x000000053f077290 */ /* 0x000fc400087fe43f */
[----:B------:R-:W-:Y:S02]  /*00e0*/  UIADD3.X UR9, URZ, UR5, URZ, UP1, !UPT ;  /* 0x000000053f097290 */ /* 0x000fe40008ffe43f */
[----:B------:R-:W-:Y:S02]  /*00f0*/  UIADD3.X UR11, URZ, UR5, URZ, UP2, !UPT ;  /* 0x000000053f0b7290 */ /* 0x000fe400097fe43f */
[----:B------:R-:W-:-:S03]  /*0100*/  UIADD3.X UR5, URZ, UR5, URZ, UP3, !UPT ;  /* 0x000000053f057290 */ /* 0x000fc60009ffe43f */
[----:B------:R1:W-:Y:S02]  /*0110*/  UTMACCTL.PF [UR6] ;  /* 0x00000000060079b9 */ /* 0x0003e40008040000 */
[----:B------:R1:W-:Y:S02]  /*0120*/  UTMACCTL.PF [UR8] ;  /* 0x00000000080079b9 */ /* 0x0003e40008040000 */
[----:B------:R1:W-:Y:S02]  /*0130*/  UTMACCTL.PF [UR10] ;  /* 0x000000000a0079b9 */ /* 0x0003e40008040000 */
[----:B------:R1:W-:Y:S02]  /*0140*/  UTMACCTL.PF [UR4] ;  /* 0x00000000040079b9 */ /* 0x0003e40008040000 */
[----:B-1----:R-:W-:Y:S01]  /*0150*/  NOP ;  /* 0x0000000000007918 */ /* 0x002fe20000000000 */
.L_x_248:
[----:B------:R-:W-:Y:S05]  /*0160*/  BSYNC B0 ;  /* 0x0000000000007941 */ /* 0x000fea0003800000 */
.L_x_247:
        /* <DEDUP_REMOVED lines=30> */
[----:B------:R1:W5:Y:S01]  /*0350*/  SYNCS.EXCH.64 URZ, [UR8+0x36420], UR4 ;  /* 0x03642004083f75b2 */ /* 0x0003620008000100 */
[----:B------:R1:W1:Y:S01]  /*0360*/  SYNCS.EXCH.64 URZ, [UR8+0x36418], UR6 ;  /* 0x03641806083f75b2 */ /* 0x0002620008000100 */
[----:B------:R1:W1:Y:S01]  /*0370*/  SYNCS.EXCH.64 URZ, [UR8+0x36428], UR4 ;  /* 0x03642804083f75b2 */ /* 0x0002620008000100 */
[----:B------:R-:W-:Y:S01]  /*0380*/  NOP ;  /* 0x0000000000007918 */ /* 0x000fe20000000000 */
.L_x_249:
[----:B------:R-:W3:Y:S01]  /*0390*/  SHFL.IDX PT, R3, R0, RZ, 0x1f ;  /* 0x00001fff00037589 */ /* 0x000ee200000e0000 */
[----:B------:R-:W-:Y:S01]  /*03a0*/  NOP ;  /* 0x0000000000007918 */ /* 0x000fe20000000000 */
[----:B---3--:R-:W-:-:S13]  /*03b0*/  ISETP.NE.AND P0, PT, R3, RZ, PT ;  /* 0x000000ff0300720c */ /* 0x008fda0003f05270 */
        /* <DEDUP_REMOVED lines=15> */
[----:B------:R3:W1:Y:S02]  /*04b0*/  SYNCS.EXCH.64 URZ, [UR8+0x36438], UR6 ;  /* 0x03643806083f75b2 */ /* 0x0006640008000100 */
[----:B---3--:R-:W-:Y:S01]  /*04c0*/  NOP ;  /* 0x0000000000007918 */ /* 0x008fe20000000000 */
.L_x_250:
[----:B------:R-:W-:Y:S01]  /*04d0*/  ISETP.NE.AND P0, PT, R2, RZ, PT ;  /* 0x000000ff0200720c */ /* 0x000fe20003f05270 */
[----:B------:R-:W-:Y:S01]  /*04e0*/  IMAD.MOV.U32 R18, RZ, RZ, 0x1 ;  /* 0x00000001ff127424 */ /* 0x000fe200078e00ff */
[----:B------:R-:W-:Y:S01]  /*04f0*/  NOP ;  /* 0x0000000000007918 */ /* 0x000fe20000000000 */
[----:B------:R-:W-:Y:S03]  /*0500*/  BSSY B6, `(.L_x_251) ;  /* 0x00006f9000067945 */ /* 0x000fe60003800000 */
[----:B------:R-:W-:Y:S01]  /*0510*/  SEL R18, R18, 0x2, !P0 ;  /* 0x0000000212127807 */ /* 0x000fe20004000000 */
[----:B-12-45:R-:W-:Y:S06]  /*0520*/  BAR.SYNC.DEFER_BLOCKING 0x0 ;  /* 0x0000000000007b1d */ /* 0x036fec0000010000 */
[----:B------:R-:W-:Y:S05]  /*0530*/  @!P0 BRA `(.L_x_252) ;  /* 0x0000003c00b08947 */ /* 0x000fea0003800000 */
.L_x_253:
        /* <DEDUP_REMOVED lines=13> */
[----:B----4-:R-:W-:Y:S05]  /*0610*/  @!P0 BRA `(.L_x_254) ;  /* 0x0000006c009c8947 */ /* 0x010fea0003800000 */
        /* <DEDUP_REMOVED lines=23> */
.L_x_256:
        /* <DEDUP_REMOVED lines=15> */
.L_x_255:
        /* <DEDUP_REMOVED lines=20> */
.L_x_258:
        /* <DEDUP_REMOVED lines=15> */
.L_x_257:
        /* <DEDUP_REMOVED lines=8> */
.L_x_339:
[----:B------:R-:W-:Y:S02]  /*0b30*/  SHF.L.U32 R10, RZ, 0x1f, RZ ;  /* 0x0000001fff0a7819 */ /* 0x000fe400000006ff */
[----:B------:R-:W-:Y:S01]  /*0b40*/  LOP3.LUT R5, R2, 0xffffff80, RZ, 0xc0, !PT ;  /* 0xffffff8002057812 */ /* 0x000fe200078ec0ff */
[----:B--2---:R-:W-:Y:S01]  /*0b50*/  IMAD.HI R2, R14, 0x55555556, RZ ;  /* 0x555555560e027827 */ /* 0x004fe200078e02ff */
[----:B------:R-:W2:Y:S03]  /*0b60*/  SYNCS.PHASECHK.TRANS64.TRYWAIT P0, [UR36+0x36400], R10 ;  /* 0x0364000aff0075a7 */ /* 0x000ea60008000164 */
[----:B------:R-:W-:Y:S01]  /*0b70*/  IMAD.IADD R6, R0, 0x1, -R5 ;  /* 0x0000000100067824 */ /* 0x000fe200078e0a05 */
[----:B------:R-:W-:-:S04]  /*0b80*/  LEA.HI R5, R2, R2, RZ, 0x1 ;  /* 0x0000000202057211 */ /* 0x000fc800078f08ff */
[----:B------:R-:W-:-:S04]  /*0b90*/  SHF.R.S32.HI R7, RZ, 0x1f, R6 ;  /* 0x0000001fff077819 */ /* 0x000fc80000011406 */
[CC--:B------:R-:W-:Y:S02]  /*0ba0*/  LEA.HI R8, R7.reuse, R6.reuse, RZ, 0x2 ;  /* 0x0000000607087211 */ /* 0x0c0fe400078f10ff */
[----:B------:R-:W-:Y:S02]  /*0bb0*/  LEA.HI R7, R7, R6, RZ, 0x5 ;  /* 0x0000000607077211 */ /* 0x000fe400078f28ff */
[--C-:B------:R-:W-:Y:S02]  /*0bc0*/  SHF.R.S32.HI R9, RZ, 0x2, R8.reuse ;  /* 0x00000002ff097819 */ /* 0x100fe40000011408 */
[----:B------:R-:W-:Y:S02]  /*0bd0*/  SHF.R.S32.HI R4, RZ, 0x1f, R8 ;  /* 0x0000001fff047819 */ /* 0x000fe40000011408 */
[----:B------:R-:W-:Y:S02]  /*0be0*/  SHF.R.S32.HI R7, RZ, 0x5, R7 ;  /* 0x00000005ff077819 */ /* 0x000fe40000011407 */
[----:B------:R-:W-:-:S04]  /*0bf0*/  LEA.HI R4, R4, R9, RZ, 0x3 ;  /* 0x0000000904047211 */ /* 0x000fc800078f18ff */
[----:B------:R-:W-:Y:S01]  /*0c00*/  LOP3.LUT R2, R4, 0xfffffff8, RZ, 0xc0, !PT ;  /* 0xfffffff804027812 */ /* 0x000fe200078ec0ff */
[----:B------:R-:W-:-:S04]  /*0c10*/  IMAD R4, R5, -0x3, R14 ;  /* 0xfffffffd05047824 */ /* 0x000fc800078e020e */
[----:B------:R-:W-:Y:S01]  /*0c20*/  IMAD.IADD R2, R9, 0x1, -R2 ;  /* 0x0000000109027824 */ /* 0x000fe200078e0a02 */
[----:B--2---:R-:W-:Y:S06]  /*0c30*/  @P0 BRA `(.L_x_260) ;  /* 0x0000000000080947 */ /* 0x004fec0003800000 */
[----:B------:R-:W2:Y:S02]  /*0c40*/  SYNCS.PHASECHK.TRANS64.TRYWAIT P0, [UR36+0x36400], R10 ;  /* 0x0364000aff0075a7 */ /* 0x000ea40008000164 */
[----:B--2---:R-:W-:Y:S05]  /*0c50*/  @!P0 BRA `(.L_x_261) ;  /* 0x0000006800348947 */ /* 0x004fea0003800000 */
.L_x_260:
        /* <DEDUP_REMOVED lines=51> */
[----:B------:R-:W-:Y:S01]  /*0f90*/  IMAD.SHL.U32 R17, R6, 0x4, RZ ;  /* 0x0000000406117824 */ /* 0x000fe200078e00ff */
[----:B------:R-:W-:Y:S06]  /*0fa0*/  @!P0 BRA `(.L_x_262) ;  /* 0x00000028006c8947 */ /* 0x000fec0003800000 */
[CC--:B------:R-:W-:Y:S01]  /*0fb0*/  LEA.HI R2, R3.reuse, R0.reuse, RZ, 0x4 ;  /* 0x0000000003027211 */ /* 0x0c0fe200078f20ff */
[----:B------:R-:W3:Y:S01]  /*0fc0*/  S2R R14, SR_CTAID.X ;  /* 0x00000000000e7919 */ /* 0x000ee20000002500 */
[----:B------:R-:W-:Y:S01]  /*0fd0*/  LEA.HI R7, R3, R0, RZ, 0x5 ;  /* 0x0000000003077211 */ /* 0x000fe200078f28ff */
[----:B------:R-:W3:Y:S01]  /*0fe0*/  LDC R19, c[0x0][0x290] ;  /* 0x0000a400ff137b82 */ /* 0x000ee20000000800 */
[----:B--2---:R-:W-:Y:S01]  /*0ff0*/  LOP3.LUT R5, R2, 0xfffffff0, RZ, 0xc0, !PT ;  /* 0xfffffff002057812 */ /* 0x004fe200078ec0ff */
[----:B------:R-:W-:Y:S01]  /*1000*/  IMAD.HI R13, R16, 0x55555556, RZ ;  /* 0x55555556100d7827 */ /* 0x000fe200078e02ff */
[----:B------:R-:W-:Y:S02]  /*1010*/  LOP3.LUT R9, R8, 0xfffffffc, RZ, 0xc0, !PT ;  /* 0xfffffffc08097812 */ /* 0x000fe400078ec0ff */
[----:B------:R-:W-:Y:S02]  /*1020*/  CS2R R118, SRZ ;  /* 0x0000000000767805 */ /* 0x000fe4000001ff00 */
[----:B------:R-:W-:Y:S01]  /*1030*/  SHF.R.S32.HI R2, RZ, 0x4, R2 ;  /* 0x00000004ff027819 */ /* 0x000fe20000011402 */
[----:B------:R-:W-:Y:S01]  /*1040*/  IMAD.IADD R5, R0, 0x1, -R5 ;  /* 0x0000000100057824 */ /* 0x000fe200078e0a05 */
[----:B------:R-:W-:Y:S01]  /*1050*/  LEA.HI R13, R13, R13, RZ, 0x1 ;  /* 0x0000000d0d0d7211 */ /* 0x000fe200078f08ff */
[----:B------:R-:W-:Y:S01]  /*1060*/  IMAD.IADD R12, R6, 0x1, -R9 ;  /* 0x00000001060c7824 */ /* 0x000fe200078e0a09 */
[----:B------:R-:W-:-:S02]  /*1070*/  SHF.R.S32.HI R6, RZ, 0x5, R7 ;  /* 0x00000005ff067819 */ /* 0x000fc40000011407 */
[----:B------:R-:W-:Y:S02]  /*1080*/  CS2R R116, SRZ ;  /* 0x0000000000747805 */ /* 0x000fe4000001ff00 */
[----:B------:R-:W-:Y:S01]  /*1090*/  LEA.HI R0, R5, R5, RZ, 0x1 ;  /* 0x0000000505007211 */ /* 0x000fe200078f08ff */
[----:B------:R-:W-:Y:S01]  /*10a0*/  IMAD R13, R13, -0x3, R16 ;  /* 0xfffffffd0d0d7824 */ /* 0x000fe200078e0210 */
[----:B------:R-:W-:Y:S02]  /*10b0*/  SHF.R.S32.HI R10, RZ, 0x1f, R5 ;  /* 0x0000001fff0a7819 */ /* 0x000fe40000011405 */
[----:B------:R-:W-:Y:S02]  /*10c0*/  CS2R R114, SRZ ;  /* 0x0000000000727805 */ /* 0x000fe4000001ff00 */
[----:B------:R-:W-:Y:S02]  /*10d0*/  SHF.R.S32.HI R3, RZ, 0x1, R0 ;  /* 0x00000001ff037819 */ /* 0x000fe40000011400 */
[----:B------:R-:W-:-:S02]  /*10e0*/  CS2R R112, SRZ ;  /* 0x0000000000707805 */ /* 0x000fc4000001ff00 */
[----:B------:R-:W-:Y:S02]  /*10f0*/  SHF.R.S32.HI R8, RZ, 0x1f, R0 ;  /* 0x0000001fff087819 */ /* 0x000fe40000011400 */
[----:B------:R-:W-:Y:S02]  /*1100*/  CS2R R110, SRZ ;  /* 0x00000000006e7805 */ /* 0x000fe4000001ff00 */
[----:B------:R-:W-:Y:S02]  /*1110*/  LEA.HI R10, R10, R5, RZ, 0x3 ;  /* 0x000000050a0a7211 */ /* 0x000fe400078f18ff */
[----:B------:R-:W-:Y:S02]  /*1120*/  CS2R R108, SRZ ;  /* 0x00000000006c7805 */ /* 0x000fe4000001ff00 */
[----:B------:R-:W-:Y:S02]  /*1130*/  LEA.HI R8, R8, R3, RZ, 0x2 ;  /* 0x0000000308087211 */ /* 0x000fe400078f10ff */
[----:B------:R-:W-:-:S02]  /*1140*/  CS2R R106, SRZ ;  /* 0x00000000006a7805 */ /* 0x000fc4000001ff00 */
[----:B------:R-:W-:Y:S01]  /*1150*/  LOP3.LUT R0, R0, 0x7fffffe, RZ, 0xc0, !PT ;  /* 0x07fffffe00007812 */ /* 0x000fe200078ec0ff */
[----:B------:R-:W-:Y:S01]  /*1160*/  IMAD.SHL.U32 R10, R10, 0x20, RZ ;  /* 0x000000200a0a7824 */ /* 0x000fe200078e00ff */
[----:B------:R-:W-:Y:S02]  /*1170*/  LOP3.LUT R8, R8, 0xfffffffc, RZ, 0xc0, !PT ;  /* 0xfffffffc08087812 */ /* 0x000fe400078ec0ff */
[----:B------:R-:W-:Y:S02]  /*1180*/  CS2R R104, SRZ ;  /* 0x0000000000687805 */ /* 0x000fe4000001ff00 */
[----:B------:R-:W-:Y:S01]  /*1190*/  SHF.R.S32.HI R7, RZ, 0x1f, R7 ;  /* 0x0000001fff077819 */ /* 0x000fe20000011407 */
[----:B------:R-:W-:Y:S01]  /*11a0*/  IMAD.IADD R5, R5, 0x1, -R0 ;  /* 0x0000000105057824 */ /* 0x000fe200078e0a00 */
[----:B------:R-:W-:Y:S01]  /*11b0*/  LOP3.LUT R9, R10, 0x7fffff00, RZ, 0xc0, !PT ;  /* 0x7fffff000a097812 */ /* 0x000fe200078ec0ff */
[----:B------:R-:W-:Y:S01]  /*11c0*/  IMAD.IADD R8, R3, 0x1, -R8 ;  /* 0x0000000103087824 */ /* 0x000fe200078e0a08 */
[----:B------:R-:W-:Y:S01]  /*11d0*/  LEA.HI R7, R7, R6, RZ, 0x2 ;  /* 0x0000000607077211 */ /* 0x000fe200078f10ff */
[----:B------:R-:W-:Y:S01]  /*11e0*/  IMAD.SHL.U32 R3, R2, 0x8, RZ ;  /* 0x0000000802037824 */ /* 0x000fe200078e00ff */
[----:B------:R-:W-:Y:S01]  /*11f0*/  CS2R R102, SRZ ;  /* 0x0000000000667805 */ /* 0x000fe2000001ff00 */
[----:B------:R-:W-:Y:S01]  /*1200*/  IMAD.SHL.U32 R0, R8, 0x40, RZ ;  /* 0x0000004008007824 */ /* 0x000fe200078e00ff */
[----:B------:R-:W-:Y:S01]  /*1210*/  LOP3.LUT R7, R7, 0x3ffffc, RZ, 0xc0, !PT ;  /* 0x003ffffc07077812 */ /* 0x000fe200078ec0ff */
[----:B------:R-:W-:Y:S01]  /*1220*/  IMAD R10, R16, 0x800, R9 ;  /* 0x00000800100a7824 */ /* 0x000fe200078e0209 */
[----:B------:R-:W-:Y:S01]  /*1230*/  LOP3.LUT P0, RZ, R8, 0x2, RZ, 0xc0, !PT ;  /* 0x0000000208ff7812 */ /* 0x000fe2000780c0ff */
[----:B---3--:R-:W-:Y:S01]  /*1240*/  IMAD R2, R14, -0x60, R19 ;  /* 0xffffffa00e027824 */ /* 0x008fe200078e0213 */
[----:B------:R-:W-:Y:S01]  /*1250*/  LOP3.LUT R0, R0, 0xc0, RZ, 0xc0, !PT ;  /* 0x000000c000007812 */ /* 0x000fe200078ec0ff */
[----:B------:R-:W-:Y:S01]  /*1260*/  IMAD.IADD R7, R6, 0x1, -R7 ;  /* 0x0000000106077824 */ /* 0x000fe200078e0a07 */
[----:B------:R-:W-:Y:S01]  /*1270*/  LOP3.LUT R8, R18, 0x1, RZ, 0xfc, !PT ;  /* 0x0000000112087812 */ /* 0x000fe200078efcff */
[----:B------:R-:W-:Y:S01]  /*1280*/  IMAD R10, R5, 0x20, R10 ;  /* 0x00000020050a7824 */ /* 0x000fe200078e020a */
[----:B------:R-:W-:Y:S01]  /*1290*/  LOP3.LUT R3, R0, 0x8, R3, 0xf8, !PT ;  /* 0x0000000800037812 */ /* 0x000fe200078ef803 */
[----:B------:R-:W-:Y:S01]  /*12a0*/  VIADD R5, R15, 0x3f ;  /* 0x0000003f0f057836 */ /* 0x000fe20000000000 */
[----:B------:R-:W-:Y:S01]  /*12b0*/  SHF.R.U32.HI R0, RZ, 0x3, R0 ;  /* 0x00000003ff007819 */ /* 0x000fe20000011600 */
[----:B------:R-:W-:Y:S01]  /*12c0*/  IMAD R7, R7, 0x200, R10 ;  /* 0x0000020007077824 */ /* 0x000fe200078e020a */
[----:B------:R-:W-:Y:S01]  /*12d0*/  CS2R R100, SRZ ;  /* 0x0000000000647805 */ /* 0x000fe2000001ff00 */
[----:B------:R-:W-:Y:S01]  /*12e0*/  IMAD.MOV.U32 R10, RZ, RZ, 0x20 ;  /* 0x00000020ff0a7424 */ /* 0x000fe200078e00ff */
[----:B------:R-:W-:Y:S01]  /*12f0*/  LOP3.LUT R0, R3, R0, RZ, 0x3c, !PT ;  /* 0x0000000003007212 */ /* 0x000fe200078e3cff */
[----:B------:R-:W-:Y:S01]  /*1300*/  IMAD R13, R13, -0x20, R2 ;  /* 0xffffffe00d0d7824 */ /* 0x000fe200078e0202 */
[----:B------:R-:W-:Y:S01]  /*1310*/  SHF.R.S32.HI R6, RZ, 0x1f, R5 ;  /* 0x0000001fff067819 */ /* 0x000fe20000011405 */
[----:B------:R-:W-:Y:S01]  /*1320*/  IMAD.MOV.U32 R2, RZ, RZ, RZ ;  /* 0x000000ffff027224 */ /* 0x000fe200078e00ff */
[----:B------:R-:W-:Y:S01]  /*1330*/  SEL R10, R10, 0xffffffe0, !P0 ;  /* 0xffffffe00a0a7807 */ /* 0x000fe20004000000 */
[----:B------:R-:W-:Y:S01]  /*1340*/  IMAD.IADD R9, R0, 0x1, R7 ;  /* 0x0000000100097824 */ /* 0x000fe200078e0207 */
[----:B------:R-:W-:Y:S01]  /*1350*/  LEA.HI R156, R6, R5, RZ, 0x6 ;  /* 0x00000005069c7211 */ /* 0x000fe200078f30ff */
[----:B------:R-:W-:Y:S01]  /*1360*/  IMAD R0, R12, -0x2, R13 ;  /* 0xfffffffe0c007824 */ /* 0x000fe200078e020d */
[----:B------:R-:W-:Y:S01]  /*1370*/  CS2R R6, SRZ ;  /* 0x0000000000067805 */ /* 0x000fe2000001ff00 */
[----:B------:R-:W-:Y:S01]  /*1380*/  IMAD.MOV.U32 R5, RZ, RZ, RZ ;  /* 0x000000ffff057224 */ /* 0x000fe200078e00ff */
[----:B------:R-:W-:-:S02]  /*1390*/  LEA R9, R9, UR36, 0x1 ;  /* 0x0000002409097c11 */ /* 0x000fc4000f8e08ff */
        /* <DEDUP_REMOVED lines=38> */
[----:B------:R-:W-:Y:S02]  /*1600*/  SHF.R.S32.HI R156, RZ, 0x6, R156 ;  /* 0x00000006ff9c7819 */ /* 0x000fe4000001149c */
[----:B------:R-:W-:-:S07]  /*1610*/  IADD3 R10, R10, 0x30400, R9 ;  /* 0x000304000a0a7810 */ /* 0x000fce0007ffe009 */
.L_x_273:
[----:B------:R-:W-:-:S13]  /*1620*/  ISETP.NE.AND P0, PT, R8, 0x3, PT ;  /* 0x000000030800780c */ /* 0x000fda0003f05270 */
[----:B---3--:R-:W-:Y:S05]  /*1630*/  @!P0 BRA `(.L_x_263) ;  /* 0x0000000000048947 */ /* 0x008fea0003800000 */
[----:B------:R-:W-:Y:S01]  /*1640*/  BPT.TRAP 0x1 ;  /* 0x000000040000795c */ /* 0x000fe20000300000 */
.L_x_263:
[----:B------:R-:W-:Y:S02]  /*1650*/  LEA R3, R2, UR36, 0x3 ;  /* 0x0000002402037c11 */ /* 0x000fe4000f8e18ff */
[----:B------:R-:W-:-:S04]  /*1660*/  SHF.L.U32 R12, R7, 0x1f, RZ ;  /* 0x0000001f070c7819 */ /* 0x000fc800000006ff */
[----:B------:R2:W3:Y:S01]  /*1670*/  SYNCS.PHASECHK.TRANS64.TRYWAIT P1, [R3+URZ+0x36410], R12 ;  /* 0x0364100c030075a7 */ /* 0x0004e2000802017f */
[----:B------:R-:W-:Y:S05]  /*1680*/  @!P0 BRA `(.L_x_264) ;  /* 0x0000000000048947 */ /* 0x000fea0003800000 */
[----:B------:R-:W-:Y:S01]  /*1690*/  BPT.TRAP 0x1 ;  /* 0x000000040000795c */ /* 0x000fe20000300000 */
.L_x_264:
[----:B---3--:R-:W-:Y:S05]  /*16a0*/  @P1 BRA `(.L_x_265) ;  /* 0x0000000000081947 */ /* 0x008fea0003800000 */
[----:B------:R-:W3:Y:S02]  /*16b0*/  SYNCS.PHASECHK.TRANS64.TRYWAIT P1, [R3+URZ+0x36410], R12 ;  /* 0x0364100c030075a7 */ /* 0x000ee4000802017f */
[----:B---3--:R-:W-:Y:S05]  /*16c0*/  @!P1 BRA `(.L_x_266) ;  /* 0x0000005c00b09947 */ /* 0x008fea0003800000 */
.L_x_265:
[----:B------:R-:W-:Y:S05]  /*16d0*/  WARPSYNC.ALL ;  /* 0x0000000000007948 */ /* 0x000fea0003800000 */
[----:B------:R-:W-:Y:S01]  /*16e0*/  R2UR UR6, R4 ;  /* 0x00000000040672ca */ /* 0x000fe200000e0000 */
[----:B------:R-:W-:Y:S01]  /*16f0*/  UIADD3 UR4, UR36, 0x1e000, URZ ;  /* 0x0001e00024047890 */ /* 0x000fe2000fffe03f */
[C---:B------:R-:W-:Y:S01]  /*1700*/  R2UR UR7, R2.reuse ;  /* 0x00000000020772ca */ /* 0x040fe200000e0000 */
[----:B------:R-:W-:Y:S01]  /*1710*/  WARPGROUP.ARRIVE ;  /* 0x00000000000079c5 */ /* 0x000fe20000000000 */
[----:B------:R-:W-:Y:S01]  /*1720*/  UMOV UR13, 0x40000040 ;  /* 0x40000040000d7882 */ /* 0x000fe20000000000 */
[----:B------:R-:W-:Y:S01]  /*1730*/  USHF.R.U32.HI UR5, URZ, 0x4, UR4 ;  /* 0x000000043f057899 */ /* 0x000fe20008011604 */
[----:B--23--:R-:W-:Y:S01]  /*1740*/  IMAD R12, R2, 0x40, R11 ;  /* 0x00000040020c7824 */ /* 0x00cfe200078e020b */
        /* <DEDUP_REMOVED lines=91> */
[----:B------:R2:W3:Y:S04]  /*1d00*/  LDS R12, [R14+0x30000] ;  /* 0x030000000e0c7984 */ /* 0x0004e80000000800 */
[----:B------:R2:W4:Y:S01]  /*1d10*/  LDS R13, [R14+0x30020] ;  /* 0x030020000e0d7984 */ /* 0x0005220000000800 */
[----:B------:R-:W-:Y:S05]  /*1d20*/  @!P0 BRA `(.L_x_267) ;  /* 0x0000000000048947 */ /* 0x000fea0003800000 */
[----:B------:R-:W-:Y:S01]  /*1d30*/  BPT.TRAP 0x1 ;  /* 0x000000040000795c */ /* 0x000fe20000300000 */
.L_x_267:
[----:B--2---:R-:W-:-:S04]  /*1d40*/  SHF.L.U32 R14, R6, 0x1f, RZ ;  /* 0x0000001f060e7819 */ /* 0x004fc800000006ff */
[----:B------:R2:W5:Y:S01]  /*1d50*/  SYNCS.PHASECHK.TRANS64.TRYWAIT P1, [UR36+0x36430], R14 ;  /* 0x0364300eff0075a7 */ /* 0x0005620008020164 */
[----:B------:R-:W-:Y:S05]  /*1d60*/  @!P0 BRA `(.L_x_268) ;  /* 0x0000000000048947 */ /* 0x000fea0003800000 */
[----:B------:R-:W-:Y:S01]  /*1d70*/  BPT.TRAP 0x1 ;  /* 0x000000040000795c */ /* 0x000fe20000300000 */
.L_x_268:
[----:B-----5:R-:W-:Y:S05]  /*1d80*/  @P1 BRA `(.L_x_269) ;  /* 0x0000000000081947 */ /* 0x020fea0003800000 */
[----:B------:R-:W5:Y:S02]  /*1d90*/  SYNCS.PHASECHK.TRANS64.TRYWAIT P1, [UR36+0x36430], R14 ;  /* 0x0364300eff0075a7 */ /* 0x000f640008020164 */
[----:B-----5:R-:W-:Y:S05]  /*1da0*/  @!P1 BRA `(.L_x_270) ;  /* 0x00000058000c9947 */ /* 0x020fea0003800000 */
.L_x_269:
        /* <DEDUP_REMOVED lines=18> */
[----:B--2--5:R-:W-:Y:S01]  /*1ed0*/  FMUL.FTZ R14, R136, UR7 ;  /* 0x00000007880e7c20 */ /* 0x024fe20008410000 */
        /* <DEDUP_REMOVED lines=22> */
[----:B------:R-:W5:Y:S01]  /*2040*/  MUFU.TANH R136, R136 ;  /* 0x0000008800887308 */ /* 0x000f620000002400 */
[----:B--2---:R-:W-:-:S07]  /*2050*/  FSEL R139, R14, -INF , P3 ;  /* 0xff8000000e8b7808 */ /* 0x004fce0001800000 */
[----:B------:R-:W-:Y:S08]  /*2060*/  MUFU.TANH R138, R138 ;  /* 0x0000008a008a7308 */ /* 0x000ff00000002400 */
[----:B------:R-:W-:Y:S01]  /*2070*/  MUFU.TANH R137, R137 ;  /* 0x0000008900897308 */ /* 0x000fe20000002400 */
[----:B-----5:R-:W-:-:S07]  /*2080*/  FSEL R149, R136, -INF , P5 ;  /* 0xff80000088957808 */ /* 0x020fce0002800000 */
[----:B------:R-:W2:Y:S08]  /*2090*/  MUFU.TANH R18, R18 ;  /* 0x0000001200127308 */ /* 0x000eb00000002400 */
[----:B------:R-:W-:Y:S01]  /*20a0*/  MUFU.TANH R19, R19 ;  /* 0x0000001300137308 */ /* 0x000fe20000002400 */
[----:B------:R-:W-:Y:S02]  /*20b0*/  WARPGROUP.DEPBAR.LE gsb0, 0x0 ;  /* 0x00008000000079c5 */ /* 0x000fe40000010000 */
[----:B------:R-:W-:-:S05]  /*20c0*/  WARPGROUP.ARRIVE ;  /* 0x00000000000079c5 */ /* 0x000fca0000000000 */
[----:B------:R-:W-:Y:S01]  /*20d0*/  MUFU.TANH R20, R20 ;  /* 0x0000001400147308 */ /* 0x000fe20000002400 */
[C---:B--2---:R-:W-:Y:S01]  /*20e0*/  FSEL R148, R18.reuse, -INF , P3 ;  /* 0xff80000012947808 */ /* 0x044fe20001800000 */
[----:B------:R-:W-:Y:S01]  /*20f0*/  FFMA.FTZ R18, -R18, R18, 1 ;  /* 0x3f80000012127423 */ /* 0x000fe20000010112 */
        /* <DEDUP_REMOVED lines=76> */
[----:B---3--:R-:W-:Y:S01]  /*25c0*/  FFMA.FTZ R146, R139, UR4, -R12 ;  /* 0x000000048b927c23 */ /* 0x008fe2000801080c */
        /* <DEDUP_REMOVED lines=15> */
[----:B------:R-:W5:Y:S01]  /*26c0*/  LDS R141, [R141+0x30220] ;  /* 0x030220008d8d7984 */ /* 0x000f620000000800 */
        /* <DEDUP_REMOVED lines=23> */
[----:B----4-:R-:W-:Y:S01]  /*2840*/  FFMA.FTZ R137, R148, UR4, -R13 ;  /* 0x0000000494897c23 */ /* 0x010fe2000801080d */
[----:B------:R-:W-:Y:S01]  /*2850*/  FSEL R148, R19, -INF , P4 ;  /* 0xff80000013947808 */ /* 0x000fe20002000000 */
[--C-:B------:R-:W-:Y:S01]  /*2860*/  FADD.FTZ R132, R132, -R143.reuse ;  /* 0x8000008f84847221 */ /* 0x100fe20000010000 */
[----:B------:R-:W-:Y:S01]  /*2870*/  FSEL R138, R20, -INF , P5 ;  /* 0xff800000148a7808 */ /* 0x000fe20002800000 */
[--C-:B------:R-:W-:Y:S01]  /*2880*/  FADD.FTZ R129, R129, -R143.reuse ;  /* 0x8000008f81817221 */ /* 0x100fe20000010000 */
[----:B------:R-:W-:Y:S01]  /*2890*/  ISETP.GT.AND P4, PT, R0, 0x18, PT ;  /* 0x000000180000780c */ /* 0x000fe20003f84270 */
[----:B------:R-:W4:Y:S01]  /*28a0*/  MUFU.EX2 R15, R15 ;  /* 0x0000000f000f7308 */ /* 0x000f220000000800 */
[----:B--2---:R-:W-:Y:S01]  /*28b0*/  FMUL.FTZ R151, R14, R151 ;  /* 0x000000970e977220 */ /* 0x004fe20000410000 */
[----:B------:R-:W-:Y:S01]  /*28c0*/  ISETP.GT.AND P5, PT, R0, 0x19, PT ;  /* 0x000000190000780c */ /* 0x000fe20003fa4270 */
[----:B------:R-:W-:Y:S01]  /*28d0*/  FADD.FTZ R133, R133, -R143 ;  /* 0x8000008f85857221 */ /* 0x000fe20000010000 */
[----:B------:R-:W-:Y:S01]  /*28e0*/  FSEL R153, R140, -INF , P4 ;  /* 0xff8000008c997808 */ /* 0x000fe20002000000 */
[----:B------:R-:W-:Y:S01]  /*28f0*/  FMUL.FTZ R124, R124, R151 ;  /* 0x000000977c7c7220 */ /* 0x000fe20000410000 */
[----:B------:R-:W-:Y:S01]  /*2900*/  FFMA.FTZ R140, -R140, R140, 1 ;  /* 0x3f8000008c8c7423 */ /* 0x000fe2000001018c */
[----:B-----5:R-:W-:Y:S01]  /*2910*/  FADD.FTZ R122, R122, -R141 ;  /* 0x8000008d7a7a7221 */ /* 0x020fe20000010000 */
        /* <DEDUP_REMOVED lines=9> */
[C---:B----4-:R-:W-:Y:S01]  /*29b0*/  FMUL.FTZ R150, R15.reuse, R150 ;  /* 0x000000960f967220 */ /* 0x050fe20000410000 */
[----:B------:R-:W-:Y:S01]  /*29c0*/  F2FP.F16.F32.PACK_AB R14, R15, R14 ;  /* 0x0000000e0f0e723e */ /* 0x000fe200000000ff */
[--C-:B------:R-:W-:Y:S01]  /*29d0*/  FFMA.FTZ R138, R151, UR4, -R12.reuse ;  /* 0x00000004978a7c23 */ /* 0x100fe2000801080c */
[----:B------:R-:W-:Y:S01]  /*29e0*/  FSEL R151, R145, -INF , P5 ;  /* 0xff80000091977808 */ /* 0x000fe20002800000 */
[----:B------:R-:W-:Y:S01]  /*29f0*/  FMUL.FTZ R125, R125, R150 ;  /* 0x000000967d7d7220 */ /* 0x000fe20000410000 */
[----:B------:R-:W-:Y:S01]  /*2a00*/  FSEL R150, R21, -INF , P1 ;  /* 0xff80000015967808 */ /* 0x000fe20000800000 */
[----:B------:R-:W-:Y:S01]  /*2a10*/  FADD.FTZ R130, R130, -R141 ;  /* 0x8000008d82827221 */ /* 0x000fe20000010000 */
[----:B------:R-:W-:Y:S01]  /*2a20*/  MUFU.EX2 R137, R137 ;  /* 0x0000008900897308 */ /* 0x000fe20000000800 */
        /* <DEDUP_REMOVED lines=17> */
[----:B------:R-:W-:Y:S01]  /*2b40*/  FFMA.FTZ R139, -R139, R139, 1 ;  /* 0x3f8000008b8b7423 */ /* 0x000fe2000001018b */
[----:B------:R-:W-:Y:S01]  /*2b50*/  FFMA.FTZ R144, -R144, R144, 1 ;  /* 0x3f80000090907423 */ /* 0x000fe20000010190 */
[----:B------:R-:W-:-:S02]  /*2b60*/  UMOV UR7, 0x80000020 ;  /* 0x8000002000077882 */ /* 0x000fc40000000000 */
[----:B------:R-:W-:Y:S01]  /*2b70*/  FFMA.FTZ R152, R152, UR4, -R13 ;  /* 0x0000000498987c23 */ /* 0x000fe2000801080d */
[----:B------:R-:W-:Y:S01]  /*2b80*/  USHF.R.U32.HI UR4, URZ, 0x4, UR37 ;  /* 0x000000043f047899 */ /* 0x000fe20008011625 */
[----:B------:R-:W2:Y:S01]  /*2b90*/  MUFU.EX2 R138, R138 ;  /* 0x0000008a008a7308 */ /* 0x000ea20000000800 */
[----:B----4-:R-:W-:Y:S02]  /*2ba0*/  FMUL.FTZ R143, R142, R132 ;  /* 0x000000848e8f7220 */ /* 0x010fe40000410000 */
[----:B------:R-:W-:-:S04]  /*2bb0*/  ULOP3.LUT UR4, UR4, 0x3fff, URZ, 0xc0, !UPT ;  /* 0x00003fff04047892 */ /* 0x000fc8000f8ec03f */
[----:B------:R-:W-:Y:S01]  /*2bc0*/  ULOP3.LUT UR9, UR4, 0x1000000, URZ, 0xfc, !UPT ;  /* 0x0100000004097892 */ /* 0x000fe2000f8efc3f */
[----:B------:R-:W4:Y:S01]  /*2bd0*/  MUFU.EX2 R149, R149 ;  /* 0x0000009500957308 */ /* 0x000f220000000800 */
[----:B---3--:R-:W-:Y:S01]  /*2be0*/  FMUL.FTZ R132, R154, R133 ;  /* 0x000000859a847220 */ /* 0x008fe20000410000 */
[----:B------:R-:W-:Y:S01]  /*2bf0*/  FMUL.FTZ R133, R140, R143 ;  /* 0x0000008f8c857220 */ /* 0x000fe20000410000 */
[----:B------:R-:W-:Y:S02]  /*2c00*/  UMOV UR4, UR8 ;  /* 0x0000000800047c82 */ /* 0x000fe40008000000 */
[----:B------:R-:W-:Y:S01]  /*2c10*/  FMUL.FTZ R132, R145, R132 ;  /* 0x0000008491847220 */ /* 0x000fe20000410000 */
[----:B------:R-:W-:Y:S02]  /*2c20*/  UMOV UR6, UR9 ;  /* 0x0000000900067c82 */ /* 0x000fe40008000000 */
[----:B------:R-:W-:Y:S01]  /*2c30*/  MUFU.EX2 R148, R148 ;  /* 0x0000009400947308 */ /* 0x000fe20000000800 */
[----:B--2---:R-:W-:-:S04]  /*2c40*/  FMUL.FTZ R129, R138, R129 ;  /* 0x000000818a817220 */ /* 0x004fc80000410000 */
[----:B------:R-:W-:Y:S01]  /*2c50*/  FMUL.FTZ R129, R12, R129 ;  /* 0x000000810c817220 */ /* 0x000fe20000410000 */
[----:B------:R-:W-:Y:S02]  /*2c60*/  F2FP.F16.F32.PACK_AB R12, R147, R146 ;  /* 0x00000092930c723e */ /* 0x000fe400000000ff */
[----:B------:R-:W2:Y:S01]  /*2c70*/  MUFU.EX2 R150, R150 ;  /* 0x0000009600967308 */ /* 0x000ea20000000800 */
[----:B----4-:R-:W-:Y:S01]  /*2c80*/  F2FP.F16.F32.PACK_AB R13, R149, R137 ;  /* 0x00000089950d723e */ /* 0x010fe200000000ff */
[----:B------:R-:W-:Y:S01]  /*2c90*/  FMUL.FTZ R137, R137, R122 ;  /* 0x0000007a89897220 */ /* 0x000fe20000410000 */
[----:B------:R-:W-:Y:S01]  /*2ca0*/  FFMA.FTZ R122, -R19, R19, 1 ;  /* 0x3f800000137a7423 */ /* 0x000fe20000010113 */
[----:B------:R-:W-:Y:S01]  /*2cb0*/  FFMA.FTZ R19, -R20, R20, 1 ;  /* 0x3f80000014137423 */ /* 0x000fe20000010114 */
[----:B------:R-:W-:Y:S01]  /*2cc0*/  F2FP.F16.F32.PACK_AB R20, R129, R128 ;  /* 0x000000808114723e */ /* 0x000fe200000000ff */
[----:B------:R-:W-:Y:S02]  /*2cd0*/  FMUL.FTZ R18, R18, R137 ;  /* 0x0000008912127220 */ /* 0x000fe40000410000 */
[----:B------:R-:W3:Y:S08]  /*2ce0*/  MUFU.EX2 R151, R151 ;  /* 0x0000009700977308 */ /* 0x000ef00000000800 */
[----:B------:R-:W4:Y:S01]  /*2cf0*/  MUFU.EX2 R152, R152 ;  /* 0x0000009800987308 */ /* 0x000f220000000800 */
[C---:B--2---:R-:W-:Y:S01]  /*2d00*/  F2FP.F16.F32.PACK_AB R15, R150.reuse, R148 ;  /* 0x00000094960f723e */ /* 0x044fe200000000ff */
[----:B------:R-:W-:Y:S01]  /*2d10*/  BAR.SYNC.DEFER_BLOCKING 0x9, 0x180 ;  /* 0x0246000000007b1d */ /* 0x000fe20000010000 */
[----:B------:R-:W-:-:S04]  /*2d20*/  FMUL.FTZ R150, R150, R127 ;  /* 0x0000007f96967220 */ /* 0x000fc80000410000 */
[----:B------:R-:W-:Y:S01]  /*2d30*/  FMUL.FTZ R21, R21, R150 ;  /* 0x0000009615157220 */ /* 0x000fe20000410000 */
[----:B------:R-:W2:Y:S01]  /*2d40*/  MUFU.EX2 R153, R153 ;  /* 0x0000009900997308 */ /* 0x000ea20000000800 */
[----:B---3--:R-:W-:-:S07]  /*2d50*/  FMUL.FTZ R130, R151, R130 ;  /* 0x0000008297827220 */ /* 0x008fce0000410000 */
[----:B------:R-:W3:Y:S01]  /*2d60*/  MUFU.EX2 R140, R155 ;  /* 0x0000009b008c7308 */ /* 0x000ee20000000800 */
[----:B----4-:R-:W-:Y:S01]  /*2d70*/  FMUL.FTZ R131, R152, R131 ;  /* 0x0000008398837220 */ /* 0x010fe20000410000 */
[----:B--2---:R-:W-:Y:S01]  /*2d80*/  FMUL.FTZ R134, R153, R134 ;  /* 0x0000008699867220 */ /* 0x004fe20000410000 */
[----:B------:R2:W-:Y:S01]  /*2d90*/  STSM.16.M88.4 [R9+0x30400], R12 ;  /* 0x0304000c09007844 */ /* 0x0005e20000000200 */
[----:B---3--:R-:W-:-:S04]  /*2da0*/  FMUL.FTZ R135, R140, R135 ;  /* 0x000000878c877220 */ /* 0x008fc80000410000 */
[----:B------:R-:W-:Y:S01]  /*2db0*/  FMUL.FTZ R144, R144, R135 ;  /* 0x0000008790907220 */ /* 0x000fe20000410000 */
[--C-:B--2---:R-:W-:Y:S01]  /*2dc0*/  FADD.FTZ R12, R123, -R141.reuse ;  /* 0x8000008d7b0c7221 */ /* 0x104fe20000010000 */
[----:B------:R-:W-:Y:S01]  /*2dd0*/  FADD.FTZ R13, R126, -R141 ;  /* 0x8000008d7e0d7221 */ /* 0x000fe20000010000 */
[----:B------:R-:W-:Y:S02]  /*2de0*/  F2FP.F16.F32.PACK_AB R14, R154, R142 ;  /* 0x0000008e9a0e723e */ /* 0x000fe400000000ff */
[----:B------:R-:W-:Y:S01]  /*2df0*/  FMUL.FTZ R149, R149, R12 ;  /* 0x0000000c95957220 */ /* 0x000fe20000410000 */
[----:B------:R-:W-:Y:S01]  /*2e00*/  FMUL.FTZ R148, R148, R13 ;  /* 0x0000000d94947220 */ /* 0x000fe20000410000 */
[----:B------:R-:W-:Y:S02]  /*2e10*/  F2FP.F16.F32.PACK_AB R12, R138, R136 ;  /* 0x000000888a0c723e */ /* 0x000fe400000000ff */
[----:B------:R-:W-:Y:S01]  /*2e20*/  F2FP.F16.F32.PACK_AB R13, R152, R151 ;  /* 0x00000097980d723e */ /* 0x000fe200000000ff */
[----:B------:R-:W-:Y:S01]  /*2e30*/  FMUL.FTZ R148, R19, R148 ;  /* 0x0000009413947220 */ /* 0x000fe20000410000 */
[----:B------:R-:W-:Y:S01]  /*2e40*/  F2FP.F16.F32.PACK_AB R15, R140, R153 ;  /* 0x000000998c0f723e */ /* 0x000fe200000000ff */
[----:B------:R-:W-:Y:S01]  /*2e50*/  FFMA.FTZ R19, -R22, R22, 1 ;  /* 0x3f80000016137423 */ /* 0x000fe20000010116 */
[----:B------:R-:W-:Y:S01]  /*2e60*/  FMUL.FTZ R149, R122, R149 ;  /* 0x000000957a957220 */ /* 0x000fe20000410000 */
[----:B------:R-:W-:-:S02]  /*2e70*/  F2FP.F16.F32.PACK_AB R22, R132, R133 ;  /* 0x000000858416723e */ /* 0x000fc400000000ff */
[----:B------:R2:W-:Y:S01]  /*2e80*/  STSM.16.M88.4 [R10], R12 ;  /* 0x0000000c0a007844 */ /* 0x0005e20000000200 */
[----:B------:R-:W-:Y:S01]  /*2e90*/  FMUL.FTZ R19, R19, R130 ;  /* 0x0000008213137220 */ /* 0x000fe20000410000 */
[----:B------:R-:W-:Y:S01]  /*2ea0*/  @!PT LDS RZ, [RZ] ;  /* 0x00000000fffff984 */ /* 0x000fe20000000800 */
[----:B------:R-:W-:Y:S01]  /*2eb0*/  @!PT LDS RZ, [RZ] ;  /* 0x00000000fffff984 */ /* 0x000fe20000000800 */
[----:B------:R-:W-:Y:S01]  /*2ec0*/  @!PT LDS RZ, [RZ] ;  /* 0x00000000fffff984 */ /* 0x000fe20000000800 */
[----:B------:R-:W-:Y:S01]  /*2ed0*/  @!PT LDS RZ, [RZ] ;  /* 0x00000000fffff984 */ /* 0x000fe20000000800 */
[----:B------:R3:W-:Y:S06]  /*2ee0*/  MEMBAR.ALL.CTA ;  /* 0x0000000000007992 */ /* 0x0007ec0000008000 */
[----:B---3--:R-:W3:Y:S01]  /*2ef0*/  FENCE.VIEW.ASYNC.S ;  /* 0x00000000000073c6 */ /* 0x008ee20000000000 */
[----:B--2---:R-:W-:Y:S01]  /*2f00*/  FFMA.FTZ R12, -R23, R23, 1 ;  /* 0x3f800000170c7423 */ /* 0x004fe20000010117 */
[----:B------:R-:W-:Y:S01]  /*2f10*/  FMUL.FTZ R23, R139, R134 ;  /* 0x000000868b177220 */ /* 0x000fe20000410000 */
[----:B------:R-:W-:-:S02]  /*2f20*/  F2FP.F16.F32.PACK_AB R14, R125, R124 ;  /* 0x0000007c7d0e723e */ /* 0x000fc400000000ff */
[----:B------:R-:W-:Y:S01]  /*2f30*/  FMUL.FTZ R122, R12, R131 ;  /* 0x000000830c7a7220 */ /* 0x000fe20000410000 */
[----:B------:R-:W-:Y:S02]  /*2f40*/  F2FP.F16.F32.PACK_AB R12, R121, R120 ;  /* 0x00000078790c723e */ /* 0x000fe400000000ff */
[----:B------:R-:W-:Y:S02]  /*2f50*/  F2FP.F16.F32.PACK_AB R13, R149, R18 ;  /* 0x00000012950d723e */ /* 0x000fe400000000ff */
[----:B------:R-:W-:Y:S02]  /*2f60*/  F2FP.F16.F32.PACK_AB R15, R21, R148 ;  /* 0x00000094150f723e */ /* 0x000fe400000000ff */
[----:B------:R-:W-:Y:S01]  /*2f70*/  F2FP.F16.F32.PACK_AB R21, R122, R19 ;  /* 0x000000137a15723e */ /* 0x000fe200000000ff */
[----:B---3--:R-:W-:Y:S01]  /*2f80*/  BAR.SYNC.DEFER_BLOCKING 0x9, 0x180 ;  /* 0x0246000000007b1d */ /* 0x008fe20000010000 */
        /* <DEDUP_REMOVED lines=45> */
[----:B---3--:R-:W3:Y:S02]  /*3260*/  FENCE.VIEW.ASYNC.S ;  /* 0x00000000000073c6 */ /* 0x008ee40000000000 */
[----:B---3--:R-:W-:Y:S06]  /*3270*/  BAR.SYNC.DEFER_BLOCKING 0x9, 0x180 ;  /* 0x0246000000007b1d */ /* 0x008fec0000010000 */
        /* <DEDUP_REMOVED lines=34> */
[----:B--2---:R-:W-:Y:S05]  /*34a0*/  @!P0 BRA `(.L_x_271) ;  /* 0x0000000000048947 */ /* 0x004fea0003800000 */
[----:B------:R-:W-:Y:S01]  /*34b0*/  BPT.TRAP 0x1 ;  /* 0x000000040000795c */ /* 0x000fe20000300000 */
.L_x_271:
[----:B------:R-:W-:Y:S01]  /*34c0*/  LEA R12, R4, UR36, 0xd ;  /* 0x00000024040c7c11 */ /* 0x000fe2000f8e68ff */
[----:B------:R-:W-:Y:S01]  /*34d0*/  UIADD3 UR4, UR36, 0x36438, URZ ;  /* 0x0003643824047890 */ /* 0x000fe2000fffe03f */
[----:B------:R-:W2:Y:S01]  /*34e0*/  S2R R14, SR_TID.X ;  /* 0x00000000000e7919 */ /* 0x000ea20000002100 */
        /* <DEDUP_REMOVED lines=9> */
[----:B------:R-:W-:Y:S01]  /*3580*/  WARPGROUP.ARRIVE ;  /* 0x00000000000079c5 */ /* 0x000fe20000000000 */
[----:B------:R-:W-:Y:S02]  /*3590*/  IMAD R12, R16, 0x1000, R17 ;  /* 0x00001000100c7824 */ /* 0x000fe400078e0211 */
[----:B------:R-:W-:-:S03]  /*35a0*/  IMAD R13, R2, 0x600, R13 ;  /* 0x00000600020d7824 */ /* 0x000fc600078e020d */
[----:B------:R-:W-:Y:S02]  /*35b0*/  LEA R12, R12, UR36, 0x2 ;  /* 0x000000240c0c7c11 */ /* 0x000fe4000f8e10ff */
[----:B------:R-:W-:Y:S02]  /*35c0*/  R2UR UR8, R13 ;  /* 0x000000000d0872ca */ /* 0x000fe400000e0000 */
[----:B--2---:R-:W-:-:S11]  /*35d0*/  SHF.R.U32.HI R15, RZ, 0x7, R14 ;  /* 0x00000007ff0f7819 */ /* 0x004fd6000001160e */
        /* <DEDUP_REMOVED lines=40> */
[----:B---3--:R-:W3:Y:S02]  /*3860*/  FENCE.VIEW.ASYNC.S ;  /* 0x00000000000073c6 */ /* 0x008ee40000000000 */
[----:B---3--:R2:W-:Y:S06]  /*3870*/  BAR.ARV R13, 0xa0 ;  /* 0x0002800d0000751d */ /* 0x0085ec0000002000 */
[----:B------:R-:W-:Y:S05]  /*3880*/  @!P0 BRA `(.L_x_272) ;  /* 0x0000000000048947 */ /* 0x000fea0003800000 */
[----:B------:R-:W-:Y:S01]  /*3890*/  BPT.TRAP 0x1 ;  /* 0x000000040000795c */ /* 0x000fe20000300000 */
.L_x_272:
[----:B------:R-:W-:Y:S01]  /*38a0*/  VIADD R5, R5, 0x1 ;  /* 0x0000000105057836 */ /* 0x000fe20000000000 */
[----:B------:R-:W-:Y:S01]  /*38b0*/  LOP3.LUT R6, R6, 0x1, RZ, 0x3c, !PT ;  /* 0x0000000106067812 */ /* 0x000fe200078e3cff */
[----:B------:R-:W-:Y:S02]  /*38c0*/  VIADD R2, R2, 0x1 ;  /* 0x0000000102027836 */ /* 0x000fe40000000000 */
[----:B------:R-:W-:Y:S01]  /*38d0*/  VIADD R3, R3, 0x36420 ;  /* 0x0003642003037836 */ /* 0x000fe20000000000 */
[----:B------:R-:W-:Y:S02]  /*38e0*/  ISETP.GE.AND P1, PT, R5, R156, PT ;  /* 0x0000009c0500720c */ /* 0x000fe40003f26270 */
[----:B------:R-:W-:Y:S02]  /*38f0*/  ISETP.NE.AND P0, PT, R2, 0x2, PT ;  /* 0x000000020200780c */ /* 0x000fe40003f05270 */
[----:B------:R-:W-:Y:S02]  /*3900*/  PRMT R3, RZ, 0x654, R3 ;  /* 0x00000654ff037816 */ /* 0x000fe40000000003 */
[----:B--2---:R-:W-:-:S02]  /*3910*/  SEL R12, RZ, 0x1, P0 ;  /* 0x00000001ff0c7807 */ /* 0x004fc40000000000 */
[----:B------:R3:W-:Y:S01]  /*3920*/  SYNCS.ARRIVE.TRANS64.RED.A1T0 RZ, [R3+URZ], RZ ;  /* 0x000000ff03ff79a7 */ /* 0x0007e2000810043f */
[----:B------:R-:W-:Y:S02]  /*3930*/  SEL R2, R2, RZ, P0 ;  /* 0x000000ff02027207 */ /* 0x000fe40000000000 */
[----:B------:R-:W-:Y:S02]  /*3940*/  LOP3.LUT R7, R7, R12, RZ, 0x3c, !PT ;  /* 0x0000000c07077212 */ /* 0x000fe400078e3cff */
[----:B------:R-:W-:Y:S05]  /*3950*/  @!P1 BRA `(.L_x_273) ;  /* 0xffffffdc00309947 */ /* 0x000fea000383ffff */
.L_x_262:
[----:B------:R-:W4:Y:S01]  /*3960*/  S2UR UR8, SR_CTAID.Y ;  /* 0x00000000000879c3 */ /* 0x000f220000002600 */
[----:B------:R-:W-:Y:S01]  /*3970*/  ULDC UR5, c[0x0][0x850] ;  /* 0x0002140000057ab9 */ /* 0x000fe20000000800 */
[----:B------:R-:W-:Y:S01]  /*3980*/  ULDC.64 UR10, c[0x0][0x818] ;  /* 0x00020600000a7ab9 */ /* 0x000fe20000000a00 */
[----:B------:R-:W-:Y:S01]  /*3990*/  UISETP.NE.AND UP0, UPT, UR5, 0x1, UPT ;  /* 0x000000010500788c */ /* 0x000fe2000bf05270 */
[----:B-1----:R-:W-:Y:S01]  /*39a0*/  IMAD R16, R16, 0x1800, R17 ;  /* 0x0000180010107824 */ /* 0x002fe200078e0211 */
[----:B------:R-:W-:-:S03]  /*39b0*/  ULDC.64 UR12, c[0x0][0x840] ;  /* 0x00021000000c7ab9 */ /* 0x000fc60000000a00 */
[----:B------:R-:W1:Y:S01]  /*39c0*/  S2UR UR4, SR_CTAID.X ;  /* 0x00000000000479c3 */ /* 0x000e620000002500 */
[----:B------:R-:W-:-:S05]  /*39d0*/  LEA R16, R16, UR36, 0x2 ;  /* 0x0000002410107c11 */ /* 0x000fca000f8e10ff */
[----:B------:R-:W-:Y:S01]  /*39e0*/  @UP0 ULDC UR6, c[0x0][0x854] ;  /* 0x0002150000060ab9 */ /* 0x000fe20000000800 */
[----:B------:R-:W-:Y:S01]  /*39f0*/  @UP0 ULDC UR9, c[0x0][0x858] ;  /* 0x0002160000090ab9 */ /* 0x000fe20000000800 */
[----:B------:R-:W5:Y:S01]  /*3a00*/  S2UR UR16, SR_CTAID.Z ;  /* 0x00000000001079c3 */ /* 0x000f620000002700 */
[----:B----4-:R-:W-:-:S07]  /*3a10*/  UIMAD.WIDE.U32 UR6, UR8, UR6, URZ ;  /* 0x00000006080672a5 */ /* 0x010fce000f8e003f */
[----:B------:R-:W4:Y:S01]  /*3a20*/  LDC.64 R8, c[0x0][0x820] ;  /* 0x00020800ff087b82 */ /* 0x000f220000000a00 */
[----:B------:R-:W-:Y:S02]  /*3a30*/  @UP0 USHF.R.U32.HI UR8, URZ, UR9, UR7 ;  /* 0x000000093f080299 */ /* 0x000fe40008011607 */
[----:B-1----:R-:W-:-:S05]  /*3a40*/  UIMAD UR4, UR4, 0x4800, URZ ;  /* 0x00004800040478a4 */ /* 0x002fca000f8e023f */
[----:B--2---:R-:W1:Y:S01]  /*3a50*/  LDC.64 R10, c[0x0][0x848] ;  /* 0x00021200ff0a7b82 */ /* 0x004e620000000a00 */
[----:B------:R-:W-:Y:S02]  /*3a60*/  USHF.R.S32.HI UR6, URZ, 0x1f, UR8 ;  /* 0x0000001f3f067899 */ /* 0x000fe40008011408 */
[----:B------:R-:W-:Y:S02]  /*3a70*/  USHF.R.S32.HI UR5, URZ, 0x1f, UR4 ;  /* 0x0000001f3f057899 */ /* 0x000fe40008011404 */
[----:B------:R-:W-:Y:S02]  /*3a80*/  UIMAD UR7, UR6, UR10, URZ ;  /* 0x0000000a060772a4 */ /* 0x000fe4000f8e023f */
[----:B------:R-:W-:Y:S02]  /*3a90*/  UIMAD UR6, UR6, UR12, URZ ;  /* 0x0000000c060672a4 */ /* 0x000fe4000f8e023f */
[----:B------:R-:W-:Y:S02]  /*3aa0*/  UIMAD.WIDE.U32 UR14, UR8, UR10, UR4 ;  /* 0x0000000a080e72a5 */ /* 0x000fe4000f8e0004 */
[----:B------:R-:W-:-:S02]  /*3ab0*/  UIMAD UR7, UR8, UR11, UR7 ;  /* 0x0000000b080772a4 */ /* 0x000fc4000f8e0207 */
[----:B------:R-:W-:Y:S02]  /*3ac0*/  UIMAD.WIDE.U32 UR4, UR8, UR12, UR4 ;  /* 0x0000000c080472a5 */ /* 0x000fe4000f8e0004 */
[----:B------:R-:W-:Y:S01]  /*3ad0*/  UIMAD UR6, UR8, UR13, UR6 ;  /* 0x0000000d080672a4 */ /* 0x000fe2000f8e0206 */
[----:B---3--:R-:W-:Y:S01]  /*3ae0*/  IMAD.U32 R3, RZ, RZ, UR15 ;  /* 0x0000000fff037e24 */ /* 0x008fe2000f8e00ff */
[----:B-----5:R-:W-:Y:S01]  /*3af0*/  USHF.R.S32.HI UR8, URZ, 0x1f, UR16 ;  /* 0x0000001f3f087899 */ /* 0x020fe20008011410 */
[----:B------:R-:W-:Y:S01]  /*3b00*/  IMAD.U32 R2, RZ, RZ, UR14 ;  /* 0x0000000eff027e24 */ /* 0x000fe2000f8e00ff */
[----:B------:R-:W-:Y:S01]  /*3b10*/  UIADD3 UR7, UR15, UR7, URZ ;  /* 0x000000070f077290 */ /* 0x000fe2000fffe03f */
[----:B------:R-:W-:Y:S01]  /*3b20*/  IMAD.U32 R5, RZ, RZ, UR5 ;  /* 0x00000005ff057e24 */ /* 0x000fe2000f8e00ff */
[----:B------:R-:W-:Y:S01]  /*3b30*/  UIADD3 UR6, UR5, UR6, URZ ;  /* 0x0000000605067290 */ /* 0x000fe2000fffe03f */
[----:B------:R-:W-:Y:S01]  /*3b40*/  IMAD.U32 R4, RZ, RZ, UR4 ;  /* 0x00000004ff047e24 */ /* 0x000fe2000f8e00ff */
[----:B------:R-:W-:Y:S01]  /*3b50*/  ULDC UR4, c[0x0][0x740] ;  /* 0x0001d00000047ab9 */ /* 0x000fe20000000800 */
[----:B----4-:R-:W-:-:S02]  /*3b60*/  IMAD R0, R8, UR8, RZ ;  /* 0x0000000808007c24 */ /* 0x010fc4000f8e02ff */
[----:B------:R-:W-:Y:S01]  /*3b70*/  FMUL.FTZ R72, R72, UR4 ;  /* 0x0000000448487c20 */ /* 0x000fe20008410000 */
[----:B-1----:R-:W-:Y:S02]  /*3b80*/  IMAD R6, R10, UR8, RZ ;  /* 0x000000080a067c24 */ /* 0x002fe4000f8e02ff */
[----:B------:R-:W-:Y:S01]  /*3b90*/  FMUL.FTZ R73, R73, UR4 ;  /* 0x0000000449497c20 */ /* 0x000fe20008410000 */
[----:B------:R-:W-:Y:S02]  /*3ba0*/  IMAD R7, R9, UR16, R0 ;  /* 0x0000001009077c24 */ /* 0x000fe4000f8e0200 */
[----:B------:R-:W-:Y:S01]  /*3bb0*/  FMUL.FTZ R74, R74, UR4 ;  /* 0x000000044a4a7c20 */ /* 0x000fe20008410000 */
[----:B------:R-:W-:Y:S02]  /*3bc0*/  IMAD R9, R11, UR16, R6 ;  /* 0x000000100b097c24 */ /* 0x000fe4000f8e0206 */
[----:B------:R-:W-:Y:S01]  /*3bd0*/  FMUL.FTZ R75, R75, UR4 ;  /* 0x000000044b4b7c20 */ /* 0x000fe20008410000 */
[----:B------:R-:W1:Y:S01]  /*3be0*/  S2R R6, SR_TID.X ;  /* 0x0000000000067919 */ /* 0x000e620000002100 */
[----:B------:R-:W-:-:S02]  /*3bf0*/  IMAD.U32 R3, RZ, RZ, UR7 ;  /* 0x00000007ff037e24 */ /* 0x000fc4000f8e00ff */
[----:B------:R-:W-:Y:S01]  /*3c00*/  FMUL.FTZ R76, R76, UR4 ;  /* 0x000000044c4c7c20 */ /* 0x000fe20008410000 */
[----:B------:R-:W-:Y:S02]  /*3c10*/  IMAD.U32 R5, RZ, RZ, UR6 ;  /* 0x00000006ff057e24 */ /* 0x000fe4000f8e00ff */
[----:B------:R-:W-:Y:S01]  /*3c20*/  FMUL.FTZ R77, R77, UR4 ;  /* 0x000000044d4d7c20 */ /* 0x000fe20008410000 */
[----:B------:R-:W-:-:S04]  /*3c30*/  IMAD.WIDE.U32 R2, R8, UR16, R2 ;  /* 0x0000001008027c25 */ /* 0x000fc8000f8e0002 */
[----:B------:R-:W-:Y:S01]  /*3c40*/  FMUL.FTZ R78, R78, UR4 ;  /* 0x000000044e4e7c20 */ /* 0x000fe20008410000 */
[----:B------:R-:W-:Y:S01]  /*3c50*/  FMUL.FTZ R79, R79, UR4 ;  /* 0x000000044f4f7c20 */ /* 0x000fe20008410000 */
[----:B------:R-:W-:Y:S01]  /*3c60*/  FMUL.FTZ R80, R80, UR4 ;  /* 0x0000000450507c20 */ /* 0x000fe20008410000 */
[----:B------:R-:W-:-:S04]  /*3c70*/  IMAD.WIDE.U32 R4, R10, UR16, R4 ;  /* 0x000000100a047c25 */ /* 0x000fc8000f8e0004 */
        /* <DEDUP_REMOVED lines=39> */
[----:B------:R-:W-:Y:S05]  /*3ef0*/  WARPSYNC.ALL ;  /* 0x0000000000007948 */ /* 0x000fea0003800000 */
[----:B------:R-:W-:-:S02]  /*3f00*/  IMAD.IADD R7, R3, 0x1, R7 ;  /* 0x0000000103077824 */ /* 0x000fc400078e0207 */
[----:B------:R-:W-:Y:S01]  /*3f10*/  IMAD.IADD R0, R5, 0x1, R9 ;  /* 0x0000000105007824 */ /* 0x000fe200078e0209 */
[----:B------:R-:W-:Y:S01]  /*3f20*/  BAR.SYNC.DEFER_BLOCKING 0x1, 0x180 ;  /* 0x0046000000007b1d */ /* 0x000fe20000010000 */
[----:B-1----:R-:W-:-:S07]  /*3f30*/  ISETP.NE.AND P1, PT, R6, 0x80, PT ;  /* 0x000000800600780c */ /* 0x002fce0003f25270 */
[----:B------:R-:W1:Y:S01]  /*3f40*/  LDC.64 R8, c[0x0][0x800] ;  /* 0x00020000ff087b82 */ /* 0x000e620000000a00 */
[----:B------:R-:W-:Y:S07]  /*3f50*/  BSSY B0, `(.L_x_274) ;  /* 0x0000027000007945 */ /* 0x000fee0003800000 */
[----:B------:R-:W2:Y:S01]  /*3f60*/  LDC.64 R10, c[0x0][0x828] ;  /* 0x00020a00ff0a7b82 */ /* 0x000ea20000000a00 */
[----:B------:R3:W-:Y:S04]  /*3f70*/  STS.128 [R16], R24 ;  /* 0x0000001810007388 */ /* 0x0007e80000000c00 */
[----:B------:R3:W-:Y:S01]  /*3f80*/  STS.128 [R16+0x800], R28 ;  /* 0x0008001c10007388 */ /* 0x0007e20000000c00 */
[----:B-1----:R-:W-:-:S03]  /*3f90*/  LEA R8, P0, R2, R8, 0x2 ;  /* 0x0000000802087211 */ /* 0x002fc600078010ff */
[----:B------:R3:W-:Y:S01]  /*3fa0*/  STS.128 [R16+0x1000], R32 ;  /* 0x0010002010007388 */ /* 0x0007e20000000c00 */
[----:B------:R-:W-:-:S03]  /*3fb0*/  LEA.HI.X R7, R2, R9, R7, 0x2, P0 ;  /* 0x0000000902077211 */ /* 0x000fc600000f1407 */
[----:B------:R3:W-:Y:S01]  /*3fc0*/  STS.128 [R16+0x1800], R36 ;  /* 0x0018002410007388 */ /* 0x0007e20000000c00 */
[----:B--2---:R-:W-:-:S03]  /*3fd0*/  LEA R10, P2, R4, R10, 0x2 ;  /* 0x0000000a040a7211 */ /* 0x004fc600078410ff */
[----:B------:R3:W-:Y:S01]  /*3fe0*/  STS.128 [R16+0x2000], R40 ;  /* 0x0020002810007388 */ /* 0x0007e20000000c00 */
[----:B------:R-:W-:-:S03]  /*3ff0*/  LEA.HI.X R0, R4, R11, R0, 0x2, P2 ;  /* 0x0000000b04007211 */ /* 0x000fc600010f1400 */
        /* <DEDUP_REMOVED lines=12> */
[----:B-1----:R-:W1:Y:S02]  /*40c0*/  FENCE.VIEW.ASYNC.S ;  /* 0x00000000000073c6 */ /* 0x002e640000000000 */
[----:B-1----:R-:W-:Y:S06]  /*40d0*/  BAR.SYNC.DEFER_BLOCKING 0x1, 0x180 ;  /* 0x0046000000007b1d */ /* 0x002fec0000010000 */
[----:B------:R-:W-:Y:S05]  /*40e0*/  @P1 BRA `(.L_x_275) ;  /* 0x0000000000341947 */ /* 0x000fea0003800000 */
[----:B------:R-:W-:Y:S01]  /*40f0*/  R2UR UR4, R10 ;  /* 0x000000000a0472ca */ /* 0x000fe200000e0000 */
[----:B------:R-:W-:Y:S01]  /*4100*/  UMOV UR6, 0x1200 ;  /* 0x0000120000067882 */ /* 0x000fe20000000000 */
[----:B------:R-:W-:Y:S01]  /*4110*/  R2UR UR5, R0 ;  /* 0x00000000000572ca */ /* 0x000fe200000e0000 */
[----:B------:R-:W-:Y:S01]  /*4120*/  UMOV UR8, 0x0 ;  /* 0x0000000000087882 */ /* 0x000fe20000000000 */
[----:B------:R-:W-:Y:S01]  /*4130*/  PLOP3.LUT P0, PT, PT, PT, PT, 0x80, 0x0 ;  /* 0x000000000000781c */ /* 0x000fe20003f0f070 */
[----:B------:R-:W-:-:S12]  /*4140*/  UMOV UR9, 0x14f00000 ;  /* 0x14f0000000097882 */ /* 0x000fd80000000000 */
.L_x_276:
[----:B------:R-:W-:Y:S01]  /*4150*/  @P0 ELECT P2, URZ, PT ;  /* 0x00000000003f082f */ /* 0x000fe20003840000 */
[----:B------:R1:W-:-:S12]  /*4160*/  UBLKRED.G.S.ADD.F32.RN [UR4], [UR36], UR6, desc[UR8] ;  /* 0x00000804240073bb */ /* 0x0003d800080a1406 */
[----:B------:R-:W-:Y:S02]  /*4170*/  @P2 PLOP3.LUT P0, PT, P2, PT, PT, 0x8, 0x0 ;  /* 0x000000000000281c */ /* 0x000fe4000170e170 */
[----:B------:R-:W-:-:S11]  /*4180*/  PLOP3.LUT P2, PT, PT, PT, PT, 0x8, 0x0 ;  /* 0x000000000000781c */ /* 0x000fd60003f4e170 */
[----:B-1----:R-:W-:Y:S05]  /*4190*/  @P0 BRA.U.ANY `(.L_x_276) ;  /* 0xfffffffd00ec0947 */ /* 0x002fea000393ffff */
[----:B------:R0:W-:Y:S01]  /*41a0*/  UTMACMDFLUSH ;  /* 0x00000000000079b7 */ /* 0x0001e20000000000 */
[----:B------:R-:W-:-:S04]  /*41b0*/  DEPBAR.LE SB0, 0x0 ;  /* 0x000080000000791a */ /* 0x000fc80000000000 */
.L_x_275:
[----:B------:R-:W-:Y:S05]  /*41c0*/  BSYNC B0 ;  /* 0x0000000000007941 */ /* 0x000fea0003800000 */
.L_x_274:
[----:B------:R-:W-:Y:S06]  /*41d0*/  BAR.SYNC.DEFER_BLOCKING 0x1, 0x180 ;  /* 0x0046000000007b1d */ /* 0x000fec0000010000 */
[----:B------:R4:W-:Y:S04]  /*41e0*/  STS.128 [R16], R72 ;  /* 0x0000004810007388 */ /* 0x0009e80000000c00 */
[----:B------:R4:W-:Y:S04]  /*41f0*/  STS.128 [R16+0x800], R76 ;  /* 0x0008004c10007388 */ /* 0x0009e80000000c00 */
        /* <DEDUP_REMOVED lines=24> */
.L_x_277:
[----:B------:R-:W-:Y:S01]  /*4380*/  @P0 ELECT P1, URZ, PT ;  /* 0x00000000003f082f */ /* 0x000fe20003820000 */
[----:B------:R1:W-:-:S12]  /*4390*/  UBLKRED.G.S.ADD.F32.RN [UR4], [UR36], UR6, desc[UR8] ;  /* 0x00000804240073bb */ /* 0x0003d800080a1406 */
[----:B------:R-:W-:Y:S02]  /*43a0*/  @P1 PLOP3.LUT P0, PT, P1, PT, PT, 0x8, 0x0 ;  /* 0x000000000000181c */ /* 0x000fe40000f0e170 */
[----:B------:R-:W-:-:S11]  /*43b0*/  PLOP3.LUT P1, PT, PT, PT, PT, 0x8, 0x0 ;  /* 0x000000000000781c */ /* 0x000fd60003f2e170 */
[----:B-1----:R-:W-:Y:S05]  /*43c0*/  @P0 BRA.U.ANY `(.L_x_277) ;  /* 0xfffffffd00ec0947 */ /* 0x002fea000393ffff */
[----:B------:R0:W-:Y:S01]  /*43d0*/  UTMACMDFLUSH ;  /* 0x00000000000079b7 */ /* 0x0001e20000000000 */
[----:B------:R-:W-:-:S04]  /*43e0*/  DEPBAR.LE SB0, 0x0 ;  /* 0x000080000000791a */ /* 0x000fc80000000000 */
[----:B------:R-:W-:Y:S05]  /*43f0*/  BRA `(.L_x_254) ;  /* 0x0000003000247947 */ /* 0x000fea0003800000 */
.L_x_252:
        /* <DEDUP_REMOVED lines=8> */
[----:B------:R-:W-:Y:S05]  /*4480*/  @P0 BRA `(.L_x_254) ;  /* 0x0000003000000947 */ /* 0x000fea0003800000 */
[----:B------:R-:W1:Y:S02]  /*4490*/  S2UR UR7, SR_CTAID.Z ;  /* 0x00000000000779c3 */ /* 0x000e640000002700 */
[----:B-1----:R-:W-:-:S13]  /*44a0*/  ISETP.LE.AND P0, PT, RZ, UR7, PT ;  /* 0x00000007ff007c0c */ /* 0x002fda000bf03270 */
[----:B------:R-:W-:Y:S05]  /*44b0*/  @!P0 BRA `(.L_x_254) ;  /* 0x0000002c00f48947 */ /* 0x000fea0003800000 */
[----:B------:R-:W1:Y:S01]  /*44c0*/  S2UR UR10, SR_CTAID.Y ;  /* 0x00000000000a79c3 */ /* 0x000e620000002600 */
[----:B------:R-:W-:Y:S01]  /*44d0*/  ULDC.64 UR8, c[0x0][0x2d8] ;  /* 0x0000b60000087ab9 */ /* 0x000fe20000000a00 */
[----:B------:R-:W-:-:S06]  /*44e0*/  ELECT P0, URZ, PT ;  /* 0x00000000003f782f */ /* 0x000fcc0003800000 */
[----:B------:R-:W2:Y:S01]  /*44f0*/  LDC R2, c[0x0][0x280] ;  /* 0x0000a000ff027b82 */ /* 0x000ea20000000800 */
[----:B-1----:R-:W-:-:S04]  /*4500*/  USHF.R.S32.HI UR4, URZ, 0x1f, UR10 ;  /* 0x0000001f3f047899 */ /* 0x002fc8000801140a */
[----:B------:R-:W-:Y:S02]  /*4510*/  UIMAD UR6, UR4, UR8, URZ ;  /* 0x00000008040672a4 */ /* 0x000fe4000f8e023f */
[----:B------:R-:W-:Y:S01]  /*4520*/  UIMAD.WIDE.U32 UR4, UR10, UR8, URZ ;  /* 0x000000080a0472a5 */ /* 0x000fe2000f8e003f */
[----:B--2---:R-:W-:Y:S01]  /*4530*/  ISETP.GE.AND P1, PT, R2, 0x1, PT ;  /* 0x000000010200780c */ /* 0x004fe20003f26270 */
[----:B------:R-:W-:Y:S02]  /*4540*/  UIMAD UR6, UR10, UR9, UR6 ;  /* 0x000000090a0672a4 */ /* 0x000fe4000f8e0206 */
[----:B------:R-:W-:Y:S01]  /*4550*/  USHF.R.S32.HI UR8, URZ, 0x1f, UR7 ;  /* 0x0000001f3f087899 */ /* 0x000fe20008011407 */
[----:B------:R-:W-:Y:S01]  /*4560*/  ULDC.64 UR10, c[0x0][0x2e0] ;  /* 0x0000b800000a7ab9 */ /* 0x000fe20000000a00 */
[----:B------:R-:W-:Y:S02]  /*4570*/  UIADD3 UR5, UR5, UR6, URZ ;  /* 0x0000000605057290 */ /* 0x000fe4000fffe03f */
[----:B------:R-:W-:-:S04]  /*4580*/  UIMAD UR6, UR8, UR10, URZ ;  /* 0x0000000a080672a4 */ /* 0x000fc8000f8e023f */
[----:B------:R-:W-:Y:S02]  /*4590*/  UIMAD UR8, UR7, UR11, UR6 ;  /* 0x0000000b070872a4 */ /* 0x000fe4000f8e0206 */
[----:B------:R-:W-:Y:S01]  /*45a0*/  UIMAD.WIDE.U32 UR6, UR7, UR10, UR4 ;  /* 0x0000000a070672a5 */ /* 0x000fe2000f8e0004 */
[----:B------:R-:W-:Y:S11]  /*45b0*/  @!P1 BRA `(.L_x_254) ;  /* 0x0000002c00b49947 */ /* 0x000ff60003800000 */
        /* <DEDUP_REMOVED lines=27> */
.L_x_300:
        /* <DEDUP_REMOVED lines=23> */
.L_x_281:
[----:B------:R-:W-:Y:S05]  /*48e0*/  BSYNC B0 ;  /* 0x0000000000007941 */ /* 0x000fea0003800000 */
.L_x_280:
        /* <DEDUP_REMOVED lines=12> */
.L_x_283:
[----:B------:R-:W-:Y:S05]  /*49b0*/  BSYNC B0 ;  /* 0x0000000000007941 */ /* 0x000fea0003800000 */
.L_x_282:
        /* <DEDUP_REMOVED lines=13> */
.L_x_285:
[----:B------:R-:W-:Y:S05]  /*4a90*/  BSYNC B0 ;  /* 0x0000000000007941 */ /* 0x000fea0003800000 */
.L_x_284:
[----:B------:R-:W-:Y:S06]  /*4aa0*/  BAR.ARV 0xa, 0xa0 ;  /* 0x0282800000007b1d */ /* 0x000fec0000002000 */
[----:B------:R-:W-:Y:S04]  /*4ab0*/  BSSY B0, `(.L_x_286) ;  /* 0x0000003000007945 */ /* 0x000fe80003800000 */
[----:B------:R-:W-:Y:S05]  /*4ac0*/  @!P0 BRA `(.L_x_287) ;  /* 0x0000000000048947 */ /* 0x000fea0003800000 */
[----:B------:R-:W-:-:S04]  /*4ad0*/  DEPBAR.LE SB0, 0x1 ;  /* 0x000080400000791a */ /* 0x000fc80000000000 */
.L_x_287:
[----:B------:R-:W-:Y:S05]  /*4ae0*/  BSYNC B0 ;  /* 0x0000000000007941 */ /* 0x000fea0003800000 */
.L_x_286:
[----:B------:R-:W-:Y:S06]  /*4af0*/  BAR.ARV 0xb, 0xa0 ;  /* 0x02c2800000007b1d */ /* 0x000fec0000002000 */
[----:B------:R-:W-:Y:S04]  /*4b00*/  BSSY B0, `(.L_x_288) ;  /* 0x0000003000007945 */ /* 0x000fe80003800000 */
[----:B------:R-:W-:Y:S05]  /*4b10*/  @!P0 BRA `(.L_x_289) ;  /* 0x0000000000048947 */ /* 0x000fea0003800000 */
[----:B------:R-:W-:-:S04]  /*4b20*/  DEPBAR.LE SB0, 0x0 ;  /* 0x000080000000791a */ /* 0x000fc80000000000 */
.L_x_289:
[----:B------:R-:W-:Y:S05]  /*4b30*/  BSYNC B0 ;  /* 0x0000000000007941 */ /* 0x000fea0003800000 */
.L_x_288:
        /* <DEDUP_REMOVED lines=13> */
.L_x_291:
[----:B------:R-:W-:Y:S05]  /*4c10*/  BSYNC B0 ;  /* 0x0000000000007941 */ /* 0x000fea0003800000 */
.L_x_290:
        /* <DEDUP_REMOVED lines=12> */
.L_x_293:
[----:B------:R-:W-:Y:S05]  /*4ce0*/  BSYNC B0 ;  /* 0x0000000000007941 */ /* 0x000fea0003800000 */
.L_x_292:
        /* <DEDUP_REMOVED lines=13> */
.L_x_295:
[----:B------:R-:W-:Y:S05]  /*4dc0*/  BSYNC B0 ;  /* 0x0000000000007941 */ /* 0x000fea0003800000 */
.L_x_294:
[----:B------:R-:W-:Y:S06]  /*4dd0*/  BAR.ARV 0xa, 0xa0 ;  /* 0x0282800000007b1d */ /* 0x000fec0000002000 */
[----:B------:R-:W-:Y:S04]  /*4de0*/  BSSY B0, `(.L_x_296) ;  /* 0x0000003000007945 */ /* 0x000fe80003800000 */
[----:B------:R-:W-:Y:S05]  /*4df0*/  @!P0 BRA `(.L_x_297) ;  /* 0x0000000000048947 */ /* 0x000fea0003800000 */
[----:B------:R-:W-:-:S04]  /*4e00*/  DEPBAR.LE SB0, 0x1 ;  /* 0x000080400000791a */ /* 0x000fc80000000000 */
.L_x_297:
[----:B------:R-:W-:Y:S05]  /*4e10*/  BSYNC B0 ;  /* 0x0000000000007941 */ /* 0x000fea0003800000 */
.L_x_296:
[----:B------:R-:W-:Y:S01]  /*4e20*/  VIADD R0, R0, 0xfffffffe ;  /* 0xfffffffe00007836 */ /* 0x000fe20000000000 */
[----:B------:R-:W-:Y:S06]  /*4e30*/  BAR.ARV 0xb, 0xa0 ;  /* 0x02c2800000007b1d */ /* 0x000fec0000002000 */
[----:B------:R-:W-:Y:S01]  /*4e40*/  BSSY B0, `(.L_x_298) ;  /* 0x0000004000007945 */ /* 0x000fe20003800000 */
[----:B------:R-:W-:-:S03]  /*4e50*/  ISETP.NE.AND P1, PT, R0, RZ, PT ;  /* 0x000000ff0000720c */ /* 0x000fc60003f25270 */
[----:B------:R-:W-:Y:S10]  /*4e60*/  @!P0 BRA `(.L_x_299) ;  /* 0x0000000000048947 */ /* 0x000ff40003800000 */
[----:B------:R-:W-:-:S04]  /*4e70*/  DEPBAR.LE SB0, 0x0 ;  /* 0x000080000000791a */ /* 0x000fc80000000000 */
.L_x_299:
[----:B------:R-:W-:Y:S05]  /*4e80*/  BSYNC B0 ;  /* 0x0000000000007941 */ /* 0x000fea0003800000 */
.L_x_298:
[----:B------:R-:W-:Y:S06]  /*4e90*/  BAR.ARV 0xc, 0xa0 ;  /* 0x0302800000007b1d */ /* 0x000fec0000002000 */
[----:B------:R-:W-:Y:S02]  /*4ea0*/  UIADD3 UR5, UR5, 0x2, URZ ;  /* 0x0000000205057890 */ /* 0x000fe4000fffe03f */
[----:B------:R-:W-:Y:S01]  /*4eb0*/  UIADD3 UR4, UR4, 0x1, URZ ;  /* 0x0000000104047890 */ /* 0x000fe2000fffe03f */
[----:B------:R-:W-:Y:S11]  /*4ec0*/  @P1 BRA `(.L_x_300) ;  /* 0xfffffff800281947 */ /* 0x000ff6000383ffff */
[----:B------:R-:W-:-:S12]  /*4ed0*/  UIADD3 UR4, UR9, 0x6000, URZ ;  /* 0x0000600009047890 */ /* 0x000fd8000fffe03f */
.L_x_279:
[----:B------:R-:W-:-:S13]  /*4ee0*/  ISETP.NE.AND P1, PT, R3, RZ, PT ;  /* 0x000000ff0300720c */ /* 0x000fda0003f25270 */
[----:B------:R-:W-:Y:S05]  /*4ef0*/  @!P1 BRA `(.L_x_254) ;  /* 0x0000002400649947 */ /* 0x000fea0003800000 */
        /* <DEDUP_REMOVED lines=17> */
.L_x_302:
[----:B------:R-:W-:Y:S05]  /*5010*/  BSYNC B0 ;  /* 0x0000000000007941 */ /* 0x000fea0003800000 */
.L_x_301:
        /* <DEDUP_REMOVED lines=18> */
.L_x_304:
[----:B------:R-:W-:Y:S05]  /*5140*/  BSYNC B0 ;  /* 0x0000000000007941 */ /* 0x000fea0003800000 */
.L_x_303:
        /* <DEDUP_REMOVED lines=19> */
.L_x_306:
[----:B------:R-:W-:Y:S05]  /*5280*/  BSYNC B0 ;  /* 0x0000000000007941 */ /* 0x000fea0003800000 */
.L_x_305:
[----:B------:R-:W-:Y:S06]  /*5290*/  BAR.ARV 0xa, 0xa0 ;  /* 0x0282800000007b1d */ /* 0x000fec0000002000 */
[----:B------:R-:W-:Y:S04]  /*52a0*/  BSSY B0, `(.L_x_307) ;  /* 0x0000003000007945 */ /* 0x000fe80003800000 */
[----:B------:R-:W-:Y:S05]  /*52b0*/  @!P0 BRA `(.L_x_308) ;  /* 0x0000000000048947 */ /* 0x000fea0003800000 */
[----:B------:R-:W-:-:S04]  /*52c0*/  DEPBAR.LE SB0, 0x1 ;  /* 0x000080400000791a */ /* 0x000fc80000000000 */
.L_x_308:
[----:B------:R-:W-:Y:S05]  /*52d0*/  BSYNC B0 ;  /* 0x0000000000007941 */ /* 0x000fea0003800000 */
.L_x_307:
[----:B------:R-:W-:Y:S06]  /*52e0*/  BAR.ARV 0xb, 0xa0 ;  /* 0x02c2800000007b1d */ /* 0x000fec0000002000 */
[----:B------:R-:W-:Y:S04]  /*52f0*/  BSSY B0, `(.L_x_309) ;  /* 0x0000003000007945 */ /* 0x000fe80003800000 */
[----:B------:R-:W-:Y:S05]  /*5300*/  @!P0 BRA `(.L_x_310) ;  /* 0x0000000000048947 */ /* 0x000fea0003800000 */
[----:B------:R-:W-:-:S04]  /*5310*/  DEPBAR.LE SB0, 0x0 ;  /* 0x000080000000791a */ /* 0x000fc80000000000 */
.L_x_310:
[----:B------:R-:W-:Y:S05]  /*5320*/  BSYNC B0 ;  /* 0x0000000000007941 */ /* 0x000fea0003800000 */
.L_x_309:
[----:B------:R-:W-:Y:S06]  /*5330*/  BAR.ARV 0xc, 0xa0 ;  /* 0x0302800000007b1d */ /* 0x000fec0000002000 */
[----:B------:R-:W-:Y:S05]  /*5340*/  BRA `(.L_x_254) ;  /* 0x0000002000507947 */ /* 0x000fea0003800000 */
.L_x_278:
        /* <DEDUP_REMOVED lines=57> */
.L_x_340:
        /* <DEDUP_REMOVED lines=9> */
.L_x_314:
        /* <DEDUP_REMOVED lines=89> */
[----:B------:R-:W-:Y:S01]  /*5d00*/  IMAD.MOV.U32 R12, RZ, RZ, 0x1 ;  /* 0x00000001ff0c7424 */ /* 0x000fe200078e00ff */
[----:B------:R-:W-:-:S04]  /*5d10*/  SHF.R.S32.HI R5, RZ, 0x1f, R4 ;  /* 0x0000001fff057819 */ /* 0x000fc80000011404 */
[----:B------:R-:W-:Y:S01]  /*5d20*/  LEA.HI R4, R5, R4, RZ, 0x6 ;  /* 0x0000000405047211 */ /* 0x000fe200078f30ff */
[----:B------:R-:W-:-:S03]  /*5d30*/  IMAD.MOV.U32 R5, RZ, RZ, RZ ;  /* 0x000000ffff057224 */ /* 0x000fc600078e00ff */
[----:B------:R-:W-:-:S04]  /*5d40*/  LEA.HI.SX32 R4, R4, 0xffffffff, 0x1a ;  /* 0xffffffff04047811 */ /* 0x000fc800078fd2ff */
[----:B------:R-:W-:-:S04]  /*5d50*/  VIMNMX R4, R4, 0x1, !PT ;  /* 0x0000000104047848 */ /* 0x000fc80007fe0100 */
[----:B------:R-:W-:Y:S02]  /*5d60*/  LOP3.LUT R19, R4, 0x1, RZ, 0xc0, !PT ;  /* 0x0000000104137812 */ /* 0x000fe400078ec0ff */
[----:B--2---:R-:W-:Y:S01]  /*5d70*/  LOP3.LUT R16, R17, 0x1f, RZ, 0xc0, !PT ;  /* 0x0000001f11107812 */ /* 0x004fe200078ec0ff */
[----:B------:R-:W-:Y:S01]  /*5d80*/  IMAD.MOV.U32 R17, RZ, RZ, RZ ;  /* 0x000000ffff117224 */ /* 0x000fe200078e00ff */
[----:B------:R-:W-:Y:S06]  /*5d90*/  @!P1 BRA `(.L_x_316) ;  /* 0x0000000800f49947 */ /* 0x000fec0003800000 */
[----:B------:R-:W-:Y:S02]  /*5da0*/  IMAD.IADD R22, R4, 0x1, -R19 ;  /* 0x0000000104167824 */ /* 0x000fe400078e0a13 */
[----:B------:R-:W-:Y:S02]  /*5db0*/  IMAD.MOV.U32 R17, RZ, RZ, RZ ;  /* 0x000000ffff117224 */ /* 0x000fe400078e00ff */
[----:B------:R-:W-:-:S07]  /*5dc0*/  IMAD.MOV.U32 R12, RZ, RZ, 0x1 ;  /* 0x00000001ff0c7424 */ /* 0x000fce00078e00ff */
.L_x_325:
[----:B-1----:R-:W-:-:S05]  /*5dd0*/  IMAD.MOV.U32 R10, RZ, RZ, 0x1 ;  /* 0x00000001ff0a7424 */ /* 0x002fca00078e00ff */
[----:B------:R-:W-:-:S04]  /*5de0*/  SHF.L.U32 R10, R10, 0x1f, RZ ;  /* 0x0000001f0a0a7819 */ /* 0x000fc800000006ff */
[----:B------:R-:W1:Y:S02]  /*5df0*/  SYNCS.PHASECHK.TRANS64.TRYWAIT P1, [R0+URZ+0x36438], R10 ;  /* 0x0364380a000075a7 */ /* 0x000e64000802017f */
[----:B-123--:R-:W-:Y:S05]  /*5e00*/  @!P1 BRA `(.L_x_317) ;  /* 0x0000001800209947 */ /* 0x00efea0003800000 */
.L_x_341:
[----:B------:R-:W-:Y:S05]  /*5e10*/  @P0 BRA `(.L_x_318) ;  /* 0x0000000000140947 */ /* 0x000fea0003800000 */
[----:B------:R-:W-:Y:S01]  /*5e20*/  ISETP.NE.AND P1, PT, R16, RZ, PT ;  /* 0x000000ff1000720c */ /* 0x000fe20003f25270 */
[----:B------:R-:W-:-:S04]  /*5e30*/  IMAD.MOV.U32 R3, RZ, RZ, 0x6100 ;  /* 0x00006100ff037424 */ /* 0x000fc800078e00ff */
[----:B------:R2:W-:Y:S08]  /*5e40*/  SYNCS.ARRIVE.TRANS64 RZ, [R0+URZ+0x36430], R3 ;  /* 0x0364300300ff79a7 */ /* 0x0005f0000800003f */
[----:B------:R-:W-:Y:S05]  /*5e50*/  @!P1 BRA `(.L_x_318) ;  /* 0x0000000000049947 */ /* 0x000fea0003800000 */
[----:B------:R-:W-:Y:S01]  /*5e60*/  BPT.TRAP 0x1 ;  /* 0x000000040000795c */ /* 0x000fe20000300000 */
.L_x_318:
        /* <DEDUP_REMOVED lines=47> */
.L_x_342:
[----:B------:R-:W-:Y:S05]  /*6160*/  @P0 BRA `(.L_x_320) ;  /* 0x0000000000140947 */ /* 0x000fea0003800000 */
[----:B------:R-:W-:Y:S01]  /*6170*/  ISETP.NE.AND P1, PT, R16, RZ, PT ;  /* 0x000000ff1000720c */ /* 0x000fe20003f25270 */
[----:B--2---:R-:W-:-:S04]  /*6180*/  IMAD.MOV.U32 R3, RZ, RZ, 0x6100 ;  /* 0x00006100ff037424 */ /* 0x004fc800078e00ff */
[----:B------:R3:W-:Y:S08]  /*6190*/  SYNCS.ARRIVE.TRANS64 RZ, [R0+URZ+0x36418], R3 ;  /* 0x0364180300ff79a7 */ /* 0x0007f0000800003f */
[----:B------:R-:W-:Y:S05]  /*61a0*/  @!P1 BRA `(.L_x_320) ;  /* 0x0000000000049947 */ /* 0x000fea0003800000 */
[----:B------:R-:W-:Y:S01]  /*61b0*/  BPT.TRAP 0x1 ;  /* 0x000000040000795c */ /* 0x000fe20000300000 */
.L_x_320:
        /* <DEDUP_REMOVED lines=35> */
.L_x_343:
        /* <DEDUP_REMOVED lines=9> */
.L_x_322:
        /* <DEDUP_REMOVED lines=37> */
.L_x_345:
[----:B------:R-:W-:Y:S05]  /*66d0*/  @P0 BRA `(.L_x_324) ;  /* 0x0000000000140947 */ /* 0x000fea0003800000 */
[----:B------:R-:W-:Y:S01]  /*66e0*/  ISETP.NE.AND P1, PT, R16, RZ, PT ;  /* 0x000000ff1000720c */ /* 0x000fe20003f25270 */
[----:B--2---:R-:W-:-:S04]  /*66f0*/  IMAD.MOV.U32 R5, RZ, RZ, 0x6100 ;  /* 0x00006100ff057424 */ /* 0x004fc800078e00ff */
[----:B------:R3:W-:Y:S08]  /*6700*/  SYNCS.ARRIVE.TRANS64 RZ, [R0+URZ+0x36410], R5 ;  /* 0x0364100500ff79a7 */ /* 0x0007f0000800003f */
[----:B------:R-:W-:Y:S05]  /*6710*/  @!P1 BRA `(.L_x_324) ;  /* 0x0000000000049947 */ /* 0x000fea0003800000 */
[----:B------:R-:W-:Y:S01]  /*6720*/  BPT.TRAP 0x1 ;  /* 0x000000040000795c */ /* 0x000fe20000300000 */
.L_x_324:
        /* <DEDUP_REMOVED lines=36> */
.L_x_316:
[----:B------:R-:W-:Y:S01]  /*6970*/  ISETP.NE.AND P1, PT, R19, RZ, PT ;  /* 0x000000ff1300720c */ /* 0x000fe20003f25270 */
[----:B------:R-:W-:-:S12]  /*6980*/  IMAD.MOV.U32 R4, RZ, RZ, 0x1 ;  /* 0x00000001ff047424 */ /* 0x000fd800078e00ff */
[----:B------:R-:W-:Y:S05]  /*6990*/  @!P1 BRA `(.L_x_315) ;  /* 0x0000000400649947 */ /* 0x000fea0003800000 */
[----:B------:R-:W2:Y:S02]  /*69a0*/  SYNCS.PHASECHK.TRANS64.TRYWAIT P1, [R0+URZ+0x36438], R10 ;  /* 0x0364380a000075a7 */ /* 0x000ea4000802017f */
[----:B--2---:R-:W-:Y:S05]  /*69b0*/  @!P1 BRA `(.L_x_326) ;  /* 0x0000000c00889947 */ /* 0x004fea0003800000 */
.L_x_346:
[----:B------:R-:W-:Y:S05]  /*69c0*/  @P0 BRA `(.L_x_327) ;  /* 0x0000000000140947 */ /* 0x000fea0003800000 */
[----:B------:R-:W-:Y:S01]  /*69d0*/  ISETP.NE.AND P1, PT, R16, RZ, PT ;  /* 0x000000ff1000720c */ /* 0x000fe20003f25270 */
[----:B------:R-:W-:-:S04]  /*69e0*/  IMAD.MOV.U32 R5, RZ, RZ, 0x6100 ;  /* 0x00006100ff057424 */ /* 0x000fc800078e00ff */
[----:B------:R3:W-:Y:S08]  /*69f0*/  SYNCS.ARRIVE.TRANS64 RZ, [R0+URZ+0x36430], R5 ;  /* 0x0364300500ff79a7 */ /* 0x0007f0000800003f */
[----:B------:R-:W-:Y:S05]  /*6a00*/  @!P1 BRA `(.L_x_327) ;  /* 0x0000000000049947 */ /* 0x000fea0003800000 */
[----:B------:R-:W-:Y:S01]  /*6a10*/  BPT.TRAP 0x1 ;  /* 0x000000040000795c */ /* 0x000fe20000300000 */
.L_x_327:
        /* <DEDUP_REMOVED lines=41> */
.L_x_347:
[----:B------:R-:W-:Y:S01]  /*6cb0*/  IMAD.MOV.U32 R4, RZ, RZ, RZ ;  /* 0x000000ffff047224 */ /* 0x000fe200078e00ff */
[----:B------:R-:W-:Y:S06]  /*6cc0*/  @P0 BRA `(.L_x_329) ;  /* 0x0000000000140947 */ /* 0x000fec0003800000 */
[----:B------:R-:W-:Y:S01]  /*6cd0*/  ISETP.NE.AND P1, PT, R16, RZ, PT ;  /* 0x000000ff1000720c */ /* 0x000fe20003f25270 */
[----:B---3--:R-:W-:-:S04]  /*6ce0*/  IMAD.MOV.U32 R5, RZ, RZ, 0x6100 ;  /* 0x00006100ff057424 */ /* 0x008fc800078e00ff */
[----:B------:R4:W-:Y:S08]  /*6cf0*/  SYNCS.ARRIVE.TRANS64 RZ, [R0+URZ+0x36418], R5 ;  /* 0x0364180500ff79a7 */ /* 0x0009f0000800003f */
[----:B------:R-:W-:Y:S05]  /*6d00*/  @!P1 BRA `(.L_x_329) ;  /* 0x0000000000049947 */ /* 0x000fea0003800000 */
[----:B------:R-:W-:Y:S01]  /*6d10*/  BPT.TRAP 0x1 ;  /* 0x000000040000795c */ /* 0x000fe20000300000 */
.L_x_329:
        /* <DEDUP_REMOVED lines=33> */
.L_x_315:
[----:B------:R-:W-:-:S04]  /*6f30*/  SHF.L.U32 R3, R4, 0x1f, RZ ;  /* 0x0000001f04037819 */ /* 0x000fc800000006ff */
[----:B------:R-:W3:Y:S02]  /*6f40*/  SYNCS.PHASECHK.TRANS64.TRYWAIT P1, [R0+URZ+0x36438], R3 ;  /* 0x03643803000075a7 */ /* 0x000ee4000802017f */
[----:B---3--:R-:W-:Y:S05]  /*6f50*/  @!P1 BRA `(.L_x_330) ;  /* 0x0000000800489947 */ /* 0x008fea0003800000 */
.L_x_348:
[----:B------:R-:W-:Y:S05]  /*6f60*/  @P0 BRA `(.L_x_331) ;  /* 0x0000000000180947 */ /* 0x000fea0003800000 */
[----:B------:R-:W4:Y:S01]  /*6f70*/  S2R R2, SR_TID.X ;  /* 0x0000000000027919 */ /* 0x000f220000002100 */
[----:B---3--:R-:W-:-:S04]  /*6f80*/  IMAD.MOV.U32 R3, RZ, RZ, 0x6100 ;  /* 0x00006100ff037424 */ /* 0x008fc800078e00ff */
[----:B------:R5:W-:Y:S01]  /*6f90*/  SYNCS.ARRIVE.TRANS64 RZ, [R0+URZ+0x36430], R3 ;  /* 0x0364300300ff79a7 */ /* 0x000be2000800003f */
[----:B----4-:R-:W-:-:S13]  /*6fa0*/  LOP3.LUT P0, RZ, R2, 0x1f, RZ, 0xc0, !PT ;  /* 0x0000001f02ff7812 */ /* 0x010fda000780c0ff */
[----:B-----5:R-:W-:Y:S05]  /*6fb0*/  @!P0 BRA `(.L_x_331) ;  /* 0x0000000000048947 */ /* 0x020fea0003800000 */
[----:B------:R-:W-:Y:S01]  /*6fc0*/  BPT.TRAP 0x1 ;  /* 0x000000040000795c */ /* 0x000fe20000300000 */
.L_x_331:
        /* <DEDUP_REMOVED lines=43> */
.L_x_312:
[----:B------:R-:W-:Y:S05]  /*7280*/  BSYNC B0 ;  /* 0x0000000000007941 */ /* 0x000fea0003800000 */
.L_x_311:
[----:B------:R-:W-:-:S03]  /*7290*/  UMOV UR6, 0xffffffff ;  /* 0xffffffff00067882 */ /* 0x000fc60000000000 */
[----:B------:R-:W-:Y:S05]  /*72a0*/  BRA.DIV UR6, `(.L_x_332) ;  /* 0x0000000606887947 */ /* 0x000fea000b800000 */
[----:B------:R-:W-:-:S13]  /*72b0*/  ELECT P0, URZ, PT ;  /* 0x00000000003f782f */ /* 0x000fda0003800000 */
.L_x_351:
[----:B------:R-:W-:Y:S05]  /*72c0*/  @!P0 BRA `(.L_x_254) ;  /* 0x0000000000708947 */ /* 0x000fea0003800000 */
[----:B------:R-:W-:-:S04]  /*72d0*/  LOP3.LUT R18, R18, 0x2, RZ, 0xfc, !PT ;  /* 0x0000000212127812 */ /* 0x000fc800078efcff */
[----:B------:R-:W-:-:S13]  /*72e0*/  ISETP.NE.AND P2, PT, R18, 0x3, PT ;  /* 0x000000031200780c */ /* 0x000fda0003f45270 */
[----:B------:R-:W-:Y:S05]  /*72f0*/  @!P2 BRA `(.L_x_333) ;  /* 0x000000000004a947 */ /* 0x000fea0003800000 */
[----:B------:R-:W-:Y:S01]  /*7300*/  BPT.TRAP 0x1 ;  /* 0x000000040000795c */ /* 0x000fe20000300000 */
.L_x_333:
        /* <DEDUP_REMOVED lines=15> */
.L_x_352:
[----:B------:R-:W2:Y:S02]  /*7400*/  SYNCS.PHASECHK.TRANS64.TRYWAIT P0, [R3+URZ], R2 ;  /* 0x00000002030075a7 */ /* 0x000ea4000800017f */
[----:B--2---:R-:W-:Y:S05]  /*7410*/  @!P0 BRA `(.L_x_335) ;  /* 0x0000000400648947 */ /* 0x004fea0003800000 */
.L_x_353:
[----:B------:R-:W-:Y:S05]  /*7420*/  @!P2 BRA `(.L_x_336) ;  /* 0x000000000004a947 */ /* 0x000fea0003800000 */
[----:B------:R-:W-:Y:S01]  /*7430*/  BPT.TRAP 0x1 ;  /* 0x000000040000795c */ /* 0x000fe20000300000 */
.L_x_336:
[----:B------:R-:W-:-:S07]  /*7440*/  SHF.L.U32 R4, R4, 0x1f, RZ ;  /* 0x0000001f04047819 */ /* 0x000fce00000006ff */
.L_x_337:
[----:B---3--:R3:W4:Y:S02]  /*7450*/  SYNCS.PHASECHK.TRANS64.TRYWAIT P0, [R9+URZ+0x36438], R4 ;  /* 0x03643804090075a7 */ /* 0x008724000800017f */
[----:B----4-:R-:W-:Y:S05]  /*7460*/  @!P0 NANOSLEEP.SYNCS 0x989680 ;  /* 0x009896800000895d */ /* 0x010fea0003900000 */
[----:B------:R-:W4:Y:S02]  /*7470*/  @!P0 SYNCS.PHASECHK.TRANS64 P0, [R9+URZ+0x36438], R4 ;  /* 0x03643804090085a7 */ /* 0x000f24000800007f */
[----:B----4-:R-:W-:Y:S05]  /*7480*/  @!P0 BRA `(.L_x_337) ;  /* 0xfffffffc00f08947 */ /* 0x010fea000383ffff */
.L_x_254:
[----:B------:R-:W-:Y:S05]  /*7490*/  BSYNC B6 ;  /* 0x0000000000067941 */ /* 0x000fea0003800000 */
.L_x_251:
[----:B------:R-:W-:Y:S05]  /*74a0*/  EXIT ;  /* 0x000000000000794d */ /* 0x000fea0003800000 */
.L_x_259:
[----:B------:R-:W-:Y:S02]  /*74b0*/  IMAD.MOV.U32 R13, RZ, RZ, R16 ;  /* 0x000000ffff0d7224 */ /* 0x000fe400078e0010 */
[----:B------:R-:W-:Y:S02]  /*74c0*/  IMAD.MOV.U32 R12, RZ, RZ, RZ ;  /* 0x000000ffff0c7224 */ /* 0x000fe400078e00ff */
[----:B------:R-:W-:Y:S02]  /*74d0*/  IMAD.MOV.U32 R11, RZ, RZ, 0x1f ;  /* 0x0000001fff0b7424 */ /* 0x000fe400078e00ff */
[----:B------:R-:W-:-:S07]  /*74e0*/  IMAD.MOV.U32 R15, RZ, RZ, -0x1 ;  /* 0xffffffffff0f7424 */ /* 0x000fce00078e00ff */
[----:B------:R-:W-:Y:S05]  /*74f0*/  WARPSYNC.COLLECTIVE R15, `(.L_x_338) ;  /* 0x000000000f087348 */ /* 0x000fea0003c00000 */
[----:B------:R1:W2:Y:S02]  /*7500*/  SHFL.IDX P6, R14, R13, R12, R11 ;  /* 0x0000000c0d0e7389 */ /* 0x0002a400000c000b */
[----:B-12---:R-:W-:Y:S01]  /*7510*/  ENDCOLLECTIVE ;  /* 0x000000000000791b */ /* 0x006fe20003800000 */
.L_x_338:
[----:B------:R-:W-:Y:S05]  /*7520*/  BRA `(.L_x_339) ;  /* 0xffffff9400807947 */ /* 0x000fea000383ffff */
.L_x_261:
[----:B--2---:R-:W-:-:S04]  /*7530*/  IMAD.U32 R5, RZ, RZ, UR36 ;  /* 0x00000024ff057e24 */ /* 0x004fc8000f8e00ff */
[----:B------:R2:W3:Y:S03]  /*7540*/  SYNCS.PHASECHK.TRANS64.TRYWAIT P0, [R5+URZ+0x36400], R10 ;  /* 0x0364000a050075a7 */ /* 0x0004e6000800017f */
[----:B---3--:R-:W-:Y:S05]  /*7550*/  @!P0 NANOSLEEP.SYNCS 0x989680 ;  /* 0x009896800000895d */ /* 0x008fea0003900000 */
[----:B------:R-:W3:Y:S02]  /*7560*/  @!P0 SYNCS.PHASECHK.TRANS64 P0, [R5+URZ+0x36400], R10 ;  /* 0x0364000a050085a7 */ /* 0x000ee4000800007f */
[----:B---3--:R-:W-:Y:S05]  /*7570*/  @!P0 BRA `(.L_x_261) ;  /* 0xfffffffc00ec8947 */ /* 0x008fea000383ffff */
[----:B------:R-:W-:Y:S05]  /*7580*/  BRA `(.L_x_260) ;  /* 0xffffff9400b47947 */ /* 0x000fea000383ffff */
.L_x_266:
[----:B---3--:R3:W4:Y:S02]  /*7590*/  SYNCS.PHASECHK.TRANS64.TRYWAIT P1, [R3+URZ+0x36410], R12 ;  /* 0x0364100c030075a7 */ /* 0x008724000802017f */
[----:B----4-:R-:W-:Y:S05]  /*75a0*/  @!P1 NANOSLEEP.SYNCS 0x989680 ;  /* 0x009896800000995d */ /* 0x010fea0003900000 */
[----:B------:R-:W4:Y:S02]  /*75b0*/  @!P1 SYNCS.PHASECHK.TRANS64 P1, [R3+URZ+0x36410], R12 ;  /* 0x0364100c030095a7 */ /* 0x000f24000802007f */
[----:B----4-:R-:W-:Y:S05]  /*75c0*/  @!P1 BRA `(.L_x_266) ;  /* 0xfffffffc00f09947 */ /* 0x010fea000383ffff */
[----:B------:R-:W-:Y:S05]  /*75d0*/  BRA `(.L_x_265) ;  /* 0xffffffa0003c7947 */ /* 0x000fea000383ffff */
.L_x_270:
[----:B-----5:R-:W-:-:S04]  /*75e0*/  IMAD.U32 R15, RZ, RZ, UR36 ;  /* 0x00000024ff0f7e24 */ /* 0x020fc8000f8e00ff */
[----:B------:R5:W1:Y:S03]  /*75f0*/  SYNCS.PHASECHK.TRANS64.TRYWAIT P1, [R15+URZ+0x36430], R14 ;  /* 0x0364300e0f0075a7 */ /* 0x000a66000802017f */
[----:B-1----:R-:W-:Y:S05]  /*7600*/  @!P1 NANOSLEEP.SYNCS 0x989680 ;  /* 0x009896800000995d */ /* 0x002fea0003900000 */
[----:B------:R-:W1:Y:S02]  /*7610*/  @!P1 SYNCS.PHASECHK.TRANS64 P1, [R15+URZ+0x36430], R14 ;  /* 0x0364300e0f0095a7 */ /* 0x000e64000802007f */
[----:B-1----:R-:W-:Y:S05]  /*7620*/  @!P1 BRA `(.L_x_270) ;  /* 0xfffffffc00ec9947 */ /* 0x002fea000383ffff */
[----:B------:R-:W-:Y:S05]  /*7630*/  BRA `(.L_x_269) ;  /* 0xffffffa400dc7947 */ /* 0x000fea000383ffff */
.L_x_313:
[----:B-1----:R1:W2:Y:S02]  /*7640*/  SYNCS.PHASECHK.TRANS64.TRYWAIT P1, [R0+URZ+0x36420], R10 ;  /* 0x0364200a000075a7 */ /* 0x0022a4000802017f */
[----:B--2---:R-:W-:Y:S05]  /*7650*/  @!P1 NANOSLEEP.SYNCS 0x989680 ;  /* 0x009896800000995d */ /* 0x004fea0003900000 */
[----:B------:R-:W2:Y:S02]  /*7660*/  @!P1 SYNCS.PHASECHK.TRANS64 P1, [R0+URZ+0x36420], R10 ;  /* 0x0364200a000095a7 */ /* 0x000ea4000802007f */
[----:B--2---:R-:W-:Y:S05]  /*7670*/  @!P1 BRA `(.L_x_313) ;  /* 0xfffffffc00f09947 */ /* 0x004fea000383ffff */
[----:B------:R-:W-:Y:S05]  /*7680*/  BRA `(.L_x_340) ;  /* 0xffffffe000147947 */ /* 0x000fea000383ffff */
.L_x_317:
[----:B-1----:R1:W2:Y:S02]  /*7690*/  SYNCS.PHASECHK.TRANS64.TRYWAIT P1, [R0+URZ+0x36438], R10 ;  /* 0x0364380a000075a7 */ /* 0x0022a4000802017f */
[----:B--2---:R-:W-:Y:S05]  /*76a0*/  @!P1 NANOSLEEP.SYNCS 0x989680 ;  /* 0x009896800000995d */ /* 0x004fea0003900000 */
[----:B------:R-:W2:Y:S02]  /*76b0*/  @!P1 SYNCS.PHASECHK.TRANS64 P1, [R0+URZ+0x36438], R10 ;  /* 0x0364380a000095a7 */ /* 0x000ea4000802007f */
[----:B--2---:R-:W-:Y:S05]  /*76c0*/  @!P1 BRA `(.L_x_317) ;  /* 0xfffffffc00f09947 */ /* 0x004fea000383ffff */
[----:B------:R-:W-:Y:S05]  /*76d0*/  BRA `(.L_x_341) ;  /* 0xffffffe400cc7947 */ /* 0x000fea000383ffff */
.L_x_319:
[----:B--2---:R2:W3:Y:S02]  /*76e0*/  SYNCS.PHASECHK.TRANS64.TRYWAIT P1, [R0+URZ+0x36428], R3 ;  /* 0x03642803000075a7 */ /* 0x0044e4000802017f */
[----:B---3--:R-:W-:Y:S05]  /*76f0*/  @!P1 NANOSLEEP.SYNCS 0x989680 ;  /* 0x009896800000995d */ /* 0x008fea0003900000 */
[----:B------:R-:W3:Y:S02]  /*7700*/  @!P1 SYNCS.PHASECHK.TRANS64 P1, [R0+URZ+0x36428], R3 ;  /* 0x03642803000095a7 */ /* 0x000ee4000802007f */
[----:B---3--:R-:W-:Y:S05]  /*7710*/  @!P1 BRA `(.L_x_319) ;  /* 0xfffffffc00f09947 */ /* 0x008fea000383ffff */
[----:B------:R-:W-:Y:S05]  /*7720*/  BRA `(.L_x_342) ;  /* 0xffffffe8008c7947 */ /* 0x000fea000383ffff */
.L_x_321:
[----:B--2---:R2:W3:Y:S02]  /*7730*/  SYNCS.PHASECHK.TRANS64.TRYWAIT P1, [R0+URZ+0x36438], R29 ;  /* 0x0364381d000075a7 */ /* 0x0044e4000802017f */
[----:B---3--:R-:W-:Y:S05]  /*7740*/  @!P1 NANOSLEEP.SYNCS 0x989680 ;  /* 0x009896800000995d */ /* 0x008fea0003900000 */
[----:B------:R-:W3:Y:S02]  /*7750*/  @!P1 SYNCS.PHASECHK.TRANS64 P1, [R0+URZ+0x36438], R29 ;  /* 0x0364381d000095a7 */ /* 0x000ee4000802007f */
[----:B---3--:R-:W-:Y:S05]  /*7760*/  @!P1 BRA `(.L_x_321) ;  /* 0xfffffffc00f09947 */ /* 0x008fea000383ffff */
[----:B------:R-:W-:Y:S05]  /*7770*/  BRA `(.L_x_343) ;  /* 0xffffffec001c7947 */ /* 0x000fea000383ffff */
.L_x_323:
[----:B------:R-:W-:-:S07]  /*7780*/  SHF.L.U32 R5, R12, 0x1f, RZ ;  /* 0x0000001f0c057819 */ /* 0x000fce00000006ff */
.L_x_344:
[----:B--2---:R2:W3:Y:S02]  /*7790*/  SYNCS.PHASECHK.TRANS64.TRYWAIT P1, [R0+URZ+0x36420], R5 ;  /* 0x03642005000075a7 */ /* 0x0044e4000802017f */
[----:B---3--:R-:W-:Y:S05]  /*77a0*/  @!P1 NANOSLEEP.SYNCS 0x989680 ;  /* 0x009896800000995d */ /* 0x008fea0003900000 */
[----:B------:R-:W3:Y:S02]  /*77b0*/  @!P1 SYNCS.PHASECHK.TRANS64 P1, [R0+URZ+0x36420], R5 ;  /* 0x03642005000095a7 */ /* 0x000ee4000802007f */
[----:B---3--:R-:W-:Y:S05]  /*77c0*/  @!P1 BRA `(.L_x_344) ;  /* 0xfffffffc00f09947 */ /* 0x008fea000383ffff */
[----:B------:R-:W-:Y:S05]  /*77d0*/  BRA `(.L_x_345) ;  /* 0xffffffec00bc7947 */ /* 0x000fea000383ffff */
.L_x_326:
[----:B--2---:R2:W3:Y:S02]  /*77e0*/  SYNCS.PHASECHK.TRANS64.TRYWAIT P1, [R0+URZ+0x36438], R10 ;  /* 0x0364380a000075a7 */ /* 0x0044e4000802017f */
[----:B---3--:R-:W-:Y:S05]  /*77f0*/  @!P1 NANOSLEEP.SYNCS 0x989680 ;  /* 0x009896800000995d */ /* 0x008fea0003900000 */
[----:B------:R-:W3:Y:S02]  /*7800*/  @!P1 SYNCS.PHASECHK.TRANS64 P1, [R0+URZ+0x36438], R10 ;  /* 0x0364380a000095a7 */ /* 0x000ee4000802007f */
[----:B---3--:R-:W-:Y:S05]  /*7810*/  @!P1 BRA `(.L_x_326) ;  /* 0xfffffffc00f09947 */ /* 0x008fea000383ffff */
[----:B------:R-:W-:Y:S05]  /*7820*/  BRA `(.L_x_346) ;  /* 0xfffffff000647947 */ /* 0x000fea000383ffff */
.L_x_328:
[----:B---3--:R3:W4:Y:S02]  /*7830*/  SYNCS.PHASECHK.TRANS64.TRYWAIT P1, [R0+URZ+0x36428], R5 ;  /* 0x03642805000075a7 */ /* 0x008724000802017f */
[----:B----4-:R-:W-:Y:S05]  /*7840*/  @!P1 NANOSLEEP.SYNCS 0x989680 ;  /* 0x009896800000995d */ /* 0x010fea0003900000 */
[----:B------:R-:W4:Y:S02]  /*7850*/  @!P1 SYNCS.PHASECHK.TRANS64 P1, [R0+URZ+0x36428], R5 ;  /* 0x03642805000095a7 */ /* 0x000f24000802007f */
[----:B----4-:R-:W-:Y:S05]  /*7860*/  @!P1 BRA `(.L_x_328) ;  /* 0xfffffffc00f09947 */ /* 0x010fea000383ffff */
[----:B------:R-:W-:Y:S05]  /*7870*/  BRA `(.L_x_347) ;  /* 0xfffffff4000c7947 */ /* 0x000fea000383ffff */
.L_x_330:
[----:B---3--:R3:W4:Y:S02]  /*7880*/  SYNCS.PHASECHK.TRANS64.TRYWAIT P1, [R0+URZ+0x36438], R3 ;  /* 0x03643803000075a7 */ /* 0x008724000802017f */
[----:B----4-:R-:W-:Y:S05]  /*7890*/  @!P1 NANOSLEEP.SYNCS 0x989680 ;  /* 0x009896800000995d */ /* 0x010fea0003900000 */
[----:B------:R-:W4:Y:S02]  /*78a0*/  @!P1 SYNCS.PHASECHK.TRANS64 P1, [R0+URZ+0x36438], R3 ;  /* 0x03643803000095a7 */ /* 0x000f24000802007f */
[----:B----4-:R-:W-:Y:S05]  /*78b0*/  @!P1 BRA `(.L_x_330) ;  /* 0xfffffffc00f09947 */ /* 0x010fea000383ffff */
[----:B------:R-:W-:Y:S05]  /*78c0*/  BRA `(.L_x_348) ;  /* 0xfffffff400a47947 */ /* 0x000fea000383ffff */
.L_x_332:
[----:B------:R-:W-:Y:S01]  /*78d0*/  BSSY B0, `(.L_x_349) ;  /* 0x0000006000007945 */ /* 0x000fe20003800000 */
[----:B------:R-:W-:-:S07]  /*78e0*/  IMAD.MOV.U32 R15, RZ, RZ, -0x1 ;  /* 0xffffffffff0f7424 */ /* 0x000fce00078e00ff */
[----:B-12---:R-:W-:Y:S05]  /*78f0*/  WARPSYNC.COLLECTIVE R15, `(.L_x_350) ;  /* 0x000000000f0c7348 */ /* 0x006fea0003c00000 */
[----:B------:R-:W-:Y:S02]  /*7900*/  ELECT P6, UR62, PT ;  /* 0x00000000003e782f */ /* 0x000fe400038c0000 */
[----:B------:R-:W-:Y:S01]  /*7910*/  MOV R14, UR62 ;  /* 0x0000003e000e7c02 */ /* 0x000fe20008000f00 */
[----:B-12---:R-:W-:Y:S10]  /*7920*/  ENDCOLLECTIVE ;  /* 0x000000000000791b */ /* 0x006ff40003800000 */
.L_x_350:
[----:B------:R-:W-:Y:S05]  /*7930*/  BSYNC B0 ;  /* 0x0000000000007941 */ /* 0x000fea0003800000 */
.L_x_349:
[----:B------:R-:W-:Y:S01]  /*7940*/  PLOP3.LUT P0, PT, P6, PT, PT, 0x80, 0x0 ;  /* 0x000000000000781c */ /* 0x000fe2000370f070 */
[----:B------:R-:W-:-:S12]  /*7950*/  BRA `(.L_x_351) ;  /* 0xfffffff800587947 */ /* 0x000fd8000383ffff */
.L_x_334:
[----:B-1----:R1:W2:Y:S02]  /*7960*/  SYNCS.PHASECHK.TRANS64.TRYWAIT P0, [R7+URZ], R0 ;  /* 0x00000000070075a7 */ /* 0x0022a4000800017f */
[----:B--2---:R-:W-:Y:S05]  /*7970*/  @!P0 NANOSLEEP.SYNCS 0x989680 ;  /* 0x009896800000895d */ /* 0x004fea0003900000 */
[----:B------:R-:W2:Y:S02]  /*7980*/  @!P0 SYNCS.PHASECHK.TRANS64 P0, [R7+URZ], R0 ;  /* 0x00000000070085a7 */ /* 0x000ea4000800007f */
[----:B--2---:R-:W-:Y:S05]  /*7990*/  @!P0 BRA `(.L_x_334) ;  /* 0xfffffffc00f08947 */ /* 0x004fea000383ffff */
[----:B------:R-:W-:Y:S05]  /*79a0*/  BRA `(.L_x_352) ;  /* 0xfffffff800947947 */ /* 0x000fea000383ffff */
.L_x_335:
[----:B--2---:R2:W3:Y:S02]  /*79b0*/  SYNCS.PHASECHK.TRANS64.TRYWAIT P0, [R3+URZ], R2 ;  /* 0x00000002030075a7 */ /* 0x0044e4000800017f */
[----:B---3--:R-:W-:Y:S05]  /*79c0*/  @!P0 NANOSLEEP.SYNCS 0x989680 ;  /* 0x009896800000895d */ /* 0x008fea0003900000 */
[----:B------:R-:W3:Y:S02]  /*79d0*/  @!P0 SYNCS.PHASECHK.TRANS64 P0, [R3+URZ], R2 ;  /* 0x00000002030085a7 */ /* 0x000ee4000800007f */
[----:B---3--:R-:W-:Y:S05]  /*79e0*/  @!P0 BRA `(.L_x_335) ;  /* 0xfffffffc00f08947 */ /* 0x008fea000383ffff */
[----:B------:R-:W-:Y:S05]  /*79f0*/  BRA `(.L_x_353) ;  /* 0xfffffff800887947 */ /* 0x000fea000383ffff */
.L_x_354:
        /* <DEDUP_REMOVED lines=16> */
.L_x_7651:


//--------------------- .text._ZN7cutlass13device_kernelIN5flash11enable_sm90INS1_16FlashAttnBwdSm90INS1_25CollectiveMainloopBwdSm90ILi2ELi1ELi1EN4cute5tupleIJNS5_1CILi1EEES8_S8_EEENS6_IJNS7_ILi64EEENS7_ILi96EEENS7_ILi192EEEEEENS_6half_tEfNS_4arch4Sm90ELb0ELb0ELb1ELb0ELb1ELb0ELb1ELb0ELi3ELi1ELi1ELi1ELb0EEENS1_24CollectiveEpilogueBwdGQAISD_fSG_Li384ELb0ELb1EEENS1_19SingleTileSchedulerILb0ELb0ELb0ELi96EEEEEEEEEvNT_6ParamsE --------------------------
	.section	.text._ZN7cutlass13device_kernelIN5flash11enable_sm90INS1_16FlashAttnBwdSm90INS1_25CollectiveMainloopBwdSm90ILi2ELi1ELi1EN4cute5tupleIJNS5_1CILi1EEES8_S8_EEENS6_IJNS7_ILi64EEENS7_ILi96EEENS7_ILi192EEEEEENS_6half_tEfNS_4arch4Sm90ELb0ELb0ELb1ELb0ELb1ELb0ELb1ELb0ELi3ELi1ELi1ELi1ELb0EEENS1_24CollectiveEpilogueBwdGQAISD_fSG_Li384ELb0ELb1EEENS1_19SingleTileSchedulerILb0ELb0ELb0ELi96EEEEEEEEEvNT_6ParamsE,"ax",@progbits
	.align	128
.text._ZN7cutlass13device_kernelIN5flash11enable_sm90INS1_16FlashAttnBwdSm90INS1_25CollectiveMainloopBwdSm90ILi2ELi1ELi1EN4cute5tupleIJNS5_1CILi1EEES8_S8_EEENS6_IJNS7_ILi64EEENS7_ILi96EEENS7_ILi192EEEEEENS_6half_tEfNS_4arch4Sm90ELb0ELb0ELb1ELb0ELb1ELb0ELb1ELb0ELi3ELi1ELi1ELi1ELb0EEENS1_24CollectiveEpilogueBwdGQAISD_fSG_Li384ELb0ELb1EEENS1_19SingleTileSchedulerILb0ELb0ELb0ELi96EEEEEEEEEvNT_6ParamsE:
        .type           _ZN7cutlass13device_kernelIN5flash11enable_sm90INS1_16FlashAttnBwdSm90INS1_25CollectiveMainloopBwdSm90ILi2ELi1ELi1EN4cute5tupleIJNS5_1CILi1EEES8_S8_EEENS6_IJNS7_ILi64EEENS7_ILi96EEENS7_ILi192EEEEEENS_6half_tEfNS_4arch4Sm90ELb0ELb0ELb1ELb0ELb1ELb0ELb1ELb0ELi3ELi1ELi1ELi1ELb0EEENS1_24CollectiveEpilogueBwdGQAISD_fSG_Li384ELb0ELb1EEENS1_19SingleTileSchedulerILb0ELb0ELb0ELi96EEEEEEEEEvNT_6ParamsE,@function
        .size           _ZN7cutlass13device_kernelIN5flash11enable_sm90INS1_16FlashAttnBwdSm90INS1_25CollectiveMainloopBwdSm90ILi2ELi1ELi1EN4cute5tupleIJNS5_1CILi1EEES8_S8_EEENS6_IJNS7_ILi64EEENS7_ILi96EEENS7_ILi192EEEEEENS_6half_tEfNS_4arch4Sm90ELb0ELb0ELb1ELb0ELb1ELb0ELb1ELb0ELi3ELi1ELi1ELi1ELb0EEENS1_24CollectiveEpilogueBwdGQAISD_fSG_Li384ELb0ELb1EEENS1_19SingleTileSchedulerILb0ELb0ELb0ELi96EEEEEEEEEvNT_6ParamsE,(.L_x_7652 - _ZN7cutlass13device_kernelIN5flash11enable_sm90INS1_16FlashAttnBwdSm90INS1_25CollectiveMainloopBwdSm90ILi2ELi1ELi1EN4cute5tupleIJNS5_1CILi1EEES8_S8_EEENS6_IJNS7_ILi64EEENS7_ILi96EEENS7_ILi192EEEEEENS_6half_tEfNS_4arch4Sm90ELb0ELb0ELb1ELb0ELb1ELb0ELb1ELb0ELi3ELi1ELi1ELi1ELb0EEENS1_24CollectiveEpilogueBwdGQAISD_fSG_Li384ELb0ELb1EEENS1_19SingleTileSchedulerILb0ELb0ELb0ELi96EEEEEEEEEvNT_6ParamsE)
        .other          _ZN7cutlass13device_kernelIN5flash11enable_sm90INS1_16FlashAttnBwdSm90INS1_25CollectiveMainloopBwdSm90ILi2ELi1ELi1EN4cute5tupleIJNS5_1CILi1EEES8_S8_EEENS6_IJNS7_ILi64EEENS7_ILi96EEENS7_ILi192EEEEEENS_6half_tEfNS_4arch4Sm90ELb0ELb0ELb1ELb0ELb1ELb0ELb1ELb0ELi3ELi1ELi1ELi1ELb0EEENS1_24CollectiveEpilogueBwdGQAISD_fSG_Li384ELb0ELb1EEENS1_19SingleTileSchedulerILb0ELb0ELb0ELi96EEEEEEEEEvNT_6ParamsE,@"STO_CUDA_ENTRY STV_DEFAULT"
_ZN7cutlass13device_kernelIN5flash11enable_sm90INS1_16FlashAttnBwdSm90INS1_25CollectiveMainloopBwdSm90ILi2ELi1ELi1EN4cute5tupleIJNS5_1CILi1EEES8_S8_EEENS6_IJNS7_ILi64EEENS7_ILi96EEENS7_ILi192EEEEEENS_6half_tEfNS_4arch4Sm90ELb0ELb0ELb1ELb0ELb1ELb0ELb1ELb0ELi3ELi1ELi1ELi1ELb0EEENS1_24CollectiveEpilogueBwdGQAISD_fSG_Li384ELb0ELb1EEENS1_19SingleTileSchedulerILb0ELb0ELb0ELi96EEEEEEEEEvNT_6ParamsE:
        /* <DEDUP_REMOVED lines=22> */
.L_x_356:
[----:B------:R-:W-:Y:S05]  /*0160*/  BSYNC B0 ;  /* 0x0000000000007941 */ /* 0x000fea0003800000 */
.L_x_355:
        /* <DEDUP_REMOVED lines=34> */
.L_x_357:
        /* <DEDUP_REMOVED lines=20> */
.L_x_358:
[----:B---3--:R-:W-:Y:S01]  /*04d0*/  ISETP.NE.AND P0, PT, R2, RZ, PT ;  /* 0x000000ff0200720c */ /* 0x008fe20003f05270 */
[----:B------:R-:W-:Y:S01]  /*04e0*/  IMAD.MOV.U32 R18, RZ, RZ, 0x1 ;  /* 0x00000001ff127424 */ /* 0x000fe200078e00ff */
[----:B------:R-:W-:Y:S01]  /*04f0*/  NOP ;  /* 0x0000000000007918 */ /* 0x000fe20000000000 */
[----:B------:R-:W-:Y:S01]  /*0500*/  ULDC.64 UR38, c[0x0][0x208] ;  /* 0x0000820000267ab9 */ /* 0x000fe20000000a00 */
[----:B------:R-:W-:Y:S02]  /*0510*/  BSSY B6, `(.L_x_359) ;  /* 0x00007bc000067945 */ /* 0x000fe40003800000 */
[----:B------:R-:W-:Y:S01]  /*0520*/  SEL R18, R18, 0x2, !P0 ;  /* 0x0000000212127807 */ /* 0x000fe20004000000 */
[----:B-12-4-:R-:W-:Y:S06]  /*0530*/  BAR.SYNC.DEFER_BLOCKING 0x0 ;  /* 0x0000000000007b1d */ /* 0x016fec0000010000 */
[----:B------:R-:W-:Y:S05]  /*0540*/  @!P0 BRA `(.L_x_360) ;  /* 0x0000004000c48947 */ /* 0x000fea0003800000 */
.L_x_361:
        /* <DEDUP_REMOVED lines=37> */
.L_x_364:
        /* <DEDUP_REMOVED lines=15> */
.L_x_363:
        /* <DEDUP_REMOVED lines=20> */
.L_x_366:
        /* <DEDUP_REMOVED lines=15> */
.L_x_365:
        /* <DEDUP_REMOVED lines=8> */
.L_x_475:
        /* <DEDUP_REMOVED lines=19> */
.L_x_368:
        /* <DEDUP_REMOVED lines=156> */
.L_x_381:
[----:B------:R-:W-:-:S13]  /*1630*/  ISETP.NE.AND P0, PT, R8, 0x3, PT ;  /* 0x000000030800780c */ /* 0x000fda0003f05270 */
[----:B---3--:R-:W-:Y:S05]  /*1640*/  @!P0 BRA `(.L_x_371) ;  /* 0x0000000000048947 */ /* 0x008fea0003800000 */
[----:B------:R-:W-:Y:S01]  /*1650*/  BPT.TRAP 0x1 ;  /* 0x000000040000795c */ /* 0x000fe20000300000 */
.L_x_371:
[----:B------:R-:W-:Y:S02]  /*1660*/  LEA R3, R2, UR36, 0x3 ;  /* 0x0000002402037c11 */ /* 0x000fe4000f8e18ff */
[----:B------:R-:W-:-:S04]  /*1670*/  SHF.L.U32 R12, R7, 0x1f, RZ ;  /* 0x0000001f070c7819 */ /* 0x000fc800000006ff */
[----:B------:R2:W3:Y:S01]  /*1680*/  SYNCS.PHASECHK.TRANS64.TRYWAIT P1, [R3+URZ+0x36410], R12 ;  /* 0x0364100c030075a7 */ /* 0x0004e2000802017f */
[----:B------:R-:W-:Y:S05]  /*1690*/  @!P0 BRA `(.L_x_372) ;  /* 0x0000000000048947 */ /* 0x000fea0003800000 */
[----:B------:R-:W-:Y:S01]  /*16a0*/  BPT.TRAP 0x1 ;  /* 0x000000040000795c */ /* 0x000fe20000300000 */
.L_x_372:
[----:B---3--:R-:W-:Y:S05]  /*16b0*/  @P1 BRA `(.L_x_373) ;  /* 0x0000000000081947 */ /* 0x008fea0003800000 */
[----:B------:R-:W3:Y:S02]  /*16c0*/  SYNCS.PHASECHK.TRANS64.TRYWAIT P1, [R3+URZ+0x36410], R12 ;  /* 0x0364100c030075a7 */ /* 0x000ee4000802017f */
[----:B---3--:R-:W-:Y:S05]  /*16d0*/  @!P1 BRA `(.L_x_374) ;  /* 0x0000006800bc9947 */ /* 0x008fea0003800000 */
.L_x_373:
        /* <DEDUP_REMOVED lines=103> */
.L_x_375:
[----:B--2---:R-:W-:-:S04]  /*1d50*/  SHF.L.U32 R14, R6, 0x1f, RZ ;  /* 0x0000001f060e7819 */ /* 0x004fc800000006ff */
[----:B------:R2:W1:Y:S01]  /*1d60*/  SYNCS.PHASECHK.TRANS64.TRYWAIT P1, [UR36+0x36430], R14 ;  /* 0x0364300eff0075a7 */ /* 0x0004620008020164 */
[----:B------:R-:W-:Y:S05]  /*1d70*/  @!P0 BRA `(.L_x_376) ;  /* 0x0000000000048947 */ /* 0x000fea0003800000 */
[----:B------:R-:W-:Y:S01]  /*1d80*/  BPT.TRAP 0x1 ;  /* 0x000000040000795c */ /* 0x000fe20000300000 */
.L_x_376:
[----:B-1----:R-:W-:Y:S05]  /*1d90*/  @P1 BRA `(.L_x_377) ;  /* 0x0000000000081947 */ /* 0x002fea0003800000 */
[----:B------:R-:W1:Y:S02]  /*1da0*/  SYNCS.PHASECHK.TRANS64.TRYWAIT P1, [UR36+0x36430], R14 ;  /* 0x0364300eff0075a7 */ /* 0x000e640008020164 */
[----:B-1----:R-:W-:Y:S05]  /*1db0*/  @!P1 BRA `(.L_x_378) ;  /* 0x0000006400189947 */ /* 0x002fea0003800000 */
.L_x_377:
        /* <DEDUP_REMOVED lines=18> */
[----:B--2---:R-:W-:Y:S01]  /*1ee0*/  FMUL.FTZ R14, R136, UR7 ;  /* 0x00000007880e7c20 */ /* 0x004fe20008410000 */
[----:B------:R-:W-:Y:S01]  /*1ef0*/  UMOV UR10, UR6 ;  /* 0x00000006000a7c82 */ /* 0x000fe20008000000 */
[----:B------:R-:W-:Y:S01]  /*1f00*/  FMUL.FTZ R15, R137, UR7 ;  /* 0x00000007890f7c20 */ /* 0x000fe20008410000 */
[----:B------:R-:W-:Y:S01]  /*1f10*/  HGMMA.64x32x16.F32 R120, gdesc[UR8], RZ, !UPT, gsb0 ;  /* 0x00600000087879f0 */ /* 0x000fe2000c0008ff */
[----:B------:R-:W-:Y:S01]  /*1f20*/  UIADD3 UR10, UR6, 0x2, URZ ;  /* 0x00000002060a7890 */ /* 0x000fe2000fffe03f */
[----:B------:R-:W-:Y:S01]  /*1f30*/  FMUL.FTZ R137, R141, UR7 ;  /* 0x000000078d897c20 */ /* 0x000fe20008410000 */
[----:B------:R-:W-:Y:S01]  /*1f40*/  UIADD3 UR8, UR4, 0x2, URZ ;  /* 0x0000000204087890 */ /* 0x000fe2000fffe03f */
[----:B------:R-:W1:Y:S01]  /*1f50*/  MUFU.TANH R14, R14 ;  /* 0x0000000e000e7308 */ /* 0x000e620000002400 */
        /* <DEDUP_REMOVED lines=15> */
[----:B------:R-:W2:Y:S01]  /*2050*/  MUFU.TANH R136, R136 ;  /* 0x0000008800887308 */ /* 0x000ea20000002400 */
[----:B-1----:R-:W-:-:S07]  /*2060*/  FSEL R139, R14, -INF , P3 ;  /* 0xff8000000e8b7808 */ /* 0x002fce0001800000 */
[----:B------:R-:W-:Y:S08]  /*2070*/  MUFU.TANH R138, R138 ;  /* 0x0000008a008a7308 */ /* 0x000ff00000002400 */
[----:B------:R-:W-:Y:S01]  /*2080*/  MUFU.TANH R137, R137 ;  /* 0x0000008900897308 */ /* 0x000fe20000002400 */
[----:B--2---:R-:W-:-:S07]  /*2090*/  FSEL R149, R136, -INF , P5 ;  /* 0xff80000088957808 */ /* 0x004fce0002800000 */
[----:B------:R-:W1:Y:S08]  /*20a0*/  MUFU.TANH R18, R18 ;  /* 0x0000001200127308 */ /* 0x000e700000002400 */
[----:B------:R-:W-:Y:S01]  /*20b0*/  MUFU.TANH R19, R19 ;  /* 0x0000001300137308 */ /* 0x000fe20000002400 */
[----:B------:R-:W-:Y:S02]  /*20c0*/  WARPGROUP.DEPBAR.LE gsb0, 0x0 ;  /* 0x00008000000079c5 */ /* 0x000fe40000010000 */
[----:B------:R-:W-:-:S05]  /*20d0*/  WARPGROUP.ARRIVE ;  /* 0x00000000000079c5 */ /* 0x000fca0000000000 */
[----:B------:R-:W-:Y:S01]  /*20e0*/  MUFU.TANH R20, R20 ;  /* 0x0000001400147308 */ /* 0x000fe20000002400 */
[C---:B-1----:R-:W-:Y:S01]  /*20f0*/  FSEL R148, R18.reuse, -INF , P3 ;  /* 0xff80000012947808 */ /* 0x042fe20001800000 */
        /* <DEDUP_REMOVED lines=81> */
[----:B------:R-:W1:Y:S01]  /*2610*/  MUFU.EX2 R147, R147 ;  /* 0x0000009300937308 */ /* 0x000e620000000800 */
        /* <DEDUP_REMOVED lines=10> */
[----:B------:R-:W2:Y:S04]  /*26c0*/  LDS R143, [R141+0x30200] ;  /* 0x030200008d8f7984 */ /* 0x000ea80000000800 */
[----:B------:R-:W3:Y:S01]  /*26d0*/  LDS R141, [R141+0x30220] ;  /* 0x030220008d8d7984 */ /* 0x000ee20000000800 */
[--C-:B--2---:R-:W-:Y:S01]  /*26e0*/  FADD.FTZ R144, R121, -R143.reuse ;  /* 0x8000008f79907221 */ /* 0x104fe20000010000 */
[--C-:B------:R-:W-:Y:S01]  /*26f0*/  FADD.FTZ R139, R120, -R143.reuse ;  /* 0x8000008f788b7221 */ /* 0x100fe20000010000 */
[----:B------:R-:W-:Y:S01]  /*2700*/  FFMA.FTZ R121, -R15, R15, 1 ;  /* 0x3f8000000f797423 */ /* 0x000fe2000001010f */
[----:B------:R-:W-:Y:S01]  /*2710*/  FFMA.FTZ R120, -R14, R14, 1 ;  /* 0x3f8000000e787423 */ /* 0x000fe2000001010e */
[----:B-1----:R-:W-:Y:S01]  /*2720*/  FMUL.FTZ R144, R147, R144 ;  /* 0x0000009093907220 */ /* 0x002fe20000410000 */
        /* <DEDUP_REMOVED lines=8> */
[----:B------:R-:W1:Y:S01]  /*27b0*/  MUFU.EX2 R14, R14 ;  /* 0x0000000e000e7308 */ /* 0x000e620000000800 */
[----:B------:R-:W-:Y:S01]  /*27c0*/  FSEL R15, R137, -INF , P1 ;  /* 0xff800000890f7808 */ /* 0x000fe20000800000 */
[--C-:B------:R-:W-:Y:S01]  /*27d0*/  FADD.FTZ R149, R128, -R143.reuse ;  /* 0x8000008f80957221 */ /* 0x100fe20000010000 */
[----:B------:R-:W-:Y:S01]  /*27e0*/  FMUL.FTZ R120, R120, R139 ;  /* 0x0000008b78787220 */ /* 0x000fe20000410000 */
[----:B------:R-:W-:Y:S01]  /*27f0*/  FMUL.FTZ R139, R150, UR7 ;  /* 0x00000007968b7c20 */ /* 0x000fe20008410000 */
[----:B------:R-:W-:Y:S01]  /*2800*/  FADD.FTZ R150, R125, -R143 ;  /* 0x8000008f7d967221 */ /* 0x000fe20000010000 */
[--C-:B------:R-:W-:Y:S01]  /*2810*/  FFMA.FTZ R15, R15, UR4, -R12.reuse ;  /* 0x000000040f0f7c23 */ /* 0x100fe2000801080c */
[----:B------:R-:W-:Y:S01]  /*2820*/  FFMA.FTZ R128, -R138, R138, 1 ;  /* 0x3f8000008a807423 */ /* 0x000fe2000001018a */
[----:B------:R-:W2:Y:S01]  /*2830*/  MUFU.EX2 R136, R136 ;  /* 0x0000008800887308 */ /* 0x000ea20000000800 */
        /* <DEDUP_REMOVED lines=8> */
[----:B-1----:R-:W-:Y:S01]  /*28c0*/  FMUL.FTZ R151, R14, R151 ;  /* 0x000000970e977220 */ /* 0x002fe20000410000 */
[----:B------:R-:W-:Y:S01]  /*28d0*/  ISETP.GT.AND P5, PT, R0, 0x19, PT ;  /* 0x000000190000780c */ /* 0x000fe20003fa4270 */
[----:B------:R-:W-:Y:S01]  /*28e0*/  FADD.FTZ R133, R133, -R143 ;  /* 0x8000008f85857221 */ /* 0x000fe20000010000 */
[----:B------:R-:W-:Y:S01]  /*28f0*/  FSEL R153, R140, -INF , P4 ;  /* 0xff8000008c997808 */ /* 0x000fe20002000000 */
[----:B------:R-:W-:Y:S01]  /*2900*/  FMUL.FTZ R124, R124, R151 ;  /* 0x000000977c7c7220 */ /* 0x000fe20000410000 */
[----:B------:R-:W-:Y:S01]  /*2910*/  FFMA.FTZ R140, -R140, R140, 1 ;  /* 0x3f8000008c8c7423 */ /* 0x000fe2000001018c */
[----:B---3--:R-:W-:Y:S01]  /*2920*/  FADD.FTZ R122, R122, -R141 ;  /* 0x8000008d7a7a7221 */ /* 0x008fe20000010000 */
[----:B------:R-:W1:Y:S01]  /*2930*/  MUFU.TANH R139, R139 ;  /* 0x0000008b008b7308 */ /* 0x000e620000002400 */
[----:B--2---:R-:W-:Y:S01]  /*2940*/  FMUL.FTZ R151, R136, R149 ;  /* 0x0000009588977220 */ /* 0x004fe20000410000 */
[--C-:B------:R-:W-:Y:S01]  /*2950*/  FFMA.FTZ R149, R148, UR4, -R13.reuse ;  /* 0x0000000494957c23 */ /* 0x100fe2000801080d */
[----:B------:R-:W-:Y:S01]  /*2960*/  FFMA.FTZ R148, R138, UR4, -R13 ;  /* 0x000000048a947c23 */ /* 0x000fe2000801080d */
[--C-:B------:R-:W-:Y:S01]  /*2970*/  FFMA.FTZ R152, R153, UR4, -R12.reuse ;  /* 0x0000000499987c23 */ /* 0x100fe2000801080c */
[----:B------:R-:W-:Y:S01]  /*2980*/  FMUL.FTZ R128, R128, R151 ;  /* 0x0000009780807220 */ /* 0x000fe20000410000 */
[----:B------:R-:W-:Y:S01]  /*2990*/  FSEL R151, R142, -INF , P3 ;  /* 0xff8000008e977808 */ /* 0x000fe20001800000 */
[--C-:B------:R-:W-:Y:S01]  /*29a0*/  FADD.FTZ R127, R127, -R141.reuse ;  /* 0x8000008d7f7f7221 */ /* 0x100fe20000010000 */
[----:B------:R-:W2:Y:S01]  /*29b0*/  MUFU.TANH R144, R144 ;  /* 0x0000009000907308 */ /* 0x000ea20000002400 */
        /* <DEDUP_REMOVED lines=13> */
[----:B-1----:R-:W-:Y:S01]  /*2a90*/  FSEL R153, R139, -INF , P4 ;  /* 0xff8000008b997808 */ /* 0x002fe20002000000 */
[----:B------:R-:W-:Y:S01]  /*2aa0*/  FADD.FTZ R134, R134, -R141 ;  /* 0x8000008d86867221 */ /* 0x000fe20000010000 */
[----:B------:R1:W3:Y:S01]  /*2ab0*/  MUFU.EX2 R142, R152 ;  /* 0x00000098008e7308 */ /* 0x0002e20000000800 */
[C---:B--2---:R-:W-:Y:S01]  /*2ac0*/  FSEL R155, R144.reuse, -INF , P5 ;  /* 0xff800000909b7808 */ /* 0x044fe20002800000 */
[--C-:B------:R-:W-:Y:S01]  /*2ad0*/  FFMA.FTZ R151, R151, UR4, -R13.reuse ;  /* 0x0000000497977c23 */ /* 0x100fe2000801080d */
[----:B------:R-:W-:Y:S01]  /*2ae0*/  FFMA.FTZ R153, R153, UR4, -R13 ;  /* 0x0000000499997c23 */ /* 0x000fe2000801080d */
[----:B------:R-:W-:Y:S01]  /*2af0*/  FADD.FTZ R135, R135, -R141 ;  /* 0x8000008d87877221 */ /* 0x000fe20000010000 */
[----:B------:R-:W-:Y:S01]  /*2b00*/  FFMA.FTZ R21, -R21, R21, 1 ;  /* 0x3f80000015157423 */ /* 0x000fe20000010115 */
[----:B------:R-:W-:Y:S01]  /*2b10*/  FFMA.FTZ R155, R155, UR4, -R13 ;  /* 0x000000049b9b7c23 */ /* 0x000fe2000801080d */
[----:B------:R-:W-:Y:S01]  /*2b20*/  FFMA.FTZ R145, -R145, R145, 1 ;  /* 0x3f80000091917423 */ /* 0x000fe20000010191 */
[----:B------:R-:W2:Y:S01]  /*2b30*/  MUFU.EX2 R154, R154 ;  /* 0x0000009a009a7308 */ /* 0x000ea20000000800 */
[----:B-1----:R-:W-:Y:S01]  /*2b40*/  FSEL R152, R23, -INF , P3 ;  /* 0xff80000017987808 */ /* 0x002fe20001800000 */
[----:B------:R-:W-:Y:S01]  /*2b50*/  FFMA.FTZ R139, -R139, R139, 1 ;  /* 0x3f8000008b8b7423 */ /* 0x000fe2000001018b */
[----:B------:R-:W-:Y:S01]  /*2b60*/  FFMA.FTZ R144, -R144, R144, 1 ;  /* 0x3f80000090907423 */ /* 0x000fe20000010190 */
[----:B------:R-:W-:-:S02]  /*2b70*/  UMOV UR7, 0x80000020 ;  /* 0x8000002000077882 */ /* 0x000fc40000000000 */
[----:B------:R-:W-:Y:S01]  /*2b80*/  FFMA.FTZ R152, R152, UR4, -R13 ;  /* 0x0000000498987c23 */ /* 0x000fe2000801080d */
[----:B------:R-:W-:Y:S01]  /*2b90*/  USHF.R.U32.HI UR4, URZ, 0x4, UR37 ;  /* 0x000000043f047899 */ /* 0x000fe20008011625 */
[----:B------:R-:W1:Y:S01]  /*2ba0*/  MUFU.EX2 R138, R138 ;  /* 0x0000008a008a7308 */ /* 0x000e620000000800 */
[----:B---3--:R-:W-:Y:S02]  /*2bb0*/  FMUL.FTZ R143, R142, R132 ;  /* 0x000000848e8f7220 */ /* 0x008fe40000410000 */
[----:B------:R-:W-:-:S04]  /*2bc0*/  ULOP3.LUT UR4, UR4, 0x3fff, URZ, 0xc0, !UPT ;  /* 0x00003fff04047892 */ /* 0x000fc8000f8ec03f */
[----:B------:R-:W-:Y:S01]  /*2bd0*/  ULOP3.LUT UR9, UR4, 0x1000000, URZ, 0xfc, !UPT ;  /* 0x0100000004097892 */ /* 0x000fe2000f8efc3f */
[----:B------:R-:W3:Y:S01]  /*2be0*/  MUFU.EX2 R149, R149 ;  /* 0x0000009500957308 */ /* 0x000ee20000000800 */
[----:B--2---:R-:W-:Y:S01]  /*2bf0*/  FMUL.FTZ R132, R154, R133 ;  /* 0x000000859a847220 */ /* 0x004fe20000410000 */
[----:B------:R-:W-:Y:S01]  /*2c00*/  FMUL.FTZ R133, R140, R143 ;  /* 0x0000008f8c857220 */ /* 0x000fe20000410000 */
[----:B------:R-:W-:Y:S02]  /*2c10*/  UMOV UR4, UR8 ;  /* 0x0000000800047c82 */ /* 0x000fe40008000000 */
[----:B------:R-:W-:Y:S01]  /*2c20*/  FMUL.FTZ R132, R145, R132 ;  /* 0x0000008491847220 */ /* 0x000fe20000410000 */
[----:B------:R-:W-:Y:S02]  /*2c30*/  UMOV UR6, UR9 ;  /* 0x0000000900067c82 */ /* 0x000fe40008000000 */
[----:B------:R-:W-:Y:S01]  /*2c40*/  MUFU.EX2 R148, R148 ;  /* 0x0000009400947308 */ /* 0x000fe20000000800 */
[----:B-1----:R-:W-:-:S04]  /*2c50*/  FMUL.FTZ R129, R138, R129 ;  /* 0x000000818a817220 */ /* 0x002fc80000410000 */
[----:B------:R-:W-:Y:S01]  /*2c60*/  FMUL.FTZ R129, R12, R129 ;  /* 0x000000810c817220 */ /* 0x000fe20000410000 */
[----:B------:R-:W-:Y:S02]  /*2c70*/  F2FP.F16.F32.PACK_AB R12, R147, R146 ;  /* 0x00000092930c723e */ /* 0x000fe400000000ff */
[----:B------:R-:W1:Y:S01]  /*2c80*/  MUFU.EX2 R150, R150 ;  /* 0x0000009600967308 */ /* 0x000e620000000800 */
[----:B---3--:R-:W-:Y:S01]  /*2c90*/  F2FP.F16.F32.PACK_AB R13, R149, R137 ;  /* 0x00000089950d723e */ /* 0x008fe200000000ff */
[----:B------:R-:W-:Y:S01]  /*2ca0*/  FMUL.FTZ R137, R137, R122 ;  /* 0x0000007a89897220 */ /* 0x000fe20000410000 */
[----:B------:R-:W-:Y:S01]  /*2cb0*/  FFMA.FTZ R122, -R19, R19, 1 ;  /* 0x3f800000137a7423 */ /* 0x000fe20000010113 */
[----:B------:R-:W-:Y:S01]  /*2cc0*/  FFMA.FTZ R19, -R20, R20, 1 ;  /* 0x3f80000014137423 */ /* 0x000fe20000010114 */
[----:B------:R-:W-:Y:S01]  /*2cd0*/  F2FP.F16.F32.PACK_AB R20, R129, R128 ;  /* 0x000000808114723e */ /* 0x000fe200000000ff */
[----:B------:R-:W-:Y:S02]  /*2ce0*/  FMUL.FTZ R18, R18, R137 ;  /* 0x0000008912127220 */ /* 0x000fe40000410000 */
[----:B------:R-:W2:Y:S08]  /*2cf0*/  MUFU.EX2 R151, R151 ;  /* 0x0000009700977308 */ /* 0x000eb00000000800 */
[----:B------:R-:W3:Y:S01]  /*2d00*/  MUFU.EX2 R152, R152 ;  /* 0x0000009800987308 */ /* 0x000ee20000000800 */
[C---:B-1----:R-:W-:Y:S01]  /*2d10*/  F2FP.F16.F32.PACK_AB R15, R150.reuse, R148 ;  /* 0x00000094960f723e */ /* 0x042fe200000000ff */
[----:B------:R-:W-:Y:S01]  /*2d20*/  BAR.SYNC.DEFER_BLOCKING 0x9, 0x180 ;  /* 0x0246000000007b1d */ /* 0x000fe20000010000 */
[----:B------:R-:W-:-:S04]  /*2d30*/  FMUL.FTZ R150, R150, R127 ;  /* 0x0000007f96967220 */ /* 0x000fc80000410000 */
[----:B------:R-:W-:Y:S01]  /*2d40*/  FMUL.FTZ R21, R21, R150 ;  /* 0x0000009615157220 */ /* 0x000fe20000410000 */
[----:B------:R-:W1:Y:S01]  /*2d50*/  MUFU.EX2 R153, R153 ;  /* 0x0000009900997308 */ /* 0x000e620000000800 */
[----:B--2---:R-:W-:-:S07]  /*2d60*/  FMUL.FTZ R130, R151, R130 ;  /* 0x0000008297827220 */ /* 0x004fce0000410000 */
[----:B------:R-:W2:Y:S01]  /*2d70*/  MUFU.EX2 R140, R155 ;  /* 0x0000009b008c7308 */ /* 0x000ea20000000800 */
[----:B---3--:R-:W-:Y:S01]  /*2d80*/  FMUL.FTZ R131, R152, R131 ;  /* 0x0000008398837220 */ /* 0x008fe20000410000 */
[----:B-1----:R-:W-:Y:S01]  /*2d90*/  FMUL.FTZ R134, R153, R134 ;  /* 0x0000008699867220 */ /* 0x002fe20000410000 */
[----:B------:R1:W-:Y:S01]  /*2da0*/  STSM.16.M88.4 [R9+0x30400], R12 ;  /* 0x0304000c09007844 */ /* 0x0003e20000000200 */
[----:B--2---:R-:W-:-:S04]  /*2db0*/  FMUL.FTZ R135, R140, R135 ;  /* 0x000000878c877220 */ /* 0x004fc80000410000 */
[----:B------:R-:W-:Y:S01]  /*2dc0*/  FMUL.FTZ R144, R144, R135 ;  /* 0x0000008790907220 */ /* 0x000fe20000410000 */
[--C-:B-1----:R-:W-:Y:S01]  /*2dd0*/  FADD.FTZ R12, R123, -R141.reuse ;  /* 0x8000008d7b0c7221 */ /* 0x102fe20000010000 */
        /* <DEDUP_REMOVED lines=18> */
[----:B--2---:R-:W2:Y:S01]  /*2f00*/  FENCE.VIEW.ASYNC.S ;  /* 0x00000000000073c6 */ /* 0x004ea20000000000 */
[----:B-1----:R-:W-:Y:S01]  /*2f10*/  FFMA.FTZ R12, -R23, R23, 1 ;  /* 0x3f800000170c7423 */ /* 0x002fe20000010117 */
[----:B------:R-:W-:Y:S01]  /*2f20*/  FMUL.FTZ R23, R139, R134 ;  /* 0x000000868b177220 */ /* 0x000fe20000410000 */
[----:B------:R-:W-:-:S02]  /*2f30*/  F2FP.F16.F32.PACK_AB R14, R125, R124 ;  /* 0x0000007c7d0e723e */ /* 0x000fc400000000ff */
[----:B------:R-:W-:Y:S01]  /*2f40*/  FMUL.FTZ R122, R12, R131 ;  /* 0x000000830c7a7220 */ /* 0x000fe20000410000 */
[----:B------:R-:W-:Y:S02]  /*2f50*/  F2FP.F16.F32.PACK_AB R12, R121, R120 ;  /* 0x00000078790c723e */ /* 0x000fe400000000ff */
[----:B------:R-:W-:Y:S02]  /*2f60*/  F2FP.F16.F32.PACK_AB R13, R149, R18 ;  /* 0x00000012950d723e */ /* 0x000fe400000000ff */
[----:B------:R-:W-:Y:S02]  /*2f70*/  F2FP.F16.F32.PACK_AB R15, R21, R148 ;  /* 0x00000094150f723e */ /* 0x000fe400000000ff */
        /* <DEDUP_REMOVED lines=85> */
.L_x_379:
        /* <DEDUP_REMOVED lines=62> */
.L_x_380:
        /* <DEDUP_REMOVED lines=12> */
.L_x_370:
[----:B--2---:R-:W2:Y:S01]  /*3970*/  LDC R10, c[0x0][0x850] ;  /* 0x00021400ff0a7b82 */ /* 0x004ea20000000800 */
[----:B------:R-:W4:Y:S01]  /*3980*/  S2R R9, SR_CTAID.Y ;  /* 0x0000000000097919 */ /* 0x000f220000002600 */
[----:B------:R-:W-:Y:S01]  /*3990*/  ULDC.64 UR4, c[0x0][0x818] ;  /* 0x0002060000047ab9 */ /* 0x000fe20000000a00 */
[----:B------:R-:W-:Y:S01]  /*39a0*/  ULDC.64 UR6, c[0x0][0x840] ;  /* 0x0002100000067ab9 */ /* 0x000fe20000000a00 */
[----:B-1----:R-:W-:Y:S01]  /*39b0*/  IMAD R16, R16, 0x1800, R17 ;  /* 0x0000180010107824 */ /* 0x002fe200078e0211 */
[----:B------:R-:W1:Y:S01]  /*39c0*/  S2R R8, SR_CTAID.X ;  /* 0x0000000000087919 */ /* 0x000e620000002500 */
[----:B------:R-:W5:Y:S03]  /*39d0*/  S2R R7, SR_CTAID.Z ;  /* 0x0000000000077919 */ /* 0x000f660000002700 */
[----:B------:R-:W-:Y:S02]  /*39e0*/  LEA R16, R16, UR36, 0x2 ;  /* 0x0000002410107c11 */ /* 0x000fe4000f8e10ff */
[----:B--2---:R-:W-:Y:S01]  /*39f0*/  ISETP.NE.AND P0, PT, R10, 0x1, PT ;  /* 0x000000010a00780c */ /* 0x004fe20003f05270 */
[----:B----4-:R-:W-:-:S12]  /*3a00*/  IMAD.MOV.U32 R6, RZ, RZ, R9 ;  /* 0x000000ffff067224 */ /* 0x010fd800078e0009 */
[----:B------:R-:W2:Y:S01]  /*3a10*/  @P0 LDC R0, c[0x0][0x854] ;  /* 0x00021500ff000b82 */ /* 0x000ea20000000800 */
[----:B-1----:R-:W-:-:S05]  /*3a20*/  IMAD R4, R8, 0x4800, RZ ;  /* 0x0000480008047824 */ /* 0x002fca00078e02ff */
[----:B------:R-:W-:Y:S02]  /*3a30*/  SHF.R.S32.HI R5, RZ, 0x1f, R4 ;  /* 0x0000001fff057819 */ /* 0x000fe40000011404 */
[----:B---3--:R-:W1:Y:S01]  /*3a40*/  @P0 LDC R3, c[0x0][0x858] ;  /* 0x00021600ff030b82 */ /* 0x008e620000000800 */
[----:B--2---:R-:W-:-:S05]  /*3a50*/  @P0 IMAD.HI.U32 R0, R9, R0, RZ ;  /* 0x0000000009000227 */ /* 0x004fca00078e00ff */
[----:B-1----:R-:W-:-:S04]  /*3a60*/  @P0 SHF.R.U32.HI R6, RZ, R3, R0 ;  /* 0x00000003ff060219 */ /* 0x002fc80000011600 */
[----:B------:R-:W-:Y:S01]  /*3a70*/  SHF.R.S32.HI R0, RZ, 0x1f, R6 ;  /* 0x0000001fff007819 */ /* 0x000fe20000011406 */
[----:B------:R-:W-:-:S04]  /*3a80*/  IMAD.WIDE.U32 R2, R6, UR4, R4 ;  /* 0x0000000406027c25 */ /* 0x000fc8000f8e0004 */
[C---:B------:R-:W-:Y:S02]  /*3a90*/  IMAD R11, R0.reuse, UR4, RZ ;  /* 0x00000004000b7c24 */ /* 0x040fe4000f8e02ff */
[----:B------:R-:W-:Y:S02]  /*3aa0*/  IMAD R15, R0, UR6, RZ ;  /* 0x00000006000f7c24 */ /* 0x000fe4000f8e02ff */
[C---:B------:R-:W-:Y:S01]  /*3ab0*/  IMAD R13, R6.reuse, UR5, R11 ;  /* 0x00000005060d7c24 */ /* 0x040fe2000f8e020b */
[----:B-----5:R-:W-:Y:S01]  /*3ac0*/  SHF.R.S32.HI R11, RZ, 0x1f, R7 ;  /* 0x0000001fff0b7819 */ /* 0x020fe20000011407 */
[----:B------:R-:W-:Y:S01]  /*3ad0*/  ULDC.64 UR4, c[0x0][0x820] ;  /* 0x0002080000047ab9 */ /* 0x000fe20000000a00 */
[----:B------:R-:W-:-:S04]  /*3ae0*/  IMAD.WIDE.U32 R4, R6, UR6, R4 ;  /* 0x0000000606047c25 */ /* 0x000fc8000f8e0004 */
[----:B------:R-:W-:Y:S02]  /*3af0*/  IMAD R12, R11, UR4, RZ ;  /* 0x000000040b0c7c24 */ /* 0x000fe4000f8e02ff */
[----:B------:R-:W-:Y:S01]  /*3b00*/  IMAD R15, R6, UR7, R15 ;  /* 0x00000007060f7c24 */ /* 0x000fe2000f8e020f */
[----:B------:R-:W-:Y:S01]  /*3b10*/  ULDC.64 UR6, c[0x0][0x848] ;  /* 0x0002120000067ab9 */ /* 0x000fe20000000a00 */
[----:B------:R-:W-:Y:S02]  /*3b20*/  IMAD.IADD R3, R3, 0x1, R13 ;  /* 0x0000000103037824 */ /* 0x000fe400078e020d */
[----:B------:R-:W-:Y:S02]  /*3b30*/  IMAD R18, R11, UR6, RZ ;  /* 0x000000060b127c24 */ /* 0x000fe4000f8e02ff */
[----:B------:R-:W-:Y:S02]  /*3b40*/  IMAD R11, R7, UR5, R12 ;  /* 0x00000005070b7c24 */ /* 0x000fe4000f8e020c */
[----:B------:R-:W1:Y:S01]  /*3b50*/  S2R R12, SR_TID.X ;  /* 0x00000000000c7919 */ /* 0x000e620000002100 */
[----:B------:R-:W-:-:S02]  /*3b60*/  IMAD.IADD R15, R5, 0x1, R15 ;  /* 0x00000001050f7824 */ /* 0x000fc400078e020f */
[----:B------:R-:W-:Y:S02]  /*3b70*/  IMAD.MOV.U32 R14, RZ, RZ, R4 ;  /* 0x000000ffff0e7224 */ /* 0x000fe400078e0004 */
[----:B------:R-:W-:Y:S01]  /*3b80*/  IMAD.WIDE.U32 R4, R7, UR4, R2 ;  /* 0x0000000407047c25 */ /* 0x000fe2000f8e0002 */
[----:B------:R-:W-:-:S03]  /*3b90*/  ULDC UR4, c[0x0][0x740] ;  /* 0x0001d00000047ab9 */ /* 0x000fc60000000800 */
[----:B------:R-:W-:Y:S01]  /*3ba0*/  FMUL.FTZ R72, R72, UR4 ;  /* 0x0000000448487c20 */ /* 0x000fe20008410000 */
[----:B------:R-:W-:Y:S02]  /*3bb0*/  IMAD R13, R7, UR7, R18 ;  /* 0x00000007070d7c24 */ /* 0x000fe4000f8e0212 */
        /* <DEDUP_REMOVED lines=52> */
[----:B-1----:R-:W-:-:S05]  /*3f00*/  ISETP.NE.AND P1, PT, R12, 0x80, PT ;  /* 0x000000800c00780c */ /* 0x002fca0003f25270 */
[----:B------:R-:W-:Y:S02]  /*3f10*/  ULDC UR4, c[0x0][0x870] ;  /* 0x00021c0000047ab9 */ /* 0x000fe40000000800 */
[----:B------:R-:W1:Y:S01]  /*3f20*/  LDC.64 R18, c[0x0][0x800] ;  /* 0x00020000ff127b82 */ /* 0x000e620000000a00 */
[----:B------:R-:W-:Y:S01]  /*3f30*/  IMAD R8, R8, UR4, RZ ;  /* 0x0000000408087c24 */ /* 0x000fe2000f8e02ff */
[----:B------:R-:W-:Y:S01]  /*3f40*/  ULDC UR4, c[0x0][0x80c] ;  /* 0x0002030000047ab9 */ /* 0x000fe20000000800 */
[----:B------:R-:W-:Y:S01]  /*3f50*/  BSSY B0, `(.L_x_382) ;  /* 0x0000023000007945 */ /* 0x000fe20003800000 */
[----:B------:R-:W-:Y:S02]  /*3f60*/  IMAD R7, R7, UR4, RZ ;  /* 0x0000000407077c24 */ /* 0x000fe4000f8e02ff */
[----:B------:R-:W-:Y:S01]  /*3f70*/  IMAD R8, R8, UR4, RZ ;  /* 0x0000000408087c24 */ /* 0x000fe2000f8e02ff */
[----:B------:R-:W-:Y:S01]  /*3f80*/  ULDC.64 UR4, c[0x0][0x868] ;  /* 0x00021a0000047ab9 */ /* 0x000fe20000000a00 */
[----:B------:R-:W2:Y:S01]  /*3f90*/  LDC.64 R20, c[0x0][0x828] ;  /* 0x00020a00ff147b82 */ /* 0x000ea20000000a00 */
[----:B------:R-:W-:-:S02]  /*3fa0*/  SHF.R.S32.HI R11, RZ, 0x1f, R7 ;  /* 0x0000001fff0b7819 */ /* 0x000fc40000011407 */
[----:B------:R-:W-:Y:S02]  /*3fb0*/  IADD3 R7, P0, P2, R8, R7, R6 ;  /* 0x0000000708077210 */ /* 0x000fe40007a1e006 */
[----:B------:R-:W-:Y:S01]  /*3fc0*/  SHF.R.S32.HI R8, RZ, 0x1f, R8 ;  /* 0x0000001fff087819 */ /* 0x000fe20000011408 */
[----:B------:R3:W-:Y:S03]  /*3fd0*/  STS.128 [R16], R24 ;  /* 0x0000001810007388 */ /* 0x0007e60000000c00 */
[----:B------:R-:W-:Y:S01]  /*3fe0*/  IADD3.X R8, R8, R11, R0, P0, P2 ;  /* 0x0000000b08087210 */ /* 0x000fe200007e4400 */
[C---:B------:R-:W-:Y:S01]  /*3ff0*/  IMAD.SHL.U32 R11, R7.reuse, 0x4, RZ ;  /* 0x00000004070b7824 */ /* 0x040fe200078e00ff */
[----:B------:R3:W-:Y:S02]  /*4000*/  STS.128 [R16+0x800], R28 ;  /* 0x0008001c10007388 */ /* 0x0007e40000000c00 */
[----:B------:R-:W-:Y:S01]  /*4010*/  SHF.L.U64.HI R8, R7, 0x2, R8 ;  /* 0x0000000207087819 */ /* 0x000fe20000010208 */
[----:B------:R-:W-:Y:S01]  /*4020*/  IMAD.MOV R0, RZ, RZ, -R6 ;  /* 0x000000ffff007224 */ /* 0x000fe200078e0a06 */
[----:B------:R-:W-:Y:S01]  /*4030*/  IADD3 R12, P0, R11, UR4, RZ ;  /* 0x000000040b0c7c10 */ /* 0x000fe2000ff1e0ff */
[----:B------:R3:W-:Y:S01]  /*4040*/  STS.128 [R16+0x1000], R32 ;  /* 0x0010002010007388 */ /* 0x0007e20000000c00 */
[----:B-1----:R-:W-:Y:S01]  /*4050*/  LEA R18, P2, R4, R18, 0x2 ;  /* 0x0000001204127211 */ /* 0x002fe200078410ff */
[----:B------:R-:W-:Y:S01]  /*4060*/  IMAD R9, R10, R0, R9 ;  /* 0x000000000a097224 */ /* 0x000fe200078e0209 */
[----:B------:R-:W-:Y:S01]  /*4070*/  IADD3.X R13, R8, UR5, RZ, P0, !PT ;  /* 0x00000005080d7c10 */ /* 0x000fe200087fe4ff */
[----:B------:R3:W-:Y:S01]  /*4080*/  STS.128 [R16+0x1800], R36 ;  /* 0x0018002410007388 */ /* 0x0007e20000000c00 */
[----:B--2---:R-:W-:-:S03]  /*4090*/  LEA R20, P3, R2, R20, 0x2 ;  /* 0x0000001402147211 */ /* 0x004fc600078610ff */
        /* <DEDUP_REMOVED lines=8> */
[----:B------:R-:W-:Y:S05]  /*4120*/  @P1 BRA `(.L_x_383) ;  /* 0x0000000000141947 */ /* 0x000fea0003800000 */
.L_x_384:
[----:B------:R-:W2:Y:S04]  /*4130*/  LDG.E.STRONG.GPU R0, desc[UR38][R12.64] ;  /* 0x000000260c007981 */ /* 0x000ea8000c1ef900 */
[----:B--2---:R-:W-:Y:S01]  /*4140*/  CCTL.IVALL ;  /* 0x00000000ff00798f */ /* 0x004fe20002000000 */
[----:B------:R-:W-:Y:S05]  /*4150*/  YIELD ;  /* 0x0000000000007946 */ /* 0x000fea0003800000 */
[----:B------:R-:W-:-:S13]  /*4160*/  ISETP.NE.AND P0, PT, R0, R9, PT ;  /* 0x000000090000720c */ /* 0x000fda0003f05270 */
[----:B------:R-:W-:Y:S05]  /*4170*/  @P0 BRA `(.L_x_384) ;  /* 0xfffffffc00ec0947 */ /* 0x000fea000383ffff */
.L_x_383:
[----:B------:R-:W-:Y:S05]  /*4180*/  BSYNC B0 ;  /* 0x0000000000007941 */ /* 0x000fea0003800000 */
.L_x_382:
[----:B------:R-:W-:Y:S01]  /*4190*/  UMOV UR4, 0xffffffff ;  /* 0xffffffff00047882 */ /* 0x000fe20000000000 */
[----:B------:R-:W-:Y:S02]  /*41a0*/  LEA.HI.X R19, R4, R19, R15, 0x2, P2 ;  /* 0x0000001304137211 */ /* 0x000fe400010f140f */
[----:B------:R-:W-:Y:S01]  /*41b0*/  LEA.HI.X R14, R2, R21, R14, 0x2, P3 ;  /* 0x00000015020e7211 */ /* 0x000fe200018f140e */
[----:B------:R-:W-:Y:S06]  /*41c0*/  BRA.DIV UR4, `(.L_x_385) ;  /* 0x00000042042c7947 */ /* 0x000fec000b800000 */
[----:B------:R-:W-:Y:S01]  /*41d0*/  NOP ;  /* 0x0000000000007918 */ /* 0x000fe20000000000 */
.L_x_478:
[----:B------:R-:W-:Y:S01]  /*41e0*/  @!PT LDS RZ, [RZ] ;  /* 0x00000000fffff984 */ /* 0x000fe20000000800 */
[----:B------:R-:W-:Y:S01]  /*41f0*/  @!PT LDS RZ, [RZ] ;  /* 0x00000000fffff984 */ /* 0x000fe20000000800 */
[----:B------:R-:W-:Y:S01]  /*4200*/  @!PT LDS RZ, [RZ] ;  /* 0x00000000fffff984 */ /* 0x000fe20000000800 */
[----:B------:R-:W-:Y:S01]  /*4210*/  @!PT LDS RZ, [RZ] ;  /* 0x00000000fffff984 */ /* 0x000fe20000000800 */
[----:B------:R1:W-:Y:S06]  /*4220*/  MEMBAR.ALL.CTA ;  /* 0x0000000000007992 */ /* 0x0003ec0000008000 */
[----:B-1----:R-:W1:Y:S01]  /*4230*/  FENCE.VIEW.ASYNC.S ;  /* 0x00000000000073c6 */ /* 0x002e620000000000 */
[----:B------:R-:W-:Y:S05]  /*4240*/  WARPSYNC.ALL ;  /* 0x0000000000007948 */ /* 0x000fea0003800000 */
[----:B------:R-:W-:Y:S01]  /*4250*/  BSSY B0, `(.L_x_386) ;  /* 0x0000010000007945 */ /* 0x000fe20003800000 */
        /* <DEDUP_REMOVED lines=8> */
.L_x_388:
[----:B------:R-:W-:Y:S01]  /*42e0*/  @P0 ELECT P2, URZ, PT ;  /* 0x00000000003f082f */ /* 0x000fe20003840000 */
[----:B------:R1:W-:-:S12]  /*42f0*/  UBLKRED.G.S.ADD.F32.RN [UR4], [UR36], UR6, desc[UR8] ;  /* 0x00000804240073bb */ /* 0x0003d800080a1406 */
[----:B------:R-:W-:Y:S02]  /*4300*/  @P2 PLOP3.LUT P0, PT, P2, PT, PT, 0x8, 0x0 ;  /* 0x000000000000281c */ /* 0x000fe4000170e170 */
[----:B------:R-:W-:-:S11]  /*4310*/  PLOP3.LUT P2, PT, PT, PT, PT, 0x8, 0x0 ;  /* 0x000000000000781c */ /* 0x000fd60003f4e170 */
[----:B-1----:R-:W-:Y:S05]  /*4320*/  @P0 BRA.U.ANY `(.L_x_388) ;  /* 0xfffffffd00ec0947 */ /* 0x002fea000393ffff */
[----:B------:R0:W-:Y:S01]  /*4330*/  UTMACMDFLUSH ;  /* 0x00000000000079b7 */ /* 0x0001e20000000000 */
[----:B------:R-:W-:-:S04]  /*4340*/  DEPBAR.LE SB0, 0x0 ;  /* 0x000080000000791a */ /* 0x000fc80000000000 */
.L_x_387:
[----:B------:R-:W-:Y:S05]  /*4350*/  BSYNC B0 ;  /* 0x0000000000007941 */ /* 0x000fea0003800000 */
.L_x_386:
        /* <DEDUP_REMOVED lines=12> */
[----:B------:R-:W-:-:S05]  /*4420*/  IMAD.MOV.U32 R3, RZ, RZ, 0x1 ;  /* 0x00000001ff037424 */ /* 0x000fca00078e00ff */
[----:B------:R1:W-:Y:S02]  /*4430*/  REDG.E.ADD.S32.STRONG.GPU desc[UR38][R12.64], R3 ;  /* 0x000000030c00798e */ /* 0x0003e4000c10e3a6 */
.L_x_390:
[----:B------:R-:W-:Y:S05]  /*4440*/  BSYNC B0 ;  /* 0x0000000000007941 */ /* 0x000fea0003800000 */
.L_x_389:
[----:B------:R-:W-:Y:S06]  /*4450*/  BAR.SYNC.DEFER_BLOCKING 0x1, 0x180 ;  /* 0x0046000000007b1d */ /* 0x000fec0000010000 */
[----:B------:R-:W-:Y:S01]  /*4460*/  ULDC.64 UR4, c[0x0][0x860] ;  /* 0x0002180000047ab9 */ /* 0x000fe20000000a00 */
[----:B------:R-:W-:Y:S01]  /*4470*/  BSSY B0, `(.L_x_391) ;  /* 0x0000015000007945 */ /* 0x000fe20003800000 */
[----:B------:R-:W-:-:S04]  /*4480*/  IADD3 R2, P0, R11, UR4, RZ ;  /* 0x000000040b027c10 */ /* 0x000fc8000ff1e0ff */
[----:B-1----:R-:W-:Y:S01]  /*4490*/  IADD3.X R3, R8, UR5, RZ, P0, !PT ;  /* 0x0000000508037c10 */ /* 0x002fe200087fe4ff */
        /* <DEDUP_REMOVED lines=13> */
.L_x_393:
[----:B------:R-:W2:Y:S04]  /*4570*/  LDG.E.STRONG.GPU R0, desc[UR38][R2.64] ;  /* 0x0000002602007981 */ /* 0x000ea8000c1ef900 */
[----:B--2---:R-:W-:Y:S01]  /*4580*/  CCTL.IVALL ;  /* 0x00000000ff00798f */ /* 0x004fe20002000000 */
[----:B------:R-:W-:Y:S05]  /*4590*/  YIELD ;  /* 0x0000000000007946 */ /* 0x000fea0003800000 */
[----:B------:R-:W-:-:S13]  /*45a0*/  ISETP.NE.AND P0, PT, R0, R9, PT ;  /* 0x000000090000720c */ /* 0x000fda0003f05270 */
[----:B------:R-:W-:Y:S05]  /*45b0*/  @P0 BRA `(.L_x_393) ;  /* 0xfffffffc00ec0947 */ /* 0x000fea000383ffff */
.L_x_392:
[----:B------:R-:W-:Y:S05]  /*45c0*/  BSYNC B0 ;  /* 0x0000000000007941 */ /* 0x000fea0003800000 */
.L_x_391:
[----:B------:R-:W-:-:S03]  /*45d0*/  UMOV UR4, 0xffffffff ;  /* 0xffffffff00047882 */ /* 0x000fc60000000000 */
[----:B------:R-:W-:Y:S05]  /*45e0*/  BRA.DIV UR4, `(.L_x_394) ;  /* 0x0000003e04407947 */ /* 0x000fea000b800000 */
[----:B------:R-:W-:Y:S01]  /*45f0*/  NOP ;  /* 0x0000000000007918 */ /* 0x000fe20000000000 */
.L_x_481:
[----:B------:R-:W-:Y:S01]  /*4600*/  @!PT LDS RZ, [RZ] ;  /* 0x00000000fffff984 */ /* 0x000fe20000000800 */
[----:B------:R-:W-:Y:S01]  /*4610*/  @!PT LDS RZ, [RZ] ;  /* 0x00000000fffff984 */ /* 0x000fe20000000800 */
[----:B------:R-:W-:Y:S01]  /*4620*/  @!PT LDS RZ, [RZ] ;  /* 0x00000000fffff984 */ /* 0x000fe20000000800 */
[----:B------:R-:W-:Y:S01]  /*4630*/  @!PT LDS RZ, [RZ] ;  /* 0x00000000fffff984 */ /* 0x000fe20000000800 */
[----:B------:R2:W-:Y:S06]  /*4640*/  MEMBAR.ALL.CTA ;  /* 0x0000000000007992 */ /* 0x0005ec0000008000 */
[----:B--2---:R-:W2:Y:S01]  /*4650*/  FENCE.VIEW.ASYNC.S ;  /* 0x00000000000073c6 */ /* 0x004ea20000000000 */
[----:B------:R-:W-:Y:S05]  /*4660*/  WARPSYNC.ALL ;  /* 0x0000000000007948 */ /* 0x000fea0003800000 */
[----:B------:R-:W-:Y:S01]  /*4670*/  BSSY B0, `(.L_x_395) ;  /* 0x0000010000007945 */ /* 0x000fe20003800000 */
[----:B--2---:R-:W-:Y:S06]  /*4680*/  BAR.SYNC.DEFER_BLOCKING 0x1, 0x180 ;  /* 0x0046000000007b1d */ /* 0x004fec0000010000 */
[----:B------:R-:W-:Y:S05]  /*4690*/  @P1 BRA `(.L_x_396) ;  /* 0x0000000000341947 */ /* 0x000fea0003800000 */
[----:B------:R-:W-:Y:S01]  /*46a0*/  R2UR UR4, R18 ;  /* 0x00000000120472ca */ /* 0x000fe200000e0000 */
[----:B------:R-:W-:Y:S01]  /*46b0*/  UMOV UR6, 0x1200 ;  /* 0x0000120000067882 */ /* 0x000fe20000000000 */
[----:B------:R-:W-:Y:S01]  /*46c0*/  R2UR UR5, R19 ;  /* 0x00000000130572ca */ /* 0x000fe200000e0000 */
[----:B------:R-:W-:Y:S01]  /*46d0*/  UMOV UR8, 0x0 ;  /* 0x0000000000087882 */ /* 0x000fe20000000000 */
[----:B------:R-:W-:Y:S01]  /*46e0*/  PLOP3.LUT P0, PT, PT, PT, PT, 0x80, 0x0 ;  /* 0x000000000000781c */ /* 0x000fe20003f0f070 */
[----:B------:R-:W-:-:S12]  /*46f0*/  UMOV UR9, 0x14f00000 ;  /* 0x14f0000000097882 */ /* 0x000fd80000000000 */
.L_x_397:
[----:B------:R-:W-:Y:S01]  /*4700*/  @P0 ELECT P2, URZ, PT ;  /* 0x00000000003f082f */ /* 0x000fe20003840000 */
[----:B------:R2:W-:-:S12]  /*4710*/  UBLKRED.G.S.ADD.F32.RN [UR4], [UR36], UR6, desc[UR8] ;  /* 0x00000804240073bb */ /* 0x0005d800080a1406 */
[----:B------:R-:W-:Y:S02]  /*4720*/  @P2 PLOP3.LUT P0, PT, P2, PT, PT, 0x8, 0x0 ;  /* 0x000000000000281c */ /* 0x000fe4000170e170 */
[----:B------:R-:W-:-:S11]  /*4730*/  PLOP3.LUT P2, PT, PT, PT, PT, 0x8, 0x0 ;  /* 0x000000000000781c */ /* 0x000fd60003f4e170 */
[----:B--2---:R-:W-:Y:S05]  /*4740*/  @P0 BRA.U.ANY `(.L_x_397) ;  /* 0xfffffffd00ec0947 */ /* 0x004fea000393ffff */
[----:B------:R0:W-:Y:S01]  /*4750*/  UTMACMDFLUSH ;  /* 0x00000000000079b7 */ /* 0x0001e20000000000 */
[----:B------:R-:W-:-:S04]  /*4760*/  DEPBAR.LE SB0, 0x0 ;  /* 0x000080000000791a */ /* 0x000fc80000000000 */
.L_x_396:
[----:B------:R-:W-:Y:S05]  /*4770*/  BSYNC B0 ;  /* 0x0000000000007941 */ /* 0x000fea0003800000 */
.L_x_395:
[----:B------:R-:W-:Y:S01]  /*4780*/  NOP ;  /* 0x0000000000007918 */ /* 0x000fe20000000000 */
[----:B------:R-:W-:Y:S05]  /*4790*/  @P1 BRA `(.L_x_362) ;  /* 0x00000038004c1947 */ /* 0x000fea0003800000 */
[----:B------:R-:W-:Y:S01]  /*47a0*/  IMAD.MOV.U32 R5, RZ, RZ, 0x1 ;  /* 0x00000001ff057424 */ /* 0x000fe200078e00ff */
        /* <DEDUP_REMOVED lines=8> */
[----:B012345:R-:W-:Y:S04]  /*4830*/  CCTL.IVALL ;  /* 0x00000000ff00798f */ /* 0x03ffe80002000000 */
[----:B------:R4:W-:Y:S01]  /*4840*/  REDG.E.ADD.S32.STRONG.GPU desc[UR38][R2.64], R5 ;  /* 0x000000050200798e */ /* 0x0009e2000c10e3a6 */
[----:B------:R-:W-:Y:S05]  /*4850*/  BRA `(.L_x_362) ;  /* 0x00000038001c7947 */ /* 0x000fea0003800000 */
.L_x_360:
        /* <DEDUP_REMOVED lines=20> */
[----:B------:R-:W-:Y:S02]  /*49a0*/  UIMAD UR6, UR10, UR8, URZ ;  /* 0x000000080a0672a4 */ /* 0x000fe4000f8e023f */
[----:B------:R-:W-:Y:S01]  /*49b0*/  USHF.R.S32.HI UR8, URZ, 0x1f, UR7 ;  /* 0x0000001f3f087899 */ /* 0x000fe20008011407 */
[----:B--2---:R-:W-:Y:S01]  /*49c0*/  ISETP.GE.AND P1, PT, R4, 0x1, PT ;  /* 0x000000010400780c */ /* 0x004fe20003f26270 */
[----:B------:R-:W-:Y:S02]  /*49d0*/  UIMAD UR6, UR11, UR9, UR6 ;  /* 0x000000090b0672a4 */ /* 0x000fe4000f8e0206 */
[----:B------:R-:W-:-:S02]  /*49e0*/  UIMAD UR9, UR7, UR13, URZ ;  /* 0x0000000d070972a4 */ /* 0x000fc4000f8e023f */
[----:B------:R-:W-:Y:S02]  /*49f0*/  UIADD3 UR5, UR5, UR6, URZ ;  /* 0x0000000605057290 */ /* 0x000fe4000fffe03f */
[----:B------:R-:W-:Y:S02]  /*4a00*/  UIMAD UR6, UR8, UR14, URZ ;  /* 0x0000000e080672a4 */ /* 0x000fe4000f8e023f */
[----:B------:R-:W-:Y:S02]  /*4a10*/  UIADD3 UR8, UP0, UR9, UR11, URZ ;  /* 0x0000000b09087290 */ /* 0x000fe4000ff1e03f */
[----:B------:R-:W-:Y:S02]  /*4a20*/  UIMAD UR12, UR7, UR15, UR6 ;  /* 0x0000000f070c72a4 */ /* 0x000fe4000f8e0206 */
[----:B------:R-:W-:Y:S02]  /*4a30*/  UIMAD.WIDE.U32 UR6, UR7, UR14, UR4 ;  /* 0x0000000e070672a5 */ /* 0x000fe4000f8e0004 */
[----:B------:R-:W-:Y:S01]  /*4a40*/  ULEA.HI.X.SX32 UR9, UR9, UR10, 0x1, UP0 ;  /* 0x0000000a09097291 */ /* 0x000fe200080f0e3f */
[----:B------:R-:W-:Y:S11]  /*4a50*/  @!P1 BRA `(.L_x_362) ;  /* 0x00000034009c9947 */ /* 0x000ff60003800000 */
        /* <DEDUP_REMOVED lines=9> */
[----:B------:R-:W-:-:S04]  /*4af0*/  LEA.HI R3, R3, R0, RZ, 0x6 ;  /* 0x0000000003037211 */ /* 0x000fc800078f30ff */
        /* <DEDUP_REMOVED lines=13> */
.L_x_432:
        /* <DEDUP_REMOVED lines=13> */
.L_x_402:
[----:B------:R-:W2:Y:S04]  /*4ca0*/  LDG.E.STRONG.GPU R6, desc[UR38][R2.64] ;  /* 0x0000002602067981 */ /* 0x000ea8000c1ef900 */
[----:B--2---:R-:W-:Y:S01]  /*4cb0*/  CCTL.IVALL ;  /* 0x00000000ff00798f */ /* 0x004fe20002000000 */
[----:B------:R-:W-:Y:S05]  /*4cc0*/  YIELD ;  /* 0x0000000000007946 */ /* 0x000fea0003800000 */
[----:B------:R-:W-:-:S13]  /*4cd0*/  ISETP.NE.AND P2, PT, R6, UR22, PT ;  /* 0x0000001606007c0c */ /* 0x000fda000bf45270 */
[----:B------:R-:W-:Y:S05]  /*4ce0*/  @P2 BRA `(.L_x_402) ;  /* 0xfffffffc00ec2947 */ /* 0x000fea000383ffff */
.L_x_401:
[----:B------:R-:W-:Y:S05]  /*4cf0*/  BSYNC B0 ;  /* 0x0000000000007941 */ /* 0x000fea0003800000 */
.L_x_400:
[----:B------:R-:W-:-:S03]  /*4d00*/  UMOV UR14, 0xffffffff ;  /* 0xffffffff000e7882 */ /* 0x000fc60000000000 */
[----:B------:R-:W-:Y:S05]  /*4d10*/  BRA.DIV UR14, `(.L_x_403) ;  /* 0x000000360e907947 */ /* 0x000fea000b800000 */
[----:B------:R-:W-:Y:S01]  /*4d20*/  NOP ;  /* 0x0000000000007918 */ /* 0x000fe20000000000 */
.L_x_484:
        /* <DEDUP_REMOVED lines=19> */
.L_x_405:
[----:B------:R-:W-:Y:S05]  /*4e60*/  BSYNC B0 ;  /* 0x0000000000007941 */ /* 0x000fea0003800000 */
.L_x_404:
        /* <DEDUP_REMOVED lines=14> */
.L_x_407:
[----:B------:R-:W-:Y:S05]  /*4f50*/  BSYNC B0 ;  /* 0x0000000000007941 */ /* 0x000fea0003800000 */
.L_x_406:
        /* <DEDUP_REMOVED lines=15> */
.L_x_409:
[----:B------:R-:W-:Y:S05]  /*5050*/  BSYNC B0 ;  /* 0x0000000000007941 */ /* 0x000fea0003800000 */
.L_x_408:
[----:B------:R-:W-:Y:S06]  /*5060*/  BAR.ARV 0xa, 0xa0 ;  /* 0x0282800000007b1d */ /* 0x000fec0000002000 */
[----:B------:R-:W-:Y:S04]  /*5070*/  BSSY B0, `(.L_x_410) ;  /* 0x0000003000007945 */ /* 0x000fe80003800000 */
[----:B------:R-:W-:Y:S05]  /*5080*/  @!P0 BRA `(.L_x_411) ;  /* 0x0000000000048947 */ /* 0x000fea0003800000 */
[----:B------:R-:W-:-:S04]  /*5090*/  DEPBAR.LE SB0, 0x1 ;  /* 0x000080400000791a */ /* 0x000fc80000000000 */
.L_x_411:
[----:B------:R-:W-:Y:S05]  /*50a0*/  BSYNC B0 ;  /* 0x0000000000007941 */ /* 0x000fea0003800000 */
.L_x_410:
[----:B------:R-:W-:Y:S06]  /*50b0*/  BAR.ARV 0xb, 0xa0 ;  /* 0x02c2800000007b1d */ /* 0x000fec0000002000 */
[----:B------:R-:W-:Y:S04]  /*50c0*/  BSSY B0, `(.L_x_412) ;  /* 0x0000003000007945 */ /* 0x000fe80003800000 */
[----:B------:R-:W-:Y:S05]  /*50d0*/  @!P0 BRA `(.L_x_413) ;  /* 0x0000000000048947 */ /* 0x000fea0003800000 */
[----:B------:R-:W-:-:S04]  /*50e0*/  DEPBAR.LE SB0, 0x0 ;  /* 0x000080000000791a */ /* 0x000fc80000000000 */
.L_x_413:
[----:B------:R-:W-:Y:S05]  /*50f0*/  BSYNC B0 ;  /* 0x0000000000007941 */ /* 0x000fea0003800000 */
.L_x_412:
        /* <DEDUP_REMOVED lines=19> */
.L_x_415:
[----:B------:R-:W-:Y:S05]  /*5230*/  BSYNC B0 ;  /* 0x0000000000007941 */ /* 0x000fea0003800000 */
.L_x_414:
        /* <DEDUP_REMOVED lines=9> */
.L_x_418:
[----:B------:R-:W2:Y:S04]  /*52d0*/  LDG.E.STRONG.GPU R6, desc[UR38][R2.64] ;  /* 0x0000002602067981 */ /* 0x000ea8000c1ef900 */
[----:B--2---:R-:W-:Y:S01]  /*52e0*/  CCTL.IVALL ;  /* 0x00000000ff00798f */ /* 0x004fe20002000000 */
[----:B------:R-:W-:Y:S05]  /*52f0*/  YIELD ;  /* 0x0000000000007946 */ /* 0x000fea0003800000 */
[----:B------:R-:W-:-:S13]  /*5300*/  ISETP.NE.AND P2, PT, R6, UR22, PT ;  /* 0x0000001606007c0c */ /* 0x000fda000bf45270 */
[----:B------:R-:W-:Y:S05]  /*5310*/  @P2 BRA `(.L_x_418) ;  /* 0xfffffffc00ec2947 */ /* 0x000fea000383ffff */
.L_x_417:
[----:B------:R-:W-:Y:S05]  /*5320*/  BSYNC B0 ;  /* 0x0000000000007941 */ /* 0x000fea0003800000 */
.L_x_416:
[----:B------:R-:W-:-:S03]  /*5330*/  UMOV UR10, 0xffffffff ;  /* 0xffffffff000a7882 */ /* 0x000fc60000000000 */
[----:B------:R-:W-:Y:S05]  /*5340*/  BRA.DIV UR10, `(.L_x_419) ;  /* 0x000000320a207947 */ /* 0x000fea000b800000 */
[----:B------:R-:W-:Y:S01]  /*5350*/  NOP ;  /* 0x0000000000007918 */ /* 0x000fe20000000000 */
.L_x_487:
        /* <DEDUP_REMOVED lines=15> */
.L_x_421:
[----:B------:R-:W-:Y:S05]  /*5450*/  BSYNC B0 ;  /* 0x0000000000007941 */ /* 0x000fea0003800000 */
.L_x_420:
        /* <DEDUP_REMOVED lines=14> */
.L_x_423:
[----:B------:R-:W-:Y:S05]  /*5540*/  BSYNC B0 ;  /* 0x0000000000007941 */ /* 0x000fea0003800000 */
.L_x_422:
        /* <DEDUP_REMOVED lines=15> */
.L_x_425:
[----:B------:R-:W-:Y:S05]  /*5640*/  BSYNC B0 ;  /* 0x0000000000007941 */ /* 0x000fea0003800000 */
.L_x_424:
[----:B------:R-:W-:Y:S06]  /*5650*/  BAR.ARV 0xa, 0xa0 ;  /* 0x0282800000007b1d */ /* 0x000fec0000002000 */
[----:B------:R-:W-:Y:S04]  /*5660*/  BSSY B0, `(.L_x_426) ;  /* 0x0000003000007945 */ /* 0x000fe80003800000 */
[----:B------:R-:W-:Y:S05]  /*5670*/  @!P0 BRA `(.L_x_427) ;  /* 0x0000000000048947 */ /* 0x000fea0003800000 */
[----:B------:R-:W-:-:S04]  /*5680*/  DEPBAR.LE SB0, 0x1 ;  /* 0x000080400000791a */ /* 0x000fc80000000000 */
.L_x_427:
[----:B------:R-:W-:Y:S05]  /*5690*/  BSYNC B0 ;  /* 0x0000000000007941 */ /* 0x000fea0003800000 */
.L_x_426:
[----:B------:R-:W-:Y:S06]  /*56a0*/  BAR.ARV 0xb, 0xa0 ;  /* 0x02c2800000007b1d */ /* 0x000fec0000002000 */
[----:B------:R-:W-:Y:S04]  /*56b0*/  BSSY B0, `(.L_x_428) ;  /* 0x0000003000007945 */ /* 0x000fe80003800000 */
[----:B------:R-:W-:Y:S05]  /*56c0*/  @!P0 BRA `(.L_x_429) ;  /* 0x0000000000048947 */ /* 0x000fea0003800000 */
[----:B------:R-:W-:-:S04]  /*56d0*/  DEPBAR.LE SB0, 0x0 ;  /* 0x000080000000791a */ /* 0x000fc80000000000 */
.L_x_429:
[----:B------:R-:W-:Y:S05]  /*56e0*/  BSYNC B0 ;  /* 0x0000000000007941 */ /* 0x000fea0003800000 */
.L_x_428:
        /* <DEDUP_REMOVED lines=19> */
.L_x_431:
[----:B------:R-:W-:Y:S05]  /*5820*/  BSYNC B0 ;  /* 0x0000000000007941 */ /* 0x000fea0003800000 */
.L_x_430:
[----:B------:R-:W-:Y:S02]  /*5830*/  UIADD3 UR4, UR4, 0x2, URZ ;  /* 0x0000000204047890 */ /* 0x000fe4000fffe03f */
[----:B------:R-:W-:Y:S01]  /*5840*/  UIADD3 UR5, UR5, 0x1, URZ ;  /* 0x0000000105057890 */ /* 0x000fe2000fffe03f */
[----:B------:R-:W-:Y:S11]  /*5850*/  @P1 BRA `(.L_x_432) ;  /* 0xfffffff000dc1947 */ /* 0x000ff6000383ffff */
.L_x_399:
[----:B------:R-:W-:-:S13]  /*5860*/  ISETP.NE.AND P1, PT, R5, RZ, PT ;  /* 0x000000ff0500720c */ /* 0x000fda0003f25270 */
[----:B------:R-:W-:Y:S05]  /*5870*/  @!P1 BRA `(.L_x_362) ;  /* 0x0000002800149947 */ /* 0x000fea0003800000 */
        /* <DEDUP_REMOVED lines=11> */
.L_x_435:
[----:B------:R-:W2:Y:S04]  /*5930*/  LDG.E.STRONG.GPU R0, desc[UR38][R2.64] ;  /* 0x0000002602007981 */ /* 0x000ea8000c1ef900 */
[----:B--2---:R-:W-:Y:S01]  /*5940*/  CCTL.IVALL ;  /* 0x00000000ff00798f */ /* 0x004fe20002000000 */
[----:B------:R-:W-:Y:S05]  /*5950*/  YIELD ;  /* 0x0000000000007946 */ /* 0x000fea0003800000 */
[----:B------:R-:W-:-:S13]  /*5960*/  ISETP.NE.AND P1, PT, R0, UR22, PT ;  /* 0x0000001600007c0c */ /* 0x000fda000bf25270 */
[----:B------:R-:W-:Y:S05]  /*5970*/  @P1 BRA `(.L_x_435) ;  /* 0xfffffffc00ec1947 */ /* 0x000fea000383ffff */
.L_x_434:
[----:B------:R-:W-:Y:S05]  /*5980*/  BSYNC B0 ;  /* 0x0000000000007941 */ /* 0x000fea0003800000 */
.L_x_433:
[----:B------:R-:W-:-:S03]  /*5990*/  UMOV UR5, 0xffffffff ;  /* 0xffffffff00057882 */ /* 0x000fc60000000000 */
[----:B------:R-:W-:Y:S05]  /*59a0*/  BRA.DIV UR5, `(.L_x_436) ;  /* 0x0000002a05a47947 */ /* 0x000fea000b800000 */
[----:B------:R-:W-:Y:S01]  /*59b0*/  NOP ;  /* 0x0000000000007918 */ /* 0x000fe20000000000 */
.L_x_490:
        /* <DEDUP_REMOVED lines=22> */
.L_x_438:
[----:B------:R-:W-:Y:S05]  /*5b20*/  BSYNC B0 ;  /* 0x0000000000007941 */ /* 0x000fea0003800000 */
.L_x_437:
        /* <DEDUP_REMOVED lines=19> */
.L_x_440:
[----:B------:R-:W-:Y:S05]  /*5c60*/  BSYNC B0 ;  /* 0x0000000000007941 */ /* 0x000fea0003800000 */
.L_x_439:
        /* <DEDUP_REMOVED lines=20> */
.L_x_442:
[----:B------:R-:W-:Y:S05]  /*5db0*/  BSYNC B0 ;  /* 0x0000000000007941 */ /* 0x000fea0003800000 */
.L_x_441:
[----:B------:R-:W-:Y:S06]  /*5dc0*/  BAR.ARV 0xa, 0xa0 ;  /* 0x0282800000007b1d */ /* 0x000fec0000002000 */
[----:B------:R-:W-:Y:S04]  /*5dd0*/  BSSY B0, `(.L_x_443) ;  /* 0x0000003000007945 */ /* 0x000fe80003800000 */
[----:B------:R-:W-:Y:S05]  /*5de0*/  @!P0 BRA `(.L_x_444) ;  /* 0x0000000000048947 */ /* 0x000fea0003800000 */
[----:B------:R-:W-:-:S04]  /*5df0*/  DEPBAR.LE SB0, 0x1 ;  /* 0x000080400000791a */ /* 0x000fc80000000000 */
.L_x_444:
[----:B------:R-:W-:Y:S05]  /*5e00*/  BSYNC B0 ;  /* 0x0000000000007941 */ /* 0x000fea0003800000 */
.L_x_443:
[----:B------:R-:W-:Y:S06]  /*5e10*/  BAR.ARV 0xb, 0xa0 ;  /* 0x02c2800000007b1d */ /* 0x000fec0000002000 */
[----:B------:R-:W-:Y:S04]  /*5e20*/  BSSY B0, `(.L_x_445) ;  /* 0x0000003000007945 */ /* 0x000fe80003800000 */
[----:B------:R-:W-:Y:S05]  /*5e30*/  @!P0 BRA `(.L_x_446) ;  /* 0x0000000000048947 */ /* 0x000fea0003800000 */
[----:B------:R-:W-:-:S04]  /*5e40*/  DEPBAR.LE SB0, 0x0 ;  /* 0x000080000000791a */ /* 0x000fc80000000000 */
.L_x_446:
[----:B------:R-:W-:Y:S05]  /*5e50*/  BSYNC B0 ;  /* 0x0000000000007941 */ /* 0x000fea0003800000 */
.L_x_445:
[----:B------:R-:W-:Y:S06]  /*5e60*/  BAR.ARV 0xc, 0xa0 ;  /* 0x0302800000007b1d */ /* 0x000fec0000002000 */
[----:B------:R-:W-:Y:S01]  /*5e70*/  NOP ;  /* 0x0000000000007918 */ /* 0x000fe20000000000 */
        /* <DEDUP_REMOVED lines=15> */
[----:B--2---:R2:W-:Y:S01]  /*5f70*/  @P0 REDG.E.ADD.S32.STRONG.GPU desc[UR38][R2.64], R5 ;  /* 0x000000050200098e */ /* 0x0045e2000c10e3a6 */
[----:B------:R-:W-:Y:S05]  /*5f80*/  BRA `(.L_x_362) ;  /* 0x0000002000507947 */ /* 0x000fea0003800000 */
.L_x_398:
        /* <DEDUP_REMOVED lines=57> */
.L_x_491:
        /* <DEDUP_REMOVED lines=9> */
.L_x_450:
        /* <DEDUP_REMOVED lines=102> */
.L_x_461:
[----:B-1----:R-:W-:-:S05]  /*6a10*/  IMAD.MOV.U32 R10, RZ, RZ, 0x1 ;  /* 0x00000001ff0a7424 */ /* 0x002fca00078e00ff */
[----:B------:R-:W-:-:S04]  /*6a20*/  SHF.L.U32 R10, R10, 0x1f, RZ ;  /* 0x0000001f0a0a7819 */ /* 0x000fc800000006ff */
[----:B------:R-:W1:Y:S02]  /*6a30*/  SYNCS.PHASECHK.TRANS64.TRYWAIT P1, [R0+URZ+0x36438], R10 ;  /* 0x0364380a000075a7 */ /* 0x000e64000802017f */
[----:B-123--:R-:W-:Y:S05]  /*6a40*/  @!P1 BRA `(.L_x_453) ;  /* 0x0000001800ac9947 */ /* 0x00efea0003800000 */
.L_x_492:
[----:B------:R-:W-:Y:S05]  /*6a50*/  @P0 BRA `(.L_x_454) ;  /* 0x0000000000140947 */ /* 0x000fea0003800000 */
[----:B------:R-:W-:Y:S01]  /*6a60*/  ISETP.NE.AND P1, PT, R16, RZ, PT ;  /* 0x000000ff1000720c */ /* 0x000fe20003f25270 */
[----:B------:R-:W-:-:S04]  /*6a70*/  IMAD.MOV.U32 R3, RZ, RZ, 0x6100 ;  /* 0x00006100ff037424 */ /* 0x000fc800078e00ff */
[----:B------:R2:W-:Y:S08]  /*6a80*/  SYNCS.ARRIVE.TRANS64 RZ, [R0+URZ+0x36430], R3 ;  /* 0x0364300300ff79a7 */ /* 0x0005f0000800003f */
[----:B------:R-:W-:Y:S05]  /*6a90*/  @!P1 BRA `(.L_x_454) ;  /* 0x0000000000049947 */ /* 0x000fea0003800000 */
[----:B------:R-:W-:Y:S01]  /*6aa0*/  BPT.TRAP 0x1 ;  /* 0x000000040000795c */ /* 0x000fe20000300000 */
.L_x_454:
        /* <DEDUP_REMOVED lines=47> */
.L_x_493:
[----:B------:R-:W-:Y:S05]  /*6da0*/  @P0 BRA `(.L_x_456) ;  /* 0x0000000000140947 */ /* 0x000fea0003800000 */
[----:B------:R-:W-:Y:S01]  /*6db0*/  ISETP.NE.AND P1, PT, R16, RZ, PT ;  /* 0x000000ff1000720c */ /* 0x000fe20003f25270 */
[----:B--2---:R-:W-:-:S04]  /*6dc0*/  IMAD.MOV.U32 R3, RZ, RZ, 0x6100 ;  /* 0x00006100ff037424 */ /* 0x004fc800078e00ff */
[----:B------:R3:W-:Y:S08]  /*6dd0*/  SYNCS.ARRIVE.TRANS64 RZ, [R0+URZ+0x36418], R3 ;  /* 0x0364180300ff79a7 */ /* 0x0007f0000800003f */
[----:B------:R-:W-:Y:S05]  /*6de0*/  @!P1 BRA `(.L_x_456) ;  /* 0x0000000000049947 */ /* 0x000fea0003800000 */
[----:B------:R-:W-:Y:S01]  /*6df0*/  BPT.TRAP 0x1 ;  /* 0x000000040000795c */ /* 0x000fe20000300000 */
.L_x_456:
        /* <DEDUP_REMOVED lines=35> */
.L_x_494:
        /* <DEDUP_REMOVED lines=9> */
.L_x_458:
        /* <DEDUP_REMOVED lines=37> */
.L_x_496:
[----:B------:R-:W-:Y:S05]  /*7310*/  @P0 BRA `(.L_x_460) ;  /* 0x0000000000140947 */ /* 0x000fea0003800000 */
[----:B------:R-:W-:Y:S01]  /*7320*/  ISETP.NE.AND P1, PT, R16, RZ, PT ;  /* 0x000000ff1000720c */ /* 0x000fe20003f25270 */
[----:B--2---:R-:W-:-:S04]  /*7330*/  IMAD.MOV.U32 R5, RZ, RZ, 0x6100 ;  /* 0x00006100ff057424 */ /* 0x004fc800078e00ff */
[----:B------:R3:W-:Y:S08]  /*7340*/  SYNCS.ARRIVE.TRANS64 RZ, [R0+URZ+0x36410], R5 ;  /* 0x0364100500ff79a7 */ /* 0x0007f0000800003f */
[----:B------:R-:W-:Y:S05]  /*7350*/  @!P1 BRA `(.L_x_460) ;  /* 0x0000000000049947 */ /* 0x000fea0003800000 */
[----:B------:R-:W-:Y:S01]  /*7360*/  BPT.TRAP 0x1 ;  /* 0x000000040000795c */ /* 0x000fe20000300000 */
.L_x_460:
        /* <DEDUP_REMOVED lines=36> */
.L_x_452:
[----:B------:R-:W-:Y:S01]  /*75b0*/  ISETP.NE.AND P1, PT, R19, RZ, PT ;  /* 0x000000ff1300720c */ /* 0x000fe20003f25270 */
[----:B------:R-:W-:-:S12]  /*75c0*/  IMAD.MOV.U32 R4, RZ, RZ, 0x1 ;  /* 0x00000001ff047424 */ /* 0x000fd800078e00ff */
[----:B------:R-:W-:Y:S05]  /*75d0*/  @!P1 BRA `(.L_x_451) ;  /* 0x0000000400649947 */ /* 0x000fea0003800000 */
[----:B------:R-:W2:Y:S02]  /*75e0*/  SYNCS.PHASECHK.TRANS64.TRYWAIT P1, [R0+URZ+0x36438], R10 ;  /* 0x0364380a000075a7 */ /* 0x000ea4000802017f */
[----:B--2---:R-:W-:Y:S05]  /*75f0*/  @!P1 BRA `(.L_x_462) ;  /* 0x0000001000149947 */ /* 0x004fea0003800000 */
.L_x_497:
[----:B------:R-:W-:Y:S05]  /*7600*/  @P0 BRA `(.L_x_463) ;  /* 0x0000000000140947 */ /* 0x000fea0003800000 */
[----:B------:R-:W-:Y:S01]  /*7610*/  ISETP.NE.AND P1, PT, R16, RZ, PT ;  /* 0x000000ff1000720c */ /* 0x000fe20003f25270 */
[----:B------:R-:W-:-:S04]  /*7620*/  IMAD.MOV.U32 R5, RZ, RZ, 0x6100 ;  /* 0x00006100ff057424 */ /* 0x000fc800078e00ff */
[----:B------:R3:W-:Y:S08]  /*7630*/  SYNCS.ARRIVE.TRANS64 RZ, [R0+URZ+0x36430], R5 ;  /* 0x0364300500ff79a7 */ /* 0x0007f0000800003f */
[----:B------:R-:W-:Y:S05]  /*7640*/  @!P1 BRA `(.L_x_463) ;  /* 0x0000000000049947 */ /* 0x000fea0003800000 */
[----:B------:R-:W-:Y:S01]  /*7650*/  BPT.TRAP 0x1 ;  /* 0x000000040000795c */ /* 0x000fe20000300000 */
.L_x_463:
        /* <DEDUP_REMOVED lines=41> */
.L_x_498:
[----:B------:R-:W-:Y:S01]  /*78f0*/  IMAD.MOV.U32 R4, RZ, RZ, RZ ;  /* 0x000000ffff047224 */ /* 0x000fe200078e00ff */
[----:B------:R-:W-:Y:S06]  /*7900*/  @P0 BRA `(.L_x_465) ;  /* 0x0000000000140947 */ /* 0x000fec0003800000 */
[----:B------:R-:W-:Y:S01]  /*7910*/  ISETP.NE.AND P1, PT, R16, RZ, PT ;  /* 0x000000ff1000720c */ /* 0x000fe20003f25270 */
[----:B---3--:R-:W-:-:S04]  /*7920*/  IMAD.MOV.U32 R5, RZ, RZ, 0x6100 ;  /* 0x00006100ff057424 */ /* 0x008fc800078e00ff */
[----:B------:R4:W-:Y:S08]  /*7930*/  SYNCS.ARRIVE.TRANS64 RZ, [R0+URZ+0x36418], R5 ;  /* 0x0364180500ff79a7 */ /* 0x0009f0000800003f */
[----:B------:R-:W-:Y:S05]  /*7940*/  @!P1 BRA `(.L_x_465) ;  /* 0x0000000000049947 */ /* 0x000fea0003800000 */
[----:B------:R-:W-:Y:S01]  /*7950*/  BPT.TRAP 0x1 ;  /* 0x000000040000795c */ /* 0x000fe20000300000 */
.L_x_465:
        /* <DEDUP_REMOVED lines=33> */
.L_x_451:
[----:B------:R-:W-:-:S04]  /*7b70*/  SHF.L.U32 R3, R4, 0x1f, RZ ;  /* 0x0000001f04037819 */ /* 0x000fc800000006ff */
[----:B------:R-:W3:Y:S02]  /*7b80*/  SYNCS.PHASECHK.TRANS64.TRYWAIT P1, [R0+URZ+0x36438], R3 ;  /* 0x03643803000075a7 */ /* 0x000ee4000802017f */
[----:B---3--:R-:W-:Y:S05]  /*7b90*/  @!P1 BRA `(.L_x_466) ;  /* 0x0000000800d49947 */ /* 0x008fea0003800000 */
.L_x_499:
[----:B------:R-:W-:Y:S05]  /*7ba0*/  @P0 BRA `(.L_x_467) ;  /* 0x0000000000180947 */ /* 0x000fea0003800000 */
[----:B------:R-:W4:Y:S01]  /*7bb0*/  S2R R2, SR_TID.X ;  /* 0x0000000000027919 */ /* 0x000f220000002100 */
[----:B---3--:R-:W-:-:S04]  /*7bc0*/  IMAD.MOV.U32 R3, RZ, RZ, 0x6100 ;  /* 0x00006100ff037424 */ /* 0x008fc800078e00ff */
[----:B------:R3:W-:Y:S01]  /*7bd0*/  SYNCS.ARRIVE.TRANS64 RZ, [R0+URZ+0x36430], R3 ;  /* 0x0364300300ff79a7 */ /* 0x0007e2000800003f */
[----:B----4-:R-:W-:-:S13]  /*7be0*/  LOP3.LUT P0, RZ, R2, 0x1f, RZ, 0xc0, !PT ;  /* 0x0000001f02ff7812 */ /* 0x010fda000780c0ff */
[----:B---3--:R-:W-:Y:S05]  /*7bf0*/  @!P0 BRA `(.L_x_467) ;  /* 0x0000000000048947 */ /* 0x008fea0003800000 */
[----:B------:R-:W-:Y:S01]  /*7c00*/  BPT.TRAP 0x1 ;  /* 0x000000040000795c */ /* 0x000fe20000300000 */
.L_x_467:
        /* <DEDUP_REMOVED lines=43> */
.L_x_448:
[----:B------:R-:W-:Y:S05]  /*7ec0*/  BSYNC B0 ;  /* 0x0000000000007941 */ /* 0x000fea0003800000 */
.L_x_447:
[----:B------:R-:W-:-:S03]  /*7ed0*/  UMOV UR6, 0xffffffff ;  /* 0xffffffff00067882 */ /* 0x000fc60000000000 */
[----:B------:R-:W-:Y:S05]  /*7ee0*/  BRA.DIV UR6, `(.L_x_468) ;  /* 0x0000000a06147947 */ /* 0x000fea000b800000 */
[----:B------:R-:W-:-:S13]  /*7ef0*/  ELECT P0, URZ, PT ;  /* 0x00000000003f782f */ /* 0x000fda0003800000 */
.L_x_502:
[----:B------:R-:W-:Y:S05]  /*7f00*/  @!P0 BRA `(.L_x_362) ;  /* 0x0000000000708947 */ /* 0x000fea0003800000 */
[----:B------:R-:W-:-:S04]  /*7f10*/  LOP3.LUT R18, R18, 0x2, RZ, 0xfc, !PT ;  /* 0x0000000212127812 */ /* 0x000fc800078efcff */
[----:B------:R-:W-:-:S13]  /*7f20*/  ISETP.NE.AND P2, PT, R18, 0x3, PT ;  /* 0x000000031200780c */ /* 0x000fda0003f45270 */
[----:B------:R-:W-:Y:S05]  /*7f30*/  @!P2 BRA `(.L_x_469) ;  /* 0x000000000004a947 */ /* 0x000fea0003800000 */
[----:B------:R-:W-:Y:S01]  /*7f40*/  BPT.TRAP 0x1 ;  /* 0x000000040000795c */ /* 0x000fe20000300000 */
.L_x_469:
        /* <DEDUP_REMOVED lines=15> */
.L_x_503:
[----:B------:R-:W2:Y:S02]  /*8040*/  SYNCS.PHASECHK.TRANS64.TRYWAIT P0, [R3+URZ], R2 ;  /* 0x00000002030075a7 */ /* 0x000ea4000800017f */
[----:B--2---:R-:W-:Y:S05]  /*8050*/  @!P0 BRA `(.L_x_471) ;  /* 0x0000000400f08947 */ /* 0x004fea0003800000 */
.L_x_504:
[----:B------:R-:W-:Y:S05]  /*8060*/  @!P2 BRA `(.L_x_472) ;  /* 0x000000000004a947 */ /* 0x000fea0003800000 */
[----:B------:R-:W-:Y:S01]  /*8070*/  BPT.TRAP 0x1 ;  /* 0x000000040000795c */ /* 0x000fe20000300000 */
.L_x_472:
[----:B------:R-:W-:-:S07]  /*8080*/  SHF.L.U32 R4, R4, 0x1f, RZ ;  /* 0x0000001f04047819 */ /* 0x000fce00000006ff */
.L_x_473:
[----:B---3--:R3:W4:Y:S02]  /*8090*/  SYNCS.PHASECHK.TRANS64.TRYWAIT P0, [R9+URZ+0x36438], R4 ;  /* 0x03643804090075a7 */ /* 0x008724000800017f */
[----:B----4-:R-:W-:Y:S05]  /*80a0*/  @!P0 NANOSLEEP.SYNCS 0x989680 ;  /* 0x009896800000895d */ /* 0x010fea0003900000 */
[----:B------:R-:W4:Y:S02]  /*80b0*/  @!P0 SYNCS.PHASECHK.TRANS64 P0, [R9+URZ+0x36438], R4 ;  /* 0x03643804090085a7 */ /* 0x000f24000800007f */
[----:B----4-:R-:W-:Y:S05]  /*80c0*/  @!P0 BRA `(.L_x_473) ;  /* 0xfffffffc00f08947 */ /* 0x010fea000383ffff */
.L_x_362:
[----:B------:R-:W-:Y:S05]  /*80d0*/  BSYNC B6 ;  /* 0x0000000000067941 */ /* 0x000fea0003800000 */
.L_x_359:
[----:B------:R-:W-:Y:S05]  /*80e0*/  EXIT ;  /* 0x000000000000794d */ /* 0x000fea0003800000 */
.L_x_367:
[----:B------:R-:W-:Y:S02]  /*80f0*/  IMAD.MOV.U32 R13, RZ, RZ, R16 ;  /* 0x000000ffff0d7224 */ /* 0x000fe400078e0010 */
[----:B------:R-:W-:Y:S02]  /*8100*/  IMAD.MOV.U32 R12, RZ, RZ, RZ ;  /* 0x000000ffff0c7224 */ /* 0x000fe400078e00ff */
[----:B------:R-:W-:Y:S02]  /*8110*/  IMAD.MOV.U32 R11, RZ, RZ, 0x1f ;  /* 0x0000001fff0b7424 */ /* 0x000fe400078e00ff */
[----:B------:R-:W-:-:S07]  /*8120*/  IMAD.MOV.U32 R15, RZ, RZ, -0x1 ;  /* 0xffffffffff0f7424 */ /* 0x000fce00078e00ff */
[----:B------:R-:W-:Y:S05]  /*8130*/  WARPSYNC.COLLECTIVE R15, `(.L_x_474) ;  /* 0x000000000f087348 */ /* 0x000fea0003c00000 */
[----:B------:R1:W2:Y:S02]  /*8140*/  SHFL.IDX P6, R14, R13, R12, R11 ;  /* 0x0000000c0d0e7389 */ /* 0x0002a400000c000b */
[----:B-12---:R-:W-:Y:S01]  /*8150*/  ENDCOLLECTIVE ;  /* 0x000000000000791b */ /* 0x006fe20003800000 */
.L_x_474:
[----:B------:R-:W-:Y:S05]  /*8160*/  BRA `(.L_x_475) ;  /* 0xffffff8800747947 */ /* 0x000fea000383ffff */
.L_x_369:
[----:B--2---:R-:W-:-:S04]  /*8170*/  IMAD.U32 R5, RZ, RZ, UR36 ;  /* 0x00000024ff057e24 */ /* 0x004fc8000f8e00ff */
[----:B------:R2:W3:Y:S03]  /*8180*/  SYNCS.PHASECHK.TRANS64.TRYWAIT P0, [R5+URZ+0x36400], R10 ;  /* 0x0364000a050075a7 */ /* 0x0004e6000800017f */
[----:B---3--:R-:W-:Y:S05]  /*8190*/  @!P0 NANOSLEEP.SYNCS 0x989680 ;  /* 0x009896800000895d */ /* 0x008fea0003900000 */
[----:B------:R-:W3:Y:S02]  /*81a0*/  @!P0 SYNCS.PHASECHK.TRANS64 P0, [R5+URZ+0x36400], R10 ;  /* 0x0364000a050085a7 */ /* 0x000ee4000800007f */
[----:B---3--:R-:W-:Y:S05]  /*81b0*/  @!P0 BRA `(.L_x_369) ;  /* 0xfffffffc00ec8947 */ /* 0x008fea000383ffff */
[----:B------:R-:W-:Y:S05]  /*81c0*/  BRA `(.L_x_368) ;  /* 0xffffff8800a87947 */ /* 0x000fea000383ffff */
.L_x_374:
[----:B---3--:R3:W4:Y:S02]  /*81d0*/  SYNCS.PHASECHK.TRANS64.TRYWAIT P1, [R3+URZ+0x36410], R12 ;  /* 0x0364100c030075a7 */ /* 0x008724000802017f */
[----:B----4-:R-:W-:Y:S05]  /*81e0*/  @!P1 NANOSLEEP.SYNCS 0x989680 ;  /* 0x009896800000995d */ /* 0x010fea0003900000 */
[----:B------:R-:W4:Y:S02]  /*81f0*/  @!P1 SYNCS.PHASECHK.TRANS64 P1, [R3+URZ+0x36410], R12 ;  /* 0x0364100c030095a7 */ /* 0x000f24000802007f */
[----:B----4-:R-:W-:Y:S05]  /*8200*/  @!P1 BRA `(.L_x_374) ;  /* 0xfffffffc00f09947 */ /* 0x010fea000383ffff */
[----:B------:R-:W-:Y:S05]  /*8210*/  BRA `(.L_x_373) ;  /* 0xffffff9400307947 */ /* 0x000fea000383ffff */
.L_x_378:
[----:B------:R-:W-:-:S04]  /*8220*/  IMAD.U32 R15, RZ, RZ, UR36 ;  /* 0x00000024ff0f7e24 */ /* 0x000fc8000f8e00ff */
[----:B------:R1:W1:Y:S03]  /*8230*/  SYNCS.PHASECHK.TRANS64.TRYWAIT P1, [R15+URZ+0x36430], R14 ;  /* 0x0364300e0f0075a7 */ /* 0x000266000802017f */
[----:B-1----:R-:W-:Y:S05]  /*8240*/  @!P1 NANOSLEEP.SYNCS 0x989680 ;  /* 0x009896800000995d */ /* 0x002fea0003900000 */
[----:B------:R-:W1:Y:S02]  /*8250*/  @!P1 SYNCS.PHASECHK.TRANS64 P1, [R15+URZ+0x36430], R14 ;  /* 0x0364300e0f0095a7 */ /* 0x000e64000802007f */
[----:B-1----:R-:W-:Y:S05]  /*8260*/  @!P1 BRA `(.L_x_378) ;  /* 0xfffffffc00ec9947 */ /* 0x002fea000383ffff */
[----:B------:R-:W-:Y:S05]  /*8270*/  BRA `(.L_x_377) ;  /* 0xffffff9800d07947 */ /* 0x000fea000383ffff */
.L_x_385:
[----:B------:R-:W-:Y:S01]  /*8280*/  BSSY B0, `(.L_x_476) ;  /* 0x0000005000007945 */ /* 0x000fe20003800000 */
[----:B------:R-:W-:-:S07]  /*8290*/  IMAD.MOV.U32 R15, RZ, RZ, -0x1 ;  /* 0xffffffffff0f7424 */ /* 0x000fce00078e00ff */
[----:B---3--:R-:W-:Y:S05]  /*82a0*/  WARPSYNC.COLLECTIVE R15, `(.L_x_477) ;  /* 0x000000000f087348 */ /* 0x008fea0003c00000 */
[----:B------:R-:W-:Y:S01]  /*82b0*/  NOP ;  /* 0x0000000000007918 */ /* 0x000fe20000000000 */
[----:B---3--:R-:W-:Y:S01]  /*82c0*/  ENDCOLLECTIVE ;  /* 0x000000000000791b */ /* 0x008fe20003800000 */
.L_x_477:
[----:B------:R-:W-:Y:S05]  /*82d0*/  BSYNC B0 ;  /* 0x0000000000007941 */ /* 0x000fea0003800000 */
.L_x_476:
[----:B------:R-:W-:Y:S05]  /*82e0*/  BRA `(.L_x_478) ;  /* 0xffffffbc00bc7947 */ /* 0x000fea000383ffff */
.L_x_394:
[----:B------:R-:W-:Y:S01]  /*82f0*/  BSSY B0, `(.L_x_479) ;  /* 0x0000005000007945 */ /* 0x000fe20003800000 */
[----:B------:R-:W-:-:S07]  /*8300*/  IMAD.MOV.U32 R15, RZ, RZ, -0x1 ;  /* 0xffffffffff0f7424 */ /* 0x000fce00078e00ff */
[----:B-1-3--:R-:W-:Y:S05]  /*8310*/  WARPSYNC.COLLECTIVE R15, `(.L_x_480) ;  /* 0x000000000f087348 */ /* 0x00afea0003c00000 */
[----:B------:R-:W-:Y:S01]  /*8320*/  NOP ;  /* 0x0000000000007918 */ /* 0x000fe20000000000 */
[----:B-1-3--:R-:W-:Y:S01]  /*8330*/  ENDCOLLECTIVE ;  /* 0x000000000000791b */ /* 0x00afe20003800000 */
.L_x_480:
[----:B------:R-:W-:Y:S05]  /*8340*/  BSYNC B0 ;  /* 0x0000000000007941 */ /* 0x000fea0003800000 */
.L_x_479:
[----:B------:R-:W-:Y:S05]  /*8350*/  BRA `(.L_x_481) ;  /* 0xffffffc000a87947 */ /* 0x000fea000383ffff */
.L_x_403:
[----:B------:R-:W-:Y:S01]  /*8360*/  BSSY B0, `(.L_x_482) ;  /* 0x0000005000007945 */ /* 0x000fe20003800000 */
[----:B------:R-:W-:-:S07]  /*8370*/  IMAD.MOV.U32 R15, RZ, RZ, -0x1 ;  /* 0xffffffffff0f7424 */ /* 0x000fce00078e00ff */
[----:B------:R-:W-:Y:S05]  /*8380*/  WARPSYNC.COLLECTIVE R15, `(.L_x_483) ;  /* 0x000000000f087348 */ /* 0x000fea0003c00000 */
[----:B------:R-:W-:Y:S01]  /*8390*/  NOP ;  /* 0x0000000000007918 */ /* 0x000fe20000000000 */
[----:B------:R-:W-:Y:S01]  /*83a0*/  ENDCOLLECTIVE ;  /* 0x000000000000791b */ /* 0x000fe20003800000 */
.L_x_483:
[----:B------:R-:W-:Y:S05]  /*83b0*/  BSYNC B0 ;  /* 0x0000000000007941 */ /* 0x000fea0003800000 */
.L_x_482:
[----:B------:R-:W-:Y:S05]  /*83c0*/  BRA `(.L_x_484) ;  /* 0xffffffc800587947 */ /* 0x000fea000383ffff */
.L_x_419:
[----:B------:R-:W-:Y:S01]  /*83d0*/  BSSY B0, `(.L_x_485) ;  /* 0x0000005000007945 */ /* 0x000fe20003800000 */
[----:B------:R-:W-:-:S07]  /*83e0*/  IMAD.MOV.U32 R15, RZ, RZ, -0x1 ;  /* 0xffffffffff0f7424 */ /* 0x000fce00078e00ff */
[----:B------:R-:W-:Y:S05]  /*83f0*/  WARPSYNC.COLLECTIVE R15, `(.L_x_486) ;  /* 0x000000000f087348 */ /* 0x000fea0003c00000 */
[----:B------:R-:W-:Y:S01]  /*8400*/  NOP ;  /* 0x0000000000007918 */ /* 0x000fe20000000000 */
[----:B------:R-:W-:Y:S01]  /*8410*/  ENDCOLLECTIVE ;  /* 0x000000000000791b */ /* 0x000fe20003800000 */
.L_x_486:
[----:B------:R-:W-:Y:S05]  /*8420*/  BSYNC B0 ;  /* 0x0000000000007941 */ /* 0x000fea0003800000 */
.L_x_485:
[----:B------:R-:W-:Y:S05]  /*8430*/  BRA `(.L_x_487) ;  /* 0xffffffcc00c87947 */ /* 0x000fea000383ffff */
.L_x_436:
[----:B------:R-:W-:Y:S01]  /*8440*/  BSSY B0, `(.L_x_488) ;  /* 0x0000005000007945 */ /* 0x000fe20003800000 */
[----:B------:R-:W-:-:S07]  /*8450*/  IMAD.MOV.U32 R15, RZ, RZ, -0x1 ;  /* 0xffffffffff0f7424 */ /* 0x000fce00078e00ff */
[----:B------:R-:W-:Y:S05]  /*8460*/  WARPSYNC.COLLECTIVE R15, `(.L_x_489) ;  /* 0x000000000f087348 */ /* 0x000fea0003c00000 */
[----:B------:R-:W-:Y:S01]  /*8470*/  NOP ;  /* 0x0000000000007918 */ /* 0x000fe20000000000 */
[----:B------:R-:W-:Y:S01]  /*8480*/  ENDCOLLECTIVE ;  /* 0x000000000000791b */ /* 0x000fe20003800000 */
.L_x_489:
[----:B------:R-:W-:Y:S05]  /*8490*/  BSYNC B0 ;  /* 0x0000000000007941 */ /* 0x000fea0003800000 */
.L_x_488:
[----:B------:R-:W-:Y:S05]  /*84a0*/  BRA `(.L_x_490) ;  /* 0xffffffd400447947 */ /* 0x000fea000383ffff */
.L_x_449:
[----:B-1----:R1:W2:Y:S02]  /*84b0*/  SYNCS.PHASECHK.TRANS64.TRYWAIT P1, [R0+URZ+0x36420], R10 ;  /* 0x0364200a000075a7 */ /* 0x0022a4000802017f */
[----:B--2---:R-:W-:Y:S05]  /*84c0*/  @!P1 NANOSLEEP.SYNCS 0x989680 ;  /* 0x009896800000995d */ /* 0x004fea0003900000 */
[----:B------:R-:W2:Y:S02]  /*84d0*/  @!P1 SYNCS.PHASECHK.TRANS64 P1, [R0+URZ+0x36420], R10 ;  /* 0x0364200a000095a7 */ /* 0x000ea4000802007f */
[----:B--2---:R-:W-:Y:S05]  /*84e0*/  @!P1 BRA `(.L_x_449) ;  /* 0xfffffffc00f09947 */ /* 0x004fea000383ffff */
[----:B------:R-:W-:Y:S05]  /*84f0*/  BRA `(.L_x_491) ;  /* 0xffffffdc00887947 */ /* 0x000fea000383ffff */
.L_x_453:
[----:B-1----:R1:W2:Y:S02]  /*8500*/  SYNCS.PHASECHK.TRANS64.TRYWAIT P1, [R0+URZ+0x36438], R10 ;  /* 0x0364380a000075a7 */ /* 0x0022a4000802017f */
[----:B--2---:R-:W-:Y:S05]  /*8510*/  @!P1 NANOSLEEP.SYNCS 0x989680 ;  /* 0x009896800000995d */ /* 0x004fea0003900000 */
[----:B------:R-:W2:Y:S02]  /*8520*/  @!P1 SYNCS.PHASECHK.TRANS64 P1, [R0+URZ+0x36438], R10 ;  /* 0x0364380a000095a7 */ /* 0x000ea4000802007f */
[----:B--2---:R-:W-:Y:S05]  /*8530*/  @!P1 BRA `(.L_x_453) ;  /* 0xfffffffc00f09947 */ /* 0x004fea000383ffff */
[----:B------:R-:W-:Y:S05]  /*8540*/  BRA `(.L_x_492) ;  /* 0xffffffe400407947 */ /* 0x000fea000383ffff */
.L_x_455:
[----:B--2---:R2:W3:Y:S02]  /*8550*/  SYNCS.PHASECHK.TRANS64.TRYWAIT P1, [R0+URZ+0x36428], R3 ;  /* 0x03642803000075a7 */ /* 0x0044e4000802017f */
[----:B---3--:R-:W-:Y:S05]  /*8560*/  @!P1 NANOSLEEP.SYNCS 0x989680 ;  /* 0x009896800000995d */ /* 0x008fea0003900000 */
[----:B------:R-:W3:Y:S02]  /*8570*/  @!P1 SYNCS.PHASECHK.TRANS64 P1, [R0+URZ+0x36428], R3 ;  /* 0x03642803000095a7 */ /* 0x000ee4000802007f */
[----:B---3--:R-:W-:Y:S05]  /*8580*/  @!P1 BRA `(.L_x_455) ;  /* 0xfffffffc00f09947 */ /* 0x008fea000383ffff */
[----:B------:R-:W-:Y:S05]  /*8590*/  BRA `(.L_x_493) ;  /* 0xffffffe800007947 */ /* 0x000fea000383ffff */
.L_x_457:
[----:B--2---:R2:W3:Y:S02]  /*85a0*/  SYNCS.PHASECHK.TRANS64.TRYWAIT P1, [R0+URZ+0x36438], R29 ;  /* 0x0364381d000075a7 */ /* 0x0044e4000802017f */
[----:B---3--:R-:W-:Y:S05]  /*85b0*/  @!P1 NANOSLEEP.SYNCS 0x989680 ;  /* 0x009896800000995d */ /* 0x008fea0003900000 */
[----:B------:R-:W3:Y:S02]  /*85c0*/  @!P1 SYNCS.PHASECHK.TRANS64 P1, [R0+URZ+0x36438], R29 ;  /* 0x0364381d000095a7 */ /* 0x000ee4000802007f */
[----:B---3--:R-:W-:Y:S05]  /*85d0*/  @!P1 BRA `(.L_x_457) ;  /* 0xfffffffc00f09947 */ /* 0x008fea000383ffff */
[----:B------:R-:W-:Y:S05]  /*85e0*/  BRA `(.L_x_494) ;  /* 0xffffffe800907947 */ /* 0x000fea000383ffff */
.L_x_459:
[----:B------:R-:W-:-:S07]  /*85f0*/  SHF.L.U32 R5, R12, 0x1f, RZ ;  /* 0x0000001f0c057819 */ /* 0x000fce00000006ff */
.L_x_495:
[----:B--2---:R2:W3:Y:S02]  /*8600*/  SYNCS.PHASECHK.TRANS64.TRYWAIT P1, [R0+URZ+0x36420], R5 ;  /* 0x03642005000075a7 */ /* 0x0044e4000802017f */
[----:B---3--:R-:W-:Y:S05]  /*8610*/  @!P1 NANOSLEEP.SYNCS 0x989680 ;  /* 0x009896800000995d */ /* 0x008fea0003900000 */
[----:B------:R-:W3:Y:S02]  /*8620*/  @!P1 SYNCS.PHASECHK.TRANS64 P1, [R0+URZ+0x36420], R5 ;  /* 0x03642005000095a7 */ /* 0x000ee4000802007f */
[----:B---3--:R-:W-:Y:S05]  /*8630*/  @!P1 BRA `(.L_x_495) ;  /* 0xfffffffc00f09947 */ /* 0x008fea000383ffff */
[----:B------:R-:W-:Y:S05]  /*8640*/  BRA `(.L_x_496) ;  /* 0xffffffec00307947 */ /* 0x000fea000383ffff */
.L_x_462:
[----:B--2---:R2:W3:Y:S02]  /*8650*/  SYNCS.PHASECHK.TRANS64.TRYWAIT P1, [R0+URZ+0x36438], R10 ;  /* 0x0364380a000075a7 */ /* 0x0044e4000802017f */
[----:B---3--:R-:W-:Y:S05]  /*8660*/  @!P1 NANOSLEEP.SYNCS 0x989680 ;  /* 0x009896800000995d */ /* 0x008fea0003900000 */
[----:B------:R-:W3:Y:S02]  /*8670*/  @!P1 SYNCS.PHASECHK.TRANS64 P1, [R0+URZ+0x36438], R10 ;  /* 0x0364380a000095a7 */ /* 0x000ee4000802007f */
[----:B---3--:R-:W-:Y:S05]  /*8680*/  @!P1 BRA `(.L_x_462) ;  /* 0xfffffffc00f09947 */ /* 0x008fea000383ffff */
[----:B------:R-:W-:Y:S05]  /*8690*/  BRA `(.L_x_497) ;  /* 0xffffffec00d87947 */ /* 0x000fea000383ffff */
.L_x_464:
[----:B---3--:R3:W4:Y:S02]  /*86a0*/  SYNCS.PHASECHK.TRANS64.TRYWAIT P1, [R0+URZ+0x36428], R5 ;  /* 0x03642805000075a7 */ /* 0x008724000802017f */
[----:B----4-:R-:W-:Y:S05]  /*86b0*/  @!P1 NANOSLEEP.SYNCS 0x989680 ;  /* 0x009896800000995d */ /* 0x010fea0003900000 */
[----:B------:R-:W4:Y:S02]  /*86c0*/  @!P1 SYNCS.PHASECHK.TRANS64 P1, [R0+URZ+0x36428], R5 ;  /* 0x03642805000095a7 */ /* 0x000f24000802007f */
[----:B----4-:R-:W-:Y:S05]  /*86d0*/  @!P1 BRA `(.L_x_464) ;  /* 0xfffffffc00f09947 */ /* 0x010fea000383ffff */
[----:B------:R-:W-:Y:S05]  /*86e0*/  BRA `(.L_x_498) ;  /* 0xfffffff000807947 */ /* 0x000fea000383ffff */
.L_x_466:
[----:B---3--:R3:W4:Y:S02]  /*86f0*/  SYNCS.PHASECHK.TRANS64.TRYWAIT P1, [R0+URZ+0x36438], R3 ;  /* 0x03643803000075a7 */ /* 0x008724000802017f */
[----:B----4-:R-:W-:Y:S05]  /*8700*/  @!P1 NANOSLEEP.SYNCS 0x989680 ;  /* 0x009896800000995d */ /* 0x010fea0003900000 */
[----:B------:R-:W4:Y:S02]  /*8710*/  @!P1 SYNCS.PHASECHK.TRANS64 P1, [R0+URZ+0x36438], R3 ;  /* 0x03643803000095a7 */ /* 0x000f24000802007f */
[----:B----4-:R-:W-:Y:S05]  /*8720*/  @!P1 BRA `(.L_x_466) ;  /* 0xfffffffc00f09947 */ /* 0x010fea000383ffff */
[----:B------:R-:W-:Y:S05]  /*8730*/  BRA `(.L_x_499) ;  /* 0xfffffff400187947 */ /* 0x000fea000383ffff */
.L_x_468:
[----:B------:R-:W-:Y:S01]  /*8740*/  BSSY B0, `(.L_x_500) ;  /* 0x0000006000007945 */ /* 0x000fe20003800000 */
[----:B------:R-:W-:-:S07]  /*8750*/  IMAD.MOV.U32 R15, RZ, RZ, -0x1 ;  /* 0xffffffffff0f7424 */ /* 0x000fce00078e00ff */
[----:B-12---:R-:W-:Y:S05]  /*8760*/  WARPSYNC.COLLECTIVE R15, `(.L_x_501) ;  /* 0x000000000f0c7348 */ /* 0x006fea0003c00000 */
[----:B------:R-:W-:Y:S02]  /*8770*/  ELECT P6, UR62, PT ;  /* 0x00000000003e782f */ /* 0x000fe400038c0000 */
[----:B------:R-:W-:Y:S01]  /*8780*/  MOV R14, UR62 ;  /* 0x0000003e000e7c02 */ /* 0x000fe20008000f00 */
[----:B-12---:R-:W-:Y:S10]  /*8790*/  ENDCOLLECTIVE ;  /* 0x000000000000791b */ /* 0x006ff40003800000 */
.L_x_501:
[----:B------:R-:W-:Y:S05]  /*87a0*/  BSYNC B0 ;  /* 0x0000000000007941 */ /* 0x000fea0003800000 */
.L_x_500:
[----:B------:R-:W-:Y:S01]  /*87b0*/  PLOP3.LUT P0, PT, P6, PT, PT, 0x80, 0x0 ;  /* 0x000000000000781c */ /* 0x000fe2000370f070 */
[----:B------:R-:W-:-:S12]  /*87c0*/  BRA `(.L_x_502) ;  /* 0xfffffff400cc7947 */ /* 0x000fd8000383ffff */
.L_x_470:
[----:B-1----:R1:W2:Y:S02]  /*87d0*/  SYNCS.PHASECHK.TRANS64.TRYWAIT P0, [R7+URZ], R0 ;  /* 0x00000000070075a7 */ /* 0x0022a4000800017f */
[----:B--2---:R-:W-:Y:S05]  /*87e0*/  @!P0 NANOSLEEP.SYNCS 0x989680 ;  /* 0x009896800000895d */ /* 0x004fea0003900000 */
[----:B------:R-:W2:Y:S02]  /*87f0*/  @!P0 SYNCS.PHASECHK.TRANS64 P0, [R7+URZ], R0 ;  /* 0x00000000070085a7 */ /* 0x000ea4000800007f */
[----:B--2---:R-:W-:Y:S05]  /*8800*/  @!P0 BRA `(.L_x_470) ;  /* 0xfffffffc00f08947 */ /* 0x004fea000383ffff */
[----:B------:R-:W-:Y:S05]  /*8810*/  BRA `(.L_x_503) ;  /* 0xfffffff800087947 */ /* 0x000fea000383ffff */
.L_x_471:
[----:B--2---:R2:W3:Y:S02]  /*8820*/  SYNCS.PHASECHK.TRANS64.TRYWAIT P0, [R3+URZ], R2 ;  /* 0x00000002030075a7 */ /* 0x0044e4000800017f */
[----:B---3--:R-:W-:Y:S05]  /*8830*/  @!P0 NANOSLEEP.SYNCS 0x989680 ;  /* 0x009896800000895d */ /* 0x008fea0003900000 */
[----:B------:R-:W3:Y:S02]  /*8840*/  @!P0 SYNCS.PHASECHK.TRANS64 P0, [R3+URZ], R2 ;  /* 0x00000002030085a7 */ /* 0x000ee4000800007f */
[----:B---3--:R-:W-:Y:S05]  /*8850*/  @!P0 BRA `(.L_x_471) ;  /* 0xfffffffc00f08947 */ /* 0x008fea000383ffff */
[----:B------:R-:W-:Y:S05]  /*8860*/  BRA `(.L_x_504) ;  /* 0xfffffff400fc7947 */ /* 0x000fea000383ffff */
.L_x_505:
        /* <DEDUP_REMOVED lines=9> */
.L_x_7652:


//--------------------- .text._ZN7cutlass13device_kernelIN5flash11enable_sm90INS1_16FlashAttnBwdSm90INS1_25CollectiveMainloopBwdSm90ILi2ELi1ELi1EN4cute5tupleIJNS5_1CILi1EEES8_S8_EEENS6_IJNS7_ILi64EEENS7_ILi96EEENS7_ILi192EEEEEENS_6half_tEfNS_4arch4Sm90ELb0ELb0ELb1ELb1ELb0ELb0ELb1ELb0ELi3ELi1ELi1ELi1ELb0EEENS1_21CollectiveEpilogueBwdISD_SE_SG_Li384ELb1ELb1ELi3EEENS1_19SingleTileSchedulerILb1ELb0ELb0ELi96EEEEEEEEEvNT_6ParamsE --------------------------
	.section	.text._ZN7cutlass13device_kernelIN5flash11enable_sm90INS1_16FlashAttnBwdSm90INS1_25CollectiveMainloopBwdSm90ILi2ELi1ELi1EN4cute5tupleIJNS5_1CILi1EEES8_S8_EEENS6_IJNS7_ILi64EEENS7_ILi96EEENS7_ILi192EEEEEENS_6half_tEfNS_4arch4Sm90ELb0ELb0ELb1ELb1ELb0ELb0ELb1ELb0ELi3ELi1ELi1ELi1ELb0EEENS1_21CollectiveEpilogueBwdISD_SE_SG_Li384ELb1ELb1ELi3EEENS1_19SingleTileSchedulerILb1ELb0ELb0ELi96EEEEEEEEEvNT_6ParamsE,"ax",@progbits
	.align	128
.text._ZN7cutlass13device_kernelIN5flash11enable_sm90INS1_16FlashAttnBwdSm90INS1_25CollectiveMainloopBwdSm90ILi2ELi1ELi1EN4cute5tupleIJNS5_1CILi1EEES8_S8_EEENS6_IJNS7_ILi64EEENS7_ILi96EEENS7_ILi192EEEEEENS_6half_tEfNS_4arch4Sm90ELb0ELb0ELb1ELb1ELb0ELb0ELb1ELb0ELi3ELi1ELi1ELi1ELb0EEENS1_21CollectiveEpilogueBwdISD_SE_SG_Li384ELb1ELb1ELi3EEENS1_19SingleTileSchedulerILb1ELb0ELb0ELi96EEEEEEEEEvNT_6ParamsE:
        .type           _ZN7cutlass13device_kernelIN5flash11enable_sm90INS1_16FlashAttnBwdSm90INS1_25CollectiveMainloopBwdSm90ILi2ELi1ELi1EN4cute5tupleIJNS5_1CILi1EEES8_S8_EEENS6_IJNS7_ILi64EEENS7_ILi96EEENS7_ILi192EEEEEENS_6half_tEfNS_4arch4Sm90ELb0ELb0ELb1ELb1ELb0ELb0ELb1ELb0ELi3ELi1ELi1ELi1ELb0EEENS1_21CollectiveEpilogueBwdISD_SE_SG_Li384ELb1ELb1ELi3EEENS1_19SingleTileSchedulerILb1ELb0ELb0ELi96EEEEEEEEEvNT_6ParamsE,@function
        .size           _ZN7cutlass13device_kernelIN5flash11enable_sm90INS1_16FlashAttnBwdSm90INS1_25CollectiveMainloopBwdSm90ILi2ELi1ELi1EN4cute5tupleIJNS5_1CILi1EEES8_S8_EEENS6_IJNS7_ILi64EEENS7_ILi96EEENS7_ILi192EEEEEENS_6half_tEfNS_4arch4Sm90ELb0ELb0ELb1ELb1ELb0ELb0ELb1ELb0ELi3ELi1ELi1ELi1ELb0EEENS1_21CollectiveEpilogueBwdISD_SE_SG_Li384ELb1ELb1ELi3EEENS1_19SingleTileSchedulerILb1ELb0ELb0ELi96EEEEEEEEEvNT_6ParamsE,(.L_x_7653 - _ZN7cutlass13device_kernelIN5flash11enable_sm90INS1_16FlashAttnBwdSm90INS1_25CollectiveMainloopBwdSm90ILi2ELi1ELi1EN4cute5tupleIJNS5_1CILi1EEES8_S8_EEENS6_IJNS7_ILi64EEENS7_ILi96EEENS7_ILi192EEEEEENS_6half_tEfNS_4arch4Sm90ELb0ELb0ELb1ELb1ELb0ELb0ELb1ELb0ELi3ELi1ELi1ELi1ELb0EEENS1_21CollectiveEpilogueBwdISD_SE_SG_Li384ELb1ELb1ELi3EEENS1_19SingleTileSchedulerILb1ELb0ELb0ELi96EEEEEEEEEvNT_6ParamsE)
        .other          _ZN7cutlass13device_kernelIN5flash11enable_sm90INS1_16FlashAttnBwdSm90INS1_25CollectiveMainloopBwdSm90ILi2ELi1ELi1EN4cute5tupleIJNS5_1CILi1EEES8_S8_EEENS6_IJNS7_ILi64EEENS7_ILi96EEENS7_ILi192EEEEEENS_6half_tEfNS_4arch4Sm90ELb0ELb0ELb1ELb1ELb0ELb0ELb1ELb0ELi3ELi1ELi1ELi1ELb0EEENS1_21CollectiveEpilogueBwdISD_SE_SG_Li384ELb1ELb1ELi3EEENS1_19SingleTileSchedulerILb1ELb0ELb0ELi96EEEEEEEEEvNT_6ParamsE,@"STO_CUDA_ENTRY STV_DEFAULT"
_ZN7cutlass13device_kernelIN5flash11enable_sm90INS1_16FlashAttnBwdSm90INS1_25CollectiveMainloopBwdSm90ILi2ELi1ELi1EN4cute5tupleIJNS5_1CILi1EEES8_S8_EEENS6_IJNS7_ILi64EEENS7_ILi96EEENS7_ILi192EEEEEENS_6half_tEfNS_4arch4Sm90ELb0ELb0ELb1ELb1ELb0ELb0ELb1ELb0ELi3ELi1ELi1ELi1ELb0EEENS1_21CollectiveEpilogueBwdISD_SE_SG_Li384ELb1ELb1ELi3EEENS1_19SingleTileSchedulerILb1ELb0ELb0ELi96EEEEEEEEEvNT_6ParamsE:
        /* <DEDUP_REMOVED lines=23> */
.L_x_507:
[----:B------:R-:W-:Y:S05]  /*0170*/  BSYNC B0 ;  /* 0x0000000000007941 */ /* 0x000fea0003800000 */
.L_x_506:
        /* <DEDUP_REMOVED lines=34> */
.L_x_508:
        /* <DEDUP_REMOVED lines=20> */
.L_x_509:
        /* <DEDUP_REMOVED lines=8> */
.L_x_512:
[----:B------:R-:W-:-:S08]  /*0560*/  NOP ;  /* 0x0000000000007918 */ /* 0x000fd00000000000 */
[----:B------:R-:W1:Y:S02]  /*0570*/  USETMAXREG.TRY_ALLOC.CTAPOOL UP0, 0xa0 ;  /* 0x000000a0000079c8 */ /* 0x000e640008000600 */
[----:B-1----:R-:W-:-:S13]  /*0580*/  PLOP3.LUT P0, PT, PT, PT, UP0, 0x80, 0x0 ;  /* 0x000000000000781c */ /* 0x002fda0003f0f008 */
[----:B------:R-:W-:Y:S05]  /*0590*/  @!P0 BRA `(.L_x_512) ;  /* 0xfffffffc00f08947 */ /* 0x000fea000383ffff */
[----:B------:R-:W-:Y:S01]  /*05a0*/  LOP3.LUT R0, R0, 0x3, RZ, 0xc0, !PT ;  /* 0x0000000300007812 */ /* 0x000fe200078ec0ff */
[----:B------:R-:W1:Y:S01]  /*05b0*/  S2R R2, SR_TID.X ;  /* 0x0000000000027919 */ /* 0x000e620000002100 */
[----:B------:R-:W-:Y:S01]  /*05c0*/  ULDC.64 UR4, c[0x0][0x8d8] ;  /* 0x0002360000047ab9 */ /* 0x000fe20000000a00 */
[----:B------:R-:W2:Y:S03]  /*05d0*/  S2R R17, SR_CTAID.X ;  /* 0x0000000000117919 */ /* 0x000ea60000002500 */
[----:B------:R-:W3:Y:S01]  /*05e0*/  SHFL.IDX PT, R0, R0, RZ, 0x1f ;  /* 0x00001fff00007589 */ /* 0x000ee200000e0000 */
[----:B------:R-:W4:Y:S01]  /*05f0*/  S2R R7, SR_CTAID.Z ;  /* 0x0000000000077919 */ /* 0x000f220000002700 */
[----:B---3--:R-:W-:Y:S02]  /*0600*/  ISETP.NE.AND P0, PT, R0, RZ, PT ;  /* 0x000000ff0000720c */ /* 0x008fe40003f05270 */
[----:B-1----:R-:W-:-:S11]  /*0610*/  SHF.R.U32.HI R2, RZ, 0x7, R2 ;  /* 0x00000007ff027819 */ /* 0x002fd60000011602 */
[----:B------:R-:W-:-:S05]  /*0620*/  @!P0 VIADD R2, R2, 0x9 ;  /* 0x0000000902028836 */ /* 0x000fca0000000000 */
[----:B------:R1:W-:Y:S06]  /*0630*/  @!P0 BAR.ARV R2, 0xa0 ;  /* 0x000280020000851d */ /* 0x0003ec0000002000 */
[----:B------:R-:W-:-:S04]  /*0640*/  ISETP.NE.U32.AND P0, PT, RZ, UR4, PT ;  /* 0x00000004ff007c0c */ /* 0x000fc8000bf05070 */
[----:B------:R-:W-:-:S13]  /*0650*/  ISETP.NE.AND.EX P0, PT, RZ, UR5, PT, P0 ;  /* 0x00000005ff007c0c */ /* 0x000fda000bf05300 */
[----:B-12-4-:R-:W-:Y:S05]  /*0660*/  @!P0 BRA `(.L_x_513) ;  /* 0x0000000000108947 */ /* 0x016fea0003800000 */
[----:B------:R-:W1:Y:S02]  /*0670*/  LDC.64 R2, c[0x0][0x8d8] ;  /* 0x00023600ff027b82 */ /* 0x000e640000000a00 */
[----:B-1----:R-:W-:-:S05]  /*0680*/  IMAD.WIDE R2, R7, 0x4, R2 ;  /* 0x0000000407027825 */ /* 0x002fca00078e0202 */
[----:B------:R1:W5:Y:S01]  /*0690*/  LDG.E R0, desc[UR38][R2.64] ;  /* 0x0000002602007981 */ /* 0x000362000c1e1900 */
[----:B------:R-:W-:Y:S05]  /*06a0*/  BRA `(.L_x_514) ;  /* 0x00000000002c7947 */ /* 0x000fea0003800000 */
.L_x_513:
[----:B------:R-:W-:Y:S02]  /*06b0*/  ULDC.64 UR4, c[0x0][0x8d0] ;  /* 0x0002340000047ab9 */ /* 0x000fe40000000a00 */
[----:B------:R-:W-:-:S04]  /*06c0*/  ISETP.NE.U32.AND P0, PT, RZ, UR4, PT ;  /* 0x00000004ff007c0c */ /* 0x000fc8000bf05070 */
[----:B------:R-:W-:-:S13]  /*06d0*/  ISETP.NE.AND.EX P0, PT, RZ, UR5, PT, P0 ;  /* 0x00000005ff007c0c */ /* 0x000fda000bf05300 */
[----:B------:R-:W-:Y:S05]  /*06e0*/  @!P0 BRA `(.L_x_515) ;  /* 0x0000000000188947 */ /* 0x000fea0003800000 */
[----:B------:R-:W1:Y:S02]  /*06f0*/  LDC.64 R2, c[0x0][0x8d0] ;  /* 0x00023400ff027b82 */ /* 0x000e640000000a00 */
[----:B-1----:R-:W-:-:S05]  /*0700*/  IMAD.WIDE R2, R7, 0x4, R2 ;  /* 0x0000000407027825 */ /* 0x002fca00078e0202 */
[----:B------:R-:W2:Y:S04]  /*0710*/  LDG.E R0, desc[UR38][R2.64] ;  /* 0x0000002602007981 */ /* 0x000ea8000c1e1900 */
[----:B------:R-:W2:Y:S02]  /*0720*/  LDG.E R5, desc[UR38][R2.64+0x4] ;  /* 0x0000042602057981 */ /* 0x000ea4000c1e1900 */
[----:B--2---:R-:W-:Y:S01]  /*0730*/  IMAD.IADD R0, R5, 0x1, -R0 ;  /* 0x0000000105007824 */ /* 0x004fe200078e0a00 */
[----:B------:R-:W-:Y:S06]  /*0740*/  BRA `(.L_x_514) ;  /* 0x0000000000047947 */ /* 0x000fec0003800000 */
.L_x_515:
[----:B------:R-:W2:Y:S02]  /*0750*/  LDC R0, c[0x0][0x8bc] ;  /* 0x00022f00ff007b82 */ /* 0x000ea40000000800 */
.L_x_514:
[----:B-1----:R-:W-:-:S05]  /*0760*/  IMAD R3, R17, 0x60, RZ ;  /* 0x0000006011037824 */ /* 0x002fca00078e02ff */
[----:B--2--5:R-:W-:-:S04]  /*0770*/  ISETP.GE.AND P0, PT, R3, R0, PT ;  /* 0x000000000300720c */ /* 0x024fc80003f06270 */
[----:B------:R-:W-:-:S04]  /*0780*/  SEL R4, R7, 0xffffffff, !P0 ;  /* 0xffffffff07047807 */ /* 0x000fc80004000000 */
[----:B------:R-:W-:Y:S01]  /*0790*/  ISETP.GE.AND P0, PT, R4, RZ, PT ;  /* 0x000000ff0400720c */ /* 0x000fe20003f06270 */
[----:B------:R1:W-:-:S12]  /*07a0*/  STL [R1+0x8], R4 ;  /* 0x0000080401007387 */ /* 0x0003d80000100800 */
[----:B-1----:R-:W-:Y:S05]  /*07b0*/  @!P0 BRA `(.L_x_516) ;  /* 0x0000009800f08947 */ /* 0x002fea0003800000 */
[----:B------:R-:W-:Y:S01]  /*07c0*/  ULDC.64 UR4, c[0x0][0x780] ;  /* 0x0001e00000047ab9 */ /* 0x000fe20000000a00 */
[----:B------:R-:W1:Y:S01]  /*07d0*/  LDC R18, c[0x0][0x290] ;  /* 0x0000a400ff127b82 */ /* 0x000e620000000800 */
[----:B------:R-:W-:-:S04]  /*07e0*/  ISETP.NE.U32.AND P0, PT, RZ, UR4, PT ;  /* 0x00000004ff007c0c */ /* 0x000fc8000bf05070 */
[----:B------:R-:W-:-:S13]  /*07f0*/  ISETP.NE.AND.EX P0, PT, RZ, UR5, PT, P0 ;  /* 0x00000005ff007c0c */ /* 0x000fda000bf05300 */
[----:B------:R-:W-:Y:S05]  /*0800*/  @!P0 BRA `(.L_x_517) ;  /* 0x0000000000108947 */ /* 0x000fea0003800000 */
[----:B------:R-:W2:Y:S02]  /*0810*/  LDC.64 R2, c[0x0][0x780] ;  /* 0x0001e000ff027b82 */ /* 0x000ea40000000a00 */
[----:B--2---:R-:W-:-:S05]  /*0820*/  IMAD.WIDE R2, R4, 0x4, R2 ;  /* 0x0000000404027825 */ /* 0x004fca00078e0202 */
[----:B------:R2:W5:Y:S01]  /*0830*/  LDG.E R19, desc[UR38][R2.64] ;  /* 0x0000002602137981 */ /* 0x000562000c1e1900 */
[----:B------:R-:W-:Y:S05]  /*0840*/  BRA `(.L_x_518) ;  /* 0x0000000000287947 */ /* 0x000fea0003800000 */
.L_x_517:
[----:B------:R-:W-:Y:S01]  /*0850*/  ULDC.64 UR4, c[0x0][0x770] ;  /* 0x0001dc0000047ab9 */ /* 0x000fe20000000a00 */
[----:B------:R-:W3:Y:S01]  /*0860*/  LDC R19, c[0x0][0x280] ;  /* 0x0000a000ff137b82 */ /* 0x000ee20000000800 */
[----:B------:R-:W-:-:S04]  /*0870*/  ISETP.NE.U32.AND P0, PT, RZ, UR4, PT ;  /* 0x00000004ff007c0c */ /* 0x000fc8000bf05070 */
[----:B------:R-:W-:-:S13]  /*0880*/  ISETP.NE.AND.EX P0, PT, RZ, UR5, PT, P0 ;  /* 0x00000005ff007c0c */ /* 0x000fda000bf05300 */
[----:B------:R-:W-:Y:S05]  /*0890*/  @!P0 BRA `(.L_x_518) ;  /* 0x0000000000148947 */ /* 0x000fea0003800000 */
[----:B------:R-:W2:Y:S02]  /*08a0*/  LDC.64 R2, c[0x0][0x770] ;  /* 0x0001dc00ff027b82 */ /* 0x000ea40000000a00 */
[----:B--2---:R-:W-:-:S05]  /*08b0*/  IMAD.WIDE R2, R4, 0x4, R2 ;  /* 0x0000000404027825 */ /* 0x004fca00078e0202 */
[----:B---3--:R-:W2:Y:S04]  /*08c0*/  LDG.E R19, desc[UR38][R2.64] ;  /* 0x0000002602137981 */ /* 0x008ea8000c1e1900 */
[----:B------:R-:W2:Y:S02]  /*08d0*/  LDG.E R0, desc[UR38][R2.64+0x4] ;  /* 0x0000042602007981 */ /* 0x000ea4000c1e1900 */
[----:B--2---:R-:W-:-:S07]  /*08e0*/  IMAD.IADD R19, R0, 0x1, -R19 ;  /* 0x0000000100137824 */ /* 0x004fce00078e0a13 */
.L_x_518:
[----:B------:R-:W-:Y:S02]  /*08f0*/  ULDC.64 UR4, c[0x0][0x788] ;  /* 0x0001e20000047ab9 */ /* 0x000fe40000000a00 */
[----:B------:R-:W-:-:S04]  /*0900*/  ISETP.NE.U32.AND P0, PT, RZ, UR4, PT ;  /* 0x00000004ff007c0c */ /* 0x000fc8000bf05070 */
[----:B------:R-:W-:-:S13]  /*0910*/  ISETP.NE.AND.EX P0, PT, RZ, UR5, PT, P0 ;  /* 0x00000005ff007c0c */ /* 0x000fda000bf05300 */
[----:B------:R-:W-:Y:S05]  /*0920*/  @!P0 BRA `(.L_x_519) ;  /* 0x0000000000108947 */ /* 0x000fea0003800000 */
[----:B--2---:R-:W2:Y:S02]  /*0930*/  LDC.64 R2, c[0x0][0x788] ;  /* 0x0001e200ff027b82 */ /* 0x004ea40000000a00 */
[----:B--2---:R-:W-:-:S05]  /*0940*/  IMAD.WIDE R2, R4, 0x4, R2 ;  /* 0x0000000404027825 */ /* 0x004fca00078e0202 */
[----:B-1----:R1:W5:Y:S01]  /*0950*/  LDG.E R18, desc[UR38][R2.64] ;  /* 0x0000002602127981 */ /* 0x002362000c1e1900 */
[----:B------:R-:W-:Y:S05]  /*0960*/  BRA `(.L_x_520) ;  /* 0x0000000000247947 */ /* 0x000fea0003800000 */
.L_x_519:
[----:B------:R-:W-:Y:S02]  /*0970*/  ULDC.64 UR4, c[0x0][0x778] ;  /* 0x0001de0000047ab9 */ /* 0x000fe40000000a00 */
[----:B------:R-:W-:-:S04]  /*0980*/  ISETP.NE.U32.AND P0, PT, RZ, UR4, PT ;  /* 0x00000004ff007c0c */ /* 0x000fc8000bf05070 */
[----:B------:R-:W-:-:S13]  /*0990*/  ISETP.NE.AND.EX P0, PT, RZ, UR5, PT, P0 ;  /* 0x00000005ff007c0c */ /* 0x000fda000bf05300 */
[----:B------:R-:W-:Y:S05]  /*09a0*/  @!P0 BRA `(.L_x_520) ;  /* 0x0000000000148947 */ /* 0x000fea0003800000 */
[----:B--2---:R-:W2:Y:S02]  /*09b0*/  LDC.64 R2, c[0x0][0x778] ;  /* 0x0001de00ff027b82 */ /* 0x004ea40000000a00 */
[----:B--2---:R-:W-:-:S05]  /*09c0*/  IMAD.WIDE R2, R4, 0x4, R2 ;  /* 0x0000000404027825 */ /* 0x004fca00078e0202 */
[----:B-1----:R-:W2:Y:S04]  /*09d0*/  LDG.E R18, desc[UR38][R2.64] ;  /* 0x0000002602127981 */ /* 0x002ea8000c1e1900 */
[----:B------:R-:W2:Y:S02]  /*09e0*/  LDG.E R5, desc[UR38][R2.64+0x4] ;  /* 0x0000042602057981 */ /* 0x000ea4000c1e1900 */
[----:B--2---:R-:W-:-:S07]  /*09f0*/  IMAD.IADD R18, R5, 0x1, -R18 ;  /* 0x0000000105127824 */ /* 0x004fce00078e0a12 */
.L_x_520:
[----:B---3-5:R-:W-:Y:S02]  /*0a00*/  ISETP.GE.AND P1, PT, R19, 0x1, PT ;  /* 0x000000011300780c */ /* 0x028fe40003f26270 */
[----:B------:R-:W-:Y:S02]  /*0a10*/  CS2R R70, SRZ ;  /* 0x0000000000467805 */ /* 0x000fe4000001ff00 */
[----:B------:R-:W-:Y:S02]  /*0a20*/  PLOP3.LUT P0, PT, PT, PT, PT, 0x80, 0x0 ;  /* 0x000000000000781c */ /* 0x000fe40003f0f070 */
        /* <DEDUP_REMOVED lines=48> */
[----:B------:R-:W3:Y:S01]  /*0d30*/  S2UR UR4, SR_CgaCtaId ;  /* 0x00000000000479c3 */ /* 0x000ee20000008800 */
[----:B------:R-:W-:Y:S01]  /*0d40*/  UMOV UR36, 0x400 ;  /* 0x0000040000247882 */ /* 0x000fe20000000000 */
[----:B------:R-:W-:Y:S01]  /*0d50*/  ULDC UR40, c[0x0][0x75c] ;  /* 0x0001d70000287ab9 */ /* 0x000fe20000000800 */
[----:B------:R-:W-:Y:S01]  /*0d60*/  ULDC UR41, c[0x0][0x744] ;  /* 0x0001d10000297ab9 */ /* 0x000fe20000000800 */
[----:B---3--:R-:W-:-:S04]  /*0d70*/  ULEA UR36, UR4, UR36, 0x18 ;  /* 0x0000002404247291 */ /* 0x008fc8000f8ec03f */
[----:B------:R-:W-:-:S04]  /*0d80*/  UIADD3 UR37, UR36, 0x30400, URZ ;  /* 0x0003040024257890 */ /* 0x000fc8000fffe03f */
[----:B------:R-:W-:-:S06]  /*0d90*/  ULOP3.LUT UP0, URZ, UR37, 0x1bf, URZ, 0xc0, !UPT ;  /* 0x000001bf253f7892 */ /* 0x000fcc000f80c03f */
[----:B------:R-:W-:-:S13]  /*0da0*/  PLOP3.LUT P0, PT, PT, PT, UP0, 0x80, 0x0 ;  /* 0x000000000000781c */ /* 0x000fda0003f0f008 */
[----:B------:R-:W-:Y:S05]  /*0db0*/  @!P0 BRA `(.L_x_522) ;  /* 0x00000000007c8947 */ /* 0x000fea0003800000 */
[----:B-12---:R-:W-:Y:S01]  /*0dc0*/  MOV R2, 0x0 ;  /* 0x0000000000027802 */ /* 0x006fe20000000f00 */
        /* <DEDUP_REMOVED lines=15> */
.L_x_523:
        /* <DEDUP_REMOVED lines=15> */
.L_x_522:
[----:B------:R-:W-:-:S04]  /*0fb0*/  IMAD.U32 R0, RZ, RZ, UR36 ;  /* 0x00000024ff007e24 */ /* 0x000fc8000f8e00ff */
[----:B------:R-:W-:-:S05]  /*0fc0*/  VIADD R0, R0, 0x33400 ;  /* 0x0003340000007836 */ /* 0x000fca0000000000 */
[----:B------:R-:W-:-:S13]  /*0fd0*/  LOP3.LUT P0, RZ, R0, 0x1bf, RZ, 0xc0, !PT ;  /* 0x000001bf00ff7812 */ /* 0x000fda000780c0ff */
        /* <DEDUP_REMOVED lines=17> */
.L_x_525:
        /* <DEDUP_REMOVED lines=15> */
.L_x_524:
[----:B-12---:R-:W1:Y:S01]  /*11e0*/  S2R R2, SR_TID.X ;  /* 0x0000000000027919 */ /* 0x006e620000002100 */
[----:B------:R-:W-:Y:S01]  /*11f0*/  UMOV UR4, 0xffffffff ;  /* 0xffffffff00047882 */ /* 0x000fe20000000000 */
[----:B-1----:R-:W-:-:S05]  /*1200*/  VIADD R0, R2, 0xffffff80 ;  /* 0xffffff8002007836 */ /* 0x002fca0000000000 */
[----:B------:R-:W-:-:S04]  /*1210*/  SHF.R.S32.HI R3, RZ, 0x1f, R0 ;  /* 0x0000001fff037819 */ /* 0x000fc80000011400 */
[----:B------:R-:W-:-:S04]  /*1220*/  LEA.HI R2, R3, R0, RZ, 0x7 ;  /* 0x0000000003027211 */ /* 0x000fc800078f38ff */
[----:B------:R-:W-:Y:S01]  /*1230*/  SHF.R.S32.HI R13, RZ, 0x7, R2 ;  /* 0x00000007ff0d7819 */ /* 0x000fe20000011402 */
[----:B------:R-:W-:Y:S06]  /*1240*/  BRA.DIV UR4, `(.L_x_526) ;  /* 0x0000009204547947 */ /* 0x000fec000b800000 */
[----:B------:R1:W2:Y:S02]  /*1250*/  SHFL.IDX PT, R14, R13, RZ, 0x1f ;  /* 0x00001fff0d0e7589 */ /* 0x0002a400000e0000 */
.L_x_656:
[----:B------:R-:W-:Y:S01]  /*1260*/  SHF.L.U32 R11, RZ, 0x1f, RZ ;  /* 0x0000001fff0b7819 */ /* 0x000fe200000006ff */
[----:B--2---:R-:W-:Y:S01]  /*1270*/  IMAD.HI R4, R14, 0x55555556, RZ ;  /* 0x555555560e047827 */ /* 0x004fe200078e02ff */
[----:B------:R-:W-:Y:S02]  /*1280*/  LEA.HI R6, R3, R0, RZ, 0x4 ;  /* 0x0000000003067211 */ /* 0x000fe400078f20ff */
[----:B------:R-:W2:Y:S01]  /*1290*/  SYNCS.PHASECHK.TRANS64.TRYWAIT P0, [UR36+0x36400], R11 ;  /* 0x0364000bff0075a7 */ /* 0x000ea20008000164 */
[----:B------:R-:W-:Y:S01]  /*12a0*/  LOP3.LUT R7, R2, 0xffffff80, RZ, 0xc0, !PT ;  /* 0xffffff8002077812 */ /* 0x000fe200078ec0ff */
[----:B------:R-:W-:Y:S01]  /*12b0*/  VIADD R19, R19, 0x3f ;  /* 0x0000003f13137836 */ /* 0x000fe20000000000 */
[----:B------:R-:W-:Y:S01]  /*12c0*/  LEA.HI R5, R4, R4, RZ, 0x1 ;  /* 0x0000000404057211 */ /* 0x000fe200078f08ff */
[----:B------:R-:W-:Y:S01]  /*12d0*/  IMAD.HI R4, R13, 0x55555556, RZ ;  /* 0x555555560d047827 */ /* 0x000fe200078e02ff */
[----:B------:R-:W-:Y:S02]  /*12e0*/  LEA.HI R2, R3, R0, RZ, 0x5 ;  /* 0x0000000003027211 */ /* 0x000fe400078f28ff */
[----:B------:R-:W-:Y:S01]  /*12f0*/  LOP3.LUT R3, R6, 0xfffffff0, RZ, 0xc0, !PT ;  /* 0xfffffff006037812 */ /* 0x000fe200078ec0ff */
[----:B------:R-:W-:Y:S01]  /*1300*/  IMAD R18, R17, -0x60, R18 ;  /* 0xffffffa011127824 */ /* 0x000fe200078e0212 */
[----:B------:R-:W-:Y:S01]  /*1310*/  LEA.HI R8, R4, R4, RZ, 0x1 ;  /* 0x0000000404087211 */ /* 0x000fe200078f08ff */
[C---:B------:R-:W-:Y:S01]  /*1320*/  IMAD.IADD R4, R0.reuse, 0x1, -R7 ;  /* 0x0000000100047824 */ /* 0x040fe200078e0a07 */
[--C-:B------:R-:W-:Y:S01]  /*1330*/  SHF.R.S32.HI R9, RZ, 0x5, R2.reuse ;  /* 0x00000005ff097819 */ /* 0x100fe20000011402 */
[----:B------:R-:W-:Y:S01]  /*1340*/  IMAD.IADD R3, R0, 0x1, -R3 ;  /* 0x0000000100037824 */ /* 0x000fe200078e0a03 */
[----:B------:R-:W-:Y:S01]  /*1350*/  SHF.R.S32.HI R10, RZ, 0x1f, R19 ;  /* 0x0000001fff0a7819 */ /* 0x000fe20000011413 */
[----:B------:R-:W-:Y:S01]  /*1360*/  IMAD R7, R8, -0x3, R13 ;  /* 0xfffffffd08077824 */ /* 0x000fe200078e020d */
[----:B------:R-:W-:Y:S01]  /*1370*/  SHF.R.S32.HI R8, RZ, 0x1f, R2 ;  /* 0x0000001fff087819 */ /* 0x000fe20000011402 */
[----:B------:R-:W-:Y:S01]  /*1380*/  IMAD R5, R5, -0x3, R14 ;  /* 0xfffffffd05057824 */ /* 0x000fe200078e020e */
[----:B------:R-:W-:Y:S01]  /*1390*/  LEA.HI R2, R10, R19, RZ, 0x6 ;  /* 0x000000130a027211 */ /* 0x000fe200078f30ff */
[----:B------:R-:W-:Y:S01]  /*13a0*/  IMAD R17, R7, -0x20, R18 ;  /* 0xffffffe007117824 */ /* 0x000fe200078e0212 */
[----:B------:R-:W-:-:S02]  /*13b0*/  LEA.HI R8, R8, R9, RZ, 0x2 ;  /* 0x0000000908087211 */ /* 0x000fc400078f10ff */
[----:B------:R-:W-:Y:S01]  /*13c0*/  LEA.HI R0, R3, R3, RZ, 0x1 ;  /* 0x0000000303007211 */ /* 0x000fe200078f08ff */
[----:B--2---:R-:W-:Y:S06]  /*13d0*/  @P0 BRA `(.L_x_527) ;  /* 0x0000000000080947 */ /* 0x004fec0003800000 */
[----:B------:R-:W2:Y:S02]  /*13e0*/  SYNCS.PHASECHK.TRANS64.TRYWAIT P0, [UR36+0x36400], R11 ;  /* 0x0364000bff0075a7 */ /* 0x000ea40008000164 */
[----:B--2---:R-:W-:Y:S05]  /*13f0*/  @!P0 BRA `(.L_x_528) ;  /* 0x0000009000048947 */ /* 0x004fea0003800000 */
.L_x_527:
[----:B------:R-:W-:Y:S01]  /*1400*/  LOP3.LUT R12, R8, 0x3ffffc, RZ, 0xc0, !PT ;  /* 0x003ffffc080c7812 */ /* 0x000fe200078ec0ff */
[----:B------:R-:W-:Y:S01]  /*1410*/  IMAD R14, R13, 0x400, R4 ;  /* 0x000004000d0e7824 */ /* 0x000fe200078e0204 */
[--C-:B--2---:R-:W-:Y:S01]  /*1420*/  SHF.R.S32.HI R7, RZ, 0x1, R0.reuse ;  /* 0x00000001ff077819 */ /* 0x104fe20000011400 */
[----:B------:R-:W-:Y:S01]  /*1430*/  IMAD.MOV.U32 R157, RZ, RZ, 0x20 ;  /* 0x00000020ff9d7424 */ /* 0x000fe200078e00ff */
[----:B------:R-:W-:Y:S01]  /*1440*/  SHF.R.S32.HI R8, RZ, 0x1f, R0 ;  /* 0x0000001fff087819 */ /* 0x000fe20000011400 */
[----:B------:R-:W-:Y:S01]  /*1450*/  IMAD.IADD R15, R9, 0x1, -R12 ;  /* 0x00000001090f7824 */ /* 0x000fe200078e0a0c */
[----:B------:R-:W-:Y:S02]  /*1460*/  SHF.R.S32.HI R10, RZ, 0x1f, R3 ;  /* 0x0000001fff0a7819 */ /* 0x000fe40000011403 */
[----:B------:R-:W-:Y:S02]  /*1470*/  CS2R R70, SRZ ;  /* 0x0000000000467805 */ /* 0x000fe4000001ff00 */
[----:B------:R-:W-:-:S02]  /*1480*/  LEA.HI R8, R8, R7, RZ, 0x2 ;  /* 0x0000000708087211 */ /* 0x000fc400078f10ff */
[----:B------:R-:W-:Y:S02]  /*1490*/  CS2R R68, SRZ ;  /* 0x0000000000447805 */ /* 0x000fe4000001ff00 */
[----:B------:R-:W-:Y:S02]  /*14a0*/  LEA.HI R10, R10, R3, RZ, 0x3 ;  /* 0x000000030a0a7211 */ /* 0x000fe400078f18ff */
[----:B------:R-:W-:Y:S02]  /*14b0*/  CS2R R66, SRZ ;  /* 0x0000000000427805 */ /* 0x000fe4000001ff00 */
[----:B------:R-:W-:Y:S02]  /*14c0*/  LOP3.LUT R8, R8, 0xfffffffc, RZ, 0xc0, !PT ;  /* 0xfffffffc08087812 */ /* 0x000fe400078ec0ff */
[----:B------:R-:W-:Y:S02]  /*14d0*/  CS2R R64, SRZ ;  /* 0x0000000000407805 */ /* 0x000fe4000001ff00 */
[----:B------:R-:W-:Y:S01]  /*14e0*/  LOP3.LUT R0, R0, 0x7fffffe, RZ, 0xc0, !PT ;  /* 0x07fffffe00007812 */ /* 0x000fe200078ec0ff */
[----:B------:R-:W-:Y:S01]  /*14f0*/  IMAD.SHL.U32 R10, R10, 0x20, RZ ;  /* 0x000000200a0a7824 */ /* 0x000fe200078e00ff */
[----:B------:R-:W-:Y:S01]  /*1500*/  SHF.R.S32.HI R6, RZ, 0x4, R6 ;  /* 0x00000004ff067819 */ /* 0x000fe20000011406 */
[----:B------:R-:W-:Y:S01]  /*1510*/  IMAD.IADD R8, R7, 0x1, -R8 ;  /* 0x0000000107087824 */ /* 0x000fe200078e0a08 */
[----:B------:R-:W-:Y:S01]  /*1520*/  CS2R R62, SRZ ;  /* 0x00000000003e7805 */ /* 0x000fe2000001ff00 */
[----:B------:R-:W-:Y:S01]  /*1530*/  IMAD.IADD R11, R3, 0x1, -R0 ;  /* 0x00000001030b7824 */ /* 0x000fe200078e0a00 */
[----:B------:R-:W-:Y:S01]  /*1540*/  SHF.R.S32.HI R3, RZ, 0x1f, R4 ;  /* 0x0000001fff037819 */ /* 0x000fe20000011404 */
[----:B------:R-:W-:Y:S01]  /*1550*/  IMAD.SHL.U32 R9, R8, 0x40, RZ ;  /* 0x0000004008097824 */ /* 0x000fe200078e00ff */
[----:B------:R-:W-:Y:S01]  /*1560*/  LOP3.LUT R10, R10, 0x7fffff00, RZ, 0xc0, !PT ;  /* 0x7fffff000a0a7812 */ /* 0x000fe200078ec0ff */
[----:B------:R-:W-:Y:S01]  /*1570*/  IMAD.SHL.U32 R12, R6, 0x8, RZ ;  /* 0x00000008060c7824 */ /* 0x000fe200078e00ff */
[----:B------:R-:W-:-:S02]  /*1580*/  LEA.HI R0, R3, R4, RZ, 0x2 ;  /* 0x0000000403007211 */ /* 0x000fc400078f10ff */
[----:B------:R-:W-:Y:S02]  /*1590*/  CS2R R60, SRZ ;  /* 0x00000000003c7805 */ /* 0x000fe4000001ff00 */
[----:B------:R-:W-:Y:S01]  /*15a0*/  LOP3.LUT R9, R9, 0xc0, RZ, 0xc0, !PT ;  /* 0x000000c009097812 */ /* 0x000fe200078ec0ff */
[----:B------:R-:W-:Y:S01]  /*15b0*/  IMAD R10, R13, 0x800, R10 ;  /* 0x000008000d0a7824 */ /* 0x000fe200078e020a */
[--C-:B------:R-:W-:Y:S02]  /*15c0*/  SHF.R.S32.HI R6, RZ, 0x2, R0.reuse ;  /* 0x00000002ff067819 */ /* 0x100fe40000011400 */
[----:B------:R-:W-:Y:S02]  /*15d0*/  CS2R R58, SRZ ;  /* 0x00000000003a7805 */ /* 0x000fe4000001ff00 */
[----:B------:R-:W-:Y:S01]  /*15e0*/  SHF.R.S32.HI R7, RZ, 0x1f, R0 ;  /* 0x0000001fff077819 */ /* 0x000fe20000011400 */
[----:B------:R-:W-:Y:S01]  /*15f0*/  IMAD R10, R11, 0x20, R10 ;  /* 0x000000200b0a7824 */ /* 0x000fe200078e020a */
[----:B------:R-:W-:-:S02]  /*1600*/  LOP3.LUT R12, R9, 0x8, R12, 0xf8, !PT ;  /* 0x00000008090c7812 */ /* 0x000fc400078ef80c */
[----:B------:R-:W-:Y:S02]  /*1610*/  CS2R R56, SRZ ;  /* 0x0000000000387805 */ /* 0x000fe4000001ff00 */
[----:B------:R-:W-:Y:S01]  /*1620*/  SHF.R.U32.HI R9, RZ, 0x3, R9 ;  /* 0x00000003ff097819 */ /* 0x000fe20000011609 */
[----:B------:R-:W-:Y:S01]  /*1630*/  IMAD R10, R15, 0x200, R10 ;  /* 0x000002000f0a7824 */ /* 0x000fe200078e020a */
[----:B------:R-:W-:Y:S02]  /*1640*/  LEA.HI R7, R7, R6, RZ, 0x3 ;  /* 0x0000000607077211 */ /* 0x000fe400078f18ff */
[----:B------:R-:W-:Y:S02]  /*1650*/  CS2R R54, SRZ ;  /* 0x0000000000367805 */ /* 0x000fe4000001ff00 */
[----:B------:R-:W-:Y:S02]  /*1660*/  LOP3.LUT R9, R12, R9, RZ, 0x3c, !PT ;  /* 0x000000090c097212 */ /* 0x000fe400078e3cff */
[----:B------:R-:W-:-:S02]  /*1670*/  CS2R R52, SRZ ;  /* 0x0000000000347805 */ /* 0x000fc4000001ff00 */
[----:B------:R-:W-:Y:S02]  /*1680*/  LEA.HI R3, R3, R4, RZ, 0x5 ;  /* 0x0000000403037211 */ /* 0x000fe400078f28ff */
[----:B------:R-:W-:Y:S02]  /*1690*/  CS2R R50, SRZ ;  /* 0x0000000000327805 */ /* 0x000fe4000001ff00 */
[----:B------:R-:W-:Y:S01]  /*16a0*/  LOP3.LUT R7, R7, 0xfffffff8, RZ, 0xc0, !PT ;  /* 0xfffffff807077812 */ /* 0x000fe200078ec0ff */
[----:B------:R-:W-:Y:S01]  /*16b0*/  IMAD.IADD R10, R10, 0x1, R9 ;  /* 0x000000010a0a7824 */ /* 0x000fe200078e0209 */
[----:B------:R-:W-:Y:S02]  /*16c0*/  SHF.R.S32.HI R3, RZ, 0x5, R3 ;  /* 0x00000005ff037819 */ /* 0x000fe40000011403 */
[----:B------:R-:W-:Y:S02]  /*16d0*/  CS2R R48, SRZ ;  /* 0x0000000000307805 */ /* 0x000fe4000001ff00 */
[----:B-1----:R-:W-:Y:S01]  /*16e0*/  LOP3.LUT R13, R0, 0xfffffffc, RZ, 0xc0, !PT ;  /* 0xfffffffc000d7812 */ /* 0x002fe200078ec0ff */
[----:B------:R-:W-:Y:S01]  /*16f0*/  IMAD.IADD R6, R6, 0x1, -R7 ;  /* 0x0000000106067824 */ /* 0x000fe200078e0a07 */
[----:B------:R-:W-:-:S02]  /*1700*/  LEA R156, R10, UR36, 0x1 ;  /* 0x000000240a9c7c11 */ /* 0x000fc4000f8e08ff */
[----:B------:R-:W-:Y:S02]  /*1710*/  CS2R R46, SRZ ;  /* 0x00000000002e7805 */ /* 0x000fe4000001ff00 */
[----:B------:R-:W-:Y:S01]  /*1720*/  SHF.R.S32.HI R10, RZ, 0x6, R2 ;  /* 0x00000006ff0a7819 */ /* 0x000fe20000011402 */
[----:B------:R-:W-:Y:S01]  /*1730*/  IMAD R3, R3, 0x10, R6 ;  /* 0x0000001003037824 */ /* 0x000fe200078e0206 */
[----:B------:R-:W-:Y:S01]  /*1740*/  LOP3.LUT P0, RZ, R8, 0x2, RZ, 0xc0, !PT ;  /* 0x0000000208ff7812 */ /* 0x000fe2000780c0ff */
[----:B------:R-:W-:Y:S01]  /*1750*/  IMAD.IADD R0, R4, 0x1, -R13 ;  /* 0x0000000104007824 */ /* 0x000fe200078e0a0d */
[----:B------:R-:W-:Y:S01]  /*1760*/  LOP3.LUT R9, R16, 0x1, RZ, 0xfc, !PT ;  /* 0x0000000110097812 */ /* 0x000fe200078efcff */
[----:B------:R-:W-:Y:S01]  /*1770*/  IMAD.SHL.U32 R4, R14, 0x4, RZ ;  /* 0x000000040e047824 */ /* 0x000fe200078e00ff */
[----:B------:R1:W-:Y:S01]  /*1780*/  STL [R1], R3 ;  /* 0x0000000301007387 */ /* 0x0003e20000100800 */
[----:B------:R-:W-:Y:S01]  /*1790*/  SEL R157, R157, 0xffffffe0, !P0 ;  /* 0xffffffe09d9d7807 */ /* 0x000fe20004000000 */
[----:B------:R-:W-:Y:S01]  /*17a0*/  IMAD R0, R0, -0x2, R17 ;  /* 0xfffffffe00007824 */ /* 0x000fe200078e0211 */
[----:B------:R-:W-:Y:S01]  /*17b0*/  CS2R R6, SRZ ;  /* 0x0000000000067805 */ /* 0x000fe2000001ff00 */
[----:B------:R2:W-:Y:S01]  /*17c0*/  STL [R1+0x4], R10 ;  /* 0x0000040a01007387 */ /* 0x0005e20000100800 */
[----:B------:R-:W-:Y:S01]  /*17d0*/  IMAD.MOV.U32 R8, RZ, RZ, RZ ;  /* 0x000000ffff087224 */ /* 0x000fe200078e00ff */
[----:B------:R-:W-:-:S02]  /*17e0*/  CS2R R44, SRZ ;  /* 0x00000000002c7805 */ /* 0x000fc4000001ff00 */
[----:B------:R-:W-:Y:S02]  /*17f0*/  CS2R R42, SRZ ;  /* 0x00000000002a7805 */ /* 0x000fe4000001ff00 */
[----:B------:R-:W-:Y:S02]  /*1800*/  CS2R R40, SRZ ;  /* 0x0000000000287805 */ /* 0x000fe4000001ff00 */
[----:B------:R-:W-:Y:S01]  /*1810*/  CS2R R38, SRZ ;  /* 0x0000000000267805 */ /* 0x000fe2000001ff00 */
[----:B-1----:R-:W-:Y:S01]  /*1820*/  IMAD.MOV.U32 R3, RZ, RZ, RZ ;  /* 0x000000ffff037224 */ /* 0x002fe200078e00ff */
        /* <DEDUP_REMOVED lines=31> */
[----:B------:R-:W-:Y:S02]  /*1a20*/  LEA R2, R4, UR36, 0x2 ;  /* 0x0000002404027c11 */ /* 0x000fe4000f8e10ff */
[----:B--2---:R-:W-:-:S07]  /*1a30*/  IADD3 R157, R157, 0x30400, R156 ;  /* 0x000304009d9d7810 */ /* 0x004fce0007ffe09c */
.L_x_539:
[----:B------:R-:W-:-:S13]  /*1a40*/  ISETP.NE.AND P0, PT, R9, 0x3, PT ;  /* 0x000000030900780c */ /* 0x000fda0003f05270 */
[----:B------:R-:W-:Y:S05]  /*1a50*/  @!P0 BRA `(.L_x_529) ;  /* 0x0000000000048947 */ /* 0x000fea0003800000 */
[----:B------:R-:W-:Y:S01]  /*1a60*/  BPT.TRAP 0x1 ;  /* 0x000000040000795c */ /* 0x000fe20000300000 */
.L_x_529:
[----:B------:R-:W-:Y:S02]  /*1a70*/  LEA R4, R3, UR36, 0x3 ;  /* 0x0000002403047c11 */ /* 0x000fe4000f8e18ff */
[----:B------:R-:W-:-:S04]  /*1a80*/  SHF.L.U32 R11, R7, 0x1f, RZ ;  /* 0x0000001f070b7819 */ /* 0x000fc800000006ff */
[----:B------:R1:W2:Y:S01]  /*1a90*/  SYNCS.PHASECHK.TRANS64.TRYWAIT P1, [R4+URZ+0x36410], R11 ;  /* 0x0364100b040075a7 */ /* 0x0002a2000802017f */
[----:B------:R-:W-:Y:S05]  /*1aa0*/  @!P0 BRA `(.L_x_530) ;  /* 0x0000000000048947 */ /* 0x000fea0003800000 */
[----:B------:R-:W-:Y:S01]  /*1ab0*/  BPT.TRAP 0x1 ;  /* 0x000000040000795c */ /* 0x000fe20000300000 */
.L_x_530:
[----:B--2---:R-:W-:Y:S05]  /*1ac0*/  @P1 BRA `(.L_x_531) ;  /* 0x0000000000081947 */ /* 0x004fea0003800000 */
[----:B------:R-:W2:Y:S02]  /*1ad0*/  SYNCS.PHASECHK.TRANS64.TRYWAIT P1, [R4+URZ+0x36410], R11 ;  /* 0x0364100b040075a7 */ /* 0x000ea4000802017f */
[----:B--2---:R-:W-:Y:S05]  /*1ae0*/  @!P1 BRA `(.L_x_532) ;  /* 0x0000008800609947 */ /* 0x004fea0003800000 */
.L_x_531:
[----:B------:R-:W-:Y:S05]  /*1af0*/  WARPSYNC.ALL ;  /* 0x0000000000007948 */ /* 0x000fea0003800000 */
[----:B------:R-:W-:Y:S01]  /*1b00*/  R2UR UR6, R5 ;  /* 0x00000000050672ca */ /* 0x000fe200000e0000 */
[----:B------:R-:W-:Y:S01]  /*1b10*/  UIADD3 UR4, UR36, 0x1e000, URZ ;  /* 0x0001e00024047890 */ /* 0x000fe2000fffe03f */
[----:B------:R-:W-:Y:S01]  /*1b20*/  R2UR UR7, R3 ;  /* 0x00000000030772ca */ /* 0x000fe200000e0000 */
[----:B------:R-:W3:Y:S01]  /*1b30*/  LDL R10, [R1] ;  /* 0x00000000010a7983 */ /* 0x000ee20000100800 */
[----:B------:R-:W-:Y:S01]  /*1b40*/  WARPGROUP.ARRIVE ;  /* 0x00000000000079c5 */ /* 0x000fe20000000000 */
[----:B------:R-:W-:Y:S01]  /*1b50*/  USHF.R.U32.HI UR5, URZ, 0x4, UR4 ;  /* 0x000000043f057899 */ /* 0x000fe20008011604 */
[----:B------:R-:W-:Y:S01]  /*1b60*/  UMOV UR13, 0x40000040 ;  /* 0x40000040000d7882 */ /* 0x000fe20000000000 */
[----:B------:R-:W-:-:S02]  /*1b70*/  UMOV UR15, 0x40000040 ;  /* 0x40000040000f7882 */ /* 0x000fc40000000000 */
[----:B------:R-:W-:Y:S01]  /*1b80*/  ULOP3.LUT UR5, UR5, 0x3fff, URZ, 0xc0, !UPT ;  /* 0x00003fff05057892 */ /* 0x000fe2000f8ec03f */
[----:B------:R-:W-:Y:S01]  /*1b90*/  UMOV UR9, 0x40000040 ;  /* 0x4000004000097882 */ /* 0x000fe20000000000 */
[----:B------:R-:W-:Y:S02]  /*1ba0*/  UMOV UR11, 0x40000040 ;  /* 0x40000040000b7882 */ /* 0x000fe40000000000 */
        /* <DEDUP_REMOVED lines=36> */
[----:B------:R-:W-:Y:S01]  /*1df0*/  WARPGROUP.ARRIVE ;  /* 0x00000000000079c5 */ /* 0x000fe20000000000 */
[----:B---3--:R-:W-:-:S05]  /*1e00*/  IMAD R10, R3, 0x40, R10 ;  /* 0x00000040030a7824 */ /* 0x008fca00078e020a */
[----:B------:R-:W-:Y:S01]  /*1e10*/  HGMMA.64x32x16.F32 R120, gdesc[UR12], R120, gsb0 ;  /* 0x006000000c7879f0 */ /* 0x000fe20008000878 */
[----:B------:R-:W-:Y:S01]  /*1e20*/  UIADD3 UR12, UR6, 0x202, URZ ;  /* 0x00000202060c7890 */ /* 0x000fe2000fffe03f */
[----:B------:R-:W-:Y:S01]  /*1e30*/  LEA R10, R10, UR36, 0x2 ;  /* 0x000000240a0a7c11 */ /* 0x000fe2000f8e10ff */
        /* <DEDUP_REMOVED lines=48> */
[----:B------:R3:W1:Y:S01]  /*2140*/  LDS R139, [R10+0x30020] ;  /* 0x030020000a8b7984 */ /* 0x0006620000000800 */
[----:B------:R-:W-:Y:S05]  /*2150*/  @!P0 BRA `(.L_x_533) ;  /* 0x0000000000048947 */ /* 0x000fea0003800000 */
[----:B------:R-:W-:Y:S01]  /*2160*/  BPT.TRAP 0x1 ;  /* 0x000000040000795c */ /* 0x000fe20000300000 */
.L_x_533:
[----:B------:R-:W-:-:S04]  /*2170*/  SHF.L.U32 R15, R6, 0x1f, RZ ;  /* 0x0000001f060f7819 */ /* 0x000fc800000006ff */
[----:B------:R1:W1:Y:S01]  /*2180*/  SYNCS.PHASECHK.TRANS64.TRYWAIT P1, [UR36+0x36430], R15 ;  /* 0x0364300fff0075a7 */ /* 0x0002620008020164 */
[----:B------:R-:W-:Y:S05]  /*2190*/  @!P0 BRA `(.L_x_534) ;  /* 0x0000000000048947 */ /* 0x000fea0003800000 */
[----:B------:R-:W-:Y:S01]  /*21a0*/  BPT.TRAP 0x1 ;  /* 0x000000040000795c */ /* 0x000fe20000300000 */
.L_x_534:
[----:B------:R-:W-:Y:S01]  /*21b0*/  FMUL.FTZ R12, R120, UR40 ;  /* 0x00000028780c7c20 */ /* 0x000fe20008410000 */
[----:B------:R-:W-:Y:S01]  /*21c0*/  FMUL.FTZ R13, R121, UR40 ;  /* 0x00000028790d7c20 */ /* 0x000fe20008410000 */
[----:B---3--:R-:W-:Y:S01]  /*21d0*/  FMUL.FTZ R10, R122, UR40 ;  /* 0x000000287a0a7c20 */ /* 0x008fe20008410000 */
[----:B-12---:R-:W-:Y:S01]  /*21e0*/  FMUL.FTZ R11, R123, UR40 ;  /* 0x000000287b0b7c20 */ /* 0x006fe20008410000 */
        /* <DEDUP_REMOVED lines=10> */
[----:B------:R-:W1:Y:S01]  /*2290*/  MUFU.TANH R12, R12 ;  /* 0x0000000c000c7308 */ /* 0x000e620000002400 */
[----:B------:R-:W-:Y:S01]  /*22a0*/  FMUL.FTZ R136, R134, UR40 ;  /* 0x0000002886887c20 */ /* 0x000fe20008410000 */
[----:B------:R-:W-:-:S06]  /*22b0*/  FMUL.FTZ R23, R135, UR40 ;  /* 0x0000002887177c20 */ /* 0x000fcc0008410000 */
[----:B------:R-:W2:Y:S08]  /*22c0*/  MUFU.TANH R13, R13 ;  /* 0x0000000d000d7308 */ /* 0x000eb00000002400 */
[----:B------:R-:W3:Y:S08]  /*22d0*/  MUFU.TANH R10, R10 ;  /* 0x0000000a000a7308 */ /* 0x000ef00000002400 */
[----:B------:R-:W1:Y:S08]  /*22e0*/  MUFU.TANH R11, R11 ;  /* 0x0000000b000b7308 */ /* 0x000e700000002400 */
        /* <DEDUP_REMOVED lines=9> */
[----:B------:R-:W1:Y:S01]  /*2380*/  MUFU.TANH R138, R138 ;  /* 0x0000008a008a7308 */ /* 0x000e620000002400 */
[----:B--23--:R-:W-:Y:S05]  /*2390*/  @P1 BRA `(.L_x_535) ;  /* 0x0000000000081947 */ /* 0x00cfea0003800000 */
[----:B------:R-:W2:Y:S02]  /*23a0*/  SYNCS.PHASECHK.TRANS64.TRYWAIT P1, [UR36+0x36430], R15 ;  /* 0x0364300fff0075a7 */ /* 0x000ea40008020164 */
[----:B--2---:R-:W-:Y:S05]  /*23b0*/  @!P1 BRA `(.L_x_536) ;  /* 0x0000008000409947 */ /* 0x004fea0003800000 */
.L_x_535:
[----:B------:R-:W3:Y:S01]  /*23c0*/  MUFU.TANH R136, R136 ;  /* 0x0000008800887308 */ /* 0x000ee20000002400 */
[C---:B------:R-:W-:Y:S01]  /*23d0*/  ISETP.GT.AND P6, PT, R0.reuse, RZ, PT ;  /* 0x000000ff0000720c */ /* 0x040fe20003fc4270 */
[----:B------:R-:W5:Y:S01]  /*23e0*/  LDL R145, [R1] ;  /* 0x0000000001917983 */ /* 0x000f620000100800 */
[----:B------:R-:W-:Y:S01]  /*23f0*/  UIADD3 UR5, UR36, 0x2a000, URZ ;  /* 0x0002a00024057890 */ /* 0x000fe2000fffe03f */
[----:B------:R-:W-:Y:S01]  /*2400*/  ISETP.GT.AND P1, PT, R0, 0x1, PT ;  /* 0x000000010000780c */ /* 0x000fe20003f24270 */
[----:B------:R-:W-:Y:S01]  /*2410*/  UIADD3 UR4, UR4, 0x9000, URZ ;  /* 0x0000900004047890 */ /* 0x000fe2000fffe03f */
[----:B-12---:R-:W-:Y:S01]  /*2420*/  FSEL R15, R12, -INF , P6 ;  /* 0xff8000000c0f7808 */ /* 0x006fe20003000000 */
[----:B------:R-:W-:Y:S01]  /*2430*/  USHF.R.U32.HI UR6, URZ, 0x4, UR5 ;  /* 0x000000043f067899 */ /* 0x000fe20008011605 */
[----:B------:R-:W1:Y:S01]  /*2440*/  MUFU.TANH R23, R23 ;  /* 0x0000001700177308 */ /* 0x000e620000002400 */
[----:B------:R-:W-:Y:S01]  /*2450*/  FSEL R144, R10, -INF , P6 ;  /* 0xff8000000a907808 */ /* 0x000fe20003000000 */
[----:B------:R-:W-:Y:S01]  /*2460*/  USHF.R.U32.HI UR4, URZ, 0x4, UR4 ;  /* 0x000000043f047899 */ /* 0x000fe20008011604 */
[C---:B------:R-:W-:Y:S01]  /*2470*/  ISETP.GT.AND P2, PT, R0.reuse, 0x8, PT ;  /* 0x000000080000780c */ /* 0x040fe20003f44270 */
[----:B------:R-:W-:Y:S01]  /*2480*/  ULOP3.LUT UR7, UR6, 0x3fff, URZ, 0xc0, !UPT ;  /* 0x00003fff06077892 */ /* 0x000fe2000f8ec03f */
[C---:B------:R-:W-:Y:S01]  /*2490*/  ISETP.GT.AND P3, PT, R0.reuse, 0x9, PT ;  /* 0x000000090000780c */ /* 0x040fe20003f64270 */
[----:B------:R-:W-:Y:S01]  /*24a0*/  ULOP3.LUT UR6, UR4, 0x3fff, URZ, 0xc0, !UPT ;  /* 0x00003fff04067892 */ /* 0x000fe2000f8ec03f */
[C---:B------:R-:W-:Y:S01]  /*24b0*/  ISETP.GT.AND P4, PT, R0.reuse, 0x10, PT ;  /* 0x000000100000780c */ /* 0x040fe20003f84270 */
[----:B------:R-:W-:Y:S01]  /*24c0*/  ULOP3.LUT UR4, UR7, 0x10000, URZ, 0xfc, !UPT ;  /* 0x0001000007047892 */ /* 0x000fe2000f8efc3f */
[C---:B------:R-:W-:Y:S01]  /*24d0*/  ISETP.GT.AND P5, PT, R0.reuse, 0x11, PT ;  /* 0x000000110000780c */ /* 0x040fe20003fa4270 */
[----:B------:R-:W-:Y:S01]  /*24e0*/  ULOP3.LUT UR6, UR6, 0x10000, URZ, 0xfc, !UPT ;  /* 0x0001000006067892 */ /* 0x000fe2000f8efc3f */
[----:B------:R-:W-:Y:S01]  /*24f0*/  ISETP.GT.AND P6, PT, R0, 0x18, PT ;  /* 0x000000180000780c */ /* 0x000fe20003fc4270 */
[--C-:B----4-:R-:W-:Y:S01]  /*2500*/  FFMA.FTZ R152, R15, UR41, -R148.reuse ;  /* 0x000000290f987c23 */ /* 0x110fe20008010894 */
[----:B------:R-:W-:Y:S01]  /*2510*/  FSEL R153, R13, -INF , P1 ;  /* 0xff8000000d997808 */ /* 0x000fe20000800000 */
[--C-:B------:R-:W-:Y:S01]  /*2520*/  FFMA.FTZ R144, R144, UR41, -R139.reuse ;  /* 0x0000002990907c23 */ /* 0x100fe2000801088b */
[----:B------:R-:W-:Y:S01]  /*2530*/  FSEL R120, R11, -INF , P1 ;  /* 0xff8000000b787808 */ /* 0x000fe20000800000 */
[----:B------:R-:W-:Y:S01]  /*2540*/  UMOV UR8, UR4 ;  /* 0x0000000400087c82 */ /* 0x000fe20008000000 */
[----:B------:R-:W-:Y:S01]  /*2550*/  ISETP.GT.AND P1, PT, R0, 0x19, PT ;  /* 0x000000190000780c */ /* 0x000fe20003f24270 */
[--C-:B------:R-:W-:Y:S01]  /*2560*/  FFMA.FTZ R153, R153, UR41, -R148.reuse ;  /* 0x0000002999997c23 */ /* 0x100fe20008010894 */
[----:B------:R-:W-:Y:S01]  /*2570*/  FSEL R151, R14, -INF , P2 ;  /* 0xff8000000e977808 */ /* 0x000fe20001000000 */
[--C-:B------:R-:W-:Y:S01]  /*2580*/  FFMA.FTZ R143, R120, UR41, -R139.reuse ;  /* 0x00000029788f7c23 */ /* 0x100fe2000801088b */
[----:B------:R-:W-:Y:S01]  /*2590*/  FSEL R155, R16, -INF , P3 ;  /* 0xff800000109b7808 */ /* 0x000fe20001800000 */
[----:B------:R-:W-:Y:S01]  /*25a0*/  UMOV UR9, 0x40000040 ;  /* 0x4000004000097882 */ /* 0x000fe20000000000 */
[----:B------:R-:W-:Y:S01]  /*25b0*/  FSEL R149, R21, -INF , P4 ;  /* 0xff80000015957808 */ /* 0x000fe20002000000 */
[--C-:B------:R-:W-:Y:S01]  /*25c0*/  FFMA.FTZ R151, R151, UR41, -R148.reuse ;  /* 0x0000002997977c23 */ /* 0x100fe20008010894 */
        /* <DEDUP_REMOVED lines=12> */
[----:B---3--:R-:W-:Y:S01]  /*2690*/  FSEL R146, R136, -INF , P6 ;  /* 0xff80000088927808 */ /* 0x008fe20003000000 */
[--C-:B------:R-:W-:Y:S01]  /*26a0*/  FFMA.FTZ R142, R142, UR41, -R139.reuse ;  /* 0x000000298e8e7c23 */ /* 0x100fe2000801088b */
[----:B------:R-:W-:Y:S01]  /*26b0*/  FSEL R123, R138, -INF , P1 ;  /* 0xff8000008a7b7808 */ /* 0x000fe20000800000 */
[--C-:B------:R-:W-:Y:S01]  /*26c0*/  FFMA.FTZ R147, R122, UR41, -R139.reuse ;  /* 0x000000297a937c23 */ /* 0x100fe2000801088b */
[----:B-1----:R-:W-:Y:S01]  /*26d0*/  FSEL R124, R23, -INF , P1 ;  /* 0xff800000177c7808 */ /* 0x002fe20000800000 */
[--C-:B------:R-:W-:Y:S01]  /*26e0*/  FFMA.FTZ R146, R146, UR41, -R139.reuse ;  /* 0x0000002992927c23 */ /* 0x100fe2000801088b */
[----:B------:R-:W-:Y:S01]  /*26f0*/  UMOV UR10, UR6 ;  /* 0x00000006000a7c82 */ /* 0x000fe20008000000 */
[----:B------:R-:W-:Y:S01]  /*2700*/  FFMA.FTZ R148, R123, UR41, -R148 ;  /* 0x000000297b947c23 */ /* 0x000fe20008010894 */
[----:B------:R-:W-:Y:S01]  /*2710*/  UMOV UR11, 0x40000040 ;  /* 0x40000040000b7882 */ /* 0x000fe20000000000 */
[----:B------:R-:W-:Y:S01]  /*2720*/  FFMA.FTZ R139, R124, UR41, -R139 ;  /* 0x000000297c8b7c23 */ /* 0x000fe2000801088b */
[----:B------:R-:W1:Y:S01]  /*2730*/  MUFU.EX2 R151, R151 ;  /* 0x0000009700977308 */ /* 0x000e620000000800 */
[----:B------:R-:W-:Y:S01]  /*2740*/  WARPGROUP.ARRIVE ;  /* 0x00000000000079c5 */ /* 0x000fe20000000000 */
[----:B------:R-:W-:Y:S01]  /*2750*/  FFMA.FTZ R14, -R14, R14, 1 ;  /* 0x3f8000000e0e7423 */ /* 0x000fe2000001010e */
[----:B------:R-:W-:Y:S01]  /*2760*/  FFMA.FTZ R12, -R12, R12, 1 ;  /* 0x3f8000000c0c7423 */ /* 0x000fe2000001010c */
[----:B------:R-:W-:Y:S01]  /*2770*/  FFMA.FTZ R13, -R13, R13, 1 ;  /* 0x3f8000000d0d7423 */ /* 0x000fe2000001010d */
[----:B------:R-:W-:Y:S01]  /*2780*/  FFMA.FTZ R21, -R21, R21, 1 ;  /* 0x3f80000015157423 */ /* 0x000fe20000010115 */
[----:B------:R-:W-:Y:S01]  /*2790*/  FFMA.FTZ R16, -R16, R16, 1 ;  /* 0x3f80000010107423 */ /* 0x000fe20000010110 */
[----:B------:R-:W-:Y:S01]  /*27a0*/  HGMMA.64x32x16.F32 R120, gdesc[UR8], RZ, !UPT, gsb0 ;  /* 0x00600000087879f0 */ /* 0x000fe2000c0008ff */
[----:B------:R-:W-:Y:S01]  /*27b0*/  UIADD3 UR10, UR6, 0x2, URZ ;  /* 0x00000002060a7890 */ /* 0x000fe2000fffe03f */
[----:B------:R-:W-:Y:S01]  /*27c0*/  MUFU.EX2 R155, R155 ;  /* 0x0000009b009b7308 */ /* 0x000fe20000000800 */
[----:B------:R-:W-:Y:S01]  /*27d0*/  UIADD3 UR8, UR4, 0x2, URZ ;  /* 0x0000000204087890 */ /* 0x000fe2000fffe03f */
[----:B------:R-:W-:Y:S01]  /*27e0*/  FFMA.FTZ R22, -R22, R22, 1 ;  /* 0x3f80000016167423 */ /* 0x000fe20000010116 */
[----:B------:R-:W-:Y:S01]  /*27f0*/  UMOV UR11, 0x40000040 ;  /* 0x40000040000b7882 */ /* 0x000fe20000000000 */
[----:B------:R-:W-:Y:S01]  /*2800*/  UMOV UR9, 0x40000040 ;  /* 0x4000004000097882 */ /* 0x000fe20000000000 */
[----:B------:R-:W-:Y:S01]  /*2810*/  FFMA.FTZ R17, -R17, R17, 1 ;  /* 0x3f80000011117423 */ /* 0x000fe20000010111 */
[----:B------:R-:W-:Y:S01]  /*2820*/  FFMA.FTZ R136, -R136, R136, 1 ;  /* 0x3f80000088887423 */ /* 0x000fe20000010188 */
[----:B------:R-:W-:Y:S01]  /*2830*/  FFMA.FTZ R23, -R23, R23, 1 ;  /* 0x3f80000017177423 */ /* 0x000fe20000010117 */
[----:B------:R-:W2:Y:S01]  /*2840*/  MUFU.EX2 R152, R152 ;  /* 0x0000009800987308 */ /* 0x000ea20000000800 */
[----:B------:R-:W-:-:S07]  /*2850*/  UMOV UR7, 0x80000020 ;  /* 0x8000002000077882 */ /* 0x000fce0000000000 */
[----:B------:R-:W3:Y:S08]  /*2860*/  MUFU.EX2 R153, R153 ;  /* 0x0000009900997308 */ /* 0x000ef00000000800 */
[----:B------:R-:W-:Y:S08]  /*2870*/  MUFU.EX2 R144, R144 ;  /* 0x0000009000907308 */ /* 0x000ff00000000800 */
[----:B------:R-:W4:Y:S08]  /*2880*/  MUFU.EX2 R143, R143 ;  /* 0x0000008f008f7308 */ /* 0x000f300000000800 */
[----:B------:R-:W-:Y:S08]  /*2890*/  MUFU.EX2 R150, R150 ;  /* 0x0000009600967308 */ /* 0x000ff00000000800 */
[----:B------:R-:W4:Y:S08]  /*28a0*/  MUFU.EX2 R154, R154 ;  /* 0x0000009a009a7308 */ /* 0x000f300000000800 */
[----:B------:R-:W-:Y:S01]  /*28b0*/  MUFU.EX2 R142, R142 ;  /* 0x0000008e008e7308 */ /* 0x000fe20000000800 */
[----:B------:R-:W-:-:S02]  /*28c0*/  WARPGROUP.DEPBAR.LE gsb0, 0x0 ;  /* 0x00008000000079c5 */ /* 0x000fc40000010000 */
[----:B------:R-:W-:-:S05]  /*28d0*/  WARPGROUP.ARRIVE ;  /* 0x00000000000079c5 */ /* 0x000fca0000000000 */
[----:B------:R-:W4:Y:S01]  /*28e0*/  MUFU.EX2 R141, R141 ;  /* 0x0000008d008d7308 */ /* 0x000f220000000800 */
[----:B------:R-:W-:Y:S01]  /*28f0*/  HGMMA.64x32x16.F32 R120, gdesc[UR8], R120, gsb0 ;  /* 0x00600000087879f0 */ /* 0x000fe20008000878 */
[----:B------:R-:W-:Y:S02]  /*2900*/  UIADD3 UR10, UR6, 0x4, URZ ;  /* 0x00000004060a7890 */ /* 0x000fe4000fffe03f */
[----:B------:R-:W-:Y:S01]  /*2910*/  UIADD3 UR8, UR4, 0x4, URZ ;  /* 0x0000000404087890 */ /* 0x000fe2000fffe03f */
[----:B------:R-:W-:Y:S01]  /*2920*/  UMOV UR11, 0x40000040 ;  /* 0x40000040000b7882 */ /* 0x000fe20000000000 */
[----:B------:R-:W-:Y:S02]  /*2930*/  UMOV UR9, 0x40000040 ;  /* 0x4000004000097882 */ /* 0x000fe40000000000 */
[----:B------:R-:W-:Y:S08]  /*2940*/  MUFU.EX2 R148, R148 ;  /* 0x0000009400947308 */ /* 0x000ff00000000800 */
[----:B------:R-:W-:Y:S08]  /*2950*/  MUFU.EX2 R147, R147 ;  /* 0x0000009300937308 */ /* 0x000ff00000000800 */
[----:B------:R-:W4:Y:S08]  /*2960*/  MUFU.EX2 R146, R146 ;  /* 0x0000009200927308 */ /* 0x000f300000000800 */
[----:B------:R-:W4:Y:S01]  /*2970*/  MUFU.EX2 R139, R139 ;  /* 0x0000008b008b7308 */ /* 0x000f220000000800 */
        /* <DEDUP_REMOVED lines=14> */
[----:B-----5:R-:W-:Y:S01]  /*2a60*/  LEA R15, R145, UR36, 0x2 ;  /* 0x00000024910f7c11 */ /* 0x020fe2000f8e10ff */
        /* <DEDUP_REMOVED lines=49> */
[----:B------:R-:W-:-:S04]  /*2d80*/  USHF.R.U32.HI UR4, URZ, 0x4, UR37 ;  /* 0x000000043f047899 */ /* 0x000fc80008011625 */
[----:B------:R-:W-:Y:S01]  /*2d90*/  ULOP3.LUT UR4, UR4, 0x3fff, URZ, 0xc0, !UPT ;  /* 0x00003fff04047892 */ /* 0x000fe2000f8ec03f */
[----:B------:R-:W-:Y:S02]  /*2da0*/  WARPGROUP.DEPBAR.LE gsb0, 0x0 ;  /* 0x00008000000079c5 */ /* 0x000fe40000010000 */
[----:B------:R-:W-:-:S06]  /*2db0*/  WARPGROUP.ARRIVE ;  /* 0x00000000000079c5 */ /* 0x000fcc0000000000 */
[----:B------:R-:W-:Y:S01]  /*2dc0*/  HGMMA.64x32x16.F32 R120, gdesc[UR8], R120, gsb0 ;  /* 0x00600000087879f0 */ /* 0x000fe20008000878 */
[----:B------:R-:W-:Y:S01]  /*2dd0*/  R2UR UR10, R5 ;  /* 0x00000000050a72ca */ /* 0x000fe200000e0000 */
[----:B------:R-:W-:Y:S01]  /*2de0*/  ULOP3.LUT UR9, UR4, 0x1000000, URZ, 0xfc, !UPT ;  /* 0x0100000004097892 */ /* 0x000fe2000f8efc3f */
[----:B------:R-:W-:-:S06]  /*2df0*/  UMOV UR11, 0x40000040 ;  /* 0x40000040000b7882 */ /* 0x000fcc0000000000 */
[----:B------:R-:W-:-:S05]  /*2e00*/  UMOV UR6, UR9 ;  /* 0x0000000900067c82 */ /* 0x000fca0008000000 */
[----:B------:R-:W-:-:S04]  /*2e10*/  ULEA UR5, UR10, UR5, 0xd ;  /* 0x000000050a057291 */ /* 0x000fc8000f8e683f */
[----:B------:R-:W-:-:S04]  /*2e20*/  USHF.R.U32.HI UR5, URZ, 0x4, UR5 ;  /* 0x000000043f057899 */ /* 0x000fc80008011605 */
[----:B------:R-:W-:-:S03]  /*2e30*/  ULOP3.LUT UR8, UR5, 0x3fff, URZ, 0xc0, !UPT ;  /* 0x00003fff05087892 */ /* 0x000fc6000f8ec03f */
[----:B------:R-:W-:-:S04]  /*2e40*/  UMOV UR5, 0x40000040 ;  /* 0x4000004000057882 */ /* 0x000fc80000000000 */
[----:B------:R-:W-:Y:S01]  /*2e50*/  UMOV UR4, UR8 ;  /* 0x0000000800047c82 */ /* 0x000fe20008000000 */
[----:B------:R-:W-:Y:S02]  /*2e60*/  WARPGROUP.DEPBAR.LE gsb0, 0x0 ;  /* 0x00008000000079c5 */ /* 0x000fe40000010000 */
[----:B------:R-:W5:Y:S02]  /*2e70*/  LDS R145, [R15+0x30200] ;  /* 0x030200000f917984 */ /* 0x000f640000000800 */
[--C-:B-----5:R-:W-:Y:S01]  /*2e80*/  FADD.FTZ R124, R124, -R145.reuse ;  /* 0x800000917c7c7221 */ /* 0x120fe20000010000 */
[--C-:B------:R-:W-:Y:S01]  /*2e90*/  FADD.FTZ R120, R120, -R145.reuse ;  /* 0x8000009178787221 */ /* 0x100fe20000010000 */
[--C-:B------:R-:W-:Y:S01]  /*2ea0*/  FADD.FTZ R121, R121, -R145.reuse ;  /* 0x8000009179797221 */ /* 0x100fe20000010000 */
[--C-:B------:R-:W-:Y:S01]  /*2eb0*/  FADD.FTZ R128, R128, -R145.reuse ;  /* 0x8000009180807221 */ /* 0x100fe20000010000 */
[----:B-1----:R-:W-:Y:S01]  /*2ec0*/  FMUL.FTZ R124, R151, R124 ;  /* 0x0000007c977c7220 */ /* 0x002fe20000410000 */
[----:B--2---:R-:W-:Y:S01]  /*2ed0*/  FMUL.FTZ R120, R152, R120 ;  /* 0x0000007898787220 */ /* 0x004fe20000410000 */
[----:B---3--:R-:W-:Y:S01]  /*2ee0*/  FMUL.FTZ R121, R153, R121 ;  /* 0x0000007999797220 */ /* 0x008fe20000410000 */
[--C-:B------:R-:W-:Y:S01]  /*2ef0*/  FADD.FTZ R132, R132, -R145.reuse ;  /* 0x8000009184847221 */ /* 0x100fe20000010000 */
[----:B------:R-:W-:Y:S01]  /*2f00*/  FMUL.FTZ R124, R14, R124 ;  /* 0x0000007c0e7c7220 */ /* 0x000fe20000410000 */
[----:B------:R-:W-:Y:S01]  /*2f10*/  F2FP.F16.F32.PACK_AB R14, R155, R151 ;  /* 0x000000979b0e723e */ /* 0x000fe200000000ff */
[----:B------:R-:W-:Y:S01]  /*2f20*/  FMUL.FTZ R120, R12, R120 ;  /* 0x000000780c787220 */ /* 0x000fe20000410000 */
[----:B------:R1:W2:Y:S01]  /*2f30*/  LDS R151, [R15+0x30220] ;  /* 0x030220000f977984 */ /* 0x0002a20000000800 */
[----:B------:R-:W-:Y:S01]  /*2f40*/  FMUL.FTZ R121, R13, R121 ;  /* 0x000000790d797220 */ /* 0x000fe20000410000 */
[----:B------:R-:W-:Y:S01]  /*2f50*/  F2FP.F16.F32.PACK_AB R12, R153, R152 ;  /* 0x00000098990c723e */ /* 0x000fe200000000ff */
[--C-:B------:R-:W-:Y:S01]  /*2f60*/  FADD.FTZ R125, R125, -R145.reuse ;  /* 0x800000917d7d7221 */ /* 0x100fe20000010000 */
[----:B----4-:R-:W-:Y:S01]  /*2f70*/  F2FP.F16.F32.PACK_AB R13, R143, R144 ;  /* 0x000000908f0d723e */ /* 0x010fe200000000ff */
[--C-:B------:R-:W-:Y:S01]  /*2f80*/  FADD.FTZ R129, R129, -R145.reuse ;  /* 0x8000009181817221 */ /* 0x100fe20000010000 */
[----:B------:R-:W-:Y:S01]  /*2f90*/  FADD.FTZ R133, R133, -R145 ;  /* 0x8000009185857221 */ /* 0x000fe20000010000 */
[----:B------:R-:W-:Y:S01]  /*2fa0*/  FMUL.FTZ R125, R155, R125 ;  /* 0x0000007d9b7d7220 */ /* 0x000fe20000410000 */
[----:B-1----:R-:W-:Y:S01]  /*2fb0*/  F2FP.F16.F32.PACK_AB R15, R154, R150 ;  /* 0x000000969a0f723e */ /* 0x002fe200000000ff */
[----:B------:R-:W-:Y:S01]  /*2fc0*/  BAR.SYNC.DEFER_BLOCKING 0x9, 0x180 ;  /* 0x0246000000007b1d */ /* 0x000fe20000010000 */
[----:B------:R-:W-:Y:S01]  /*2fd0*/  FMUL.FTZ R129, R141, R129 ;  /* 0x000000818d817220 */ /* 0x000fe20000410000 */
[----:B------:R-:W-:Y:S01]  /*2fe0*/  FMUL.FTZ R16, R16, R125 ;  /* 0x0000007d10107220 */ /* 0x000fe20000410000 */
[----:B------:R-:W-:Y:S01]  /*2ff0*/  FFMA.FTZ R125, -R138, R138, 1 ;  /* 0x3f8000008a7d7423 */ /* 0x000fe2000001018a */
[----:B------:R-:W-:Y:S01]  /*3000*/  F2FP.F16.F32.PACK_AB R120, R121, R120 ;  /* 0x000000787978723e */ /* 0x000fe200000000ff */
[----:B------:R-:W-:Y:S01]  /*3010*/  FMUL.FTZ R22, R22, R129 ;  /* 0x0000008116167220 */ /* 0x000fe20000410000 */
[----:B------:R-:W-:-:S04]  /*3020*/  IMAD.U32 R153, RZ, RZ, UR36 ;  /* 0x00000024ff997e24 */ /* 0x000fc8000f8e00ff */
[----:B------:R-:W-:Y:S01]  /*3030*/  VIADD R153, R153, 0x33400 ;  /* 0x0003340099997836 */ /* 0x000fe20000000000 */
[----:B------:R1:W-:Y:S01]  /*3040*/  STSM.16.M88.4 [R156+0x30400], R12 ;  /* 0x0304000c9c007844 */ /* 0x0003e20000000200 */
[--C-:B--2---:R-:W-:Y:S01]  /*3050*/  FADD.FTZ R129, R127, -R151.reuse ;  /* 0x800000977f817221 */ /* 0x104fe20000010000 */
[----:B------:R-:W-:-:S03]  /*3060*/  FADD.FTZ R127, R134, -R151 ;  /* 0x80000097867f7221 */ /* 0x000fc60000010000 */
[----:B------:R-:W-:Y:S01]  /*3070*/  FMUL.FTZ R154, R154, R129 ;  /* 0x000000819a9a7220 */ /* 0x000fe20000410000 */
[----:B------:R-:W-:Y:S01]  /*3080*/  FMUL.FTZ R129, R146, R127 ;  /* 0x0000007f92817220 */ /* 0x000fe20000410000 */
[----:B------:R-:W-:Y:S01]  /*3090*/  FFMA.FTZ R127, -R10, R10, 1 ;  /* 0x3f8000000a7f7423 */ /* 0x000fe2000001010a */
[----:B------:R-:W-:Y:S01]  /*30a0*/  FFMA.FTZ R10, -R11, R11, 1 ;  /* 0x3f8000000b0a7423 */ /* 0x000fe2000001010b */
[----:B------:R-:W-:Y:S01]  /*30b0*/  FFMA.FTZ R11, -R18, R18, 1 ;  /* 0x3f800000120b7423 */ /* 0x000fe20000010112 */
[----:B-1----:R-:W1:Y:S01]  /*30c0*/  MUFU.EX2 R12, R149 ;  /* 0x00000095000c7308 */ /* 0x002e620000000800 */
[--C-:B------:R-:W-:Y:S01]  /*30d0*/  FADD.FTZ R15, R126, -R151.reuse ;  /* 0x800000977e0f7221 */ /* 0x100fe20000010000 */
[----:B------:R-:W-:Y:S01]  /*30e0*/  FADD.FTZ R126, R135, -R151 ;  /* 0x80000097877e7221 */ /* 0x000fe20000010000 */
[----:B------:R-:W-:Y:S01]  /*30f0*/  FMUL.FTZ R154, R11, R154 ;  /* 0x0000009a0b9a7220 */ /* 0x000fe20000410000 */
[----:B------:R-:W-:Y:S01]  /*3100*/  FFMA.FTZ R11, -R20, R20, 1 ;  /* 0x3f800000140b7423 */ /* 0x000fe20000010114 */
[----:B------:R-:W-:Y:S01]  /*3110*/  FMUL.FTZ R150, R150, R15 ;  /* 0x0000000f96967220 */ /* 0x000fe20000410000 */
[C---:B------:R-:W-:Y:S01]  /*3120*/  F2FP.F16.F32.PACK_AB R15, R139.reuse, R146 ;  /* 0x000000928b0f723e */ /* 0x040fe200000000ff */
[----:B------:R-:W-:Y:S01]  /*3130*/  FMUL.FTZ R126, R139, R126 ;  /* 0x0000007e8b7e7220 */ /* 0x000fe20000410000 */
[----:B------:R-:W2:Y:S01]  /*3140*/  MUFU.EX2 R14, R140 ;  /* 0x0000008c000e7308 */ /* 0x000ea20000000800 */
[----:B------:R-:W-:-:S02]  /*3150*/  FMUL.FTZ R17, R17, R150 ;  /* 0x0000009611117220 */ /* 0x000fc40000410000 */
[----:B------:R-:W-:Y:S01]  /*3160*/  FMUL.FTZ R126, R23, R126 ;  /* 0x0000007e177e7220 */ /* 0x000fe20000410000 */
[----:B-1----:R-:W-:Y:S01]  /*3170*/  FMUL.FTZ R128, R12, R128 ;  /* 0x000000800c807220 */ /* 0x002fe20000410000 */
[----:B------:R-:W-:-:S03]  /*3180*/  F2FP.F16.F32.PACK_AB R12, R141, R12 ;  /* 0x0000000c8d0c723e */ /* 0x000fc600000000ff */
[----:B------:R-:W-:Y:S01]  /*3190*/  FMUL.FTZ R21, R21, R128 ;  /* 0x0000008015157220 */ /* 0x000fe20000410000 */
[----:B------:R-:W-:Y:S01]  /*31a0*/  FFMA.FTZ R128, -R137, R137, 1 ;  /* 0x3f80000089807423 */ /* 0x000fe20000010189 */
[----:B--2---:R-:W-:Y:S01]  /*31b0*/  FMUL.FTZ R13, R14, R132 ;  /* 0x000000840e0d7220 */ /* 0x004fe20000410000 */
[C---:B------:R-:W-:Y:S01]  /*31c0*/  F2FP.F16.F32.PACK_AB R14, R148.reuse, R14 ;  /* 0x0000000e940e723e */ /* 0x040fe200000000ff */
[----:B------:R-:W-:Y:S02]  /*31d0*/  FMUL.FTZ R132, R148, R133 ;  /* 0x0000008594847220 */ /* 0x000fe40000410000 */
[----:B------:R-:W-:Y:S01]  /*31e0*/  FMUL.FTZ R128, R128, R13 ;  /* 0x0000000d80807220 */ /* 0x000fe20000410000 */
[--C-:B------:R-:W-:Y:S01]  /*31f0*/  FADD.FTZ R13, R122, -R151.reuse ;  /* 0x800000977a0d7221 */ /* 0x100fe20000010000 */
[----:B------:R-:W-:Y:S01]  /*3200*/  FMUL.FTZ R125, R125, R132 ;  /* 0x000000847d7d7220 */ /* 0x000fe20000410000 */
[--C-:B------:R-:W-:Y:S01]  /*3210*/  FADD.FTZ R132, R123, -R151.reuse ;  /* 0x800000977b847221 */ /* 0x100fe20000010000 */
[--C-:B------:R-:W-:Y:S01]  /*3220*/  FADD.FTZ R123, R130, -R151.reuse ;  /* 0x80000097827b7221 */ /* 0x100fe20000010000 */
[----:B------:R-:W-:Y:S01]  /*3230*/  FMUL.FTZ R144, R144, R13 ;  /* 0x0000000d90907220 */ /* 0x000fe20000410000 */
[----:B------:R-:W-:Y:S01]  /*3240*/  F2FP.F16.F32.PACK_AB R13, R147, R142 ;  /* 0x0000008e930d723e */ /* 0x000fe200000000ff */
[----:B------:R-:W-:Y:S01]  /*3250*/  FMUL.FTZ R143, R143, R132 ;  /* 0x000000848f8f7220 */ /* 0x000fe20000410000 */
[----:B------:R-:W-:Y:S01]  /*3260*/  FADD.FTZ R122, R131, -R151 ;  /* 0x80000097837a7221 */ /* 0x000fe20000010000 */
[----:B------:R-:W-:Y:S01]  /*3270*/  FMUL.FTZ R123, R142, R123 ;  /* 0x0000007b8e7b7220 */ /* 0x000fe20000410000 */
[----:B------:R-:W-:Y:S01]  /*3280*/  FMUL.FTZ R127, R127, R144 ;  /* 0x000000907f7f7220 */ /* 0x000fe20000410000 */
[----:B------:R1:W-:Y:S01]  /*3290*/  STSM.16.M88.4 [R157], R12 ;  /* 0x0000000c9d007844 */ /* 0x0003e20000000200 */
[----:B------:R-:W-:Y:S01]  /*32a0*/  FMUL.FTZ R18, R10, R143 ;  /* 0x0000008f0a127220 */ /* 0x000fe20000410000 */
[----:B------:R-:W-:Y:S01]  /*32b0*/  FMUL.FTZ R122, R147, R122 ;  /* 0x0000007a937a7220 */ /* 0x000fe20000410000 */
[----:B------:R-:W-:Y:S01]  /*32c0*/  FFMA.FTZ R10, -R19, R19, 1 ;  /* 0x3f800000130a7423 */ /* 0x000fe20000010113 */
[----:B------:R-:W-:Y:S01]  /*32d0*/  @!PT LDS RZ, [RZ] ;  /* 0x00000000fffff984 */ /* 0x000fe20000000800 */
[----:B------:R-:W-:Y:S01]  /*32e0*/  @!PT LDS RZ, [RZ] ;  /* 0x00000000fffff984 */ /* 0x000fe20000000800 */
[----:B------:R-:W-:Y:S01]  /*32f0*/  @!PT LDS RZ, [RZ] ;  /* 0x00000000fffff984 */ /* 0x000fe20000000800 */
[----:B------:R-:W-:Y:S01]  /*3300*/  @!PT LDS RZ, [RZ] ;  /* 0x00000000fffff984 */ /* 0x000fe20000000800 */
[----:B------:R2:W-:Y:S06]  /*3310*/  MEMBAR.ALL.CTA ;  /* 0x0000000000007992 */ /* 0x0005ec0000008000 */
[----:B--2---:R-:W2:Y:S01]  /*3320*/  FENCE.VIEW.ASYNC.S ;  /* 0x00000000000073c6 */ /* 0x004ea20000000000 */
[----:B------:R-:W-:Y:S01]  /*3330*/  FMUL.FTZ R11, R11, R122 ;  /* 0x0000007a0b0b7220 */ /* 0x000fe20000410000 */
[----:B------:R-:W-:Y:S01]  /*3340*/  FMUL.FTZ R10, R10, R123 ;  /* 0x0000007b0a0a7220 */ /* 0x000fe20000410000 */
[----:B------:R-:W-:-:S02]  /*3350*/  F2FP.F16.F32.PACK_AB R122, R16, R124 ;  /* 0x0000007c107a723e */ /* 0x000fc400000000ff */
[----:B------:R-:W-:Y:S02]  /*3360*/  F2FP.F16.F32.PACK_AB R121, R18, R127 ;  /* 0x0000007f1279723e */ /* 0x000fe400000000ff */
[----:B------:R-:W-:Y:S01]  /*3370*/  F2FP.F16.F32.PACK_AB R123, R154, R17 ;  /* 0x000000119a7b723e */ /* 0x000fe200000000ff */
[----:B-1----:R-:W-:Y:S01]  /*3380*/  FMUL.FTZ R15, R136, R129 ;  /* 0x00000081880f7220 */ /* 0x002fe20000410000 */
[----:B------:R-:W-:Y:S02]  /*3390*/  F2FP.F16.F32.PACK_AB R12, R22, R21 ;  /* 0x00000015160c723e */ /* 0x000fe400000000ff */
[----:B------:R-:W-:Y:S02]  /*33a0*/  F2FP.F16.F32.PACK_AB R14, R125, R128 ;  /* 0x000000807d0e723e */ /* 0x000fe400000000ff */
[----:B------:R-:W-:Y:S02]  /*33b0*/  F2FP.F16.F32.PACK_AB R13, R11, R10 ;  /* 0x0000000a0b0d723e */ /* 0x000fe400000000ff */
[----:B------:R-:W-:Y:S01]  /*33c0*/  F2FP.F16.F32.PACK_AB R15, R126, R15 ;  /* 0x0000000f7e0f723e */ /* 0x000fe200000000ff */
[----:B--2---:R-:W-:Y:S06]  /*33d0*/  BAR.SYNC.DEFER_BLOCKING 0x9, 0x180 ;  /* 0x0246000000007b1d */ /* 0x004fec0000010000 */
        /* <DEDUP_REMOVED lines=46> */
[----:B-1----:R-:W-:-:S06]  /*36c0*/  WARPGROUP.ARRIVE ;  /* 0x00000000000079c5 */ /* 0x002fcc0000000000 */
        /* <DEDUP_REMOVED lines=35> */
.L_x_537:
        /* <DEDUP_REMOVED lines=60> */
.L_x_538:
[----:B-1----:R-:W2:Y:S01]  /*3cc0*/  LDL R10, [R1+0x4] ;  /* 0x00000400010a7983 */ /* 0x002ea20000100800 */
[----:B------:R-:W-:Y:S01]  /*3cd0*/  VIADD R8, R8, 0x1 ;  /* 0x0000000108087836 */ /* 0x000fe20000000000 */
[----:B------:R-:W-:Y:S01]  /*3ce0*/  LOP3.LUT R6, R6, 0x1, RZ, 0x3c, !PT ;  /* 0x0000000106067812 */ /* 0x000fe200078e3cff */
[----:B------:R-:W-:Y:S02]  /*3cf0*/  VIADD R4, R4, 0x36420 ;  /* 0x0003642004047836 */ /* 0x000fe40000000000 */
[----:B------:R-:W-:-:S03]  /*3d00*/  VIADD R3, R3, 0x1 ;  /* 0x0000000103037836 */ /* 0x000fc60000000000 */
[----:B------:R-:W-:Y:S02]  /*3d10*/  PRMT R4, RZ, 0x654, R4 ;  /* 0x00000654ff047816 */ /* 0x000fe40000000004 */
[C---:B------:R-:W-:Y:S02]  /*3d20*/  ISETP.NE.AND P0, PT, R3.reuse, 0x2, PT ;  /* 0x000000020300780c */ /* 0x040fe40003f05270 */
[----:B------:R1:W-:Y:S02]  /*3d30*/  SYNCS.ARRIVE.TRANS64.RED.A1T0 RZ, [R4+URZ], RZ ;  /* 0x000000ff04ff79a7 */ /* 0x0003e4000810043f */
[----:B------:R-:W-:Y:S02]  /*3d40*/  SEL R3, R3, RZ, P0 ;  /* 0x000000ff03037207 */ /* 0x000fe40000000000 */
[----:B-1----:R-:W-:-:S04]  /*3d50*/  SEL R4, RZ, 0x1, P0 ;  /* 0x00000001ff047807 */ /* 0x002fc80000000000 */
[----:B------:R-:W-:Y:S02]  /*3d60*/  LOP3.LUT R7, R7, R4, RZ, 0x3c, !PT ;  /* 0x0000000407077212 */ /* 0x000fe400078e3cff */
[----:B--2---:R-:W-:-:S13]  /*3d70*/  ISETP.GE.AND P1, PT, R8, R10, PT ;  /* 0x0000000a0800720c */ /* 0x004fda0003f26270 */
[----:B------:R-:W-:Y:S05]  /*3d80*/  @!P1 BRA `(.L_x_539) ;  /* 0xffffffdc002c9947 */ /* 0x000fea000383ffff */
[----:B------:R-:W-:Y:S01]  /*3d90*/  ULDC UR4, c[0x0][0x740] ;  /* 0x0001d00000047ab9 */ /* 0x000fe20000000800 */
[----:B------:R-:W-:Y:S01]  /*3da0*/  PLOP3.LUT P0, PT, PT, PT, PT, 0x8, 0x0 ;  /* 0x000000000000781c */ /* 0x000fe20003f0e170 */
        /* <DEDUP_REMOVED lines=47> */
[----:B------:R-:W-:-:S07]  /*40a0*/  FMUL.FTZ R71, R71, UR4 ;  /* 0x0000000447477c20 */ /* 0x000fce0008410000 */
.L_x_521:
[----:B------:R-:W-:Y:S05]  /*40b0*/  @P0 BRA `(.L_x_540) ;  /* 0x0000001400f80947 */ /* 0x000fea0003800000 */
[----:B------:R-:W3:Y:S01]  /*40c0*/  LDL R120, [R1+0x8] ;  /* 0x0000080001787983 */ /* 0x000ee20000100800 */
[----:B------:R-:W4:Y:S01]  /*40d0*/  S2UR UR5, SR_CgaCtaId ;  /* 0x00000000000579c3 */ /* 0x000f220000008800 */
[----:B------:R-:W-:Y:S01]  /*40e0*/  UMOV UR4, 0x400 ;  /* 0x0000040000047882 */ /* 0x000fe20000000000 */
[----:B------:R-:W-:Y:S01]  /*40f0*/  F2FP.F16.F32.PACK_AB R72, R73, R72 ;  /* 0x000000484948723e */ /* 0x000fe200000000ff */
[----:B------:R-:W1:Y:S01]  /*4100*/  S2R R0, SR_TID.X ;  /* 0x0000000000007919 */ /* 0x000e620000002100 */
        /* <DEDUP_REMOVED lines=9> */
[----:B------:R-:W-:Y:S01]  /*41a0*/  F2FP.F16.F32.PACK_AB R96, R97, R96 ;  /* 0x000000606160723e */ /* 0x000fe200000000ff */
[----:B----4-:R-:W-:Y:S01]  /*41b0*/  ULEA UR4, UR5, UR4, 0x18 ;  /* 0x0000000405047291 */ /* 0x010fe2000f8ec03f */
[----:B------:R-:W-:-:S02]  /*41c0*/  F2FP.F16.F32.PACK_AB R90, R93, R92 ;  /* 0x0000005c5d5a723e */ /* 0x000fc400000000ff */
[----:B------:R-:W-:Y:S02]  /*41d0*/  F2FP.F16.F32.PACK_AB R91, R95, R94 ;  /* 0x0000005e5f5b723e */ /* 0x000fe400000000ff */
[----:B------:R-:W-:Y:S02]  /*41e0*/  F2FP.F16.F32.PACK_AB R97, R99, R98 ;  /* 0x000000626361723e */ /* 0x000fe400000000ff */
[----:B------:R-:W-:Y:S02]  /*41f0*/  F2FP.F16.F32.PACK_AB R104, R105, R104 ;  /* 0x000000686968723e */ /* 0x000fe400000000ff */
[----:B------:R-:W-:Y:S01]  /*4200*/  F2FP.F16.F32.PACK_AB R98, R101, R100 ;  /* 0x000000646562723e */ /* 0x000fe200000000ff */
[----:B-1----:R-:W-:Y:S01]  /*4210*/  VIADD R0, R0, 0xffffff80 ;  /* 0xffffff8000007836 */ /* 0x002fe20000000000 */
[----:B------:R-:W-:Y:S02]  /*4220*/  F2FP.F16.F32.PACK_AB R99, R103, R102 ;  /* 0x000000666763723e */ /* 0x000fe400000000ff */
[----:B------:R-:W-:Y:S01]  /*4230*/  F2FP.F16.F32.PACK_AB R105, R107, R106 ;  /* 0x0000006a6b69723e */ /* 0x000fe200000000ff */
[----:B--2---:R-:W-:Y:S01]  /*4240*/  IMAD.SHL.U32 R2, R0, 0x40, RZ ;  /* 0x0000004000027824 */ /* 0x004fe200078e00ff */
[----:B------:R-:W-:-:S02]  /*4250*/  SHF.R.S32.HI R7, RZ, 0x1f, R0 ;  /* 0x0000001fff077819 */ /* 0x000fc40000011400 */
[----:B------:R-:W-:Y:S02]  /*4260*/  F2FP.F16.F32.PACK_AB R112, R113, R112 ;  /* 0x000000707170723e */ /* 0x000fe400000000ff */
[CC--:B------:R-:W-:Y:S02]  /*4270*/  LEA.HI R4, R7.reuse, R0.reuse, RZ, 0x4 ;  /* 0x0000000007047211 */ /* 0x0c0fe400078f20ff */
[----:B------:R-:W-:Y:S02]  /*4280*/  LEA.HI R5, R7, R0, RZ, 0x5 ;  /* 0x0000000007057211 */ /* 0x000fe400078f28ff */
[----:B------:R-:W-:Y:S02]  /*4290*/  SHF.R.S32.HI R9, RZ, 0x4, R4 ;  /* 0x00000004ff097819 */ /* 0x000fe40000011404 */
[----:B------:R-:W-:Y:S02]  /*42a0*/  LOP3.LUT R2, R2, 0x1c0, RZ, 0xc0, !PT ;  /* 0x000001c002027812 */ /* 0x000fe400078ec0ff */
[----:B------:R-:W-:-:S02]  /*42b0*/  LEA.HI R4, R4, R9, RZ, 0x1 ;  /* 0x0000000904047211 */ /* 0x000fc400078f08ff */
[----:B------:R-:W-:Y:S02]  /*42c0*/  SHF.R.U32.HI R5, RZ, 0x1, R5 ;  /* 0x00000001ff057819 */ /* 0x000fe40000011605 */
[CC--:B------:R-:W-:Y:S02]  /*42d0*/  LEA.HI R3, R7.reuse, R0.reuse, RZ, 0x3 ;  /* 0x0000000007037211 */ /* 0x0c0fe400078f18ff */
[----:B------:R-:W-:Y:S02]  /*42e0*/  LOP3.LUT R6, R4, 0x7ffffe, RZ, 0xc0, !PT ;  /* 0x007ffffe04067812 */ /* 0x000fe400078ec0ff */
[----:B------:R-:W-:Y:S02]  /*42f0*/  LEA.HI R7, R7, R0, RZ, 0x7 ;  /* 0x0000000007077211 */ /* 0x000fe400078f38ff */
[----:B------:R-:W-:Y:S01]  /*4300*/  LOP3.LUT R4, R2, 0x30, R5, 0xf8, !PT ;  /* 0x0000003002047812 */ /* 0x000fe200078ef805 */
[----:B------:R-:W-:Y:S01]  /*4310*/  IMAD.IADD R6, R9, 0x1, -R6 ;  /* 0x0000000109067824 */ /* 0x000fe200078e0a06 */
[----:B------:R-:W-:-:S02]  /*4320*/  SHF.R.S32.HI R5, RZ, 0x7, R7 ;  /* 0x00000007ff057819 */ /* 0x000fc40000011407 */
[----:B------:R-:W-:Y:S02]  /*4330*/  LOP3.LUT R3, R4, 0x8, R3, 0xf8, !PT ;  /* 0x0000000804037812 */ /* 0x000fe400078ef803 */
[----:B------:R-:W-:Y:S01]  /*4340*/  SHF.R.U32.HI R2, RZ, 0x3, R2 ;  /* 0x00000003ff027819 */ /* 0x000fe20000011602 */
[----:B------:R-:W-:Y:S01]  /*4350*/  IMAD R5, R5, 0xc, R6 ;  /* 0x0000000c05057824 */ /* 0x000fe200078e0206 */
[----:B------:R-:W-:Y:S02]  /*4360*/  F2FP.F16.F32.PACK_AB R106, R109, R108 ;  /* 0x0000006c6d6a723e */ /* 0x000fe400000000ff */
[----:B------:R-:W-:Y:S02]  /*4370*/  LOP3.LUT R2, R3, R2, RZ, 0x3c, !PT ;  /* 0x0000000203027212 */ /* 0x000fe400078e3cff */
[----:B------:R-:W-:Y:S02]  /*4380*/  F2FP.F16.F32.PACK_AB R107, R111, R110 ;  /* 0x0000006e6f6b723e */ /* 0x000fe400000000ff */
[----:B------:R-:W-:Y:S01]  /*4390*/  F2FP.F16.F32.PACK_AB R113, R115, R114 ;  /* 0x000000727371723e */ /* 0x000fe200000000ff */
[----:B------:R-:W-:Y:S01]  /*43a0*/  IMAD.U32 R4, R5, 0x200, R2 ;  /* 0x0000020005047824 */ /* 0x000fe200078e0002 */
[----:B------:R-:W-:Y:S01]  /*43b0*/  F2FP.F16.F32.PACK_AB R24, R25, R24 ;  /* 0x000000181918723e */ /* 0x000fe200000000ff */
[----:B------:R-:W1:Y:S01]  /*43c0*/  LDC.64 R2, c[0x0][0x870] ;  /* 0x00021c00ff027b82 */ /* 0x000e620000000a00 */
[----:B------:R-:W-:-:S02]  /*43d0*/  F2FP.F16.F32.PACK_AB R114, R117, R116 ;  /* 0x000000747572723e */ /* 0x000fc400000000ff */
[----:B------:R-:W-:-:S05]  /*43e0*/  LEA R6, R4, UR4, 0x1 ;  /* 0x0000000404067c11 */ /* 0x000fca000f8e08ff */
[----:B------:R-:W-:Y:S01]  /*43f0*/  BAR.SYNC.DEFER_BLOCKING 0x1, 0x180 ;  /* 0x0046000000007b1d */ /* 0x000fe20000010000 */
[----:B------:R-:W-:Y:S02]  /*4400*/  F2FP.F16.F32.PACK_AB R115, R119, R118 ;  /* 0x000000767773723e */ /* 0x000fe400000000ff */
[----:B------:R-:W-:Y:S02]  /*4410*/  F2FP.F16.F32.PACK_AB R25, R27, R26 ;  /* 0x0000001a1b19723e */ /* 0x000fe400000000ff */
[----:B------:R-:W-:-:S03]  /*4420*/  F2FP.F16.F32.PACK_AB R32, R33, R32 ;  /* 0x000000202120723e */ /* 0x000fc600000000ff */
[----:B------:R-:W3:Y:S01]  /*4430*/  LDC.64 R4, c[0x0][0x870] ;  /* 0x00021c00ff047b82 */ /* 0x000ee20000000a00 */
        /* <DEDUP_REMOVED lines=9> */
[----:B------:R-:W-:Y:S01]  /*44d0*/  STSM.16.MT88.4 [R6+0x9000], R72 ;  /* 0x0090004806007844 */ /* 0x000fe20000004200 */
[----:B------:R-:W-:Y:S01]  /*44e0*/  F2FP.F16.F32.PACK_AB R41, R43, R42 ;  /* 0x0000002a2b29723e */ /* 0x000fe200000000ff */
[----:B------:R-:W-:Y:S01]  /*44f0*/  ULDC UR5, c[0x0][0x808] ;  /* 0x0002020000057ab9 */ /* 0x000fe20000000800 */
[----:B------:R-:W-:Y:S01]  /*4500*/  F2FP.F16.F32.PACK_AB R42, R45, R44 ;  /* 0x0000002c2d2a723e */ /* 0x000fe200000000ff */
[----:B------:R-:W-:Y:S01]  /*4510*/  STSM.16.MT88.4 [R6+0x9800], R80 ;  /* 0x0098005006007844 */ /* 0x000fe20000004200 */
[----:B------:R-:W-:Y:S01]  /*4520*/  F2FP.F16.F32.PACK_AB R43, R47, R46 ;  /* 0x0000002e2f2b723e */ /* 0x000fe200000000ff */
[----:B------:R-:W2:Y:S01]  /*4530*/  LDC.64 R36, c[0x0][0x850] ;  /* 0x00021400ff247b82 */ /* 0x000ea20000000a00 */
[----:B------:R-:W-:Y:S01]  /*4540*/  F2FP.F16.F32.PACK_AB R49, R51, R50 ;  /* 0x000000323331723e */ /* 0x000fe200000000ff */
[----:B------:R-:W-:Y:S01]  /*4550*/  STSM.16.MT88.4 [R6+0xa000], R88 ;  /* 0x00a0005806007844 */ /* 0x000fe20000004200 */
[----:B------:R-:W-:-:S02]  /*4560*/  F2FP.F16.F32.PACK_AB R50, R53, R52 ;  /* 0x000000343532723e */ /* 0x000fc400000000ff */
[----:B------:R-:W-:Y:S01]  /*4570*/  F2FP.F16.F32.PACK_AB R51, R55, R54 ;  /* 0x000000363733723e */ /* 0x000fe200000000ff */
[----:B------:R-:W-:Y:S01]  /*4580*/  STSM.16.MT88.4 [R6+0xa800], R96 ;  /* 0x00a8006006007844 */ /* 0x000fe20000004200 */
[----:B------:R-:W-:Y:S02]  /*4590*/  F2FP.F16.F32.PACK_AB R57, R59, R58 ;  /* 0x0000003a3b39723e */ /* 0x000fe400000000ff */
[----:B------:R-:W-:Y:S01]  /*45a0*/  F2FP.F16.F32.PACK_AB R58, R61, R60 ;  /* 0x0000003c3d3a723e */ /* 0x000fe200000000ff */
[----:B------:R-:W-:Y:S01]  /*45b0*/  STSM.16.MT88.4 [R6+0xb000], R104 ;  /* 0x00b0006806007844 */ /* 0x000fe20000004200 */
[----:B------:R-:W-:Y:S02]  /*45c0*/  F2FP.F16.F32.PACK_AB R59, R63, R62 ;  /* 0x0000003e3f3b723e */ /* 0x000fe400000000ff */
[----:B------:R-:W-:Y:S01]  /*45d0*/  F2FP.F16.F32.PACK_AB R65, R67, R66 ;  /* 0x000000424341723e */ /* 0x000fe200000000ff */
[----:B------:R-:W-:Y:S01]  /*45e0*/  STSM.16.MT88.4 [R6+0xb800], R112 ;  /* 0x00b8007006007844 */ /* 0x000fe20000004200 */
[----:B------:R-:W-:-:S02]  /*45f0*/  F2FP.F16.F32.PACK_AB R66, R69, R68 ;  /* 0x000000444542723e */ /* 0x000fc400000000ff */
[----:B------:R-:W-:Y:S01]  /*4600*/  F2FP.F16.F32.PACK_AB R67, R71, R70 ;  /* 0x000000464743723e */ /* 0x000fe200000000ff */
[----:B------:R-:W-:Y:S01]  /*4610*/  STSM.16.MT88.4 [R6], R24 ;  /* 0x0000001806007844 */ /* 0x000fe20000004200 */
[----:B-1----:R-:W-:-:S03]  /*4620*/  ISETP.NE.U32.AND P0, PT, R2, RZ, PT ;  /* 0x000000ff0200720c */ /* 0x002fc60003f05070 */
[----:B------:R-:W-:Y:S01]  /*4630*/  STSM.16.MT88.4 [R6+0x800], R32 ;  /* 0x0008002006007844 */ /* 0x000fe20000004200 */
[----:B------:R-:W-:Y:S02]  /*4640*/  ISETP.NE.AND.EX P0, PT, R3, RZ, PT, P0 ;  /* 0x000000ff0300720c */ /* 0x000fe40003f05300 */
[----:B------:R-:W1:Y:S01]  /*4650*/  LDC.64 R2, c[0x0][0x878] ;  /* 0x00021e00ff027b82 */ /* 0x000e620000000a00 */
[----:B------:R-:W-:Y:S04]  /*4660*/  STSM.16.MT88.4 [R6+0x1000], R40 ;  /* 0x0010002806007844 */ /* 0x000fe80000004200 */
[----:B------:R-:W-:Y:S04]  /*4670*/  STSM.16.MT88.4 [R6+0x1800], R48 ;  /* 0x0018003006007844 */ /* 0x000fe80000004200 */
[----:B------:R-:W-:Y:S04]  /*4680*/  STSM.16.MT88.4 [R6+0x2000], R56 ;  /* 0x0020003806007844 */ /* 0x000fe80000004200 */
[----:B------:R4:W-:Y:S01]  /*4690*/  STSM.16.MT88.4 [R6+0x2800], R64 ;  /* 0x0028004006007844 */ /* 0x0009e20000004200 */
[----:B---3--:R-:W-:Y:S01]  /*46a0*/  IMAD.WIDE R4, R120, 0x4, R4 ;  /* 0x0000000478047825 */ /* 0x008fe200078e0204 */
[----:B------:R-:W-:Y:S06]  /*46b0*/  BAR.SYNC.DEFER_BLOCKING 0x1, 0x180 ;  /* 0x0046000000007b1d */ /* 0x000fec0000010000 */
[----:B------:R-:W3:Y:S01]  /*46c0*/  @P0 LDG.E R8, desc[UR38][R4.64] ;  /* 0x0000002604080981 */ /* 0x000ee2000c1e1900 */
[----:B-1----:R-:W-:Y:S01]  /*46d0*/  ISETP.NE.U32.AND P1, PT, R2, RZ, PT ;  /* 0x000000ff0200720c */ /* 0x002fe20003f25070 */
[----:B------:R-:W-:-:S03]  /*46e0*/  IMAD.U32 R7, RZ, RZ, UR5 ;  /* 0x00000005ff077e24 */ /* 0x000fc6000f8e00ff */
[----:B------:R-:W-:Y:S01]  /*46f0*/  ISETP.NE.AND.EX P1, PT, R3, RZ, PT, P1 ;  /* 0x000000ff0300720c */ /* 0x000fe20003f25310 */
[----:B----4-:R-:W-:-:S12]  /*4700*/  IMAD.HI R6, R0, 0x2aaaaaab, RZ ;  /* 0x2aaaaaab00067827 */ /* 0x010fd800078e02ff */
[----:B------:R-:W1:Y:S01]  /*4710*/  @P1 LDC.64 R2, c[0x0][0x878] ;  /* 0x00021e00ff021b82 */ /* 0x000e620000000a00 */
[----:B------:R-:W-:-:S04]  /*4720*/  SHF.R.U32.HI R9, RZ, 0x1f, R6 ;  /* 0x0000001fff097819 */ /* 0x000fc80000011606 */
[----:B------:R-:W-:-:S05]  /*4730*/  LEA.HI.SX32 R45, R6, R9, 0x1e ;  /* 0x00000009062d7211 */ /* 0x000fca00078ff2ff */
[C---:B------:R-:W-:Y:S01]  /*4740*/  IMAD R0, R45.reuse, -0x18, R0 ;  /* 0xffffffe82d007824 */ /* 0x040fe200078e0200 */
[----:B------:R-:W4:Y:S01]  /*4750*/  S2R R38, SR_CTAID.X ;  /* 0x0000000000267919 */ /* 0x000f220000002500 */
[----:B------:R-:W-:-:S03]  /*4760*/  IMAD.SHL.U32 R10, R45, 0x40, RZ ;  /* 0x000000402d0a7824 */ /* 0x000fc600078e00ff */
[----:B------:R-:W-:Y:S01]  /*4770*/  SHF.R.S32.HI R11, RZ, 0x1f, R0 ;  /* 0x0000001fff0b7819 */ /* 0x000fe20000011400 */
[----:B-1----:R-:W-:-:S03]  /*4780*/  @P1 IMAD.WIDE R2, R120, 0x4, R2 ;  /* 0x0000000478021825 */ /* 0x002fc600078e0202 */
[----:B------:R-:W-:Y:S02]  /*4790*/  LEA.HI R12, R11, R0, RZ, 0x3 ;  /* 0x000000000b0c7211 */ /* 0x000fe400078f18ff */
[----:B------:R-:W-:Y:S01]  /*47a0*/  LOP3.LUT R11, R10, 0x1c0, RZ, 0xc0, !PT ;  /* 0x000001c00a0b7812 */ /* 0x000fe200078ec0ff */
[----:B------:R1:W5:Y:S01]  /*47b0*/  @P1 LDG.E R7, desc[UR38][R2.64] ;  /* 0x0000002602071981 */ /* 0x000362000c1e1900 */
[----:B------:R-:W-:Y:S01]  /*47c0*/  LEA.HI R9, R6, R9, RZ, 0x1b ;  /* 0x0000000906097211 */ /* 0x000fe200078fd8ff */
[----:B------:R-:W2:Y:S01]  /*47d0*/  S2UR UR5, SR_CTAID.Y ;  /* 0x00000000000579c3 */ /* 0x000ea20000002600 */
[----:B------:R-:W-:Y:S02]  /*47e0*/  SHF.R.S32.HI R12, RZ, 0x3, R12 ;  /* 0x00000003ff0c7819 */ /* 0x000fe4000001140c */
[----:B------:R-:W-:-:S03]  /*47f0*/  CS2R R24, SRZ ;  /* 0x0000000000187805 */ /* 0x000fc6000001ff00 */
[----:B------:R-:W-:Y:S02]  /*4800*/  IMAD R9, R12, 0xc, R9 ;  /* 0x0000000c0c097824 */ /* 0x000fe400078e0209 */
[----:B-1----:R-:W-:-:S05]  /*4810*/  IMAD.SHL.U32 R2, R0, 0x8, RZ ;  /* 0x0000000800027824 */ /* 0x002fca00078e00ff */
[----:B------:R-:W-:Y:S02]  /*4820*/  LOP3.LUT R0, R11, 0x38, R2, 0xf8, !PT ;  /* 0x000000380b007812 */ /* 0x000fe400078ef802 */
[----:B------:R-:W-:-:S04]  /*4830*/  SHF.R.U32.HI R11, RZ, 0x3, R11 ;  /* 0x00000003ff0b7819 */ /* 0x000fc8000001160b */
[----:B------:R-:W-:-:S05]  /*4840*/  LOP3.LUT R0, R0, R11, RZ, 0x3c, !PT ;  /* 0x0000000b00007212 */ /* 0x000fca00078e3cff */
[----:B------:R-:W-:Y:S01]  /*4850*/  IMAD.U32 R0, R9, 0x200, R0 ;  /* 0x0000020009007824 */ /* 0x000fe200078e0000 */
[----:B---3--:R-:W-:Y:S01]  /*4860*/  @P0 SHF.R.S32.HI R9, RZ, 0x1f, R8 ;  /* 0x0000001fff090819 */ /* 0x008fe20000011408 */
[----:B--2-4-:R-:W-:Y:S06]  /*4870*/  @P1 BRA `(.L_x_541) ;  /* 0x0000000000101947 */ /* 0x014fec0003800000 */
[----:B------:R-:W-:Y:S05]  /*4880*/  @!P0 BRA `(.L_x_541) ;  /* 0x00000000000c8947 */ /* 0x000fea0003800000 */
[----:B------:R-:W2:Y:S04]  /*4890*/  LDG.E R6, desc[UR38][R4.64] ;  /* 0x0000002604067981 */ /* 0x000ea8000c1e1900 */
[----:B-----5:R-:W2:Y:S02]  /*48a0*/  LDG.E R7, desc[UR38][R4.64+0x4] ;  /* 0x0000042604077981 */ /* 0x020ea4000c1e1900 */
[----:B--2---:R-:W-:-:S07]  /*48b0*/  IMAD.IADD R7, R7, 0x1, -R6 ;  /* 0x0000000107077824 */ /* 0x004fce00078e0a06 */
.L_x_541:
[----:B-----5:R-:W-:Y:S01]  /*48c0*/  IMAD R7, R38, -0x60, R7 ;  /* 0xffffffa026077824 */ /* 0x020fe200078e0207 */
[----:B------:R-:W-:Y:S01]  /*48d0*/  LEA R0, R0, UR4, 0x1 ;  /* 0x0000000400007c11 */ /* 0x000fe2000f8e08ff */
[----:B------:R-:W-:Y:S01]  /*48e0*/  @P0 IMAD.MOV.U32 R24, RZ, RZ, R8 ;  /* 0x000000ffff180224 */ /* 0x000fe200078e0008 */
[----:B------:R-:W-:Y:S01]  /*48f0*/  USHF.R.S32.HI UR4, URZ, 0x1f, UR5 ;  /* 0x0000001f3f047899 */ /* 0x000fe20008011405 */
[----:B------:R-:W-:Y:S01]  /*4900*/  @P0 IMAD.MOV.U32 R25, RZ, RZ, R9 ;  /* 0x000000ffff190224 */ /* 0x000fe200078e0009 */
[----:B------:R-:W-:Y:S01]  /*4910*/  VIMNMX R46, R7, 0x60, PT ;  /* 0x00000060072e7848 */ /* 0x000fe20003fe0100 */
[----:B------:R1:W2:Y:S01]  /*4920*/  LDS.128 R28, [R0+0x9800] ;  /* 0x00980000001c7984 */ /* 0x0002a20000000c00 */
[C---:B------:R-:W-:Y:S01]  /*4930*/  VIADD R26, R45.reuse, 0x20 ;  /* 0x000000202d1a7836 */ /* 0x040fe20000000000 */
[----:B------:R-:W-:Y:S01]  /*4940*/  SHF.R.S32.HI R35, RZ, 0x1f, R120 ;  /* 0x0000001fff237819 */ /* 0x000fe20000011478 */
[C---:B------:R-:W-:Y:S01]  /*4950*/  VIADD R27, R45.reuse, 0x30 ;  /* 0x000000302d1b7836 */ /* 0x040fe20000000000 */
[----:B------:R1:W3:Y:S01]  /*4960*/  LDS.128 R4, [R0+0x800] ;  /* 0x0008000000047984 */ /* 0x0002e20000000c00 */
[----:B------:R-:W-:Y:S01]  /*4970*/  VIADD R3, R45, 0x10 ;  /* 0x000000102d037836 */ /* 0x000fe20000000000 */
[-C--:B------:R-:W-:Y:S01]  /*4980*/  ISETP.GE.AND P5, PT, R26, R46.reuse, PT ;  /* 0x0000002e1a00720c */ /* 0x080fe20003fa6270 */
[----:B------:R-:W-:Y:S01]  /*4990*/  IMAD R32, R36, UR4, RZ ;  /* 0x0000000424207c24 */ /* 0x000fe2000f8e02ff */
[----:B------:R1:W4:Y:S01]  /*49a0*/  LDS.128 R8, [R0+0x1000] ;  /* 0x0010000000087984 */ /* 0x0003220000000c00 */
[-C--:B------:R-:W-:Y:S01]  /*49b0*/  ISETP.GE.AND P2, PT, R27, R46.reuse, PT ;  /* 0x0000002e1b00720c */ /* 0x080fe20003f46270 */
[----:B------:R-:W-:Y:S01]  /*49c0*/  ULDC UR8, c[0x0][0x83c] ;  /* 0x00020f0000087ab9 */ /* 0x000fe20000000800 */
[----:B------:R-:W1:Y:S01]  /*49d0*/  LDC.64 R26, c[0x0][0x820] ;  /* 0x00020800ff1a7b82 */ /* 0x000e620000000a00 */
[----:B------:R1:W1:Y:S01]  /*49e0*/  LDS.128 R12, [R0+0x1800] ;  /* 0x00180000000c7984 */ /* 0x0002620000000c00 */
[CC--:B------:R-:W-:Y:S01]  /*49f0*/  ISETP.GE.AND P3, PT, R45.reuse, R46.reuse, PT ;  /* 0x0000002e2d00720c */ /* 0x0c0fe20003f66270 */
[----:B------:R-:W-:Y:S01]  /*4a00*/  VIADD R34, R45, 0x40 ;  /* 0x000000402d227836 */ /* 0x000fe20000000000 */
[----:B------:R-:W-:Y:S01]  /*4a10*/  ISETP.GE.AND P4, PT, R3, R46, PT ;  /* 0x0000002e0300720c */ /* 0x000fe20003f86270 */
[----:B------:R1:W1:Y:S01]  /*4a20*/  LDS.128 R16, [R0+0x2000] ;  /* 0x0020000000107984 */ /* 0x0002620000000c00 */
[----:B------:R-:W-:Y:S01]  /*4a30*/  SHF.R.S32.HI R3, RZ, 0x1f, R2 ;  /* 0x0000001fff037819 */ /* 0x000fe20000011402 */
[----:B------:R-:W-:Y:S01]  /*4a40*/  IMAD R37, R37, UR5, R32 ;  /* 0x0000000525257c24 */ /* 0x000fe2000f8e0220 */
[----:B------:R-:W-:Y:S01]  /*4a50*/  ISETP.GE.OR P6, PT, R2, UR8, P3 ;  /* 0x0000000802007c0c */ /* 0x000fe20009fc6670 */
[----:B------:R1:W1:Y:S01]  /*4a60*/  LDS.128 R20, [R0+0x2800] ;  /* 0x0028000000147984 */ /* 0x0002620000000c00 */
[----:B------:R-:W-:Y:S01]  /*4a70*/  IADD3 R24, P1, R45, R24, RZ ;  /* 0x000000182d187210 */ /* 0x000fe20007f3e0ff */
[----:B------:R-:W-:Y:S01]  /*4a80*/  IMAD.WIDE.U32 R32, R36, UR5, R2 ;  /* 0x0000000524207c25 */ /* 0x000fe2000f8e0002 */
[----:B------:R-:W-:Y:S01]  /*4a90*/  SEL R44, R35, RZ, !P0 ;  /* 0x000000ff232c7207 */ /* 0x000fe20004000000 */
[----:B------:R-:W-:Y:S01]  /*4aa0*/  ULDC.64 UR6, c[0x0][0x858] ;  /* 0x0002160000067ab9 */ /* 0x000fe20000000a00 */
[----:B------:R-:W-:Y:S01]  /*4ab0*/  LEA.HI.X.SX32 R25, R45, R25, 0x1, P1 ;  /* 0x000000192d197211 */ /* 0x000fe200008f0eff */
[----:B------:R-:W-:Y:S01]  /*4ac0*/  IMAD.IADD R33, R33, 0x1, R37 ;  /* 0x0000000121217824 */ /* 0x000fe200078e0225 */
[----:B------:R-:W-:Y:S01]  /*4ad0*/  ISETP.GE.AND P1, PT, R34, R46, PT ;  /* 0x0000002e2200720c */ /* 0x000fe20003f26270 */
[----:B------:R-:W-:Y:S01]  /*4ae0*/  IMAD R34, R44, UR6, RZ ;  /* 0x000000062c227c24 */ /* 0x000fe2000f8e02ff */
[----:B------:R-:W-:Y:S01]  /*4af0*/  SEL R47, R120, RZ, !P0 ;  /* 0x000000ff782f7207 */ /* 0x000fe20004000000 */
[----:B------:R-:W-:Y:S01]  /*4b00*/  BSSY B0, `(.L_x_542) ;  /* 0x0000012000007945 */ /* 0x000fe20003800000 */
[----:B------:R-:W-:Y:S01]  /*4b10*/  ISETP.GE.OR P0, PT, R2, UR8, P4 ;  /* 0x0000000802007c0c */ /* 0x000fe2000a706670 */
[----:B------:R-:W-:-:S04]  /*4b20*/  IMAD.WIDE R24, R38, 0x60, R24 ;  /* 0x0000006026187825 */ /* 0x000fc800078e0218 */
[C---:B------:R-:W-:Y:S02]  /*4b30*/  IMAD R41, R47.reuse, UR7, R34 ;  /* 0x000000072f297c24 */ /* 0x040fe4000f8e0222 */
[----:B------:R-:W-:-:S04]  /*4b40*/  IMAD.WIDE.U32 R32, R47, UR6, R32 ;  /* 0x000000062f207c25 */ /* 0x000fc8000f8e0020 */
[----:B------:R-:W-:Y:S01]  /*4b50*/  IMAD.IADD R41, R33, 0x1, R41 ;  /* 0x0000000121297824 */ /* 0x000fe200078e0229 */
[----:B--2---:R-:W-:Y:S06]  /*4b60*/  @P6 BRA `(.L_x_543) ;  /* 0x00000000002c6947 */ /* 0x004fec0003800000 */
[----:B------:R-:W2:Y:S01]  /*4b70*/  LDS.128 R36, [R0+0x9000] ;  /* 0x0090000000247984 */ /* 0x000ea20000000c00 */
[----:B------:R-:W-:Y:S01]  /*4b80*/  ULDC.64 UR6, c[0x0][0x848] ;  /* 0x0002120000067ab9 */ /* 0x000fe20000000a00 */
[----:B------:R-:W-:Y:S02]  /*4b90*/  IMAD.MOV.U32 R40, RZ, RZ, R32 ;  /* 0x000000ffff287224 */ /* 0x000fe400078e0020 */
[----:B------:R-:W-:Y:S02]  /*4ba0*/  IMAD R43, R25, UR6, RZ ;  /* 0x00000006192b7c24 */ /* 0x000fe4000f8e02ff */
[----:B------:R-:W-:-:S04]  /*4bb0*/  IMAD.WIDE.U32 R34, R24, UR6, R40 ;  /* 0x0000000618227c25 */ /* 0x000fc8000f8e0028 */
[----:B------:R-:W-:Y:S01]  /*4bc0*/  IMAD R43, R24, UR7, R43 ;  /* 0x00000007182b7c24 */ /* 0x000fe2000f8e022b */
[----:B------:R-:W-:Y:S02]  /*4bd0*/  ULDC.64 UR6, c[0x0][0x830] ;  /* 0x00020c0000067ab9 */ /* 0x000fe40000000a00 */
[----:B------:R-:W-:Y:S01]  /*4be0*/  LEA R42, P6, R34, UR6, 0x1 ;  /* 0x00000006222a7c11 */ /* 0x000fe2000f8c08ff */
[----:B------:R-:W-:-:S05]  /*4bf0*/  IMAD.IADD R35, R35, 0x1, R43 ;  /* 0x0000000123237824 */ /* 0x000fca00078e022b */
[----:B------:R-:W-:-:S05]  /*4c00*/  LEA.HI.X R43, R34, UR7, R35, 0x1, P6 ;  /* 0x00000007222b7c11 */ /* 0x000fca000b0f0c23 */
[----:B--2---:R2:W-:Y:S02]  /*4c10*/  STG.E.128 desc[UR38][R42.64], R36 ;  /* 0x000000242a007986 */ /* 0x0045e4000c101d26 */
.L_x_543:
[----:B------:R-:W-:Y:S05]  /*4c20*/  BSYNC B0 ;  /* 0x0000000000007941 */ /* 0x000fea0003800000 */
.L_x_542:
[----:B------:R-:W-:Y:S04]  /*4c30*/  BSSY B0, `(.L_x_544) ;  /* 0x000000f000007945 */ /* 0x000fe80003800000 */
[----:B------:R-:W-:Y:S05]  /*4c40*/  @P0 BRA `(.L_x_545) ;  /* 0x0000000000340947 */ /* 0x000fea0003800000 */
[----:B--2---:R-:W-:Y:S01]  /*4c50*/  IADD3 R37, P0, R24, 0x10, RZ ;  /* 0x0000001018257810 */ /* 0x004fe20007f1e0ff */
[----:B------:R-:W-:Y:S01]  /*4c60*/  ULDC.64 UR6, c[0x0][0x848] ;  /* 0x0002120000067ab9 */ /* 0x000fe20000000a00 */
[----:B------:R-:W-:-:S03]  /*4c70*/  IMAD.MOV.U32 R35, RZ, RZ, R41 ;  /* 0x000000ffff237224 */ /* 0x000fc600078e0029 */
[----:B------:R-:W-:-:S04]  /*4c80*/  IMAD.X R34, RZ, RZ, R25, P0 ;  /* 0x000000ffff227224 */ /* 0x000fc800000e0619 */
[----:B------:R-:W-:Y:S02]  /*4c90*/  IMAD R36, R34, UR6, RZ ;  /* 0x0000000622247c24 */ /* 0x000fe4000f8e02ff */
[----:B------:R-:W-:-:S04]  /*4ca0*/  IMAD.MOV.U32 R34, RZ, RZ, R32 ;  /* 0x000000ffff227224 */ /* 0x000fc800078e0020 */
[----:B------:R-:W-:-:S04]  /*4cb0*/  IMAD.WIDE.U32 R34, R37, UR6, R34 ;  /* 0x0000000625227c25 */ /* 0x000fc8000f8e0022 */
[----:B------:R-:W-:Y:S01]  /*4cc0*/  IMAD R37, R37, UR7, R36 ;  /* 0x0000000725257c24 */ /* 0x000fe2000f8e0224 */
[----:B------:R-:W-:Y:S02]  /*4cd0*/  ULDC.64 UR6, c[0x0][0x830] ;  /* 0x00020c0000067ab9 */ /* 0x000fe40000000a00 */
[----:B------:R-:W-:Y:S01]  /*4ce0*/  LEA R36, P0, R34, UR6, 0x1 ;  /* 0x0000000622247c11 */ /* 0x000fe2000f8008ff */
[----:B------:R-:W-:-:S05]  /*4cf0*/  IMAD.IADD R35, R35, 0x1, R37 ;  /* 0x0000000123237824 */ /* 0x000fca00078e0225 */
[----:B------:R-:W-:-:S05]  /*4d00*/  LEA.HI.X R37, R34, UR7, R35, 0x1, P0 ;  /* 0x0000000722257c11 */ /* 0x000fca00080f0c23 */
[----:B------:R2:W-:Y:S02]  /*4d10*/  STG.E.128 desc[UR38][R36.64], R28 ;  /* 0x0000001c24007986 */ /* 0x0005e4000c101d26 */
.L_x_545:
[----:B------:R-:W-:Y:S05]  /*4d20*/  BSYNC B0 ;  /* 0x0000000000007941 */ /* 0x000fea0003800000 */
.L_x_544:
[----:B--2---:R2:W1:Y:S01]  /*4d30*/  LDS.128 R28, [R0+0xa000] ;  /* 0x00a00000001c7984 */ /* 0x0044620000000c00 */
[C---:B------:R-:W-:Y:S01]  /*4d40*/  ISETP.GE.OR P6, PT, R2.reuse, UR8, P5 ;  /* 0x0000000802007c0c */ /* 0x040fe2000afc6670 */
[----:B------:R-:W-:Y:S01]  /*4d50*/  BSSY B0, `(.L_x_546) ;  /* 0x0000010000007945 */ /* 0x000fe20003800000 */
[----:B------:R-:W-:-:S11]  /*4d60*/  ISETP.GE.OR P0, PT, R2, UR8, P2 ;  /* 0x0000000802007c0c */ /* 0x000fd60009706670 */
[----:B--2---:R-:W-:Y:S05]  /*4d70*/  @P6 BRA `(.L_x_547) ;  /* 0x0000000000346947 */ /* 0x004fea0003800000 */
[----:B------:R-:W-:Y:S01]  /*4d80*/  IADD3 R37, P6, R24, 0x20, RZ ;  /* 0x0000002018257810 */ /* 0x000fe20007fde0ff */
        /* <DEDUP_REMOVED lines=11> */
[----:B-1----:R2:W-:Y:S02]  /*4e40*/  STG.E.128 desc[UR38][R36.64], R28 ;  /* 0x0000001c24007986 */ /* 0x0025e4000c101d26 */
.L_x_547:
[----:B------:R-:W-:Y:S05]  /*4e50*/  BSYNC B0 ;  /* 0x0000000000007941 */ /* 0x000fea0003800000 */
.L_x_546:
[----:B-12---:R1:W2:Y:S01]  /*4e60*/  LDS.128 R28, [R0+0xa800] ;  /* 0x00a80000001c7984 */ /* 0x0062a20000000c00 */
[----:B------:R-:W-:Y:S01]  /*4e70*/  BSSY B0, `(.L_x_548) ;  /* 0x0000010000007945 */ /* 0x000fe20003800000 */
[----:B------:R-:W-:-:S03]  /*4e80*/  VIADD R45, R45, 0x50 ;  /* 0x000000502d2d7836 */ /* 0x000fc60000000000 */
[----:B------:R-:W-:Y:S05]  /*4e90*/  @P0 BRA `(.L_x_549) ;  /* 0x0000000000340947 */ /* 0x000fea0003800000 */
        /* <DEDUP_REMOVED lines=12> */
[----:B--2---:R2:W-:Y:S02]  /*4f60*/  STG.E.128 desc[UR38][R36.64], R28 ;  /* 0x0000001c24007986 */ /* 0x0045e4000c101d26 */
.L_x_549:
[----:B------:R-:W-:Y:S05]  /*4f70*/  BSYNC B0 ;  /* 0x0000000000007941 */ /* 0x000fea0003800000 */
.L_x_548:
[----:B--2---:R2:W1:Y:S01]  /*4f80*/  LDS.128 R28, [R0+0xb000] ;  /* 0x00b00000001c7984 */ /* 0x0044620000000c00 */
[----:B------:R-:W-:Y:S01]  /*4f90*/  ISETP.GE.OR P6, PT, R2, UR8, P1 ;  /* 0x0000000802007c0c */ /* 0x000fe20008fc6670 */
[----:B------:R-:W-:Y:S01]  /*4fa0*/  BSSY B0, `(.L_x_550) ;  /* 0x0000010000007945 */ /* 0x000fe20003800000 */
[----:B------:R-:W-:-:S11]  /*4fb0*/  ISETP.GE.AND P0, PT, R45, R46, PT ;  /* 0x0000002e2d00720c */ /* 0x000fd60003f06270 */
        /* <DEDUP_REMOVED lines=14> */
.L_x_551:
[----:B------:R-:W-:Y:S05]  /*50a0*/  BSYNC B0 ;  /* 0x0000000000007941 */ /* 0x000fea0003800000 */
.L_x_550:
[----:B-1----:R-:W-:Y:S01]  /*50b0*/  IMAD R28, R26, UR4, RZ ;  /* 0x000000041a1c7c24 */ /* 0x002fe2000f8e02ff */
[----:B------:R-:W-:Y:S01]  /*50c0*/  ISETP.GE.OR P6, PT, R2, UR8, P0 ;  /* 0x0000000802007c0c */ /* 0x000fe200087c6670 */
[----:B------:R-:W-:Y:S01]  /*50d0*/  BSSY B0, `(.L_x_552) ;  /* 0x0000012000007945 */ /* 0x000fe20003800000 */
[----:B------:R-:W-:-:S04]  /*50e0*/  IMAD.WIDE.U32 R34, R26, UR5, R2 ;  /* 0x000000051a227c25 */ /* 0x000fc8000f8e0002 */
[----:B------:R-:W-:Y:S02]  /*50f0*/  IMAD R37, R27, UR5, R28 ;  /* 0x000000051b257c24 */ /* 0x000fe4000f8e021c */
[----:B------:R1:W1:Y:S05]  /*5100*/  LDS.128 R28, [R0+0xb800] ;  /* 0x00b80000001c7984 */ /* 0x00026a0000000c00 */
        /* <DEDUP_REMOVED lines=14> */
.L_x_553:
[----:B------:R-:W-:Y:S05]  /*51f0*/  BSYNC B0 ;  /* 0x0000000000007941 */ /* 0x000fea0003800000 */
.L_x_552:
[----:B-1----:R1:W1:Y:S01]  /*5200*/  LDS.128 R28, [R0] ;  /* 0x00000000001c7984 */ /* 0x0022620000000c00 */
[----:B------:R-:W-:Y:S01]  /*5210*/  ULDC UR6, c[0x0][0x80c] ;  /* 0x0002030000067ab9 */ /* 0x000fe20000000800 */
[----:B------:R-:W-:Y:S01]  /*5220*/  ULDC.64 UR4, c[0x0][0x828] ;  /* 0x00020a0000047ab9 */ /* 0x000fe20000000a00 */
[----:B------:R-:W-:Y:S01]  /*5230*/  ISETP.GE.OR P3, PT, R2, UR6, P3 ;  /* 0x0000000602007c0c */ /* 0x000fe20009f66670 */
[----:B------:R-:W-:Y:S01]  /*5240*/  IMAD.IADD R35, R35, 0x1, R37 ;  /* 0x0000000123237824 */ /* 0x000fe200078e0225 */
[----:B------:R-:W-:Y:S01]  /*5250*/  BSSY B0, `(.L_x_554) ;  /* 0x0000015000007945 */ /* 0x000fe20003800000 */
[----:B------:R-:W-:Y:S01]  /*5260*/  IMAD R3, R44, UR4, RZ ;  /* 0x000000042c037c24 */ /* 0x000fe2000f8e02ff */
[C---:B------:R-:W-:Y:S01]  /*5270*/  ISETP.GE.OR P4, PT, R2.reuse, UR6, P4 ;  /* 0x0000000602007c0c */ /* 0x040fe2000a786670 */
[C---:B------:R-:W-:Y:S01]  /*5280*/  IMAD.WIDE.U32 R34, R47.reuse, UR4, R34 ;  /* 0x000000042f227c25 */ /* 0x040fe2000f8e0022 */
[C---:B------:R-:W-:Y:S02]  /*5290*/  ISETP.GE.OR P5, PT, R2.reuse, UR6, P5 ;  /* 0x0000000602007c0c */ /* 0x040fe4000afa6670 */
[C---:B------:R-:W-:Y:S01]  /*52a0*/  ISETP.GE.OR P2, PT, R2.reuse, UR6, P2 ;  /* 0x0000000602007c0c */ /* 0x040fe20009746670 */
[----:B------:R-:W-:Y:S01]  /*52b0*/  IMAD R3, R47, UR5, R3 ;  /* 0x000000052f037c24 */ /* 0x000fe2000f8e0203 */
[----:B------:R-:W-:-:S02]  /*52c0*/  ISETP.GE.OR P1, PT, R2, UR6, P1 ;  /* 0x0000000602007c0c */ /* 0x000fc40008f26670 */
[----:B------:R-:W-:Y:S01]  /*52d0*/  ISETP.GE.OR P0, PT, R2, UR6, P0 ;  /* 0x0000000602007c0c */ /* 0x000fe20008706670 */
[----:B------:R-:W-:Y:S01]  /*52e0*/  IMAD.IADD R27, R35, 0x1, R3 ;  /* 0x00000001231b7824 */ /* 0x000fe200078e0203 */
[----:B------:R-:W-:Y:S11]  /*52f0*/  @P3 BRA `(.L_x_555) ;  /* 0x0000000000283947 */ /* 0x000ff60003800000 */
        /* <DEDUP_REMOVED lines=9> */
[----:B-1----:R1:W-:Y:S02]  /*5390*/  STG.E.128 desc[UR38][R32.64], R28 ;  /* 0x0000001c20007986 */ /* 0x0023e4000c101d26 */
.L_x_555:
[----:B------:R-:W-:Y:S05]  /*53a0*/  BSYNC B0 ;  /* 0x0000000000007941 */ /* 0x000fea0003800000 */
.L_x_554:
[----:B------:R-:W-:Y:S04]  /*53b0*/  BSSY B0, `(.L_x_556) ;  /* 0x000000f000007945 */ /* 0x000fe80003800000 */
[----:B------:R-:W-:Y:S05]  /*53c0*/  @P4 BRA `(.L_x_557) ;  /* 0x0000000000344947 */ /* 0x000fea0003800000 */
[----:B-1----:R-:W-:Y:S01]  /*53d0*/  IADD3 R29, P3, R24, 0x10, RZ ;  /* 0x00000010181d7810 */ /* 0x002fe20007f7e0ff */
[----:B------:R-:W-:Y:S01]  /*53e0*/  ULDC.64 UR4, c[0x0][0x818] ;  /* 0x0002060000047ab9 */ /* 0x000fe20000000a00 */
[----:B------:R-:W-:Y:S02]  /*53f0*/  IMAD.MOV.U32 R2, RZ, RZ, R34 ;  /* 0x000000ffff027224 */ /* 0x000fe400078e0022 */
[----:B------:R-:W-:Y:S02]  /*5400*/  IMAD.MOV.U32 R3, RZ, RZ, R27 ;  /* 0x000000ffff037224 */ /* 0x000fe400078e001b */
[----:B--2---:R-:W-:Y:S02]  /*5410*/  IMAD.X R0, RZ, RZ, R25, P3 ;  /* 0x000000ffff007224 */ /* 0x004fe400018e0619 */
[----:B------:R-:W-:-:S04]  /*5420*/  IMAD.WIDE.U32 R2, R29, UR4, R2 ;  /* 0x000000041d027c25 */ /* 0x000fc8000f8e0002 */
[----:B------:R-:W-:-:S04]  /*5430*/  IMAD R0, R0, UR4, RZ ;  /* 0x0000000400007c24 */ /* 0x000fc8000f8e02ff */
[----:B------:R-:W-:Y:S01]  /*5440*/  IMAD R29, R29, UR5, R0 ;  /* 0x000000051d1d7c24 */ /* 0x000fe2000f8e0200 */
[----:B------:R-:W-:Y:S02]  /*5450*/  ULDC.64 UR4, c[0x0][0x800] ;  /* 0x0002000000047ab9 */ /* 0x000fe40000000a00 */
[----:B------:R-:W-:Y:S01]  /*5460*/  LEA R28, P3, R2, UR4, 0x1 ;  /* 0x00000004021c7c11 */ /* 0x000fe2000f8608ff */
[----:B------:R-:W-:-:S05]  /*5470*/  IMAD.IADD R3, R3, 0x1, R29 ;  /* 0x0000000103037824 */ /* 0x000fca00078e021d */
[----:B------:R-:W-:-:S05]  /*5480*/  LEA.HI.X R29, R2, UR5, R3, 0x1, P3 ;  /* 0x00000005021d7c11 */ /* 0x000fca00098f0c03 */
[----:B---3--:R1:W-:Y:S02]  /*5490*/  STG.E.128 desc[UR38][R28.64], R4 ;  /* 0x000000041c007986 */ /* 0x0083e4000c101d26 */
.L_x_557:
[----:B------:R-:W-:Y:S05]  /*54a0*/  BSYNC B0 ;  /* 0x0000000000007941 */ /* 0x000fea0003800000 */
.L_x_556:
[----:B------:R-:W-:Y:S04]  /*54b0*/  BSSY B0, `(.L_x_558) ;  /* 0x000000f000007945 */ /* 0x000fe80003800000 */
[----:B------:R-:W-:Y:S05]  /*54c0*/  @P5 BRA `(.L_x_559) ;  /* 0x0000000000345947 */ /* 0x000fea0003800000 */
[----:B-1-3--:R-:W-:Y:S01]  /*54d0*/  IADD3 R5, P3, R24, 0x20, RZ ;  /* 0x0000002018057810 */ /* 0x00afe20007f7e0ff */
        /* <DEDUP_REMOVED lines=11> */
[----:B----4-:R1:W-:Y:S02]  /*5590*/  STG.E.128 desc[UR38][R4.64], R8 ;  /* 0x0000000804007986 */ /* 0x0103e4000c101d26 */
.L_x_559:
[----:B------:R-:W-:Y:S05]  /*55a0*/  BSYNC B0 ;  /* 0x0000000000007941 */ /* 0x000fea0003800000 */
.L_x_558:
        /* <DEDUP_REMOVED lines=14> */
[----:B------:R1:W-:Y:S02]  /*5690*/  STG.E.128 desc[UR38][R4.64], R12 ;  /* 0x0000000c04007986 */ /* 0x0003e4000c101d26 */
.L_x_561:
[----:B------:R-:W-:Y:S05]  /*56a0*/  BSYNC B0 ;  /* 0x0000000000007941 */ /* 0x000fea0003800000 */
.L_x_560:
        /* <DEDUP_REMOVED lines=15> */
.L_x_563:
[----:B------:R-:W-:Y:S05]  /*57a0*/  BSYNC B0 ;  /* 0x0000000000007941 */ /* 0x000fea0003800000 */
.L_x_562:
        /* <DEDUP_REMOVED lines=13> */
[----:B------:R1:W-:Y:S01]  /*5880*/  STG.E.128 desc[UR38][R4.64], R20 ;  /* 0x0000001404007986 */ /* 0x0003e2000c101d26 */
[----:B------:R-:W-:Y:S05]  /*5890*/  BRA `(.L_x_516) ;  /* 0x0000004800b87947 */ /* 0x000fea0003800000 */
.L_x_540:
[----:B------:R-:W3:Y:S01]  /*58a0*/  LDL R16, [R1+0x8] ;  /* 0x0000080001107983 */ /* 0x000ee20000100800 */
[----:B------:R-:W4:Y:S08]  /*58b0*/  LDC.64 R4, c[0x0][0x870] ;  /* 0x00021c00ff047b82 */ /* 0x000f300000000a00 */
[----:B-12---:R-:W3:Y:S01]  /*58c0*/  LDC.64 R2, c[0x0][0x870] ;  /* 0x00021c00ff027b82 */ /* 0x006ee20000000a00 */
[----:B------:R-:W-:Y:S01]  /*58d0*/  ULDC UR4, c[0x0][0x808] ;  /* 0x0002020000047ab9 */ /* 0x000fe20000000800 */
[----:B------:R-:W1:Y:S06]  /*58e0*/  S2R R13, SR_CTAID.X ;  /* 0x00000000000d7919 */ /* 0x000e6c0000002500 */
[----:B------:R-:W2:Y:S01]  /*58f0*/  LDC.64 R14, c[0x0][0x820] ;  /* 0x00020800ff0e7b82 */ /* 0x000ea20000000a00 */
[----:B----4-:R-:W-:-:S04]  /*5900*/  ISETP.NE.U32.AND P0, PT, R4, RZ, PT ;  /* 0x000000ff0400720c */ /* 0x010fc80003f05070 */
[----:B------:R-:W-:Y:S01]  /*5910*/  ISETP.NE.AND.EX P0, PT, R5, RZ, PT, P0 ;  /* 0x000000ff0500720c */ /* 0x000fe20003f05300 */
[----:B------:R-:W-:Y:S02]  /*5920*/  IMAD.U32 R0, RZ, RZ, UR4 ;  /* 0x00000004ff007e24 */ /* 0x000fe4000f8e00ff */
[----:B---3--:R-:W-:Y:S02]  /*5930*/  IMAD.WIDE R4, R16, 0x4, R2 ;  /* 0x0000000410047825 */ /* 0x008fe400078e0202 */
[----:B------:R-:W3:Y:S08]  /*5940*/  LDC.64 R2, c[0x0][0x878] ;  /* 0x00021e00ff027b82 */ /* 0x000ef00000000a00 */
[----:B------:R-:W4:Y:S01]  /*5950*/  @P0 LDG.E R9, desc[UR38][R4.64] ;  /* 0x0000002604090981 */ /* 0x000f22000c1e1900 */
[----:B---3--:R-:W-:-:S04]  /*5960*/  ISETP.NE.U32.AND P1, PT, R2, RZ, PT ;  /* 0x000000ff0200720c */ /* 0x008fc80003f25070 */
[----:B------:R-:W-:-:S13]  /*5970*/  ISETP.NE.AND.EX P1, PT, R3, RZ, PT, P1 ;  /* 0x000000ff0300720c */ /* 0x000fda0003f25310 */
[----:B------:R-:W3:Y:S02]  /*5980*/  @P1 LDC.64 R2, c[0x0][0x878] ;  /* 0x00021e00ff021b82 */ /* 0x000ee40000000a00 */
[----:B---3--:R-:W-:-:S05]  /*5990*/  @P1 IMAD.WIDE R6, R16, 0x4, R2 ;  /* 0x0000000410061825 */ /* 0x008fca00078e0202 */
[----:B------:R3:W5:Y:S01]  /*59a0*/  @P1 LDG.E R0, desc[UR38][R6.64] ;  /* 0x0000002606001981 */ /* 0x000762000c1e1900 */
[----:B------:R-:W1:Y:S01]  /*59b0*/  S2UR UR4, SR_CTAID.Y ;  /* 0x00000000000479c3 */ /* 0x000e620000002600 */
[----:B------:R-:W2:Y:S02]  /*59c0*/  S2R R2, SR_TID.X ;  /* 0x0000000000027919 */ /* 0x000ea40000002100 */
[----:B--2---:R-:W-:Y:S01]  /*59d0*/  VIADD R8, R2, 0xffffff80 ;  /* 0xffffff8002087836 */ /* 0x004fe20000000000 */
[----:B------:R-:W-:-:S03]  /*59e0*/  CS2R R2, SRZ ;  /* 0x0000000000027805 */ /* 0x000fc6000001ff00 */
[----:B------:R-:W-:-:S05]  /*59f0*/  IMAD.HI R10, R8, 0x2aaaaaab, RZ ;  /* 0x2aaaaaab080a7827 */ /* 0x000fca00078e02ff */
[----:B------:R-:W-:-:S04]  /*5a00*/  SHF.R.U32.HI R11, RZ, 0x1f, R10 ;  /* 0x0000001fff0b7819 */ /* 0x000fc8000001160a */
[----:B------:R-:W-:Y:S02]  /*5a10*/  LEA.HI.SX32 R17, R10, R11, 0x1e ;  /* 0x0000000b0a117211 */ /* 0x000fe400078ff2ff */
[--C-:B----4-:R-:W-:Y:S01]  /*5a20*/  @P0 SHF.R.S32.HI R3, RZ, 0x1f, R9.reuse ;  /* 0x0000001fff030819 */ /* 0x110fe20000011409 */
[----:B------:R-:W-:Y:S01]  /*5a30*/  @P0 IMAD.MOV.U32 R2, RZ, RZ, R9 ;  /* 0x000000ffff020224 */ /* 0x000fe200078e0009 */
[----:B-1-3--:R-:W-:Y:S06]  /*5a40*/  @P1 BRA `(.L_x_564) ;  /* 0x0000000000101947 */ /* 0x00afec0003800000 */
[----:B------:R-:W-:Y:S05]  /*5a50*/  @!P0 BRA `(.L_x_564) ;  /* 0x00000000000c8947 */ /* 0x000fea0003800000 */
[----:B------:R-:W2:Y:S04]  /*5a60*/  LDG.E R7, desc[UR38][R4.64] ;  /* 0x0000002604077981 */ /* 0x000ea8000c1e1900 */
[----:B-----5:R-:W2:Y:S02]  /*5a70*/  LDG.E R0, desc[UR38][R4.64+0x4] ;  /* 0x0000042604007981 */ /* 0x020ea4000c1e1900 */
[----:B--2---:R-:W-:-:S07]  /*5a80*/  IMAD.IADD R0, R0, 0x1, -R7 ;  /* 0x0000000100007824 */ /* 0x004fce00078e0a07 */
.L_x_564:
[----:B------:R-:W-:Y:S01]  /*5a90*/  IMAD R8, R17, -0x18, R8 ;  /* 0xffffffe811087824 */ /* 0x000fe200078e0208 */
[----:B------:R-:W-:Y:S01]  /*5aa0*/  USHF.R.S32.HI UR5, URZ, 0x1f, UR4 ;  /* 0x0000001f3f057899 */ /* 0x000fe20008011404 */
[----:B-----5:R-:W-:Y:S01]  /*5ab0*/  IMAD R12, R13, -0x60, R0 ;  /* 0xffffffa00d0c7824 */ /* 0x020fe200078e0200 */
[----:B------:R-:W1:Y:S01]  /*5ac0*/  LDC.64 R18, c[0x0][0x850] ;  /* 0x00021400ff127b82 */ /* 0x000e620000000a00 */
[C---:B------:R-:W-:Y:S01]  /*5ad0*/  VIADD R5, R17.reuse, 0x10 ;  /* 0x0000001011057836 */ /* 0x040fe20000000000 */
[----:B------:R-:W-:Y:S01]  /*5ae0*/  ULDC UR8, c[0x0][0x80c] ;  /* 0x0002030000087ab9 */ /* 0x000fe20000000800 */
[----:B------:R-:W-:Y:S01]  /*5af0*/  IMAD.SHL.U32 R10, R8, 0x8, RZ ;  /* 0x00000008080a7824 */ /* 0x000fe200078e00ff */
[-C--:B------:R-:W-:Y:S01]  /*5b00*/  ISETP.GE.AND P3, PT, R17, R12.reuse, PT ;  /* 0x0000000c1100720c */ /* 0x080fe20003f66270 */
[C---:B------:R-:W-:Y:S01]  /*5b10*/  IMAD R0, R14.reuse, UR5, RZ ;  /* 0x000000050e007c24 */ /* 0x040fe2000f8e02ff */
[-C--:B------:R-:W-:Y:S01]  /*5b20*/  ISETP.GE.AND P4, PT, R5, R12.reuse, PT ;  /* 0x0000000c0500720c */ /* 0x080fe20003f86270 */
[----:B------:R-:W-:Y:S01]  /*5b30*/  VIADD R5, R17, 0x20 ;  /* 0x0000002011057836 */ /* 0x000fe20000000000 */
[----:B------:R-:W-:Y:S01]  /*5b40*/  SHF.R.S32.HI R11, RZ, 0x1f, R10 ;  /* 0x0000001fff0b7819 */ /* 0x000fe2000001140a */
[----:B------:R-:W-:Y:S01]  /*5b50*/  IMAD R15, R15, UR4, R0 ;  /* 0x000000040f0f7c24 */ /* 0x000fe2000f8e0200 */
[----:B------:R-:W-:Y:S01]  /*5b60*/  SHF.R.S32.HI R0, RZ, 0x1f, R16 ;  /* 0x0000001fff007819 */ /* 0x000fe20000011410 */
[----:B------:R-:W-:Y:S01]  /*5b70*/  VIADD R7, R17, 0x30 ;  /* 0x0000003011077836 */ /* 0x000fe20000000000 */
[-C--:B------:R-:W-:Y:S01]  /*5b80*/  ISETP.GE.AND P5, PT, R5, R12.reuse, PT ;  /* 0x0000000c0500720c */ /* 0x080fe20003fa6270 */
[----:B------:R-:W-:Y:S01]  /*5b90*/  IMAD.WIDE.U32 R4, R14, UR4, R10 ;  /* 0x000000040e047c25 */ /* 0x000fe2000f8e000a */
[----:B------:R-:W-:Y:S01]  /*5ba0*/  ISETP.GE.OR P6, PT, R10, UR8, P3 ;  /* 0x000000080a007c0c */ /* 0x000fe20009fc6670 */
[----:B------:R-:W-:Y:S01]  /*5bb0*/  ULDC.64 UR6, c[0x0][0x828] ;  /* 0x00020a0000067ab9 */ /* 0x000fe20000000a00 */
[----:B------:R-:W-:Y:S01]  /*5bc0*/  SEL R14, R0, RZ, !P0 ;  /* 0x000000ff000e7207 */ /* 0x000fe20004000000 */
[----:B------:R-:W-:Y:S01]  /*5bd0*/  IMAD.IADD R5, R5, 0x1, R15 ;  /* 0x0000000105057824 */ /* 0x000fe200078e020f */
[----:B------:R-:W-:Y:S01]  /*5be0*/  ISETP.GE.AND P2, PT, R7, R12, PT ;  /* 0x0000000c0700720c */ /* 0x000fe20003f46270 */
[C---:B------:R-:W-:Y:S01]  /*5bf0*/  VIADD R7, R17.reuse, 0x40 ;  /* 0x0000004011077836 */ /* 0x040fe20000000000 */
[C---:B------:R-:W-:Y:S01]  /*5c00*/  IADD3 R2, P1, R17.reuse, R2, RZ ;  /* 0x0000000211027210 */ /* 0x040fe20007f3e0ff */
[----:B------:R-:W-:Y:S01]  /*5c10*/  IMAD R0, R14, UR6, RZ ;  /* 0x000000060e007c24 */ /* 0x000fe2000f8e02ff */
[----:B------:R-:W-:Y:S01]  /*5c20*/  SEL R15, R16, RZ, !P0 ;  /* 0x000000ff100f7207 */ /* 0x000fe20004000000 */
[----:B------:R-:W-:Y:S01]  /*5c30*/  BSSY B0, `(.L_x_565) ;  /* 0x0000013000007945 */ /* 0x000fe20003800000 */
[----:B------:R-:W-:-:S02]  /*5c40*/  LEA.HI.X.SX32 R3, R17, R3, 0x1, P1 ;  /* 0x0000000311037211 */ /* 0x000fc400008f0eff */
[----:B------:R-:W-:Y:S01]  /*5c50*/  ISETP.GE.AND P1, PT, R7, R12, PT ;  /* 0x0000000c0700720c */ /* 0x000fe20003f26270 */
[C---:B------:R-:W-:Y:S01]  /*5c60*/  IMAD R7, R15.reuse, UR7, R0 ;  /* 0x000000070f077c24 */ /* 0x040fe2000f8e0200 */
[----:B------:R-:W-:Y:S01]  /*5c70*/  ISETP.GE.OR P0, PT, R10, UR8, P4 ;  /* 0x000000080a007c0c */ /* 0x000fe2000a706670 */
[----:B------:R-:W-:-:S04]  /*5c80*/  IMAD.WIDE.U32 R8, R15, UR6, R4 ;  /* 0x000000060f087c25 */ /* 0x000fc8000f8e0004 */
[----:B------:R-:W-:-:S04]  /*5c90*/  IMAD.WIDE R2, R13, 0x60, R2 ;  /* 0x000000600d027825 */ /* 0x000fc800078e0202 */
[----:B------:R-:W-:Y:S01]  /*5ca0*/  IMAD.IADD R7, R9, 0x1, R7 ;  /* 0x0000000109077824 */ /* 0x000fe200078e0207 */
[----:B------:R-:W-:Y:S06]  /*5cb0*/  @P6 BRA `(.L_x_566) ;  /* 0x0000000000286947 */ /* 0x000fec0003800000 */
        /* <DEDUP_REMOVED lines=9> */
[----:B------:R2:W-:Y:S02]  /*5d50*/  STG.E.128 desc[UR38][R20.64], RZ ;  /* 0x000000ff14007986 */ /* 0x0005e4000c101d26 */
.L_x_566:
[----:B------:R-:W-:Y:S05]  /*5d60*/  BSYNC B0 ;  /* 0x0000000000007941 */ /* 0x000fea0003800000 */
.L_x_565:
[----:B------:R-:W-:Y:S01]  /*5d70*/  BSSY B0, `(.L_x_567) ;  /* 0x0000010000007945 */ /* 0x000fe20003800000 */
[----:B------:R-:W-:-:S03]  /*5d80*/  ISETP.GE.OR P6, PT, R10, UR8, P5 ;  /* 0x000000080a007c0c */ /* 0x000fc6000afc6670 */
[----:B------:R-:W-:Y:S10]  /*5d90*/  @P0 BRA `(.L_x_568) ;  /* 0x0000000000340947 */ /* 0x000ff40003800000 */
[----:B------:R-:W-:Y:S01]  /*5da0*/  IADD3 R13, P0, R2, 0x10, RZ ;  /* 0x00000010020d7810 */ /* 0x000fe20007f1e0ff */
[----:B------:R-:W-:Y:S01]  /*5db0*/  ULDC.64 UR6, c[0x0][0x818] ;  /* 0x0002060000067ab9 */ /* 0x000fe20000000a00 */
[----:B------:R-:W-:Y:S02]  /*5dc0*/  IMAD.MOV.U32 R4, RZ, RZ, R8 ;  /* 0x000000ffff047224 */ /* 0x000fe400078e0008 */
[----:B------:R-:W-:Y:S02]  /*5dd0*/  IMAD.MOV.U32 R5, RZ, RZ, R7 ;  /* 0x000000ffff057224 */ /* 0x000fe400078e0007 */
[----:B------:R-:W-:Y:S02]  /*5de0*/  IMAD.X R0, RZ, RZ, R3, P0 ;  /* 0x000000ffff007224 */ /* 0x000fe400000e0603 */
[----:B------:R-:W-:-:S04]  /*5df0*/  IMAD.WIDE.U32 R4, R13, UR6, R4 ;  /* 0x000000060d047c25 */ /* 0x000fc8000f8e0004 */
[----:B------:R-:W-:-:S04]  /*5e00*/  IMAD R0, R0, UR6, RZ ;  /* 0x0000000600007c24 */ /* 0x000fc8000f8e02ff */
[----:B------:R-:W-:Y:S01]  /*5e10*/  IMAD R13, R13, UR7, R0 ;  /* 0x000000070d0d7c24 */ /* 0x000fe2000f8e0200 */
[----:B------:R-:W-:Y:S02]  /*5e20*/  ULDC.64 UR6, c[0x0][0x800] ;  /* 0x0002000000067ab9 */ /* 0x000fe40000000a00 */
[----:B--2---:R-:W-:Y:S01]  /*5e30*/  LEA R20, P0, R4, UR6, 0x1 ;  /* 0x0000000604147c11 */ /* 0x004fe2000f8008ff */
[----:B------:R-:W-:-:S05]  /*5e40*/  IMAD.IADD R5, R5, 0x1, R13 ;  /* 0x0000000105057824 */ /* 0x000fca00078e020d */
[----:B------:R-:W-:-:S05]  /*5e50*/  LEA.HI.X R21, R4, UR7, R5, 0x1, P0 ;  /* 0x0000000704157c11 */ /* 0x000fca00080f0c05 */
[----:B------:R3:W-:Y:S02]  /*5e60*/  STG.E.128 desc[UR38][R20.64], RZ ;  /* 0x000000ff14007986 */ /* 0x0007e4000c101d26 */
.L_x_568:
[----:B------:R-:W-:Y:S05]  /*5e70*/  BSYNC B0 ;  /* 0x0000000000007941 */ /* 0x000fea0003800000 */
.L_x_567:
        /* <DEDUP_REMOVED lines=12> */
[----:B--23--:R-:W-:Y:S01]  /*5f40*/  LEA R20, P6, R4, UR6, 0x1 ;  /* 0x0000000604147c11 */ /* 0x00cfe2000f8c08ff */
[----:B------:R-:W-:-:S05]  /*5f50*/  IMAD.IADD R5, R5, 0x1, R13 ;  /* 0x0000000105057824 */ /* 0x000fca00078e020d */
[----:B------:R-:W-:-:S05]  /*5f60*/  LEA.HI.X R21, R4, UR7, R5, 0x1, P6 ;  /* 0x0000000704157c11 */ /* 0x000fca000b0f0c05 */
[----:B------:R4:W-:Y:S02]  /*5f70*/  STG.E.128 desc[UR38][R20.64], RZ ;  /* 0x000000ff14007986 */ /* 0x0009e4000c101d26 */
.L_x_570:
[----:B------:R-:W-:Y:S05]  /*5f80*/  BSYNC B0 ;  /* 0x0000000000007941 */ /* 0x000fea0003800000 */
.L_x_569:
[----:B------:R-:W-:Y:S01]  /*5f90*/  BSSY B0, `(.L_x_571) ;  /* 0x0000011000007945 */ /* 0x000fe20003800000 */
[----:B------:R-:W-:Y:S01]  /*5fa0*/  ISETP.GE.OR P6, PT, R10, UR8, P1 ;  /* 0x000000080a007c0c */ /* 0x000fe20008fc6670 */
[----:B------:R-:W-:Y:S02]  /*5fb0*/  VIADD R17, R17, 0x50 ;  /* 0x0000005011117836 */ /* 0x000fe40000000000 */
        /* <DEDUP_REMOVED lines=10> */
[----:B--234-:R-:W-:Y:S01]  /*6060*/  LEA R20, P0, R4, UR6, 0x1 ;  /* 0x0000000604147c11 */ /* 0x01cfe2000f8008ff */
[----:B------:R-:W-:-:S05]  /*6070*/  IMAD.IADD R5, R5, 0x1, R13 ;  /* 0x0000000105057824 */ /* 0x000fca00078e020d */
[----:B------:R-:W-:-:S05]  /*6080*/  LEA.HI.X R21, R4, UR7, R5, 0x1, P0 ;  /* 0x0000000704157c11 */ /* 0x000fca00080f0c05 */
[----:B------:R2:W-:Y:S02]  /*6090*/  STG.E.128 desc[UR38][R20.64], RZ ;  /* 0x000000ff14007986 */ /* 0x0005e4000c101d26 */
.L_x_572:
[----:B------:R-:W-:Y:S05]  /*60a0*/  BSYNC B0 ;  /* 0x0000000000007941 */ /* 0x000fea0003800000 */
.L_x_571:
[----:B------:R-:W-:Y:S01]  /*60b0*/  BSSY B0, `(.L_x_573) ;  /* 0x0000010000007945 */ /* 0x000fe20003800000 */
[----:B------:R-:W-:-:S03]  /*60c0*/  ISETP.GE.AND P0, PT, R17, R12, PT ;  /* 0x0000000c1100720c */ /* 0x000fc60003f06270 */
        /* <DEDUP_REMOVED lines=10> */
[----:B------:R-:W-:Y:S01]  /*6170*/  LEA R12, P6, R4, UR6, 0x1 ;  /* 0x00000006040c7c11 */ /* 0x000fe2000f8c08ff */
[----:B------:R-:W-:-:S05]  /*6180*/  IMAD.IADD R5, R5, 0x1, R13 ;  /* 0x0000000105057824 */ /* 0x000fca00078e020d */
[----:B------:R-:W-:-:S05]  /*6190*/  LEA.HI.X R13, R4, UR7, R5, 0x1, P6 ;  /* 0x00000007040d7c11 */ /* 0x000fca000b0f0c05 */
[----:B------:R1:W-:Y:S02]  /*61a0*/  STG.E.128 desc[UR38][R12.64], RZ ;  /* 0x000000ff0c007986 */ /* 0x0003e4000c101d26 */
.L_x_574:
[----:B------:R-:W-:Y:S05]  /*61b0*/  BSYNC B0 ;  /* 0x0000000000007941 */ /* 0x000fea0003800000 */
.L_x_573:
[----:B------:R-:W-:Y:S01]  /*61c0*/  ISETP.GE.OR P6, PT, R10, UR8, P0 ;  /* 0x000000080a007c0c */ /* 0x000fe200087c6670 */
[C---:B-1----:R-:W-:Y:S01]  /*61d0*/  IMAD R0, R18.reuse, UR5, RZ ;  /* 0x0000000512007c24 */ /* 0x042fe2000f8e02ff */
[----:B------:R-:W-:Y:S01]  /*61e0*/  ULDC UR8, c[0x0][0x83c] ;  /* 0x00020f0000087ab9 */ /* 0x000fe20000000800 */
[----:B------:R-:W-:Y:S01]  /*61f0*/  BSSY B0, `(.L_x_575) ;  /* 0x0000011000007945 */ /* 0x000fe20003800000 */
[----:B------:R-:W-:-:S04]  /*6200*/  IMAD.WIDE.U32 R12, R18, UR4, R10 ;  /* 0x00000004120c7c25 */ /* 0x000fc8000f8e000a */
[----:B------:R-:W-:-:S05]  /*6210*/  IMAD R19, R19, UR4, R0 ;  /* 0x0000000413137c24 */ /* 0x000fca000f8e0200 */
[----:B------:R-:W-:Y:S05]  /*6220*/  @P6 BRA `(.L_x_576) ;  /* 0x0000000000346947 */ /* 0x000fea0003800000 */
        /* <DEDUP_REMOVED lines=13> */
.L_x_576:
[----:B------:R-:W-:Y:S05]  /*6300*/  BSYNC B0 ;  /* 0x0000000000007941 */ /* 0x000fea0003800000 */
.L_x_575:
[----:B------:R-:W-:Y:S01]  /*6310*/  ISETP.GE.OR P3, PT, R10, UR8, P3 ;  /* 0x000000080a007c0c */ /* 0x000fe20009f66670 */
[----:B------:R-:W-:Y:S01]  /*6320*/  ULDC.64 UR4, c[0x0][0x858] ;  /* 0x0002160000047ab9 */ /* 0x000fe20000000a00 */
[----:B------:R-:W-:Y:S01]  /*6330*/  IMAD.IADD R13, R13, 0x1, R19 ;  /* 0x000000010d0d7824 */ /* 0x000fe200078e0213 */
[----:B------:R-:W-:Y:S01]  /*6340*/  BSSY B0, `(.L_x_577) ;  /* 0x0000015000007945 */ /* 0x000fe20003800000 */
[----:B------:R-:W-:Y:S01]  /*6350*/  IMAD R0, R14, UR4, RZ ;  /* 0x000000040e007c24 */ /* 0x000fe2000f8e02ff */
[C---:B------:R-:W-:Y:S01]  /*6360*/  ISETP.GE.OR P4, PT, R10.reuse, UR8, P4 ;  /* 0x000000080a007c0c */ /* 0x040fe2000a786670 */
[C---:B------:R-:W-:Y:S01]  /*6370*/  IMAD.WIDE.U32 R8, R15.reuse, UR4, R12 ;  /* 0x000000040f087c25 */ /* 0x040fe2000f8e000c */
[C---:B------:R-:W-:Y:S02]  /*6380*/  ISETP.GE.OR P5, PT, R10.reuse, UR8, P5 ;  /* 0x000000080a007c0c */ /* 0x040fe4000afa6670 */
[C---:B------:R-:W-:Y:S01]  /*6390*/  ISETP.GE.OR P2, PT, R10.reuse, UR8, P2 ;  /* 0x000000080a007c0c */ /* 0x040fe20009746670 */
[----:B-1----:R-:W-:Y:S01]  /*63a0*/  IMAD R7, R15, UR5, R0 ;  /* 0x000000050f077c24 */ /* 0x002fe2000f8e0200 */
        /* <DEDUP_REMOVED lines=14> */
.L_x_578:
[----:B------:R-:W-:Y:S05]  /*6490*/  BSYNC B0 ;  /* 0x0000000000007941 */ /* 0x000fea0003800000 */
.L_x_577:
[----:B------:R-:W-:Y:S04]  /*64a0*/  BSSY B0, `(.L_x_579) ;  /* 0x000000f000007945 */ /* 0x000fe80003800000 */
[----:B------:R-:W-:Y:S05]  /*64b0*/  @P4 BRA `(.L_x_580) ;  /* 0x0000000000344947 */ /* 0x000fea0003800000 */
[----:B-1----:R-:W-:Y:S01]  /*64c0*/  IADD3 R11, P3, R2, 0x10, RZ ;  /* 0x00000010020b7810 */ /* 0x002fe20007f7e0ff */
        /* <DEDUP_REMOVED lines=12> */
.L_x_580:
[----:B------:R-:W-:Y:S05]  /*6590*/  BSYNC B0 ;  /* 0x0000000000007941 */ /* 0x000fea0003800000 */
.L_x_579:
        /* <DEDUP_REMOVED lines=15> */
.L_x_582:
[----:B------:R-:W-:Y:S05]  /*6690*/  BSYNC B0 ;  /* 0x0000000000007941 */ /* 0x000fea0003800000 */
.L_x_581:
        /* <DEDUP_REMOVED lines=15> */
.L_x_584:
[----:B------:R-:W-:Y:S05]  /*6790*/  BSYNC B0 ;  /* 0x0000000000007941 */ /* 0x000fea0003800000 */
.L_x_583:
        /* <DEDUP_REMOVED lines=15> */
.L_x_586:
[----:B------:R-:W-:Y:S05]  /*6890*/  BSYNC B0 ;  /* 0x0000000000007941 */ /* 0x000fea0003800000 */
.L_x_585:
[----:B------:R-:W-:Y:S05]  /*68a0*/  @P0 BRA `(.L_x_516) ;  /* 0x0000003800b40947 */ /* 0x000fea0003800000 */
[----:B------:R-:W-:Y:S01]  /*68b0*/  IADD3 R5, P0, R2, 0x50, RZ ;  /* 0x0000005002057810 */ /* 0x000fe20007f1e0ff */
[----:B------:R-:W-:Y:S01]  /*68c0*/  ULDC.64 UR4, c[0x0][0x848] ;  /* 0x0002120000047ab9 */ /* 0x000fe20000000a00 */
[----:B------:R-:W-:-:S03]  /*68d0*/  IMAD.MOV.U32 R2, RZ, RZ, R8 ;  /* 0x000000ffff027224 */ /* 0x000fc600078e0008 */
[----:B------:R-:W-:Y:S02]  /*68e0*/  IMAD.X R0, RZ, RZ, R3, P0 ;  /* 0x000000ffff007224 */ /* 0x000fe400000e0603 */
        /* <DEDUP_REMOVED lines=8> */
[----:B------:R1:W-:Y:S01]  /*6970*/  STG.E.128 desc[UR38][R4.64], RZ ;  /* 0x000000ff04007986 */ /* 0x0003e2000c101d26 */
[----:B------:R-:W-:Y:S05]  /*6980*/  BRA `(.L_x_516) ;  /* 0x00000038007c7947 */ /* 0x000fea0003800000 */
.L_x_511:
[----:B------:R-:W-:-:S08]  /*6990*/  NOP ;  /* 0x0000000000007918 */ /* 0x000fd00000000000 */
[----:B------:R-:W1:-:S00]  /*69a0*/  USETMAXREG.DEALLOC.CTAPOOL 0x20 ;  /* 0x00000020000079c8 */ /* 0x000e4000080e0500 */
[----:B-1----:R-:W-:-:S06]  /*69b0*/  LOP3.LUT R0, R0, 0x3, RZ, 0xc0, !PT ;  /* 0x0000000300007812 */ /* 0x002fcc00078ec0ff */
[----:B------:R-:W1:Y:S02]  /*69c0*/  SHFL.IDX PT, R0, R0, RZ, 0x1f ;  /* 0x00001fff00007589 */ /* 0x000e6400000e0000 */
[----:B-1----:R-:W-:-:S13]  /*69d0*/  ISETP.NE.AND P0, PT, R0, RZ, PT ;  /* 0x000000ff0000720c */ /* 0x002fda0003f05270 */
[----:B------:R-:W-:Y:S05]  /*69e0*/  @!P0 BRA `(.L_x_587) ;  /* 0x0000001000dc8947 */ /* 0x000fea0003800000 */
[----:B------:R-:W-:-:S13]  /*69f0*/  ISETP.NE.AND P0, PT, R0, 0x1, PT ;  /* 0x000000010000780c */ /* 0x000fda0003f05270 */
[----:B------:R-:W-:Y:S05]  /*6a00*/  @P0 BRA `(.L_x_516) ;  /* 0x00000038005c0947 */ /* 0x000fea0003800000 */
[----:B------:R-:W-:Y:S01]  /*6a10*/  ULDC.64 UR4, c[0x0][0x8d8] ;  /* 0x0002360000047ab9 */ /* 0x000fe20000000a00 */
[----:B------:R-:W1:Y:S01]  /*6a20*/  S2UR UR12, SR_CTAID.Z ;  /* 0x00000000000c79c3 */ /* 0x000e620000002700 */
[----:B------:R-:W-:-:S04]  /*6a30*/  ISETP.NE.U32.AND P0, PT, RZ, UR4, PT ;  /* 0x00000004ff007c0c */ /* 0x000fc8000bf05070 */
[----:B------:R-:W-:-:S13]  /*6a40*/  ISETP.NE.AND.EX P0, PT, RZ, UR5, PT, P0 ;  /* 0x00000005ff007c0c */ /* 0x000fda000bf05300 */
[----:B------:R-:W-:Y:S05]  /*6a50*/  @!P0 BRA `(.L_x_588) ;  /* 0x00000000001c8947 */ /* 0x000fea0003800000 */
[----:B------:R-:W-:Y:S02]  /*6a60*/  ULDC.64 UR4, c[0x0][0x8d8] ;  /* 0x0002360000047ab9 */ /* 0x000fe40000000a00 */
[----:B-1----:R-:W-:-:S06]  /*6a70*/  UIMAD.WIDE UR4, UR12, 0x4, UR4 ;  /* 0x000000040c0478a5 */ /* 0x002fcc000f8e0204 */
[----:B------:R-:W-:Y:S02]  /*6a80*/  IMAD.U32 R2, RZ, RZ, UR4 ;  /* 0x00000004ff027e24 */ /* 0x000fe4000f8e00ff */
[----:B------:R-:W-:-:S05]  /*6a90*/  IMAD.U32 R3, RZ, RZ, UR5 ;  /* 0x00000005ff037e24 */ /* 0x000fca000f8e00ff */
[----:B------:R-:W2:Y:S02]  /*6aa0*/  LDG.E R2, desc[UR38][R2.64] ;  /* 0x0000002602027981 */ /* 0x000ea4000c1e1900 */
[----:B--2---:R-:W-:Y:S01]  /*6ab0*/  R2UR UR5, R2 ;  /* 0x00000000020572ca */ /* 0x004fe200000e0000 */
[----:B------:R-:W-:-:S14]  /*6ac0*/  BRA `(.L_x_589) ;  /* 0x0000000000387947 */ /* 0x000fdc0003800000 */
.L_x_588:
[----:B------:R-:W-:Y:S02]  /*6ad0*/  ULDC.64 UR4, c[0x0][0x8d0] ;  /* 0x0002340000047ab9 */ /* 0x000fe40000000a00 */
[----:B------:R-:W-:-:S04]  /*6ae0*/  ISETP.NE.U32.AND P0, PT, RZ, UR4, PT ;  /* 0x00000004ff007c0c */ /* 0x000fc8000bf05070 */
[----:B------:R-:W-:-:S13]  /*6af0*/  ISETP.NE.AND.EX P0, PT, RZ, UR5, PT, P0 ;  /* 0x00000005ff007c0c */ /* 0x000fda000bf05300 */
[----:B------:R-:W-:Y:S05]  /*6b00*/  @!P0 BRA `(.L_x_590) ;  /* 0x0000000000248947 */ /* 0x000fea0003800000 */
[----:B------:R-:W-:Y:S02]  /*6b10*/  ULDC.64 UR4, c[0x0][0x8d0] ;  /* 0x0002340000047ab9 */ /* 0x000fe40000000a00 */
[----:B-1----:R-:W-:-:S06]  /*6b20*/  UIMAD.WIDE UR4, UR12, 0x4, UR4 ;  /* 0x000000040c0478a5 */ /* 0x002fcc000f8e0204 */
[----:B------:R-:W-:Y:S02]  /*6b30*/  IMAD.U32 R2, RZ, RZ, UR4 ;  /* 0x00000004ff027e24 */ /* 0x000fe4000f8e00ff */
[----:B------:R-:W-:-:S05]  /*6b40*/  IMAD.U32 R3, RZ, RZ, UR5 ;  /* 0x00000005ff037e24 */ /* 0x000fca000f8e00ff */
[----:B------:R-:W2:Y:S04]  /*6b50*/  LDG.E R0, desc[UR38][R2.64] ;  /* 0x0000002602007981 */ /* 0x000ea8000c1e1900 */
[----:B------:R-:W2:Y:S02]  /*6b60*/  LDG.E R5, desc[UR38][R2.64+0x4] ;  /* 0x0000042602057981 */ /* 0x000ea4000c1e1900 */
[----:B--2---:R-:W-:-:S05]  /*6b70*/  IMAD.IADD R0, R5, 0x1, -R0 ;  /* 0x0000000105007824 */ /* 0x004fca00078e0a00 */
[----:B------:R-:W-:Y:S01]  /*6b80*/  R2UR UR5, R0 ;  /* 0x00000000000572ca */ /* 0x000fe200000e0000 */
[----:B------:R-:W-:-:S14]  /*6b90*/  BRA `(.L_x_589) ;  /* 0x0000000000047947 */ /* 0x000fdc0003800000 */
.L_x_590:
[----:B------:R-:W-:-:S05]  /*6ba0*/  ULDC UR5, c[0x0][0x8bc] ;  /* 0x00022f0000057ab9 */ /* 0x000fca0000000800 */
.L_x_589:
[----:B------:R-:W2:Y:S02]  /*6bb0*/  S2UR UR4, SR_CTAID.X ;  /* 0x00000000000479c3 */ /* 0x000ea40000002500 */
[----:B--2---:R-:W-:-:S04]  /*6bc0*/  UIMAD UR4, UR4, 0x60, URZ ;  /* 0x00000060040478a4 */ /* 0x004fc8000f8e023f */
[----:B------:R-:W-:-:S04]  /*6bd0*/  UISETP.GE.AND UP0, UPT, UR4, UR5, UPT ;  /* 0x000000050400728c */ /* 0x000fc8000bf06270 */
[----:B-1----:R-:W-:-:S06]  /*6be0*/  USEL UR12, UR12, 0xffffffff, !UP0 ;  /* 0xffffffff0c0c7887 */ /* 0x002fcc000c000000 */
[----:B------:R-:W-:-:S13]  /*6bf0*/  ISETP.LE.AND P0, PT, RZ, UR12, PT ;  /* 0x0000000cff007c0c */ /* 0x000fda000bf03270 */
[----:B------:R-:W-:Y:S05]  /*6c00*/  @!P0 BRA `(.L_x_516) ;  /* 0x0000003400dc8947 */ /* 0x000fea0003800000 */
[----:B------:R-:W-:Y:S02]  /*6c10*/  ULDC.64 UR4, c[0x0][0x770] ;  /* 0x0001dc0000047ab9 */ /* 0x000fe40000000a00 */
[----:B------:R-:W-:-:S04]  /*6c20*/  UISETP.NE.U32.AND UP0, UPT, UR4, URZ, UPT ;  /* 0x0000003f0400728c */ /* 0x000fc8000bf05070 */
[----:B------:R-:W-:-:S03]  /*6c30*/  UISETP.NE.AND.EX UP0, UPT, UR5, URZ, UPT, UP0 ;  /* 0x0000003f0500728c */ /* 0x000fc6000bf05300 */
[----:B------:R-:W-:Y:S02]  /*6c40*/  ULDC.64 UR4, c[0x0][0x770] ;  /* 0x0001dc0000047ab9 */ /* 0x000fe40000000a00 */
[----:B------:R-:W-:Y:S01]  /*6c50*/  UIMAD.WIDE UR4, UR12, 0x4, UR4 ;  /* 0x000000040c0478a5 */ /* 0x000fe2000f8e0204 */
[----:B------:R-:W-:-:S05]  /*6c60*/  PLOP3.LUT P0, PT, PT, PT, UP0, 0x80, 0x0 ;  /* 0x000000000000781c */ /* 0x000fca0003f0f008 */
[----:B------:R-:W-:Y:S02]  /*6c70*/  IMAD.U32 R2, RZ, RZ, UR4 ;  /* 0x00000004ff027e24 */ /* 0x000fe4000f8e00ff */
[----:B------:R-:W-:Y:S01]  /*6c80*/  IMAD.U32 R3, RZ, RZ, UR5 ;  /* 0x00000005ff037e24 */ /* 0x000fe2000f8e00ff */
[----:B------:R-:W-:-:S05]  /*6c90*/  ULDC.64 UR4, c[0x0][0x780] ;  /* 0x0001e00000047ab9 */ /* 0x000fca0000000a00 */
[----:B------:R-:W2:Y:S01]  /*6ca0*/  @P0 LDG.E R6, desc[UR38][R2.64] ;  /* 0x0000002602060981 */ /* 0x000ea2000c1e1900 */
[----:B------:R-:W-:Y:S01]  /*6cb0*/  UISETP.NE.U32.AND UP1, UPT, UR4, URZ, UPT ;  /* 0x0000003f0400728c */ /* 0x000fe2000bf25070 */
[----:B------:R-:W-:-:S03]  /*6cc0*/  ULDC UR6, c[0x0][0x280] ;  /* 0x0000a00000067ab9 */ /* 0x000fc60000000800 */
[----:B------:R-:W-:Y:S01]  /*6cd0*/  UISETP.NE.AND.EX UP1, UPT, UR5, URZ, UPT, UP1 ;  /* 0x0000003f0500728c */ /* 0x000fe2000bf25310 */
[----:B------:R-:W-:-:S05]  /*6ce0*/  IMAD.U32 R0, RZ, RZ, UR6 ;  /* 0x00000006ff007e24 */ /* 0x000fca000f8e00ff */
[----:B------:R-:W-:-:S05]  /*6cf0*/  PLOP3.LUT P1, PT, PT, PT, UP1, 0x80, 0x0 ;  /* 0x000000000000781c */ /* 0x000fca0003f2f018 */
[----:B------:R-:W-:Y:S02]  /*6d00*/  @UP1 ULDC.64 UR4, c[0x0][0x780] ;  /* 0x0001e00000041ab9 */ /* 0x000fe40000000a00 */
[----:B------:R-:W-:-:S06]  /*6d10*/  @UP1 UIMAD.WIDE UR4, UR12, 0x4, UR4 ;  /* 0x000000040c0418a5 */ /* 0x000fcc000f8e0204 */
[----:B------:R-:W-:Y:S02]  /*6d20*/  IMAD.U32 R4, RZ, RZ, UR4 ;  /* 0x00000004ff047e24 */ /* 0x000fe4000f8e00ff */
[----:B------:R-:W-:-:S05]  /*6d30*/  IMAD.U32 R5, RZ, RZ, UR5 ;  /* 0x00000005ff057e24 */ /* 0x000fca000f8e00ff */
[----:B------:R1:W5:Y:S01]  /*6d40*/  @P1 LDG.E R0, desc[UR38][R4.64] ;  /* 0x0000002604001981 */ /* 0x000362000c1e1900 */
[----:B------:R-:W-:Y:S01]  /*6d50*/  PLOP3.LUT P2, PT, PT, PT, UP0, 0x80, 0x0 ;  /* 0x000000000000781c */ /* 0x000fe20003f4f008 */
[----:B------:R-:W3:Y:S02]  /*6d60*/  S2UR UR13, SR_CTAID.Y ;  /* 0x00000000000d79c3 */ /* 0x000ee40000002600 */
[----:B---3--:R-:W-:-:S10]  /*6d70*/  USHF.R.S32.HI UR7, URZ, 0x1f, UR13 ;  /* 0x0000001f3f077899 */ /* 0x008fd4000801140d */
[----:B--2---:R-:W-:-:S13]  /*6d80*/  @P2 R2UR UR4, R6 ;  /* 0x00000000060422ca */ /* 0x004fda00000e0000 */
[----:B------:R-:W-:-:S04]  /*6d90*/  @UP0 ULEA UR4, UR12, UR4, 0x6 ;  /* 0x000000040c040291 */ /* 0x000fc8000f8e303f */
[----:B------:R-:W-:-:S04]  /*6da0*/  @UP0 USHF.R.S32.HI UR5, URZ, 0x1f, UR4 ;  /* 0x0000001f3f050899 */ /* 0x000fc80008011404 */
[----:B------:R-:W-:-:S04]  /*6db0*/  @UP0 ULEA.HI UR5, UR5, UR4, URZ, 0x6 ;  /* 0x0000000405050291 */ /* 0x000fc8000f8f303f */
[----:B------:R-:W-:-:S04]  /*6dc0*/  @UP0 USHF.R.S32.HI UR5, URZ, 0x6, UR5 ;  /* 0x000000063f050899 */ /* 0x000fc80008011405 */
[----:B------:R-:W-:Y:S01]  /*6dd0*/  @UP0 UIMAD UR6, UR5, 0x3000, URZ ;  /* 0x00003000050608a4 */ /* 0x000fe2000f8e023f */
[----:B-1----:R-:W-:Y:S11]  /*6de0*/  @P1 BRA `(.L_x_591) ;  /* 0x0000000000101947 */ /* 0x002ff60003800000 */
[----:B------:R-:W-:Y:S05]  /*6df0*/  @!P0 BRA `(.L_x_591) ;  /* 0x00000000000c8947 */ /* 0x000fea0003800000 */
[----:B------:R-:W2:Y:S04]  /*6e00*/  LDG.E R5, desc[UR38][R2.64] ;  /* 0x0000002602057981 */ /* 0x000ea8000c1e1900 */
[----:B-----5:R-:W2:Y:S02]  /*6e10*/  LDG.E R0, desc[UR38][R2.64+0x4] ;  /* 0x0000042602007981 */ /* 0x020ea4000c1e1900 */
[----:B--2---:R-:W-:-:S07]  /*6e20*/  IMAD.IADD R0, R0, 0x1, -R5 ;  /* 0x0000000100007824 */ /* 0x004fce00078e0a05 */
.L_x_591:
[----:B-----5:R-:W-:Y:S01]  /*6e30*/  ISETP.GE.AND P0, PT, R0, 0x1, PT ;  /* 0x000000010000780c */ /* 0x020fe20003f06270 */
[----:B------:R-:W-:Y:S01]  /*6e40*/  @UP0 USHF.R.S32.HI UR8, URZ, 0x1f, UR6 ;  /* 0x0000001f3f080899 */ /* 0x000fe20008011406 */
[----:B------:R-:W-:Y:S01]  /*6e50*/  UMOV UR4, URZ ;  /* 0x0000003f00047c82 */ /* 0x000fe20008000000 */
[----:B------:R-:W-:Y:S01]  /*6e60*/  UMOV UR5, URZ ;  /* 0x0000003f00057c82 */ /* 0x000fe20008000000 */
[----:B------:R-:W-:-:S04]  /*6e70*/  @UP0 UMOV UR4, UR6 ;  /* 0x0000000600040c82 */ /* 0x000fc80008000000 */
[----:B------:R-:W-:-:S05]  /*6e80*/  @UP0 UMOV UR5, UR8 ;  /* 0x0000000800050c82 */ /* 0x000fca0008000000 */
[----:B------:R-:W-:Y:S05]  /*6e90*/  @!P0 BRA `(.L_x_516) ;  /* 0x0000003400388947 */ /* 0x000fea0003800000 */
[----:B------:R-:W-:Y:S01]  /*6ea0*/  ULDC.64 UR8, c[0x0][0x2d8] ;  /* 0x0000b60000087ab9 */ /* 0x000fe20000000a00 */
[C---:B------:R-:W-:Y:S01]  /*6eb0*/  VIADD R2, R0.reuse, 0x3f ;  /* 0x0000003f00027836 */ /* 0x040fe20000000000 */
[----:B------:R-:W-:Y:S01]  /*6ec0*/  UIMAD UR7, UR7, UR8, URZ ;  /* 0x00000008070772a4 */ /* 0x000fe2000f8e023f */
[----:B------:R-:W-:Y:S01]  /*6ed0*/  ISETP.GE.AND P1, PT, R0, 0x41, PT ;  /* 0x000000410000780c */ /* 0x000fe20003f26270 */
[----:B------:R-:W-:Y:S02]  /*6ee0*/  USHF.R.S32.HI UR6, URZ, 0x1f, UR12 ;  /* 0x0000001f3f067899 */ /* 0x000fe4000801140c */
[----:B------:R-:W-:Y:S01]  /*6ef0*/  UIMAD.WIDE.U32 UR10, UR13, UR8, URZ ;  /* 0x000000080d0a72a5 */ /* 0x000fe2000f8e003f */
[----:B------:R-:W-:Y:S01]  /*6f00*/  SHF.R.S32.HI R3, RZ, 0x1f, R2 ;  /* 0x0000001fff037819 */ /* 0x000fe20000011402 */
[----:B------:R-:W-:Y:S02]  /*6f10*/  UIMAD UR7, UR13, UR9, UR7 ;  /* 0x000000090d0772a4 */ /* 0x000fe4000f8e0207 */
[----:B------:R-:W-:Y:S01]  /*6f20*/  UIADD3 UR8, UP1, UR4, UR10, URZ ;  /* 0x0000000a04087290 */ /* 0x000fe2000ff3e03f */
[----:B------:R-:W-:Y:S01]  /*6f30*/  LEA.HI R3, R3, R2, RZ, 0x6 ;  /* 0x0000000203037211 */ /* 0x000fe200078f30ff */
[----:B------:R-:W-:-:S02]  /*6f40*/  UIADD3 UR7, UR11, UR7, URZ ;  /* 0x000000070b077290 */ /* 0x000fc4000fffe03f */
[----:B------:R-:W-:Y:S01]  /*6f50*/  USEL UR6, UR6, URZ, !UP0 ;  /* 0x0000003f06067287 */ /* 0x000fe2000c000000 */
[----:B------:R-:W-:Y:S01]  /*6f60*/  SHF.R.S32.HI R3, RZ, 0x6, R3 ;  /* 0x00000006ff037819 */ /* 0x000fe20000011403 */
[----:B------:R-:W-:Y:S01]  /*6f70*/  ULDC.64 UR14, c[0x0][0x2e0] ;  /* 0x0000b800000e7ab9 */ /* 0x000fe20000000a00 */
[----:B------:R-:W-:Y:S02]  /*6f80*/  USEL UR13, UR12, URZ, !UP0 ;  /* 0x0000003f0c0d7287 */ /* 0x000fe4000c000000 */
[----:B------:R-:W-:Y:S01]  /*6f90*/  UIADD3.X UR9, UR5, UR7, URZ, UP1, !UPT ;  /* 0x0000000705097290 */ /* 0x000fe20008ffe43f */
[----:B------:R-:W-:Y:S01]  /*6fa0*/  VIMNMX R3, R3, 0x1, !PT ;  /* 0x0000000103037848 */ /* 0x000fe20007fe0100 */
[----:B------:R-:W-:Y:S02]  /*6fb0*/  UIMAD UR6, UR6, UR14, URZ ;  /* 0x0000000e060672a4 */ /* 0x000fe4000f8e023f */
[----:B------:R-:W-:Y:S01]  /*6fc0*/  UIMAD.WIDE.U32 UR8, UR13, UR14, UR8 ;  /* 0x0000000e0d0872a5 */ /* 0x000fe2000f8e0008 */
[----:B------:R-:W-:Y:S01]  /*6fd0*/  LOP3.LUT R2, R3, 0x1, RZ, 0xc0, !PT ;  /* 0x0000000103027812 */ /* 0x000fe200078ec0ff */
[----:B------:R-:W-:Y:S01]  /*6fe0*/  UIMAD UR12, UR13, UR15, UR6 ;  /* 0x0000000f0d0c72a4 */ /* 0x000fe2000f8e0206 */
[----:B------:R-:W-:-:S03]  /*6ff0*/  ELECT P0, URZ, PT ;  /* 0x00000000003f782f */ /* 0x000fc60003800000 */
[----:B------:R-:W-:Y:S01]  /*7000*/  UIADD3 UR21, UR9, UR12, URZ ;  /* 0x0000000c09157290 */ /* 0x000fe2000fffe03f */
[----:B------:R-:W-:Y:S01]  /*7010*/  UMOV UR6, URZ ;  /* 0x0000003f00067c82 */ /* 0x000fe20008000000 */
[----:B------:R-:W-:Y:S10]  /*7020*/  @!P1 BRA `(.L_x_592) ;  /* 0x0000000800309947 */ /* 0x000ff40003800000 */
[----:B------:R-:W-:Y:S01]  /*7030*/  UMOV UR6, UR10 ;  /* 0x0000000a00067c82 */ /* 0x000fe20008000000 */
[----:B------:R-:W-:Y:S01]  /*7040*/  ULDC.64 UR10, c[0x0][0x2c0] ;  /* 0x0000b000000a7ab9 */ /* 0x000fe20000000a00 */
[----:B------:R-:W-:Y:S01]  /*7050*/  UIMAD.WIDE.U32 UR6, UR13, UR14, UR6 ;  /* 0x0000000e0d0672a5 */ /* 0x000fe2000f8e0006 */
[----:B------:R-:W-:Y:S01]  /*7060*/  IMAD.IADD R0, R3, 0x1, -R2 ;  /* 0x0000000103007824 */ /* 0x000fe200078e0a02 */
[----:B------:R-:W-:Y:S02]  /*7070*/  ULDC.64 UR24, c[0x0][0x2c0] ;  /* 0x0000b00000187ab9 */ /* 0x000fe40000000a00 */
[----:B------:R-:W-:-:S04]  /*7080*/  UIADD3 UR19, UP0, UR4, UR6, URZ ;  /* 0x0000000604137290 */ /* 0x000fc8000ff1e03f */
[----:B------:R-:W-:Y:S02]  /*7090*/  UIADD3.X UR4, UR5, UR12, UR7, UP0, !UPT ;  /* 0x0000000c05047290 */ /* 0x000fe400087fe407 */
[----:B------:R-:W-:Y:S01]  /*70a0*/  ULEA UR18, UP0, UR19, UR10, 0x2 ;  /* 0x0000000a13127291 */ /* 0x000fe2000f80103f */
[----:B------:R-:W-:-:S03]  /*70b0*/  UMOV UR5, URZ ;  /* 0x0000003f00057c82 */ /* 0x000fc60008000000 */
[----:B------:R-:W-:Y:S02]  /*70c0*/  ULEA.HI.X UR19, UR19, UR11, UR4, 0x2, UP0 ;  /* 0x0000000b13137291 */ /* 0x000fe400080f1404 */
[----:B------:R-:W-:Y:S02]  /*70d0*/  UIADD3 UR10, UP0, UR18, 0x4000, URZ ;  /* 0x00004000120a7890 */ /* 0x000fe4000ff1e03f */
[----:B------:R-:W-:Y:S02]  /*70e0*/  UIADD3 UR12, UP1, UR18, 0x8000, URZ ;  /* 0x00008000120c7890 */ /* 0x000fe4000ff3e03f */
[----:B------:R-:W-:Y:S02]  /*70f0*/  UIADD3 UR14, UP2, UR18, 0xc000, URZ ;  /* 0x0000c000120e7890 */ /* 0x000fe4000ff5e03f */
[----:B------:R-:W-:Y:S02]  /*7100*/  UIADD3 UR16, UP3, UR18, 0x10000, URZ ;  /* 0x0001000012107890 */ /* 0x000fe4000ff7e03f */
[----:B------:R-:W-:-:S02]  /*7110*/  UIADD3 UR18, UP4, UR18, 0x14000, URZ ;  /* 0x0001400012127890 */ /* 0x000fc4000ff9e03f */
[----:B------:R-:W-:Y:S02]  /*7120*/  UIADD3.X UR11, URZ, UR19, URZ, UP0, !UPT ;  /* 0x000000133f0b7290 */ /* 0x000fe400087fe43f */
[----:B------:R-:W-:Y:S02]  /*7130*/  UIADD3.X UR13, URZ, UR19, URZ, UP1, !UPT ;  /* 0x000000133f0d7290 */ /* 0x000fe40008ffe43f */
[----:B------:R-:W-:Y:S02]  /*7140*/  UIADD3.X UR15, URZ, UR19, URZ, UP2, !UPT ;  /* 0x000000133f0f7290 */ /* 0x000fe400097fe43f */
[----:B------:R-:W-:Y:S02]  /*7150*/  UIADD3.X UR17, URZ, UR19, URZ, UP3, !UPT ;  /* 0x000000133f117290 */ /* 0x000fe40009ffe43f */
[----:B------:R-:W-:Y:S01]  /*7160*/  UIADD3.X UR19, URZ, UR19, URZ, UP4, !UPT ;  /* 0x000000133f137290 */ /* 0x000fe2000a7fe43f */
[----:B------:R-:W-:-:S11]  /*7170*/  UMOV UR4, URZ ;  /* 0x0000003f00047c82 */ /* 0x000fd60008000000 */
.L_x_613:
        /* <DEDUP_REMOVED lines=23> */
.L_x_594:
[----:B------:R-:W-:Y:S05]  /*72f0*/  BSYNC B0 ;  /* 0x0000000000007941 */ /* 0x000fea0003800000 */
.L_x_593:
        /* <DEDUP_REMOVED lines=12> */
.L_x_596:
[----:B------:R-:W-:Y:S05]  /*73c0*/  BSYNC B0 ;  /* 0x0000000000007941 */ /* 0x000fea0003800000 */
.L_x_595:
        /* <DEDUP_REMOVED lines=13> */
.L_x_598:
[----:B------:R-:W-:Y:S05]  /*74a0*/  BSYNC B0 ;  /* 0x0000000000007941 */ /* 0x000fea0003800000 */
.L_x_597:
[----:B------:R-:W-:Y:S06]  /*74b0*/  BAR.ARV 0xa, 0xa0 ;  /* 0x0282800000007b1d */ /* 0x000fec0000002000 */
[----:B------:R-:W-:Y:S04]  /*74c0*/  BSSY B0, `(.L_x_599) ;  /* 0x0000003000007945 */ /* 0x000fe80003800000 */
[----:B------:R-:W-:Y:S05]  /*74d0*/  @!P0 BRA `(.L_x_600) ;  /* 0x0000000000048947 */ /* 0x000fea0003800000 */
[----:B------:R-:W-:-:S04]  /*74e0*/  DEPBAR.LE SB0, 0x1 ;  /* 0x000080400000791a */ /* 0x000fc80000000000 */
.L_x_600:
[----:B------:R-:W-:Y:S05]  /*74f0*/  BSYNC B0 ;  /* 0x0000000000007941 */ /* 0x000fea0003800000 */
.L_x_599:
[----:B------:R-:W-:Y:S06]  /*7500*/  BAR.ARV 0xb, 0xa0 ;  /* 0x02c2800000007b1d */ /* 0x000fec0000002000 */
[----:B------:R-:W-:Y:S04]  /*7510*/  BSSY B0, `(.L_x_601) ;  /* 0x0000003000007945 */ /* 0x000fe80003800000 */
[----:B------:R-:W-:Y:S05]  /*7520*/  @!P0 BRA `(.L_x_602) ;  /* 0x0000000000048947 */ /* 0x000fea0003800000 */
[----:B------:R-:W-:-:S04]  /*7530*/  DEPBAR.LE SB0, 0x0 ;  /* 0x000080000000791a */ /* 0x000fc80000000000 */
.L_x_602:
[----:B------:R-:W-:Y:S05]  /*7540*/  BSYNC B0 ;  /* 0x0000000000007941 */ /* 0x000fea0003800000 */
.L_x_601:
        /* <DEDUP_REMOVED lines=13> */
.L_x_604:
[----:B------:R-:W-:Y:S05]  /*7620*/  BSYNC B0 ;  /* 0x0000000000007941 */ /* 0x000fea0003800000 */
.L_x_603:
        /* <DEDUP_REMOVED lines=12> */
.L_x_606:
[----:B------:R-:W-:Y:S05]  /*76f0*/  BSYNC B0 ;  /* 0x0000000000007941 */ /* 0x000fea0003800000 */
.L_x_605:
        /* <DEDUP_REMOVED lines=13> */
.L_x_608:
[----:B------:R-:W-:Y:S05]  /*77d0*/  BSYNC B0 ;  /* 0x0000000000007941 */ /* 0x000fea0003800000 */
.L_x_607:
[----:B------:R-:W-:Y:S06]  /*77e0*/  BAR.ARV 0xa, 0xa0 ;  /* 0x0282800000007b1d */ /* 0x000fec0000002000 */
[----:B------:R-:W-:Y:S04]  /*77f0*/  BSSY B0, `(.L_x_609) ;  /* 0x0000003000007945 */ /* 0x000fe80003800000 */
[----:B------:R-:W-:Y:S05]  /*7800*/  @!P0 BRA `(.L_x_610) ;  /* 0x0000000000048947 */ /* 0x000fea0003800000 */
[----:B------:R-:W-:-:S04]  /*7810*/  DEPBAR.LE SB0, 0x1 ;  /* 0x000080400000791a */ /* 0x000fc80000000000 */
.L_x_610:
[----:B------:R-:W-:Y:S05]  /*7820*/  BSYNC B0 ;  /* 0x0000000000007941 */ /* 0x000fea0003800000 */
.L_x_609:
[----:B------:R-:W-:Y:S01]  /*7830*/  VIADD R0, R0, 0xfffffffe ;  /* 0xfffffffe00007836 */ /* 0x000fe20000000000 */
[----:B------:R-:W-:Y:S06]  /*7840*/  BAR.ARV 0xb, 0xa0 ;  /* 0x02c2800000007b1d */ /* 0x000fec0000002000 */
[----:B------:R-:W-:Y:S01]  /*7850*/  BSSY B0, `(.L_x_611) ;  /* 0x0000004000007945 */ /* 0x000fe20003800000 */
[----:B------:R-:W-:-:S03]  /*7860*/  ISETP.NE.AND P1, PT, R0, RZ, PT ;  /* 0x000000ff0000720c */ /* 0x000fc60003f25270 */
[----:B------:R-:W-:Y:S10]  /*7870*/  @!P0 BRA `(.L_x_612) ;  /* 0x0000000000048947 */ /* 0x000ff40003800000 */
[----:B------:R-:W-:-:S04]  /*7880*/  DEPBAR.LE SB0, 0x0 ;  /* 0x000080000000791a */ /* 0x000fc80000000000 */
.L_x_612:
[----:B------:R-:W-:Y:S05]  /*7890*/  BSYNC B0 ;  /* 0x0000000000007941 */ /* 0x000fea0003800000 */
.L_x_611:
[----:B------:R-:W-:Y:S06]  /*78a0*/  BAR.ARV 0xc, 0xa0 ;  /* 0x0302800000007b1d */ /* 0x000fec0000002000 */
[----:B------:R-:W-:Y:S02]  /*78b0*/  UIADD3 UR5, UR5, 0x2, URZ ;  /* 0x0000000205057890 */ /* 0x000fe4000fffe03f */
[----:B------:R-:W-:Y:S01]  /*78c0*/  UIADD3 UR4, UR4, 0x1, URZ ;  /* 0x0000000104047890 */ /* 0x000fe2000fffe03f */
[----:B------:R-:W-:Y:S11]  /*78d0*/  @P1 BRA `(.L_x_613) ;  /* 0xfffffff800281947 */ /* 0x000ff6000383ffff */
[----:B------:R-:W-:-:S12]  /*78e0*/  UIADD3 UR6, UR20, 0x6000, URZ ;  /* 0x0000600014067890 */ /* 0x000fd8000fffe03f */
.L_x_592:
        /* <DEDUP_REMOVED lines=10> */
[----:B------:R-:W-:Y:S01]  /*7990*/  ULEA UR4, UP0, UR11, UR4, 0x2 ;  /* 0x000000040b047291 */ /* 0x000fe2000f80103f */
[----:B------:R-:W-:-:S03]  /*79a0*/  UMOV UR13, 0x14f00000 ;  /* 0x14f00000000d7882 */ /* 0x000fc60000000000 */
[----:B------:R-:W-:-:S03]  /*79b0*/  ULEA.HI.X UR5, UR11, UR5, UR12, 0x2, UP0 ;  /* 0x000000050b057291 */ /* 0x000fc600080f140c */
[----:B------:R-:W-:Y:S01]  /*79c0*/  UMOV UR12, 0x0 ;  /* 0x00000000000c7882 */ /* 0x000fe20000000000 */
[----:B-1----:R-:W-:-:S03]  /*79d0*/  ULEA UR7, UR10, UR7, 0x18 ;  /* 0x000000070a077291 */ /* 0x002fc6000f8ec03f */
[----:B------:R-:W-:Y:S01]  /*79e0*/  UMOV UR10, 0x400 ;  /* 0x00000400000a7882 */ /* 0x000fe20000000000 */
[----:B------:R-:W-:-:S09]  /*79f0*/  UIADD3 UR7, UR7, 0x12000, URZ ;  /* 0x0001200007077890 */ /* 0x000fd2000fffe03f */
[----:B------:R1:W-:Y:S02]  /*7a00*/  UBLKRED.G.S.ADD.F32.RN [UR4], [UR7], UR10, desc[UR12] ;  /* 0x00000c04070073bb */ /* 0x0003e400080a140a */
[----:B-1----:R0:W-:Y:S02]  /*7a10*/  UTMACMDFLUSH ;  /* 0x00000000000079b7 */ /* 0x0021e40000000000 */
.L_x_615:
[----:B------:R-:W-:Y:S05]  /*7a20*/  BSYNC B0 ;  /* 0x0000000000007941 */ /* 0x000fea0003800000 */
.L_x_614:
[----:B------:R-:W-:Y:S06]  /*7a30*/  BAR.SYNC.DEFER_BLOCKING 0xe, 0xa0 ;  /* 0x0382800000007b1d */ /* 0x000fec0000010000 */
[----:B------:R-:W-:Y:S04]  /*7a40*/  BSSY B0, `(.L_x_616) ;  /* 0x0000011000007945 */ /* 0x000fe80003800000 */
[----:B------:R-:W-:Y:S05]  /*7a50*/  @!P0 BRA `(.L_x_617) ;  /* 0x00000000003c8947 */ /* 0x000fea0003800000 */
[----:B------:R-:W1:Y:S01]  /*7a60*/  S2UR UR7, SR_CgaCtaId ;  /* 0x00000000000779c3 */ /* 0x000e620000008800 */
[----:B------:R-:W-:Y:S01]  /*7a70*/  UIADD3 UR4, UR6, 0x1000, URZ ;  /* 0x0000100006047890 */ /* 0x000fe2000fffe03f */
[----:B------:R-:W-:Y:S01]  /*7a80*/  UMOV UR5, 0x400 ;  /* 0x0000040000057882 */ /* 0x000fe20000000000 */
[----:B------:R-:W-:Y:S02]  /*7a90*/  ULDC.64 UR10, c[0x0][0x2c0] ;  /* 0x0000b000000a7ab9 */ /* 0x000fe40000000a00 */
[----:B------:R-:W-:Y:S01]  /*7aa0*/  UIADD3 UR12, UP0, UR4, UR8, URZ ;  /* 0x00000008040c7290 */ /* 0x000fe2000ff1e03f */
[----:B------:R-:W-:Y:S01]  /*7ab0*/  UMOV UR13, 0x14f00000 ;  /* 0x14f00000000d7882 */ /* 0x000fe20000000000 */
[----:B-1----:R-:W-:Y:S02]  /*7ac0*/  ULEA UR7, UR7, UR5, 0x18 ;  /* 0x0000000507077291 */ /* 0x002fe4000f8ec03f */
[----:B------:R-:W-:Y:S02]  /*7ad0*/  ULEA.HI.X.SX32 UR5, UR4, UR21, 0x1, UP0 ;  /* 0x0000001504057291 */ /* 0x000fe400080f0e3f */
[----:B------:R-:W-:-:S02]  /*7ae0*/  ULEA UR4, UP0, UR12, UR10, 0x2 ;  /* 0x0000000a0c047291 */ /* 0x000fc4000f80103f */
[----:B------:R-:W-:Y:S02]  /*7af0*/  UIADD3 UR7, UR7, 0x16000, URZ ;  /* 0x0001600007077890 */ /* 0x000fe4000fffe03f */
[----:B------:R-:W-:Y:S01]  /*7b00*/  ULEA.HI.X UR5, UR12, UR11, UR5, 0x2, UP0 ;  /* 0x0000000b0c057291 */ /* 0x000fe200080f1405 */
[----:B------:R-:W-:Y:S02]  /*7b10*/  UMOV UR10, 0x400 ;  /* 0x00000400000a7882 */ /* 0x000fe40000000000 */
[----:B------:R-:W-:-:S06]  /*7b20*/  UMOV UR12, 0x0 ;  /* 0x00000000000c7882 */ /* 0x000fcc0000000000 */
[----:B------:R1:W-:Y:S02]  /*7b30*/  UBLKRED.G.S.ADD.F32.RN [UR4], [UR7], UR10, desc[UR12] ;  /* 0x00000c04070073bb */ /* 0x0003e400080a140a */
[----:B-1----:R0:W-:Y:S02]  /*7b40*/  UTMACMDFLUSH ;  /* 0x00000000000079b7 */ /* 0x0021e40000000000 */
.L_x_617:
[----:B------:R-:W-:Y:S05]  /*7b50*/  BSYNC B0 ;  /* 0x0000000000007941 */ /* 0x000fea0003800000 */
.L_x_616:
        /* <DEDUP_REMOVED lines=16> */
[----:B------:R1:W-:Y:S01]  /*7c60*/  UBLKRED.G.S.ADD.F32.RN [UR4], [UR7], UR10, desc[UR12] ;  /* 0x00000c04070073bb */ /* 0x0003e200080a140a */
[----:B------:R0:W-:Y:S01]  /*7c70*/  UTMACMDFLUSH ;  /* 0x00000000000079b7 */ /* 0x0001e20000000000 */
[----:B-1----:R-:W-:-:S04]  /*7c80*/  DEPBAR.LE SB0, 0x2 ;  /* 0x000080800000791a */ /* 0x002fc80000000000 */
.L_x_619:
[----:B------:R-:W-:Y:S05]  /*7c90*/  BSYNC B0 ;  /* 0x0000000000007941 */ /* 0x000fea0003800000 */
.L_x_618:
[----:B------:R-:W-:Y:S06]  /*7ca0*/  BAR.ARV 0xa, 0xa0 ;  /* 0x0282800000007b1d */ /* 0x000fec0000002000 */
[----:B------:R-:W-:Y:S04]  /*7cb0*/  BSSY B0, `(.L_x_620) ;  /* 0x0000003000007945 */ /* 0x000fe80003800000 */
[----:B------:R-:W-:Y:S05]  /*7cc0*/  @!P0 BRA `(.L_x_621) ;  /* 0x0000000000048947 */ /* 0x000fea0003800000 */
[----:B------:R-:W-:-:S04]  /*7cd0*/  DEPBAR.LE SB0, 0x1 ;  /* 0x000080400000791a */ /* 0x000fc80000000000 */
.L_x_621:
[----:B------:R-:W-:Y:S05]  /*7ce0*/  BSYNC B0 ;  /* 0x0000000000007941 */ /* 0x000fea0003800000 */
.L_x_620:
[----:B------:R-:W-:Y:S06]  /*7cf0*/  BAR.ARV 0xb, 0xa0 ;  /* 0x02c2800000007b1d */ /* 0x000fec0000002000 */
[----:B------:R-:W-:Y:S04]  /*7d00*/  BSSY B0, `(.L_x_622) ;  /* 0x0000003000007945 */ /* 0x000fe80003800000 */
[----:B------:R-:W-:Y:S05]  /*7d10*/  @!P0 BRA `(.L_x_623) ;  /* 0x0000000000048947 */ /* 0x000fea0003800000 */
[----:B------:R-:W-:-:S04]  /*7d20*/  DEPBAR.LE SB0, 0x0 ;  /* 0x000080000000791a */ /* 0x000fc80000000000 */
.L_x_623:
[----:B------:R-:W-:Y:S05]  /*7d30*/  BSYNC B0 ;  /* 0x0000000000007941 */ /* 0x000fea0003800000 */
.L_x_622:
[----:B------:R-:W-:Y:S06]  /*7d40*/  BAR.ARV 0xc, 0xa0 ;  /* 0x0302800000007b1d */ /* 0x000fec0000002000 */
[----:B------:R-:W-:Y:S05]  /*7d50*/  BRA `(.L_x_516) ;  /* 0x0000002400887947 */ /* 0x000fea0003800000 */
.L_x_587:
[----:B------:R-:W-:Y:S01]  /*7d60*/  ULDC.64 UR4, c[0x0][0x8d8] ;  /* 0x0002360000047ab9 */ /* 0x000fe20000000a00 */
[----:B------:R-:W1:Y:S01]  /*7d70*/  S2R R11, SR_CTAID.Z ;  /* 0x00000000000b7919 */ /* 0x000e620000002700 */
[----:B------:R-:W-:Y:S01]  /*7d80*/  ISETP.NE.U32.AND P0, PT, RZ, UR4, PT ;  /* 0x00000004ff007c0c */ /* 0x000fe2000bf05070 */
[----:B------:R-:W2:Y:S03]  /*7d90*/  S2UR UR28, SR_CTAID.Y ;  /* 0x00000000001c79c3 */ /* 0x000ea60000002600 */
[----:B------:R-:W-:-:S13]  /*7da0*/  ISETP.NE.AND.EX P0, PT, RZ, UR5, PT, P0 ;  /* 0x00000005ff007c0c */ /* 0x000fda000bf05300 */
[----:B------:R-:W-:Y:S05]  /*7db0*/  @!P0 BRA `(.L_x_624) ;  /* 0x0000000000108947 */ /* 0x000fea0003800000 */
[----:B------:R-:W1:Y:S02]  /*7dc0*/  LDC.64 R2, c[0x0][0x8d8] ;  /* 0x00023600ff027b82 */ /* 0x000e640000000a00 */
[----:B-1----:R-:W-:-:S05]  /*7dd0*/  IMAD.WIDE R2, R11, 0x4, R2 ;  /* 0x000000040b027825 */ /* 0x002fca00078e0202 */
[----:B------:R1:W5:Y:S01]  /*7de0*/  LDG.E R0, desc[UR38][R2.64] ;  /* 0x0000002602007981 */ /* 0x000362000c1e1900 */
[----:B------:R-:W-:Y:S05]  /*7df0*/  BRA `(.L_x_625) ;  /* 0x00000000002c7947 */ /* 0x000fea0003800000 */
.L_x_624:
[----:B------:R-:W-:Y:S02]  /*7e00*/  ULDC.64 UR4, c[0x0][0x8d0] ;  /* 0x0002340000047ab9 */ /* 0x000fe40000000a00 */
[----:B------:R-:W-:-:S04]  /*7e10*/  ISETP.NE.U32.AND P0, PT, RZ, UR4, PT ;  /* 0x00000004ff007c0c */ /* 0x000fc8000bf05070 */
[----:B------:R-:W-:-:S13]  /*7e20*/  ISETP.NE.AND.EX P0, PT, RZ, UR5, PT, P0 ;  /* 0x00000005ff007c0c */ /* 0x000fda000bf05300 */
[----:B------:R-:W-:Y:S05]  /*7e30*/  @!P0 BRA `(.L_x_626) ;  /* 0x0000000000188947 */ /* 0x000fea0003800000 */
[----:B------:R-:W1:Y:S02]  /*7e40*/  LDC.64 R2, c[0x0][0x8d0] ;  /* 0x00023400ff027b82 */ /* 0x000e640000000a00 */
[----:B-1----:R-:W-:-:S05]  /*7e50*/  IMAD.WIDE R2, R11, 0x4, R2 ;  /* 0x000000040b027825 */ /* 0x002fca00078e0202 */
[----:B------:R-:W3:Y:S04]  /*7e60*/  LDG.E R0, desc[UR38][R2.64] ;  /* 0x0000002602007981 */ /* 0x000ee8000c1e1900 */
[----:B------:R-:W3:Y:S02]  /*7e70*/  LDG.E R5, desc[UR38][R2.64+0x4] ;  /* 0x0000042602057981 */ /* 0x000ee4000c1e1900 */
[----:B---3--:R-:W-:Y:S01]  /*7e80*/  IMAD.IADD R0, R5, 0x1, -R0 ;  /* 0x0000000105007824 */ /* 0x008fe200078e0a00 */
[----:B------:R-:W-:Y:S06]  /*7e90*/  BRA `(.L_x_625) ;  /* 0x0000000000047947 */ /* 0x000fec0003800000 */
.L_x_626:
[----:B------:R-:W3:Y:S02]  /*7ea0*/  LDC R0, c[0x0][0x8bc] ;  /* 0x00022f00ff007b82 */ /* 0x000ee40000000800 */
.L_x_625:
[----:B------:R-:W4:Y:S01]  /*7eb0*/  S2R R9, SR_CTAID.X ;  /* 0x0000000000097919 */ /* 0x000f220000002500 */
[----:B------:R-:W-:Y:S02]  /*7ec0*/  IMAD.MOV.U32 R5, RZ, RZ, RZ ;  /* 0x000000ffff057224 */ /* 0x000fe400078e00ff */
[----:B------:R-:W-:Y:S02]  /*7ed0*/  IMAD.MOV.U32 R4, RZ, RZ, 0x1 ;  /* 0x00000001ff047424 */ /* 0x000fe400078e00ff */
[----:B----4-:R-:W-:-:S05]  /*7ee0*/  IMAD R9, R9, 0x60, RZ ;  /* 0x0000006009097824 */ /* 0x010fca00078e02ff */
[----:B---3-5:R-:W-:Y:S01]  /*7ef0*/  ISETP.GE.AND P0, PT, R9, R0, PT ;  /* 0x000000000900720c */ /* 0x028fe20003f06270 */
[----:B------:R-:W-:-:S03]  /*7f00*/  IMAD.MOV.U32 R0, RZ, RZ, 0x1 ;  /* 0x00000001ff007424 */ /* 0x000fc600078e00ff */
[----:B-1----:R-:W-:-:S04]  /*7f10*/  SEL R11, R11, 0xffffffff, !P0 ;  /* 0xffffffff0b0b7807 */ /* 0x002fc80004000000 */
[----:B------:R-:W-:-:S13]  /*7f20*/  ISETP.GE.AND P0, PT, R11, RZ, PT ;  /* 0x000000ff0b00720c */ /* 0x000fda0003f06270 */
[----:B------:R-:W-:Y:S05]  /*7f30*/  @!P0 BRA `(.L_x_627) ;  /* 0x0000002000908947 */ /* 0x000fea0003800000 */
[----:B------:R-:W1:Y:S08]  /*7f40*/  LDC.64 R4, c[0x0][0x778] ;  /* 0x0001de00ff047b82 */ /* 0x000e700000000a00 */
[----:B------:R-:W3:Y:S08]  /*7f50*/  LDC.64 R6, c[0x0][0x780] ;  /* 0x0001e000ff067b82 */ /* 0x000ef00000000a00 */
[----:B------:R-:W4:Y:S01]  /*7f60*/  LDC.64 R12, c[0x0][0x770] ;  /* 0x0001dc00ff0c7b82 */ /* 0x000f220000000a00 */
[----:B-1----:R-:W-:-:S07]  /*7f70*/  ISETP.NE.U32.AND P0, PT, R4, RZ, PT ;  /* 0x000000ff0400720c */ /* 0x002fce0003f05070 */
[----:B------:R-:W1:Y:S01]  /*7f80*/  LDC.64 R2, c[0x0][0x770] ;  /* 0x0001dc00ff027b82 */ /* 0x000e620000000a00 */
[----:B------:R-:W-:Y:S02]  /*7f90*/  ISETP.NE.AND.EX P0, PT, R5, RZ, PT, P0 ;  /* 0x000000ff0500720c */ /* 0x000fe40003f05300 */
[----:B---3--:R-:W-:-:S04]  /*7fa0*/  ISETP.NE.U32.AND P2, PT, R6, RZ, PT ;  /* 0x000000ff0600720c */ /* 0x008fc80003f45070 */
[----:B------:R-:W-:Y:S02]  /*7fb0*/  ISETP.NE.AND.EX P2, PT, R7, RZ, PT, P2 ;  /* 0x000000ff0700720c */ /* 0x000fe40003f45320 */
[----:B----4-:R-:W-:-:S05]  /*7fc0*/  ISETP.NE.U32.AND P1, PT, R12, RZ, PT ;  /* 0x000000ff0c00720c */ /* 0x010fca0003f25070 */
[----:B------:R-:W3:Y:S01]  /*7fd0*/  @P0 LDC.64 R4, c[0x0][0x778] ;  /* 0x0001de00ff040b82 */ /* 0x000ee20000000a00 */
[----:B------:R-:W-:-:S07]  /*7fe0*/  ISETP.NE.AND.EX P1, PT, R13, RZ, PT, P1 ;  /* 0x000000ff0d00720c */ /* 0x000fce0003f25310 */
[----:B------:R-:W4:Y:S01]  /*7ff0*/  @P2 LDC.64 R6, c[0x0][0x780] ;  /* 0x0001e000ff062b82 */ /* 0x000f220000000a00 */
[----:B-1----:R-:W-:-:S05]  /*8000*/  IMAD.WIDE R2, R11, 0x4, R2 ;  /* 0x000000040b027825 */ /* 0x002fca00078e0202 */
[----:B------:R-:W2:Y:S01]  /*8010*/  @P1 LDG.E R18, desc[UR38][R2.64] ;  /* 0x0000002602121981 */ /* 0x000ea2000c1e1900 */
[----:B------:R-:W-:Y:S01]  /*8020*/  IMAD.MOV.U32 R10, RZ, RZ, RZ ;  /* 0x000000ffff0a7224 */ /* 0x000fe200078e00ff */
[----:B------:R-:W-:Y:S02]  /*8030*/  ULDC UR4, c[0x0][0x280] ;  /* 0x0000a00000047ab9 */ /* 0x000fe40000000800 */
[----:B------:R-:W2:Y:S01]  /*8040*/  @P1 LDG.E R14, desc[UR38][R2.64] ;  /* 0x00000026020e1981 */ /* 0x000ea2000c1e1900 */
[----:B---3--:R-:W-:-:S04]  /*8050*/  @P0 IMAD.WIDE R4, R11, 0x4, R4 ;  /* 0x000000040b040825 */ /* 0x008fc800078e0204 */
[----:B------:R-:W-:Y:S01]  /*8060*/  IMAD.U32 R8, RZ, RZ, UR4 ;  /* 0x00000004ff087e24 */ /* 0x000fe2000f8e00ff */
[----:B------:R4:W5:Y:S02]  /*8070*/  @P0 LDG.E R10, desc[UR38][R4.64] ;  /* 0x00000026040a0981 */ /* 0x000964000c1e1900 */
[----:B----4-:R-:W-:-:S05]  /*8080*/  @P2 IMAD.WIDE R4, R11, 0x4, R6 ;  /* 0x000000040b042825 */ /* 0x010fca00078e0206 */
[----:B------:R1:W5:Y:S01]  /*8090*/  @P2 LDG.E R8, desc[UR38][R4.64] ;  /* 0x0000002604082981 */ /* 0x000362000c1e1900 */
[----:B------:R-:W-:Y:S01]  /*80a0*/  VOTEU.ANY UP0, P1 ;  /* 0x00000000003f7886 */ /* 0x000fe20000800100 */
[----:B--2---:R-:W-:Y:S01]  /*80b0*/  @P1 IMAD R6, R11, 0x40, R18 ;  /* 0x000000400b061824 */ /* 0x004fe200078e0212 */
[----:B------:R-:W-:-:S04]  /*80c0*/  @P1 R2UR UR4, R14 ;  /* 0x000000000e0412ca */ /* 0x000fc800000e0000 */
[----:B------:R-:W-:-:S04]  /*80d0*/  @P1 SHF.R.S32.HI R7, RZ, 0x1f, R6 ;  /* 0x0000001fff071819 */ /* 0x000fc80000011406 */
[----:B------:R-:W-:-:S04]  /*80e0*/  @P1 LEA.HI R7, R7, R6, RZ, 0x6 ;  /* 0x0000000607071211 */ /* 0x000fc800078f30ff */
[----:B------:R-:W-:Y:S01]  /*80f0*/  @P1 LOP3.LUT R7, R7, 0xffffffc0, RZ, 0xc0, !PT ;  /* 0xffffffc007071812 */ /* 0x000fe200078ec0ff */
[----:B-1----:R-:W-:Y:S06]  /*8100*/  @P2 BRA `(.L_x_628) ;  /* 0x0000000000102947 */ /* 0x002fec0003800000 */
[----:B------:R-:W-:Y:S05]  /*8110*/  @!P1 BRA `(.L_x_628) ;  /* 0x00000000000c9947 */ /* 0x000fea0003800000 */
[----:B------:R-:W2:Y:S04]  /*8120*/  LDG.E R5, desc[UR38][R2.64] ;  /* 0x0000002602057981 */ /* 0x000ea8000c1e1900 */
[----:B-----5:R-:W2:Y:S02]  /*8130*/  LDG.E R8, desc[UR38][R2.64+0x4] ;  /* 0x0000042602087981 */ /* 0x020ea4000c1e1900 */
[----:B--2---:R-:W-:-:S07]  /*8140*/  IMAD.IADD R8, R8, 0x1, -R5 ;  /* 0x0000000108087824 */ /* 0x004fce00078e0a05 */
.L_x_628:
[----:B-----5:R-:W-:Y:S01]  /*8150*/  ISETP.GE.AND P2, PT, R8, 0x1, PT ;  /* 0x000000010800780c */ /* 0x020fe20003f46270 */
[----:B------:R-:W-:Y:S01]  /*8160*/  UMOV UR43, URZ ;  /* 0x0000003f002b7c82 */ /* 0x000fe20008000000 */
[----:B------:R-:W-:Y:S01]  /*8170*/  @UP0 UMOV UR43, UR4 ;  /* 0x00000004002b0c82 */ /* 0x000fe20008000000 */
[----:B------:R-:W-:Y:S01]  /*8180*/  CS2R R2, SRZ ;  /* 0x0000000000027805 */ /* 0x000fe2000001ff00 */
[----:B------:R-:W-:Y:S01]  /*8190*/  IMAD.MOV.U32 R5, RZ, RZ, RZ ;  /* 0x000000ffff057224 */ /* 0x000fe200078e00ff */
[--C-:B------:R-:W-:Y:S01]  /*81a0*/  @P1 SHF.R.S32.HI R3, RZ, 0x1f, R7.reuse ;  /* 0x0000001fff031819 */ /* 0x100fe20000011407 */
[----:B------:R-:W-:Y:S02]  /*81b0*/  IMAD.MOV.U32 R4, RZ, RZ, 0x1 ;  /* 0x00000001ff047424 */ /* 0x000fe400078e00ff */
[----:B------:R-:W-:-:S05]  /*81c0*/  @P1 IMAD.MOV.U32 R2, RZ, RZ, R7 ;  /* 0x000000ffff021224 */ /* 0x000fca00078e0007 */
[----:B------:R-:W-:Y:S05]  /*81d0*/  @!P2 BRA `(.L_x_627) ;  /* 0x0000001c00e8a947 */ /* 0x000fea0003800000 */
[----:B------:R-:W1:Y:S01]  /*81e0*/  S2R R15, SR_CTAID.Y ;  /* 0x00000000000f7919 */ /* 0x000e620000002600 */
[----:B------:R-:W2:Y:S01]  /*81f0*/  LDC.64 R18, c[0x0][0x718] ;  /* 0x0001c600ff127b82 */ /* 0x000ea20000000a00 */
[----:B------:R-:W-:Y:S01]  /*8200*/  ISETP.NE.U32.AND P1, PT, R12, RZ, PT ;  /* 0x000000ff0c00720c */ /* 0x000fe20003f25070 */
[----:B------:R-:W-:Y:S01]  /*8210*/  IMAD.MOV.U32 R7, RZ, RZ, R3 ;  /* 0x000000ffff077224 */ /* 0x000fe200078e0003 */
[----:B------:R-:W-:Y:S01]  /*8220*/  R2UR UR37, R11 ;  /* 0x000000000b2572ca */ /* 0x000fe200000e0000 */
[----:B------:R-:W-:Y:S01]  /*8230*/  ULDC UR4, c[0x0][0x2e8] ;  /* 0x0000ba0000047ab9 */ /* 0x000fe20000000800 */
[----:B------:R-:W-:Y:S01]  /*8240*/  ISETP.NE.AND.EX P1, PT, R13, RZ, PT, P1 ;  /* 0x000000ff0d00720c */ /* 0x000fe20003f25310 */
[----:B------:R-:W-:Y:S01]  /*8250*/  VOTEU.ANY UP1, P0 ;  /* 0x00000000003f7886 */ /* 0x000fe20000020100 */
[----:B------:R-:W-:Y:S01]  /*8260*/  SHF.R.S32.HI R11, RZ, 0x1f, R11 ;  /* 0x0000001fff0b7819 */ /* 0x000fe2000001140b */
[----:B------:R-:W3:Y:S01]  /*8270*/  LDC.64 R4, c[0x0][0x720] ;  /* 0x0001c800ff047b82 */ /* 0x000ee20000000a00 */
[----:B------:R-:W-:-:S02]  /*8280*/  R2UR UR35, R9 ;  /* 0x00000000092372ca */ /* 0x000fc400000e0000 */
[----:B------:R-:W-:Y:S02]  /*8290*/  ELECT P0, URZ, PT ;  /* 0x00000000003f782f */ /* 0x000fe40003800000 */
[----:B------:R-:W-:Y:S01]  /*82a0*/  SEL R11, R11, RZ, !P1 ;  /* 0x000000ff0b0b7207 */ /* 0x000fe20004800000 */
[----:B------:R-:W-:Y:S01]  /*82b0*/  UMOV UR36, UR28 ;  /* 0x0000001c00247c82 */ /* 0x000fe20008000000 */
[----:B------:R-:W-:Y:S01]  /*82c0*/  R2UR UR8, R10 ;  /* 0x000000000a0872ca */ /* 0x000fe200000e0000 */
[----:B------:R-:W-:Y:S01]  /*82d0*/  BSSY B0, `(.L_x_627) ;  /* 0x00001ea000007945 */ /* 0x000fe20003800000 */
[----:B------:R-:W4:Y:S01]  /*82e0*/  LDC.64 R12, c[0x0][0x700] ;  /* 0x0001c000ff0c7b82 */ /* 0x000f220000000a00 */
[----:B------:R-:W-:Y:S01]  /*82f0*/  VOTEU.ANY UP0, P1 ;  /* 0x00000000003f7886 */ /* 0x000fe20000800100 */
[----:B------:R-:W-:Y:S02]  /*8300*/  USEL UR29, UR37, URZ, !UP0 ;  /* 0x0000003f251d7287 */ /* 0x000fe4000c000000 */
[----:B------:R-:W-:-:S02]  /*8310*/  UISETP.NE.AND UP0, UPT, UR4, 0x1, UPT ;  /* 0x000000010400788c */ /* 0x000fc4000bf05270 */
[----:B------:R-:W-:-:S05]  /*8320*/  USEL UR37, UR37, URZ, !UP1 ;  /* 0x0000003f25257287 */ /* 0x000fca000c800000 */
[----:B------:R-:W-:Y:S01]  /*8330*/  UIADD3 UR35, UR35, UR8, URZ ;  /* 0x0000000823237290 */ /* 0x000fe2000fffe03f */
[----:B-1----:R-:W-:Y:S01]  /*8340*/  SHF.R.S32.HI R15, RZ, 0x1f, R15 ;  /* 0x0000001fff0f7819 */ /* 0x002fe2000001140f */
[----:B---3--:R-:W-:Y:S02]  /*8350*/  IMAD R14, R11, R4, RZ ;  /* 0x000000040b0e7224 */ /* 0x008fe400078e02ff */
[----:B------:R-:W-:Y:S01]  /*8360*/  @UP0 ULDC UR6, c[0x0][0x2ec] ;  /* 0x0000bb0000060ab9 */ /* 0x000fe20000000800 */
[----:B------:R-:W-:Y:S01]  /*8370*/  @UP0 ULDC UR8, c[0x0][0x2f0] ;  /* 0x0000bc0000080ab9 */ /* 0x000fe20000000800 */
[----:B------:R-:W-:Y:S01]  /*8380*/  UIMAD.WIDE.U32 UR6, UR28, UR6, URZ ;  /* 0x000000061c0672a5 */ /* 0x000fe2000f8e003f */
[----:B--2---:R-:W-:Y:S02]  /*8390*/  IMAD R6, R15, R18, RZ ;  /* 0x000000120f067224 */ /* 0x004fe400078e02ff */
[----:B------:R-:W-:Y:S01]  /*83a0*/  IMAD R17, R5, UR29, R14 ;  /* 0x0000001d05117c24 */ /* 0x000fe2000f8e020e */
[----:B------:R-:W-:Y:S01]  /*83b0*/  @UP0 USHF.R.U32.HI UR36, URZ, UR8, UR7 ;  /* 0x000000083f240299 */ /* 0x000fe20008011607 */
[----:B------:R-:W-:-:S02]  /*83c0*/  IMAD R19, R19, UR28, R6 ;  /* 0x0000001c13137c24 */ /* 0x000fc4000f8e0206 */
[----:B------:R-:W-:-:S04]  /*83d0*/  IMAD.MOV.U32 R6, RZ, RZ, R2 ;  /* 0x000000ffff067224 */ /* 0x000fc800078e0002 */
[----:B------:R-:W-:-:S04]  /*83e0*/  IMAD.WIDE.U32 R2, R18, UR28, R6 ;  /* 0x0000001c12027c25 */ /* 0x000fc8000f8e0006 */
[----:B------:R-:W-:Y:S02]  /*83f0*/  IMAD.IADD R3, R3, 0x1, R19 ;  /* 0x0000000103037824 */ /* 0x000fe400078e0213 */
[----:B------:R-:W-:Y:S02]  /*8400*/  IMAD.WIDE.U32 R2, R4, UR29, R2 ;  /* 0x0000001d04027c25 */ /* 0x000fe4000f8e0002 */
[----:B------:R-:W1:Y:S02]  /*8410*/  LDC.64 R4, c[0x0][0x730] ;  /* 0x0001cc00ff047b82 */ /* 0x000e640000000a00 */
[----:B------:R-:W-:Y:S01]  /*8420*/  IMAD.IADD R3, R3, 0x1, R17 ;  /* 0x0000000103037824 */ /* 0x000fe200078e0211 */
[----:B----4-:R-:W-:-:S04]  /*8430*/  LEA R12, P1, R2, R12, 0x2 ;  /* 0x0000000c020c7211 */ /* 0x010fc800078210ff */
[----:B------:R-:W-:Y:S02]  /*8440*/  LEA.HI.X R13, R2, R13, R3, 0x2, P1 ;  /* 0x0000000d020d7211 */ /* 0x000fe400008f1403 */
[----:B------:R-:W2:Y:S01]  /*8450*/  LDC.64 R2, c[0x0][0x738] ;  /* 0x0001ce00ff027b82 */ /* 0x000ea20000000a00 */
[----:B------:R-:W-:Y:S02]  /*8460*/  R2UR UR4, R12 ;  /* 0x000000000c0472ca */ /* 0x000fe400000e0000 */
[----:B------:R-:W-:Y:S01]  /*8470*/  R2UR UR5, R13 ;  /* 0x000000000d0572ca */ /* 0x000fe200000e0000 */
[----:B-1----:R-:W-:Y:S02]  /*8480*/  IMAD R10, R15, R4, RZ ;  /* 0x000000040f0a7224 */ /* 0x002fe400078e02ff */
[----:B------:R-:W-:-:S04]  /*8490*/  IMAD.WIDE.U32 R6, R4, UR28, R6 ;  /* 0x0000001c04067c25 */ /* 0x000fc8000f8e0006 */
[----:B------:R-:W-:Y:S02]  /*84a0*/  IMAD R5, R5, UR28, R10 ;  /* 0x0000001c05057c24 */ /* 0x000fe4000f8e020a */
[----:B--2---:R-:W-:Y:S02]  /*84b0*/  IMAD R4, R11, R2, RZ ;  /* 0x000000020b047224 */ /* 0x004fe400078e02ff */
[----:B------:R-:W-:Y:S02]  /*84c0*/  IMAD.IADD R7, R7, 0x1, R5 ;  /* 0x0000000107077824 */ /* 0x000fe400078e0205 */
[----:B------:R-:W-:Y:S02]  /*84d0*/  IMAD R3, R3, UR29, R4 ;  /* 0x0000001d03037c24 */ /* 0x000fe4000f8e0204 */
[----:B------:R-:W-:-:S04]  /*84e0*/  IMAD.WIDE.U32 R6, R2, UR29, R6 ;  /* 0x0000001d02067c25 */ /* 0x000fc8000f8e0006 */
[----:B------:R-:W-:Y:S02]  /*84f0*/  IMAD.MOV.U32 R5, RZ, RZ, RZ ;  /* 0x000000ffff057224 */ /* 0x000fe400078e00ff */
[----:B------:R-:W-:Y:S01]  /*8500*/  IMAD.MOV.U32 R4, RZ, RZ, 0x1 ;  /* 0x00000001ff047424 */ /* 0x000fe200078e00ff */
[----:B------:R-:W-:Y:S06]  /*8510*/  @!P0 BRA `(.L_x_629) ;  /* 0x0000001c00148947 */ /* 0x000fec0003800000 */
[----:B------:R-:W1:Y:S01]  /*8520*/  S2R R5, SR_CgaCtaId ;  /* 0x0000000000057919 */ /* 0x000e620000008800 */
[----:B------:R-:W-:Y:S01]  /*8530*/  IMAD.MOV.U32 R11, RZ, RZ, 0x1 ;  /* 0x00000001ff0b7424 */ /* 0x000fe200078e00ff */
[----:B------:R-:W-:Y:S01]  /*8540*/  MOV R12, 0x400 ;  /* 0x00000400000c7802 */ /* 0x000fe20000000f00 */
[----:B------:R-:W2:Y:S03]  /*8550*/  S2R R20, SR_TID.X ;  /* 0x0000000000147919 */ /* 0x000ea60000002100 */
[----:B------:R-:W-:Y:S02]  /*8560*/  SHF.L.U32 R11, R11, 0x1f, RZ ;  /* 0x0000001f0b0b7819 */ /* 0x000fe400000006ff */
[----:B-1----:R-:W-:-:S04]  /*8570*/  LEA R12, R5, R12, 0x18 ;  /* 0x0000000c050c7211 */ /* 0x002fc800078ec0ff */
[----:B------:R-:W1:Y:S01]  /*8580*/  SYNCS.PHASECHK.TRANS64.TRYWAIT P1, [R12+URZ+0x36420], R11 ;  /* 0x0364200b0c0075a7 */ /* 0x000e62000802017f */
[----:B--2---:R-:W-:Y:S01]  /*8590*/  LOP3.LUT P0, RZ, R20, 0x7f, RZ, 0xc0, !PT ;  /* 0x0000007f14ff7812 */ /* 0x004fe2000780c0ff */
[----:B-1----:R-:W-:-:S12]  /*85a0*/  @!P1 BRA `(.L_x_630) ;  /* 0x0000001c00dc9947 */ /* 0x002fd80003800000 */
.L_x_657:
[----:B------:R-:W-:Y:S02]  /*85b0*/  IMAD.IADD R10, R7, 0x1, R3 ;  /* 0x00000001070a7824 */ /* 0x000fe400078e0203 */
[----:B------:R-:W-:Y:S01]  /*85c0*/  IMAD.MOV.U32 R0, RZ, RZ, 0x1 ;  /* 0x00000001ff007424 */ /* 0x000fe200078e00ff */
[----:B------:R-:W-:Y:S06]  /*85d0*/  @P0 BRA `(.L_x_631) ;  /* 0x0000000000180947 */ /* 0x000fec0003800000 */
[----:B------:R-:W2:Y:S01]  /*85e0*/  S2R R2, SR_TID.X ;  /* 0x0000000000027919 */ /* 0x000ea20000002100 */
[----:B------:R-:W-:-:S04]  /*85f0*/  IMAD.MOV.U32 R3, RZ, RZ, 0x6100 ;  /* 0x00006100ff037424 */ /* 0x000fc800078e00ff */
[----:B------:R3:W-:Y:S01]  /*8600*/  SYNCS.ARRIVE.TRANS64 RZ, [R12+URZ+0x36410], R3 ;  /* 0x036410030cff79a7 */ /* 0x0007e2000800003f */
[----:B--2---:R-:W-:-:S13]  /*8610*/  LOP3.LUT P1, RZ, R2, 0x1f, RZ, 0xc0, !PT ;  /* 0x0000001f02ff7812 */ /* 0x004fda000782c0ff */
[----:B---3--:R-:W-:Y:S05]  /*8620*/  @!P1 BRA `(.L_x_631) ;  /* 0x0000000000049947 */ /* 0x008fea0003800000 */
[----:B------:R-:W-:Y:S01]  /*8630*/  BPT.TRAP 0x1 ;  /* 0x000000040000795c */ /* 0x000fe20000300000 */
.L_x_631:
[----:B------:R-:W2:Y:S01]  /*8640*/  LDC.64 R14, c[0x0][0x198] ;  /* 0x00006600ff0e7b82 */ /* 0x000ea20000000a00 */
[----:B------:R-:W-:Y:S01]  /*8650*/  R2UR UR32, R12 ;  /* 0x000000000c2072ca */ /* 0x000fe200000e0000 */
[----:B------:R-:W-:Y:S01]  /*8660*/  UMOV UR30, 0x0 ;  /* 0x00000000001e7882 */ /* 0x000fe20000000000 */
[----:B------:R-:W-:Y:S01]  /*8670*/  UMOV UR31, 0x14f00000 ;  /* 0x14f00000001f7882 */ /* 0x000fe20000000000 */
[----:B------:R-:W-:Y:S01]  /*8680*/  UMOV UR42, URZ ;  /* 0x0000003f002a7c82 */ /* 0x000fe20008000000 */
[----:B------:R-:W-:Y:S01]  /*8690*/  UMOV UR44, UR28 ;  /* 0x0000001c002c7c82 */ /* 0x000fe20008000000 */
[----:B------:R-:W-:Y:S01]  /*86a0*/  UMOV UR45, UR29 ;  /* 0x0000001d002d7c82 */ /* 0x000fe20008000000 */
[----:B------:R-:W-:Y:S01]  /*86b0*/  UMOV UR10, 0x40 ;  /* 0x00000040000a7882 */ /* 0x000fe20000000000 */
[----:B------:R-:W-:Y:S01]  /*86c0*/  UMOV UR11, UR43 ;  /* 0x0000002b000b7c82 */ /* 0x000fe20008000000 */
[----:B------:R-:W-:Y:S01]  /*86d0*/  UMOV UR12, UR28 ;  /* 0x0000001c000c7c82 */ /* 0x000fe20008000000 */
[----:B------:R-:W-:Y:S01]  /*86e0*/  UMOV UR13, UR29 ;  /* 0x0000001d000d7c82 */ /* 0x000fe20008000000 */
[----:B------:R-:W-:Y:S01]  /*86f0*/  UMOV UR26, 0x80 ;  /* 0x00000080001a7882 */ /* 0x000fe20000000000 */
[----:B------:R-:W-:Y:S01]  /*8700*/  UMOV UR27, UR43 ;  /* 0x0000002b001b7c82 */ /* 0x000fe20008000000 */
[----:B------:R-:W-:Y:S01]  /*8710*/  UMOV UR18, 0x10 ;  /* 0x0000001000127882 */ /* 0x000fe20000000000 */
[----:B------:R-:W-:Y:S01]  /*8720*/  UIADD3 UR40, UR32, 0x1e000, URZ ;  /* 0x0001e00020287890 */ /* 0x000fe2000fffe03f */
[----:B------:R-:W-:Y:S01]  /*8730*/  IMAD.MOV.U32 R9, RZ, RZ, 0x1 ;  /* 0x00000001ff097424 */ /* 0x000fe200078e00ff */
[----:B------:R-:W-:-:S02]  /*8740*/  UIADD3 UR41, UR32, 0x36410, URZ ;  /* 0x0003641020297890 */ /* 0x000fc4000fffe03f */
[----:B------:R-:W-:Y:S02]  /*8750*/  UIADD3 UR8, UR32, 0x20000, URZ ;  /* 0x0002000020087890 */ /* 0x000fe4000fffe03f */
[----:B------:R-:W-:Y:S02]  /*8760*/  UIADD3 UR24, UR32, 0x22000, URZ ;  /* 0x0002200020187890 */ /* 0x000fe4000fffe03f */
[----:B------:R-:W-:Y:S01]  /*8770*/  UIADD3 UR33, UR32, 0x36400, URZ ;  /* 0x0003640020217890 */ /* 0x000fe2000fffe03f */
[----:B--2---:R-:W-:Y:S01]  /*8780*/  IMAD.MOV.U32 R13, RZ, RZ, R14 ;  /* 0x000000ffff0d7224 */ /* 0x004fe200078e000e */
[----:B------:R-:W-:Y:S01]  /*8790*/  UMOV UR9, UR41 ;  /* 0x0000002900097c82 */ /* 0x000fe20008000000 */
[----:B------:R-:W-:Y:S01]  /*87a0*/  IMAD.MOV.U32 R14, RZ, RZ, R15 ;  /* 0x000000ffff0e7224 */ /* 0x000fe200078e000f */
[----:B------:R-:W-:Y:S01]  /*87b0*/  UMOV UR25, UR41 ;  /* 0x0000002900197c82 */ /* 0x000fe20008000000 */
[----:B------:R-:W-:Y:S01]  /*87c0*/  UIADD3 UR56, UR32, 0x3000, URZ ;  /* 0x0000300020387890 */ /* 0x000fe2000fffe03f */
[C---:B------:R-:W-:Y:S01]  /*87d0*/  IADD3 R3, P2, R13.reuse, 0x2f0, RZ ;  /* 0x000002f00d037810 */ /* 0x040fe20007f5e0ff */
[----:B------:R-:W-:Y:S01]  /*87e0*/  UMOV UR6, 0x0 ;  /* 0x0000000000067882 */ /* 0x000fe20000000000 */
[----:B------:R-:W-:Y:S01]  /*87f0*/  IADD3 R2, P1, R13, 0xf0, RZ ;  /* 0x000000f00d027810 */ /* 0x000fe20007f3e0ff */
[----:B------:R-:W-:Y:S01]  /*8800*/  UMOV UR7, 0x10000000 ;  /* 0x1000000000077882 */ /* 0x000fe20000000000 */
[----:B------:R-:W-:Y:S01]  /*8810*/  R2UR UR22, R3 ;  /* 0x00000000031672ca */ /* 0x000fe200000e0000 */
[----:B------:R-:W-:Y:S01]  /*8820*/  UMOV UR34, UR42 ;  /* 0x0000002a00227c82 */ /* 0x000fe20008000000 */
[----:B------:R-:W-:Y:S01]  /*8830*/  R2UR UR16, R2 ;  /* 0x00000000021072ca */ /* 0x000fe200000e0000 */
[--C-:B------:R-:W-:Y:S01]  /*8840*/  IMAD.X R3, RZ, RZ, R14.reuse, P1 ;  /* 0x000000ffff037224 */ /* 0x100fe200008e060e */
[----:B------:R-:W-:Y:S01]  /*8850*/  IADD3 R4, P3, R13, 0x3f0, RZ ;  /* 0x000003f00d047810 */ /* 0x000fe20007f7e0ff */
[----:B------:R-:W-:Y:S01]  /*8860*/  UIADD3 UR48, UR32, 0x6000, URZ ;  /* 0x0000600020307890 */ /* 0x000fe2000fffe03f */
[----:B------:R-:W-:Y:S01]  /*8870*/  ISETP.GE.AND P1, PT, R8, 0x41, PT ;  /* 0x000000410800780c */ /* 0x000fe20003f26270 */
[----:B------:R-:W-:Y:S01]  /*8880*/  UMOV UR58, 0x40 ;  /* 0x00000040003a7882 */ /* 0x000fe20000000000 */
[----:B------:R-:W-:Y:S01]  /*8890*/  R2UR UR17, R3 ;  /* 0x00000000031172ca */ /* 0x000fe200000e0000 */
[--C-:B------:R-:W-:Y:S01]  /*88a0*/  IMAD.X R5, RZ, RZ, R14.reuse, P3 ;  /* 0x000000ffff057224 */ /* 0x100fe200018e060e */
[----:B------:R-:W-:Y:S01]  /*88b0*/  R2UR UR14, R4 ;  /* 0x00000000040e72ca */ /* 0x000fe200000e0000 */
[----:B------:R-:W-:Y:S01]  /*88c0*/  IMAD.X R4, RZ, RZ, R14, P2 ;  /* 0x000000ffff047224 */ /* 0x000fe200010e060e */
[----:B------:R-:W-:Y:S01]  /*88d0*/  UMOV UR59, UR35 ;  /* 0x00000023003b7c82 */ /* 0x000fe20008000000 */
[----:B------:R-:W-:Y:S01]  /*88e0*/  UMOV UR60, UR36 ;  /* 0x00000024003c7c82 */ /* 0x000fe20008000000 */
[----:B------:R-:W-:Y:S01]  /*88f0*/  R2UR UR15, R5 ;  /* 0x00000000050f72ca */ /* 0x000fe200000e0000 */
[----:B------:R-:W-:Y:S01]  /*8900*/  IMAD.MOV.U32 R5, RZ, RZ, 0x12000 ;  /* 0x00012000ff057424 */ /* 0x000fe200078e00ff */
[----:B------:R-:W-:Y:S01]  /*8910*/  R2UR UR23, R4 ;  /* 0x00000000041772ca */ /* 0x000fe200000e0000 */
[----:B------:R-:W-:Y:S01]  /*8920*/  UMOV UR61, UR37 ;  /* 0x00000025003d7c82 */ /* 0x000fe20008000000 */
[----:B------:R-:W-:Y:S01]  /*8930*/  UMOV UR57, UR33 ;  /* 0x0000002100397c82 */ /* 0x000fe20008000000 */
[----:B------:R-:W-:Y:S01]  /*8940*/  UMOV UR50, 0x80 ;  /* 0x0000008000327882 */ /* 0x000fe20000000000 */
[----:B------:R-:W-:Y:S01]  /*8950*/  UMOV UR51, UR35 ;  /* 0x0000002300337c82 */ /* 0x000fe20008000000 */
[----:B------:R2:W-:Y:S01]  /*8960*/  UTMALDG.4D [UR40], [UR16], desc[UR30] ;  /* 0x00001e28100075b4 */ /* 0x0005e20008019000 */
[----:B------:R-:W-:Y:S01]  /*8970*/  UMOV UR52, UR36 ;  /* 0x0000002400347c82 */ /* 0x000fe20008000000 */
[----:B------:R-:W-:Y:S01]  /*8980*/  UMOV UR53, UR37 ;  /* 0x0000002500357c82 */ /* 0x000fe20008000000 */
[----:B------:R-:W-:Y:S01]  /*8990*/  UMOV UR49, UR33 ;  /* 0x0000002100317c82 */ /* 0x000fe20008000000 */
[----:B------:R-:W-:Y:S01]  /*89a0*/  UMOV UR19, UR35 ;  /* 0x0000002300137c82 */ /* 0x000fe20008000000 */
[----:B------:R-:W-:Y:S01]  /*89b0*/  UMOV UR20, UR36 ;  /* 0x0000002400147c82 */ /* 0x000fe20008000000 */
[----:B------:R-:W-:Y:S01]  /*89c0*/  UMOV UR21, UR37 ;  /* 0x0000002500157c82 */ /* 0x000fe20008000000 */
[----:B------:R-:W-:Y:S01]  /*89d0*/  IMAD.MOV.U32 R4, RZ, RZ, 0x1 ;  /* 0x00000001ff047424 */ /* 0x000fe200078e00ff */
[----:B------:R3:W-:Y:S01]  /*89e0*/  UTMALDG.4D [UR8], [UR16], desc[UR30] ;  /* 0x00001e08100075b4 */ /* 0x0007e20008019000 */
[----:B------:R4:W-:Y:S01]  /*89f0*/  UTMALDG.4D [UR24], [UR16], desc[UR30] ;  /* 0x00001e18100075b4 */ /* 0x0009e20008019000 */
[----:B--2---:R-:W-:-:S02]  /*8a00*/  UIADD3 UR40, UR32, 0x30000, URZ ;  /* 0x0003000020287890 */ /* 0x004fc4000fffe03f */
[----:B---3--:R-:W-:-:S07]  /*8a10*/  UIADD3 UR8, UR32, 0xc000, URZ ;  /* 0x0000c00020087890 */ /* 0x008fce000fffe03f */
[----:B------:R2:W-:Y:S01]  /*8a20*/  UBLKCP.S.G [UR40], [UR4], UR18 ;  /* 0x00000028040073ba */ /* 0x0005e20008000212 */
[----:B------:R3:W-:Y:S01]  /*8a30*/  SYNCS.ARRIVE.TRANS64 RZ, [R12+URZ+0x36400], R5 ;  /* 0x036400050cff79a7 */ /* 0x0007e2000800003f */
[----:B------:R-:W-:Y:S01]  /*8a40*/  UMOV UR11, UR35 ;  /* 0x00000023000b7c82 */ /* 0x000fe20008000000 */
[----:B------:R-:W-:Y:S01]  /*8a50*/  UMOV UR12, UR36 ;  /* 0x00000024000c7c82 */ /* 0x000fe20008000000 */
[----:B------:R-:W-:Y:S01]  /*8a60*/  UMOV UR13, UR37 ;  /* 0x00000025000d7c82 */ /* 0x000fe20008000000 */
[----:B------:R-:W-:Y:S01]  /*8a70*/  UMOV UR9, UR33 ;  /* 0x0000002100097c82 */ /* 0x000fe20008000000 */
[----:B----4-:R-:W-:Y:S02]  /*8a80*/  UIADD3 UR16, UR32, 0x9000, URZ ;  /* 0x0000900020107890 */ /* 0x010fe4000fffe03f */
[----:B------:R4:W-:Y:S01]  /*8a90*/  UTMALDG.4D [UR32], [UR22], desc[UR6] ;  /* 0x00000620160075b4 */ /* 0x0009e20008019000 */
[----:B------:R-:W-:Y:S01]  /*8aa0*/  UMOV UR17, UR33 ;  /* 0x0000002100117c82 */ /* 0x000fe20008000000 */
[----:B---3--:R-:W-:Y:S01]  /*8ab0*/  IMAD.MOV.U32 R5, RZ, RZ, RZ ;  /* 0x000000ffff057224 */ /* 0x008fe200078e00ff */
[----:B------:R3:W-:Y:S01]  /*8ac0*/  UTMALDG.4D [UR56], [UR22], desc[UR6] ;  /* 0x00000638160075b4 */ /* 0x0007e20008019000 */
[----:B--2---:R-:W-:Y:S01]  /*8ad0*/  UMOV UR18, UR42 ;  /* 0x0000002a00127c82 */ /* 0x004fe20008000000 */
[----:B------:R3:W-:Y:S02]  /*8ae0*/  UTMALDG.4D [UR48], [UR22], desc[UR6] ;  /* 0x00000630160075b4 */ /* 0x0007e40008019000 */
[----:B------:R3:W-:Y:S01]  /*8af0*/  UTMALDG.4D [UR16], [UR14], desc[UR6] ;  /* 0x000006100e0075b4 */ /* 0x0007e20008019000 */
[----:B----4-:R-:W-:Y:S01]  /*8b00*/  UIADD3 UR32, UR32, 0xf000, URZ ;  /* 0x0000f00020207890 */ /* 0x010fe2000fffe03f */
[----:B------:R-:W-:Y:S01]  /*8b10*/  UMOV UR34, 0x80 ;  /* 0x0000008000227882 */ /* 0x000fe20000000000 */
[----:B------:R3:W-:Y:S07]  /*8b20*/  UTMALDG.4D [UR8], [UR14], desc[UR6] ;  /* 0x000006080e0075b4 */ /* 0x0007ee0008019000 */
[----:B------:R3:W-:Y:S02]  /*8b30*/  UTMALDG.4D [UR32], [UR14], desc[UR6] ;  /* 0x000006200e0075b4 */ /* 0x0007e40008019000 */
[----:B---3--:R-:W-:Y:S05]  /*8b40*/  @!P1 BRA `(.L_x_632) ;  /* 0x0000001000b09947 */ /* 0x008fea0003800000 */
[----:B------:R-:W2:Y:S01]  /*8b50*/  S2R R15, SR_TID.X ;  /* 0x00000000000f7919 */ /* 0x000ea20000002100 */
[C---:B------:R-:W-:Y:S01]  /*8b60*/  VIADD R0, R8.reuse, 0x3f ;  /* 0x0000003f08007836 */ /* 0x040fe20000000000 */
[----:B------:R-:W-:Y:S01]  /*8b70*/  ISETP.GE.AND P1, PT, R8, 0x81, PT ;  /* 0x000000810800780c */ /* 0x000fe20003f26270 */
[----:B------:R-:W-:-:S03]  /*8b80*/  IMAD.MOV.U32 R9, RZ, RZ, 0x1 ;  /* 0x00000001ff097424 */ /* 0x000fc600078e00ff */
[----:B------:R-:W-:-:S04]  /*8b90*/  SHF.R.S32.HI R5, RZ, 0x1f, R0 ;  /* 0x0000001fff057819 */ /* 0x000fc80000011400 */
[----:B------:R-:W-:Y:S01]  /*8ba0*/  LEA.HI R5, R5, R0, RZ, 0x6 ;  /* 0x0000000005057211 */ /* 0x000fe200078f30ff */
[----:B------:R-:W-:-:S03]  /*8bb0*/  IMAD.MOV.U32 R0, RZ, RZ, 0x1 ;  /* 0x00000001ff007424 */ /* 0x000fc600078e00ff */
[----:B------:R-:W-:-:S04]  /*8bc0*/  LEA.HI.SX32 R5, R5, 0xffffffff, 0x1a ;  /* 0xffffffff05057811 */ /* 0x000fc800078fd2ff */
[----:B------:R-:W-:Y:S01]  /*8bd0*/  VIMNMX R20, R5, 0x1, !PT ;  /* 0x0000000105147848 */ /* 0x000fe20007fe0100 */
[----:B------:R-:W-:-:S03]  /*8be0*/  IMAD.MOV.U32 R5, RZ, RZ, RZ ;  /* 0x000000ffff057224 */ /* 0x000fc600078e00ff */
[----:B------:R-:W-:Y:S02]  /*8bf0*/  LOP3.LUT R17, R20, 0x1, RZ, 0xc0, !PT ;  /* 0x0000000114117812 */ /* 0x000fe400078ec0ff */
[----:B--2---:R-:W-:Y:S01]  /*8c00*/  LOP3.LUT R8, R15, 0x1f, RZ, 0xc0, !PT ;  /* 0x0000001f0f087812 */ /* 0x004fe200078ec0ff */
[----:B------:R-:W-:Y:S01]  /*8c10*/  IMAD.MOV.U32 R15, RZ, RZ, RZ ;  /* 0x000000ffff0f7224 */ /* 0x000fe200078e00ff */
[----:B------:R-:W-:Y:S06]  /*8c20*/  @!P1 BRA `(.L_x_633) ;  /* 0x0000000c00009947 */ /* 0x000fec0003800000 */
[----:B------:R-:W-:Y:S02]  /*8c30*/  IMAD.IADD R20, R20, 0x1, -R17 ;  /* 0x0000000114147824 */ /* 0x000fe400078e0a11 */
[----:B------:R-:W-:Y:S02]  /*8c40*/  IMAD.MOV.U32 R15, RZ, RZ, RZ ;  /* 0x000000ffff0f7224 */ /* 0x000fe400078e00ff */
[----:B------:R-:W-:-:S07]  /*8c50*/  IMAD.MOV.U32 R0, RZ, RZ, 0x1 ;  /* 0x00000001ff007424 */ /* 0x000fce00078e00ff */
.L_x_642:
[----:B-1----:R-:W-:-:S05]  /*8c60*/  IMAD.MOV.U32 R11, RZ, RZ, 0x1 ;  /* 0x00000001ff0b7424 */ /* 0x002fca00078e00ff */
[----:B------:R-:W-:-:S04]  /*8c70*/  SHF.L.U32 R11, R11, 0x1f, RZ ;  /* 0x0000001f0b0b7819 */ /* 0x000fc800000006ff */
[----:B------:R-:W1:Y:S02]  /*8c80*/  SYNCS.PHASECHK.TRANS64.TRYWAIT P1, [R12+URZ+0x36438], R11 ;  /* 0x0364380b0c0075a7 */ /* 0x000e64000802017f */
[----:B-1234-:R-:W-:Y:S05]  /*8c90*/  @!P1 BRA `(.L_x_634) ;  /* 0x0000001800349947 */ /* 0x01efea0003800000 */
.L_x_658:
[----:B------:R-:W-:Y:S05]  /*8ca0*/  @P0 BRA `(.L_x_635) ;  /* 0x0000000000140947 */ /* 0x000fea0003800000 */
[----:B------:R-:W-:Y:S01]  /*8cb0*/  ISETP.NE.AND P1, PT, R8, RZ, PT ;  /* 0x000000ff0800720c */ /* 0x000fe20003f25270 */
[----:B------:R-:W-:-:S04]  /*8cc0*/  IMAD.MOV.U32 R3, RZ, RZ, 0x6100 ;  /* 0x00006100ff037424 */ /* 0x000fc800078e00ff */
[----:B------:R2:W-:Y:S08]  /*8cd0*/  SYNCS.ARRIVE.TRANS64 RZ, [R12+URZ+0x36430], R3 ;  /* 0x036430030cff79a7 */ /* 0x0005f0000800003f */
[----:B------:R-:W-:Y:S05]  /*8ce0*/  @!P1 BRA `(.L_x_635) ;  /* 0x0000000000049947 */ /* 0x000fea0003800000 */
[----:B------:R-:W-:Y:S01]  /*8cf0*/  BPT.TRAP 0x1 ;  /* 0x000000040000795c */ /* 0x000fe20000300000 */
.L_x_635:
[----:B------:R-:W3:Y:S01]  /*8d00*/  LDC.64 R18, c[0x0][0x728] ;  /* 0x0001ca00ff127b82 */ /* 0x000ee20000000a00 */
[----:B--2---:R-:W-:Y:S01]  /*8d10*/  IMAD.SHL.U32 R3, R15, 0x40, RZ ;  /* 0x000000400f037824 */ /* 0x004fe200078e00ff */
[----:B------:R-:W-:Y:S01]  /*8d20*/  UMOV UR14, 0x0 ;  /* 0x00000000000e7882 */ /* 0x000fe20000000000 */
[C---:B------:R-:W-:Y:S01]  /*8d30*/  VIADD R21, R12.reuse, 0x36430 ;  /* 0x000364300c157836 */ /* 0x040fe20000000000 */
[----:B------:R-:W-:Y:S01]  /*8d40*/  UMOV UR15, 0x14f00000 ;  /* 0x14f00000000f7882 */ /* 0x000fe20000000000 */
[C---:B------:R-:W-:Y:S01]  /*8d50*/  VIADD R24, R12.reuse, 0x2e000 ;  /* 0x0002e0000c187836 */ /* 0x040fe20000000000 */
[C---:B------:R-:W-:Y:S01]  /*8d60*/  IADD3 R2, P1, R3.reuse, R6, RZ ;  /* 0x0000000603027210 */ /* 0x040fe20007f3e0ff */
[----:B------:R-:W-:Y:S01]  /*8d70*/  VIADD R25, R12, 0x30200 ;  /* 0x000302000c197836 */ /* 0x000fe20000000000 */
[----:B------:R-:W2:Y:S01]  /*8d80*/  LDC.64 R22, c[0x0][0x198] ;  /* 0x00006600ff167b82 */ /* 0x000ea20000000a00 */
[C---:B------:R-:W-:Y:S01]  /*8d90*/  R2UR UR27, R3.reuse ;  /* 0x00000000031b72ca */ /* 0x040fe200000e0000 */
[----:B------:R-:W-:Y:S01]  /*8da0*/  UMOV UR26, URZ ;  /* 0x0000003f001a7c82 */ /* 0x000fe20008000000 */
[----:B------:R-:W-:Y:S01]  /*8db0*/  LEA.HI.X.SX32 R4, R3, R10, 0x1, P1 ;  /* 0x0000000a03047211 */ /* 0x000fe200008f0eff */
[----:B------:R-:W-:Y:S01]  /*8dc0*/  UMOV UR18, 0x40 ;  /* 0x0000004000127882 */ /* 0x000fe20000000000 */
        /* <DEDUP_REMOVED lines=8> */
[----:B------:R-:W-:Y:S01]  /*8e50*/  SHF.L.U32 R27, R0, 0x1f, RZ ;  /* 0x0000001f001b7819 */ /* 0x000fe200000006ff */
[----:B------:R-:W-:Y:S01]  /*8e60*/  UIADD3 UR27, UR27, UR43, URZ ;  /* 0x0000002b1b1b7290 */ /* 0x000fe2000fffe03f */
[----:B---3--:R-:W-:Y:S01]  /*8e70*/  LEA R5, P1, R2, R18, 0x2 ;  /* 0x0000001202057211 */ /* 0x008fe200078210ff */
[----:B------:R-:W-:-:S02]  /*8e80*/  UMOV UR22, 0x10 ;  /* 0x0000001000167882 */ /* 0x000fc40000000000 */
[----:B------:R-:W-:Y:S01]  /*8e90*/  UMOV UR17, UR25 ;  /* 0x0000001900117c82 */ /* 0x000fe20008000000 */
[----:B------:R-:W-:Y:S01]  /*8ea0*/  UMOV UR9, UR25 ;  /* 0x0000001900097c82 */ /* 0x000fe20008000000 */
[----:B------:R-:W-:Y:S01]  /*8eb0*/  LEA.HI.X R2, R2, R19, R4, 0x2, P1 ;  /* 0x0000001302027211 */ /* 0x000fe200008f1404 */
[----:B------:R-:W-:Y:S01]  /*8ec0*/  UMOV UR19, UR27 ;  /* 0x0000001b00137c82 */ /* 0x000fe20008000000 */
[----:B------:R-:W-:Y:S01]  /*8ed0*/  R2UR UR30, R5 ;  /* 0x00000000051e72ca */ /* 0x000fe200000e0000 */
[----:B------:R-:W-:Y:S01]  /*8ee0*/  UMOV UR11, UR27 ;  /* 0x0000001b000b7c82 */ /* 0x000fe20008000000 */
[----:B--2---:R-:W-:Y:S01]  /*8ef0*/  IMAD.MOV.U32 R13, RZ, RZ, R22 ;  /* 0x000000ffff0d7224 */ /* 0x004fe200078e0016 */
[----:B------:R-:W-:Y:S01]  /*8f00*/  R2UR UR31, R2 ;  /* 0x00000000021f72ca */ /* 0x000fe200000e0000 */
[----:B------:R-:W-:Y:S01]  /*8f10*/  IMAD.MOV.U32 R14, RZ, RZ, R23 ;  /* 0x000000ffff0e7224 */ /* 0x000fe200078e0017 */
[----:B------:R-:W-:Y:S01]  /*8f20*/  UMOV UR33, UR25 ;  /* 0x0000001900217c82 */ /* 0x000fe20008000000 */
[C---:B------:R-:W-:Y:S01]  /*8f30*/  VIADD R22, R12.reuse, 0x2a000 ;  /* 0x0002a0000c167836 */ /* 0x040fe20000000000 */
[----:B------:R-:W-:Y:S01]  /*8f40*/  IADD3 R4, P1, R13, 0x1f0, RZ ;  /* 0x000001f00d047810 */ /* 0x000fe20007f3e0ff */
[----:B------:R-:W-:-:S03]  /*8f50*/  VIADD R23, R12, 0x2c000 ;  /* 0x0002c0000c177836 */ /* 0x000fc60000000000 */
[----:B------:R-:W-:Y:S01]  /*8f60*/  R2UR UR24, R22 ;  /* 0x00000000161872ca */ /* 0x000fe200000e0000 */
[----:B------:R-:W-:Y:S01]  /*8f70*/  IMAD.X R5, RZ, RZ, R14, P1 ;  /* 0x000000ffff057224 */ /* 0x000fe200008e060e */
[----:B------:R-:W-:Y:S02]  /*8f80*/  R2UR UR6, R4 ;  /* 0x00000000040672ca */ /* 0x000fe400000e0000 */
[----:B------:R-:W-:Y:S02]  /*8f90*/  R2UR UR16, R23 ;  /* 0x00000000171072ca */ /* 0x000fe400000e0000 */
[----:B------:R-:W-:-:S13]  /*8fa0*/  R2UR UR7, R5 ;  /* 0x00000000050772ca */ /* 0x000fda00000e0000 */
[----:B------:R2:W-:Y:S01]  /*8fb0*/  UTMALDG.4D [UR24], [UR6], desc[UR14] ;  /* 0x00000e18060075b4 */ /* 0x0005e20008019000 */
[----:B------:R2:W-:Y:S01]  /*8fc0*/  UTMALDG.4D [UR16], [UR6], desc[UR14] ;  /* 0x00000e10060075b4 */ /* 0x0005e20008019000 */
[----:B------:R2:W-:Y:S01]  /*8fd0*/  UTMALDG.4D [UR8], [UR6], desc[UR14] ;  /* 0x00000e08060075b4 */ /* 0x0005e20008019000 */
[----:B------:R2:W-:Y:S01]  /*8fe0*/  UBLKCP.S.G [UR32], [UR30], UR22 ;  /* 0x000000201e0073ba */ /* 0x0005e20008000216 */
[----:B------:R-:W3:Y:S02]  /*8ff0*/  SYNCS.PHASECHK.TRANS64.TRYWAIT P1, [R12+URZ+0x36428], R27 ;  /* 0x0364281b0c0075a7 */ /* 0x000ee4000802017f */
[----:B--23--:R-:W-:Y:S05]  /*9000*/  @!P1 BRA `(.L_x_636) ;  /* 0x00000014006c9947 */ /* 0x00cfea0003800000 */
.L_x_659:
[----:B------:R-:W-:Y:S05]  /*9010*/  @P0 BRA `(.L_x_637) ;  /* 0x0000000000140947 */ /* 0x000fea0003800000 */
[----:B------:R-:W-:Y:S01]  /*9020*/  ISETP.NE.AND P1, PT, R8, RZ, PT ;  /* 0x000000ff0800720c */ /* 0x000fe20003f25270 */
[----:B--2---:R-:W-:-:S04]  /*9030*/  IMAD.MOV.U32 R27, RZ, RZ, 0x6100 ;  /* 0x00006100ff1b7424 */ /* 0x004fc800078e00ff */
[----:B------:R3:W-:Y:S08]  /*9040*/  SYNCS.ARRIVE.TRANS64 RZ, [R12+URZ+0x36418], R27 ;  /* 0x0364181b0cff79a7 */ /* 0x0007f0000800003f */
[----:B------:R-:W-:Y:S05]  /*9050*/  @!P1 BRA `(.L_x_637) ;  /* 0x0000000000049947 */ /* 0x000fea0003800000 */
[----:B------:R-:W-:Y:S01]  /*9060*/  BPT.TRAP 0x1 ;  /* 0x000000040000795c */ /* 0x000fe20000300000 */
.L_x_637:
[----:B------:R-:W-:Y:S01]  /*9070*/  VIADD R26, R3, 0x40 ;  /* 0x00000040031a7836 */ /* 0x000fe20000000000 */
[----:B------:R-:W-:Y:S01]  /*9080*/  IADD3 R2, P1, R13, 0xf0, RZ ;  /* 0x000000f00d027810 */ /* 0x000fe20007f3e0ff */
[----:B------:R-:W-:Y:S01]  /*9090*/  UMOV UR22, 0x0 ;  /* 0x0000000000167882 */ /* 0x000fe20000000000 */
[----:B------:R-:W-:Y:S01]  /*90a0*/  R2UR UR24, R12 ;  /* 0x000000000c1872ca */ /* 0x000fe200000e0000 */
[C---:B--23--:R-:W-:Y:S01]  /*90b0*/  VIADD R27, R26.reuse, UR43 ;  /* 0x0000002b1a1b7c36 */ /* 0x04cfe20008000000 */
[----:B------:R-:W-:Y:S01]  /*90c0*/  R2UR UR6, R26 ;  /* 0x000000001a0672ca */ /* 0x000fe200000e0000 */
[----:B------:R-:W-:Y:S01]  /*90d0*/  IMAD.X R3, RZ, RZ, R14, P1 ;  /* 0x000000ffff037224 */ /* 0x000fe200008e060e */
        /* <DEDUP_REMOVED lines=9> */
[----:B------:R-:W-:Y:S01]  /*9170*/  UIADD3 UR16, UR24, 0x24000, URZ ;  /* 0x0002400018107890 */ /* 0x000fe2000fffe03f */
[----:B------:R-:W-:Y:S01]  /*9180*/  SHF.L.U32 R28, RZ, 0x1f, RZ ;  /* 0x0000001fff1c7819 */ /* 0x000fe200000006ff */
[----:B------:R-:W-:-:S02]  /*9190*/  UIADD3 UR17, UR24, 0x36418, URZ ;  /* 0x0003641818117890 */ /* 0x000fc4000fffe03f */
[----:B------:R-:W-:Y:S02]  /*91a0*/  UIADD3 UR8, UR24, 0x26000, URZ ;  /* 0x0002600018087890 */ /* 0x000fe4000fffe03f */
[----:B------:R-:W-:Y:S02]  /*91b0*/  UIADD3 UR30, UR24, 0x30100, URZ ;  /* 0x00030100181e7890 */ /* 0x000fe4000fffe03f */
[----:B------:R-:W-:Y:S02]  /*91c0*/  UIADD3 UR24, UR24, 0x28000, URZ ;  /* 0x0002800018187890 */ /* 0x000fe4000fffe03f */
[----:B------:R-:W-:Y:S01]  /*91d0*/  UIMAD.WIDE UR6, UR6, 0x4, UR4 ;  /* 0x00000004060678a5 */ /* 0x000fe2000f8e0204 */
        /* <DEDUP_REMOVED lines=11> */
[----:B------:R2:W-:Y:S01]  /*9290*/  UBLKCP.S.G [UR30], [UR6], UR32 ;  /* 0x0000001e060073ba */ /* 0x0005e20008000220 */
[----:B------:R-:W3:Y:S02]  /*92a0*/  SYNCS.PHASECHK.TRANS64.TRYWAIT P1, [R12+URZ+0x36438], R28 ;  /* 0x0364381c0c0075a7 */ /* 0x000ee4000802017f */
[----:B--23--:R-:W-:Y:S05]  /*92b0*/  @!P1 BRA `(.L_x_638) ;  /* 0x0000001000d49947 */ /* 0x00cfea0003800000 */
.L_x_660:
[----:B--2---:R-:W-:Y:S01]  /*92c0*/  SHF.R.S32.HI R28, RZ, 0x1f, R26 ;  /* 0x0000001fff1c7819 */ /* 0x004fe2000001141a */
[----:B------:R-:W-:Y:S06]  /*92d0*/  @P0 BRA `(.L_x_639) ;  /* 0x0000000000140947 */ /* 0x000fec0003800000 */
[----:B------:R-:W-:Y:S01]  /*92e0*/  ISETP.NE.AND P1, PT, R8, RZ, PT ;  /* 0x000000ff0800720c */ /* 0x000fe20003f25270 */
[----:B------:R-:W-:-:S04]  /*92f0*/  IMAD.MOV.U32 R29, RZ, RZ, 0x6100 ;  /* 0x00006100ff1d7424 */ /* 0x000fc800078e00ff */
[----:B------:R2:W-:Y:S08]  /*9300*/  SYNCS.ARRIVE.TRANS64 RZ, [R12+URZ+0x36430], R29 ;  /* 0x0364301d0cff79a7 */ /* 0x0005f0000800003f */
[----:B------:R-:W-:Y:S05]  /*9310*/  @!P1 BRA `(.L_x_639) ;  /* 0x0000000000049947 */ /* 0x000fea0003800000 */
[----:B------:R-:W-:Y:S01]  /*9320*/  BPT.TRAP 0x1 ;  /* 0x000000040000795c */ /* 0x000fe20000300000 */
.L_x_639:
[----:B------:R-:W-:Y:S01]  /*9330*/  IADD3 R26, P1, R26, R6, RZ ;  /* 0x000000061a1a7210 */ /* 0x000fe20007f3e0ff */
[----:B------:R-:W-:Y:S01]  /*9340*/  UMOV UR14, 0x0 ;  /* 0x00000000000e7882 */ /* 0x000fe20000000000 */
[----:B------:R-:W-:Y:S01]  /*9350*/  R2UR UR25, R21 ;  /* 0x00000000151972ca */ /* 0x000fe200000e0000 */
[----:B------:R-:W-:Y:S01]  /*9360*/  UMOV UR15, 0x14f00000 ;  /* 0x14f00000000f7882 */ /* 0x000fe20000000000 */
[----:B------:R-:W-:Y:S01]  /*9370*/  R2UR UR27, R27 ;  /* 0x000000001b1b72ca */ /* 0x000fe200000e0000 */
[----:B------:R-:W-:Y:S01]  /*9380*/  IMAD.X R28, R28, 0x1, R10, P1 ;  /* 0x000000011c1c7824 */ /* 0x000fe200008e060a */
[----:B------:R-:W-:Y:S01]  /*9390*/  LEA R18, P1, R26, R18, 0x2 ;  /* 0x000000121a127211 */ /* 0x000fe200078210ff */
[----:B------:R-:W-:Y:S01]  /*93a0*/  UMOV UR26, URZ ;  /* 0x0000003f001a7c82 */ /* 0x000fe20008000000 */
[----:B------:R-:W-:Y:S01]  /*93b0*/  R2UR UR24, R22 ;  /* 0x00000000161872ca */ /* 0x000fe200000e0000 */
[----:B------:R-:W-:Y:S01]  /*93c0*/  UMOV UR18, 0x40 ;  /* 0x0000004000127882 */ /* 0x000fe20000000000 */
[----:B------:R-:W-:Y:S01]  /*93d0*/  LEA.HI.X R19, R26, R19, R28, 0x2, P1 ;  /* 0x000000131a137211 */ /* 0x000fe200008f141c */
[----:B------:R-:W-:Y:S01]  /*93e0*/  UMOV UR20, UR28 ;  /* 0x0000001c00147c82 */ /* 0x000fe20008000000 */
[----:B------:R-:W-:Y:S01]  /*93f0*/  R2UR UR6, R4 ;  /* 0x00000000040672ca */ /* 0x000fe200000e0000 */
        /* <DEDUP_REMOVED lines=22> */
[----:B------:R-:W4:Y:S02]  /*9560*/  SYNCS.PHASECHK.TRANS64.TRYWAIT P1, [R12+URZ+0x36420], R5 ;  /* 0x036420050c0075a7 */ /* 0x000f24000802017f */
[----:B---34-:R-:W-:Y:S05]  /*9570*/  @!P1 BRA `(.L_x_640) ;  /* 0x0000001000389947 */ /* 0x018fea0003800000 */
.L_x_662:
[----:B------:R-:W-:Y:S05]  /*9580*/  @P0 BRA `(.L_x_641) ;  /* 0x0000000000140947 */ /* 0x000fea0003800000 */
[----:B------:R-:W-:Y:S01]  /*9590*/  ISETP.NE.AND P1, PT, R8, RZ, PT ;  /* 0x000000ff0800720c */ /* 0x000fe20003f25270 */
[----:B---3--:R-:W-:-:S04]  /*95a0*/  IMAD.MOV.U32 R5, RZ, RZ, 0x6100 ;  /* 0x00006100ff057424 */ /* 0x008fc800078e00ff */
[----:B------:R4:W-:Y:S08]  /*95b0*/  SYNCS.ARRIVE.TRANS64 RZ, [R12+URZ+0x36410], R5 ;  /* 0x036410050cff79a7 */ /* 0x0009f0000800003f */
[----:B------:R-:W-:Y:S05]  /*95c0*/  @!P1 BRA `(.L_x_641) ;  /* 0x0000000000049947 */ /* 0x000fea0003800000 */
[----:B------:R-:W-:Y:S01]  /*95d0*/  BPT.TRAP 0x1 ;  /* 0x000000040000795c */ /* 0x000fe20000300000 */
.L_x_641:
        /* <DEDUP_REMOVED lines=18> */
[----:B------:R-:W-:Y:S02]  /*9700*/  UIADD3 UR19, UR32, UR43, URZ ;  /* 0x0000002b20137290 */ /* 0x000fe4000fffe03f */
[----:B------:R-:W-:Y:S02]  /*9710*/  UIADD3 UR8, UR24, 0x20000, URZ ;  /* 0x0002000018087890 */ /* 0x000fe4000fffe03f */
[----:B------:R-:W-:-:S02]  /*9720*/  UIADD3 UR40, UR24, 0x30000, URZ ;  /* 0x0003000018287890 */ /* 0x000fc4000fffe03f */
        /* <DEDUP_REMOVED lines=9> */
[----:B------:R-:W-:Y:S01]  /*97c0*/  UMOV UR41, UR17 ;  /* 0x0000001100297c82 */ /* 0x000fe20008000000 */
[----:B------:R1:W-:Y:S01]  /*97d0*/  UTMALDG.4D [UR8], [UR14], desc[UR22] ;  /* 0x000016080e0075b4 */ /* 0x0003e20008019000 */
[----:B------:R-:W-:Y:S01]  /*97e0*/  UMOV UR31, 0x10 ;  /* 0x00000010001f7882 */ /* 0x000fe20000000000 */
[----:B------:R1:W-:Y:S01]  /*97f0*/  UTMALDG.4D [UR24], [UR14], desc[UR22] ;  /* 0x000016180e0075b4 */ /* 0x0003e20008019000 */
[----:B------:R1:W-:Y:S02]  /*9800*/  UBLKCP.S.G [UR40], [UR6], UR31 ;  /* 0x00000028060073ba */ /* 0x0003e4000800021f */
[----:B-1----:R-:W-:Y:S05]  /*9810*/  @P1 BRA `(.L_x_642) ;  /* 0xfffffff400101947 */ /* 0x002fea000383ffff */
[----:B---34-:R-:W-:-:S07]  /*9820*/  IMAD.U32 R5, RZ, RZ, UR32 ;  /* 0x00000020ff057e24 */ /* 0x018fce000f8e00ff */
.L_x_633:
[----:B------:R-:W-:Y:S01]  /*9830*/  ISETP.NE.AND P1, PT, R17, RZ, PT ;  /* 0x000000ff1100720c */ /* 0x000fe20003f25270 */
[----:B------:R-:W-:-:S12]  /*9840*/  IMAD.MOV.U32 R4, RZ, RZ, 0x1 ;  /* 0x00000001ff047424 */ /* 0x000fd800078e00ff */
[----:B------:R-:W-:Y:S05]  /*9850*/  @!P1 BRA `(.L_x_632) ;  /* 0x00000004006c9947 */ /* 0x000fea0003800000 */
[----:B------:R-:W3:Y:S02]  /*9860*/  SYNCS.PHASECHK.TRANS64.TRYWAIT P1, [R12+URZ+0x36438], R11 ;  /* 0x0364380b0c0075a7 */ /* 0x000ee4000802017f */
[----:B---3--:R-:W-:Y:S05]  /*9870*/  @!P1 BRA `(.L_x_643) ;  /* 0x0000000c00909947 */ /* 0x008fea0003800000 */
.L_x_663:
[----:B------:R-:W-:Y:S05]  /*9880*/  @P0 BRA `(.L_x_644) ;  /* 0x0000000000140947 */ /* 0x000fea0003800000 */
[----:B------:R-:W-:Y:S01]  /*9890*/  ISETP.NE.AND P1, PT, R8, RZ, PT ;  /* 0x000000ff0800720c */ /* 0x000fe20003f25270 */
[----:B------:R-:W-:-:S04]  /*98a0*/  IMAD.MOV.U32 R5, RZ, RZ, 0x6100 ;  /* 0x00006100ff057424 */ /* 0x000fc800078e00ff */
[----:B------:R4:W-:Y:S08]  /*98b0*/  SYNCS.ARRIVE.TRANS64 RZ, [R12+URZ+0x36430], R5 ;  /* 0x036430050cff79a7 */ /* 0x0009f0000800003f */
[----:B------:R-:W-:Y:S05]  /*98c0*/  @!P1 BRA `(.L_x_644) ;  /* 0x0000000000049947 */ /* 0x000fea0003800000 */
[----:B------:R-:W-:Y:S01]  /*98d0*/  BPT.TRAP 0x1 ;  /* 0x000000040000795c */ /* 0x000fe20000300000 */
.L_x_644:
[----:B----4-:R-:W4:Y:S01]  /*98e0*/  LDC.64 R4, c[0x0][0x728] ;  /* 0x0001ca00ff047b82 */ /* 0x010f220000000a00 */
        /* <DEDUP_REMOVED lines=17> */
[----:B------:R-:W-:Y:S02]  /*9a00*/  UIADD3 UR19, UR19, UR43, URZ ;  /* 0x0000002b13137290 */ /* 0x000fe4000fffe03f */
[----:B------:R-:W-:Y:S01]  /*9a10*/  UIADD3 UR8, UR24, 0x2c000, URZ ;  /* 0x0002c00018087890 */ /* 0x000fe2000fffe03f */
[C---:B----4-:R-:W-:Y:S01]  /*9a20*/  LEA R4, P2, R9.reuse, R4, 0x2 ;  /* 0x0000000409047211 */ /* 0x050fe200078410ff */
[----:B------:R-:W-:Y:S01]  /*9a30*/  UIADD3 UR24, UR24, 0x2e000, URZ ;  /* 0x0002e00018187890 */ /* 0x000fe2000fffe03f */
[----:B------:R-:W-:Y:S02]  /*9a40*/  UMOV UR9, UR17 ;  /* 0x0000001100097c82 */ /* 0x000fe40008000000 */
[----:B------:R-:W-:Y:S01]  /*9a50*/  LEA.HI.X R5, R9, R5, R18, 0x2, P2 ;  /* 0x0000000509057211 */ /* 0x000fe200010f1412 */
[----:B------:R-:W-:Y:S01]  /*9a60*/  UMOV UR11, UR19 ;  /* 0x00000013000b7c82 */ /* 0x000fe20008000000 */
[----:B------:R-:W-:Y:S01]  /*9a70*/  IADD3 R9, P1, R13, 0x1f0, RZ ;  /* 0x000001f00d097810 */ /* 0x000fe20007f3e0ff */
[----:B------:R-:W-:Y:S01]  /*9a80*/  UMOV UR25, UR17 ;  /* 0x0000001100197c82 */ /* 0x000fe20008000000 */
[----:B------:R-:W-:Y:S01]  /*9a90*/  R2UR UR30, R4 ;  /* 0x00000000041e72ca */ /* 0x000fe200000e0000 */
[----:B------:R-:W-:Y:S01]  /*9aa0*/  UMOV UR27, UR19 ;  /* 0x00000013001b7c82 */ /* 0x000fe20008000000 */
[----:B------:R-:W-:Y:S01]  /*9ab0*/  R2UR UR6, R9 ;  /* 0x00000000090672ca */ /* 0x000fe200000e0000 */
[----:B------:R-:W-:Y:S01]  /*9ac0*/  IMAD.X R9, RZ, RZ, R14, P1 ;  /* 0x000000ffff097224 */ /* 0x000fe200008e060e */
[----:B------:R-:W-:Y:S01]  /*9ad0*/  R2UR UR31, R5 ;  /* 0x00000000051f72ca */ /* 0x000fe200000e0000 */
[----:B------:R-:W-:Y:S01]  /*9ae0*/  UMOV UR33, UR17 ;  /* 0x0000001100217c82 */ /* 0x000fe20008000000 */
[----:B------:R-:W-:Y:S01]  /*9af0*/  SHF.L.U32 R5, R0, 0x1f, RZ ;  /* 0x0000001f00057819 */ /* 0x000fe200000006ff */
[----:B------:R-:W-:Y:S01]  /*9b00*/  UMOV UR22, 0x10 ;  /* 0x0000001000167882 */ /* 0x000fe20000000000 */
[----:B------:R-:W-:-:S13]  /*9b10*/  R2UR UR7, R9 ;  /* 0x00000000090772ca */ /* 0x000fda00000e0000 */
[----:B------:R4:W-:Y:S01]  /*9b20*/  UTMALDG.4D [UR16], [UR6], desc[UR14] ;  /* 0x00000e10060075b4 */ /* 0x0009e20008019000 */
[----:B------:R4:W-:Y:S01]  /*9b30*/  UTMALDG.4D [UR8], [UR6], desc[UR14] ;  /* 0x00000e08060075b4 */ /* 0x0009e20008019000 */
[----:B------:R4:W-:Y:S01]  /*9b40*/  UTMALDG.4D [UR24], [UR6], desc[UR14] ;  /* 0x00000e18060075b4 */ /* 0x0009e20008019000 */
[----:B------:R4:W-:Y:S01]  /*9b50*/  UBLKCP.S.G [UR32], [UR30], UR22 ;  /* 0x000000201e0073ba */ /* 0x0009e20008000216 */
[----:B------:R-:W5:Y:S02]  /*9b60*/  SYNCS.PHASECHK.TRANS64.TRYWAIT P1, [R12+URZ+0x36428], R5 ;  /* 0x036428050c0075a7 */ /* 0x000f64000802017f */
[----:B----45:R-:W-:Y:S05]  /*9b70*/  @!P1 BRA `(.L_x_645) ;  /* 0x0000000800e49947 */ /* 0x030fea0003800000 */
.L_x_664:
[----:B------:R-:W-:Y:S01]  /*9b80*/  IMAD.MOV.U32 R4, RZ, RZ, RZ ;  /* 0x000000ffff047224 */ /* 0x000fe200078e00ff */
[----:B------:R-:W-:Y:S06]  /*9b90*/  @P0 BRA `(.L_x_646) ;  /* 0x0000000000140947 */ /* 0x000fec0003800000 */
[----:B------:R-:W-:Y:S01]  /*9ba0*/  ISETP.NE.AND P1, PT, R8, RZ, PT ;  /* 0x000000ff0800720c */ /* 0x000fe20003f25270 */
[----:B----4-:R-:W-:-:S04]  /*9bb0*/  IMAD.MOV.U32 R5, RZ, RZ, 0x6100 ;  /* 0x00006100ff057424 */ /* 0x010fc800078e00ff */
[----:B------:R4:W-:Y:S08]  /*9bc0*/  SYNCS.ARRIVE.TRANS64 RZ, [R12+URZ+0x36418], R5 ;  /* 0x036418050cff79a7 */ /* 0x0009f0000800003f */
[----:B------:R-:W-:Y:S05]  /*9bd0*/  @!P1 BRA `(.L_x_646) ;  /* 0x0000000000049947 */ /* 0x000fea0003800000 */
[----:B------:R-:W-:Y:S01]  /*9be0*/  BPT.TRAP 0x1 ;  /* 0x000000040000795c */ /* 0x000fe20000300000 */
.L_x_646:
        /* <DEDUP_REMOVED lines=17> */
[----:B------:R-:W-:Y:S02]  /*9d00*/  UIADD3 UR19, UR30, UR43, URZ ;  /* 0x0000002b1e137290 */ /* 0x000fe4000fffe03f */
[----:B----4-:R-:W-:Y:S01]  /*9d10*/  IMAD.U32 R5, RZ, RZ, UR30 ;  /* 0x0000001eff057e24 */ /* 0x010fe2000f8e00ff */
        /* <DEDUP_REMOVED lines=8> */
[----:B------:R-:W-:Y:S01]  /*9da0*/  UMOV UR27, UR19 ;  /* 0x00000013001b7c82 */ /* 0x000fe20008000000 */
[----:B------:R-:W-:Y:S01]  /*9db0*/  UMOV UR33, UR17 ;  /* 0x0000001100217c82 */ /* 0x000fe20008000000 */
[----:B------:R-:W-:Y:S01]  /*9dc0*/  UMOV UR31, 0x10 ;  /* 0x00000010001f7882 */ /* 0x000fe20000000000 */
[----:B------:R4:W-:Y:S01]  /*9dd0*/  UTMALDG.4D [UR8], [UR14], desc[UR22] ;  /* 0x000016080e0075b4 */ /* 0x0009e20008019000 */
[----:B------:R4:W-:Y:S01]  /*9de0*/  UTMALDG.4D [UR24], [UR14], desc[UR22] ;  /* 0x000016180e0075b4 */ /* 0x0009e20008019000 */
[----:B------:R4:W-:Y:S02]  /*9df0*/  UBLKCP.S.G [UR32], [UR6], UR31 ;  /* 0x00000020060073ba */ /* 0x0009e4000800021f */
[----:B----4-:R-:W-:Y:S01]  /*9e00*/  NOP ;  /* 0x0000000000007918 */ /* 0x010fe20000000000 */
.L_x_632:
[----:B------:R-:W-:-:S04]  /*9e10*/  SHF.L.U32 R3, R4, 0x1f, RZ ;  /* 0x0000001f04037819 */ /* 0x000fc800000006ff */
[----:B------:R-:W4:Y:S02]  /*9e20*/  SYNCS.PHASECHK.TRANS64.TRYWAIT P1, [R12+URZ+0x36438], R3 ;  /* 0x036438030c0075a7 */ /* 0x000f24000802017f */
[----:B----4-:R-:W-:Y:S05]  /*9e30*/  @!P1 BRA `(.L_x_647) ;  /* 0x0000000800489947 */ /* 0x010fea0003800000 */
.L_x_665:
[----:B------:R-:W-:Y:S05]  /*9e40*/  @P0 BRA `(.L_x_648) ;  /* 0x0000000000180947 */ /* 0x000fea0003800000 */
[----:B------:R-:W5:Y:S01]  /*9e50*/  S2R R2, SR_TID.X ;  /* 0x0000000000027919 */ /* 0x000f620000002100 */
[----:B----4-:R-:W-:-:S04]  /*9e60*/  IMAD.MOV.U32 R3, RZ, RZ, 0x6100 ;  /* 0x00006100ff037424 */ /* 0x010fc800078e00ff */
[----:B------:R4:W-:Y:S01]  /*9e70*/  SYNCS.ARRIVE.TRANS64 RZ, [R12+URZ+0x36430], R3 ;  /* 0x036430030cff79a7 */ /* 0x0009e2000800003f */
[----:B-----5:R-:W-:-:S13]  /*9e80*/  LOP3.LUT P0, RZ, R2, 0x1f, RZ, 0xc0, !PT ;  /* 0x0000001f02ff7812 */ /* 0x020fda000780c0ff */
[----:B----4-:R-:W-:Y:S05]  /*9e90*/  @!P0 BRA `(.L_x_648) ;  /* 0x0000000000048947 */ /* 0x010fea0003800000 */
[----:B------:R-:W-:Y:S01]  /*9ea0*/  BPT.TRAP 0x1 ;  /* 0x000000040000795c */ /* 0x000fe20000300000 */
.L_x_648:
[----:B----4-:R-:W4:Y:S01]  /*9eb0*/  LDC.64 R2, c[0x0][0x728] ;  /* 0x0001ca00ff027b82 */ /* 0x010f220000000a00 */
[----:B------:R-:W-:Y:S01]  /*9ec0*/  IADD3 R13, P1, R13, 0x1f0, RZ ;  /* 0x000001f00d0d7810 */ /* 0x000fe20007f3e0ff */
[----:B------:R-:W-:Y:S01]  /*9ed0*/  UMOV UR14, 0x0 ;  /* 0x00000000000e7882 */ /* 0x000fe20000000000 */
[C---:B------:R-:W-:Y:S01]  /*9ee0*/  IADD3 R6, P0, R5.reuse, R6, RZ ;  /* 0x0000000605067210 */ /* 0x040fe20007f1e0ff */
[----:B------:R-:W-:Y:S01]  /*9ef0*/  UMOV UR15, 0x14f00000 ;  /* 0x14f00000000f7882 */ /* 0x000fe20000000000 */
[----:B------:R-:W-:Y:S01]  /*9f00*/  R2UR UR24, R12 ;  /* 0x000000000c1872ca */ /* 0x000fe200000e0000 */
[----:B------:R-:W-:Y:S01]  /*9f10*/  IMAD.X R14, RZ, RZ, R14, P1 ;  /* 0x000000ffff0e7224 */ /* 0x000fe200008e060e */
[C---:B------:R-:W-:Y:S01]  /*9f20*/  R2UR UR19, R5.reuse ;  /* 0x00000000051372ca */ /* 0x040fe200000e0000 */
[----:B------:R-:W-:Y:S01]  /*9f30*/  UMOV UR18, URZ ;  /* 0x0000003f00127c82 */ /* 0x000fe20008000000 */
[----:B------:R-:W-:Y:S01]  /*9f40*/  LEA.HI.X.SX32 R5, R5, R10, 0x1, P0 ;  /* 0x0000000a05057211 */ /* 0x000fe200000f0eff */
        /* <DEDUP_REMOVED lines=10> */
[----:B------:R-:W-:-:S02]  /*9ff0*/  UIADD3 UR19, UR19, UR43, URZ ;  /* 0x0000002b13137290 */ /* 0x000fc4000fffe03f */
[----:B------:R-:W-:Y:S01]  /*a000*/  UIADD3 UR16, UR24, 0x2a000, URZ ;  /* 0x0002a00018107890 */ /* 0x000fe2000fffe03f */
[C---:B----4-:R-:W-:Y:S01]  /*a010*/  LEA R2, P0, R6.reuse, R2, 0x2 ;  /* 0x0000000206027211 */ /* 0x050fe200078010ff */
[----:B------:R-:W-:Y:S02]  /*a020*/  UIADD3 UR32, UR24, 0x30200, URZ ;  /* 0x0003020018207890 */ /* 0x000fe4000fffe03f */
[----:B------:R-:W-:Y:S01]  /*a030*/  UIADD3 UR8, UR24, 0x2c000, URZ ;  /* 0x0002c00018087890 */ /* 0x000fe2000fffe03f */
[----:B------:R-:W-:Y:S01]  /*a040*/  LEA.HI.X R3, R6, R3, R5, 0x2, P0 ;  /* 0x0000000306037211 */ /* 0x000fe200000f1405 */
[----:B------:R-:W-:Y:S01]  /*a050*/  UIADD3 UR24, UR24, 0x2e000, URZ ;  /* 0x0002e00018187890 */ /* 0x000fe2000fffe03f */
[----:B------:R-:W-:Y:S01]  /*a060*/  R2UR UR30, R2 ;  /* 0x00000000021e72ca */ /* 0x000fe200000e0000 */
[----:B------:R-:W-:Y:S01]  /*a070*/  UMOV UR9, UR17 ;  /* 0x0000001100097c82 */ /* 0x000fe20008000000 */
[----:B------:R-:W-:Y:S01]  /*a080*/  R2UR UR31, R3 ;  /* 0x00000000031f72ca */ /* 0x000fe200000e0000 */
[----:B------:R-:W-:Y:S01]  /*a090*/  UMOV UR11, UR19 ;  /* 0x00000013000b7c82 */ /* 0x000fe20008000000 */
        /* <DEDUP_REMOVED lines=12> */
[----:B----4-:R-:W-:-:S03]  /*a160*/  NOP ;  /* 0x0000000000007918 */ /* 0x010fc60000000000 */
.L_x_629:
[----:B------:R-:W-:Y:S05]  /*a170*/  BSYNC B0 ;  /* 0x0000000000007941 */ /* 0x000fea0003800000 */
.L_x_627:
[----:B------:R-:W-:-:S03]  /*a180*/  UMOV UR6, 0xffffffff ;  /* 0xffffffff00067882 */ /* 0x000fc60000000000 */
[----:B------:R-:W-:Y:S05]  /*a190*/  BRA.DIV UR6, `(.L_x_649) ;  /* 0x0000000606847947 */ /* 0x000fea000b800000 */
[----:B------:R-:W-:-:S13]  /*a1a0*/  ELECT P6, URZ, PT ;  /* 0x00000000003f782f */ /* 0x000fda00038c0000 */
.L_x_668:
[----:B------:R-:W-:Y:S05]  /*a1b0*/  @!P6 BRA `(.L_x_516) ;  /* 0x000000000070e947 */ /* 0x000fea0003800000 */
[----:B------:R-:W-:-:S04]  /*a1c0*/  LOP3.LUT R16, R16, 0x2, RZ, 0xfc, !PT ;  /* 0x0000000210107812 */ /* 0x000fc800078efcff */
[----:B------:R-:W-:-:S13]  /*a1d0*/  ISETP.NE.AND P2, PT, R16, 0x3, PT ;  /* 0x000000031000780c */ /* 0x000fda0003f45270 */
[----:B------:R-:W-:Y:S05]  /*a1e0*/  @!P2 BRA `(.L_x_650) ;  /* 0x000000000004a947 */ /* 0x000fea0003800000 */
[----:B--2---:R-:W-:Y:S01]  /*a1f0*/  BPT.TRAP 0x1 ;  /* 0x000000040000795c */ /* 0x004fe20000300000 */
.L_x_650:
[----:B------:R-:W4:Y:S01]  /*a200*/  S2R R3, SR_CgaCtaId ;  /* 0x0000000000037919 */ /* 0x000f220000008800 */
[----:B------:R-:W-:Y:S02]  /*a210*/  MOV R2, 0x400 ;  /* 0x0000040000027802 */ /* 0x000fe40000000f00 */
[----:B------:R-:W-:Y:S02]  /*a220*/  SHF.L.U32 R6, R0, 0x1f, RZ ;  /* 0x0000001f00067819 */ /* 0x000fe400000006ff */
[----:B----4-:R-:W-:-:S05]  /*a230*/  LEA R9, R3, R2, 0x18 ;  /* 0x0000000203097211 */ /* 0x010fca00078ec0ff */
[----:B------:R-:W-:-:S04]  /*a240*/  VIADD R2, R9, 0x36420 ;  /* 0x0003642009027836 */ /* 0x000fc80000000000 */
[C---:B------:R-:W-:Y:S02]  /*a250*/  IMAD R7, R5.reuse, 0x8, R2 ;  /* 0x0000000805077824 */ /* 0x040fe400078e0202 */
[----:B------:R-:W-:Y:S02]  /*a260*/  VIADD R5, R5, 0x1 ;  /* 0x0000000105057836 */ /* 0x000fe40000000000 */
[----:B------:R-:W4:Y:S03]  /*a270*/  SYNCS.PHASECHK.TRANS64.TRYWAIT P0, [R7+URZ], R6 ;  /* 0x00000006070075a7 */ /* 0x000f26000800017f */
[----:B------:R-:W-:-:S04]  /*a280*/  ISETP.NE.AND P1, PT, R5, 0x2, PT ;  /* 0x000000020500780c */ /* 0x000fc80003f25270 */
[----:B------:R-:W-:Y:S02]  /*a290*/  SEL R3, RZ, 0x1, P1 ;  /* 0x00000001ff037807 */ /* 0x000fe40000800000 */
[----:B------:R-:W-:Y:S02]  /*a2a0*/  SEL R5, R5, RZ, P1 ;  /* 0x000000ff05057207 */ /* 0x000fe40000800000 */
[----:B------:R-:W-:-:S03]  /*a2b0*/  LOP3.LUT R0, R0, R3, RZ, 0x3c, !PT ;  /* 0x0000000300007212 */ /* 0x000fc600078e3cff */
[----:B------:R-:W-:Y:S01]  /*a2c0*/  IMAD R5, R5, 0x8, R2 ;  /* 0x0000000805057824 */ /* 0x000fe200078e0202 */
[----:B------:R-:W-:Y:S01]  /*a2d0*/  SHF.L.U32 R0, R0, 0x1f, RZ ;  /* 0x0000001f00007819 */ /* 0x000fe200000006ff */
[----:B----4-:R-:W-:Y:S06]  /*a2e0*/  @!P0 BRA `(.L_x_651) ;  /* 0x0000000400508947 */ /* 0x010fec0003800000 */
.L_x_669:
[----:B------:R-:W5:Y:S02]  /*a2f0*/  SYNCS.PHASECHK.TRANS64.TRYWAIT P0, [R5+URZ], R0 ;  /* 0x00000000050075a7 */ /* 0x000f64000800017f */
[----:B-----5:R-:W-:Y:S05]  /*a300*/  @!P0 BRA `(.L_x_652) ;  /* 0x00000004005c8947 */ /* 0x020fea0003800000 */
.L_x_670:
[----:B------:R-:W-:Y:S05]  /*a310*/  @!P2 BRA `(.L_x_653) ;  /* 0x000000000004a947 */ /* 0x000fea0003800000 */
[----:B--2---:R-:W-:Y:S01]  /*a320*/  BPT.TRAP 0x1 ;  /* 0x000000040000795c */ /* 0x004fe20000300000 */
.L_x_653:
[----:B------:R-:W-:-:S07]  /*a330*/  SHF.L.U32 R4, R4, 0x1f, RZ ;  /* 0x0000001f04047819 */ /* 0x000fce00000006ff */
.L_x_654:
[----:B------:R1:W1:Y:S02]  /*a340*/  SYNCS.PHASECHK.TRANS64.TRYWAIT P0, [R9+URZ+0x36438], R4 ;  /* 0x03643804090075a7 */ /* 0x000264000800017f */
[----:B-1----:R-:W-:Y:S05]  /*a350*/  @!P0 NANOSLEEP.SYNCS 0x989680 ;  /* 0x009896800000895d */ /* 0x002fea0003900000 */
[----:B------:R-:W1:Y:S02]  /*a360*/  @!P0 SYNCS.PHASECHK.TRANS64 P0, [R9+URZ+0x36438], R4 ;  /* 0x03643804090085a7 */ /* 0x000e64000800007f */
[----:B-1----:R-:W-:Y:S05]  /*a370*/  @!P0 BRA `(.L_x_654) ;  /* 0xfffffffc00f08947 */ /* 0x002fea000383ffff */
.L_x_516:
[----:B--2---:R-:W-:Y:S05]  /*a380*/  BSYNC B6 ;  /* 0x0000000000067941 */ /* 0x004fea0003800000 */
.L_x_510:
[----:B------:R-:W-:Y:S05]  /*a390*/  EXIT ;  /* 0x000000000000794d */ /* 0x000fea0003800000 */
.L_x_526:
[----:B------:R-:W-:Y:S02]  /*a3a0*/  IMAD.MOV.U32 R12, RZ, RZ, RZ ;  /* 0x000000ffff0c7224 */ /* 0x000fe400078e00ff */
[----:B------:R-:W-:Y:S02]  /*a3b0*/  IMAD.MOV.U32 R11, RZ, RZ, 0x1f ;  /* 0x0000001fff0b7424 */ /* 0x000fe400078e00ff */
[----:B------:R-:W-:-:S07]  /*a3c0*/  IMAD.MOV.U32 R15, RZ, RZ, -0x1 ;  /* 0xffffffffff0f7424 */ /* 0x000fce00078e00ff */
[----:B------:R-:W-:Y:S05]  /*a3d0*/  WARPSYNC.COLLECTIVE R15, `(.L_x_655) ;  /* 0x000000000f087348 */ /* 0x000fea0003c00000 */
[----:B------:R1:W2:Y:S02]  /*a3e0*/  SHFL.IDX P6, R14, R13, R12, R11 ;  /* 0x0000000c0d0e7389 */ /* 0x0002a400000c000b */
[----:B-12---:R-:W-:Y:S01]  /*a3f0*/  ENDCOLLECTIVE ;  /* 0x000000000000791b */ /* 0x006fe20003800000 */
.L_x_655:
[----:B------:R-:W-:Y:S05]  /*a400*/  BRA `(.L_x_656) ;  /* 0xffffff6c00947947 */ /* 0x000fea000383ffff */
.L_x_528:
[----:B--2---:R-:W-:-:S04]  /*a410*/  IMAD.U32 R7, RZ, RZ, UR36 ;  /* 0x00000024ff077e24 */ /* 0x004fc8000f8e00ff */
[----:B------:R2:W3:Y:S03]  /*a420*/  SYNCS.PHASECHK.TRANS64.TRYWAIT P0, [R7+URZ+0x36400], R11 ;  /* 0x0364000b070075a7 */ /* 0x0004e6000800017f */
[----:B---3--:R-:W-:Y:S05]  /*a430*/  @!P0 NANOSLEEP.SYNCS 0x989680 ;  /* 0x009896800000895d */ /* 0x008fea0003900000 */
[----:B------:R-:W3:Y:S02]  /*a440*/  @!P0 SYNCS.PHASECHK.TRANS64 P0, [R7+URZ+0x36400], R11 ;  /* 0x0364000b070085a7 */ /* 0x000ee4000800007f */
[----:B---3--:R-:W-:Y:S05]  /*a450*/  @!P0 BRA `(.L_x_528) ;  /* 0xfffffffc00ec8947 */ /* 0x008fea000383ffff */
[----:B------:R-:W-:Y:S05]  /*a460*/  BRA `(.L_x_527) ;  /* 0xffffff6c00e47947 */ /* 0x000fea000383ffff */
.L_x_532:
[----:B--2---:R2:W3:Y:S02]  /*a470*/  SYNCS.PHASECHK.TRANS64.TRYWAIT P1, [R4+URZ+0x36410], R11 ;  /* 0x0364100b040075a7 */ /* 0x0044e4000802017f */
[----:B---3--:R-:W-:Y:S05]  /*a480*/  @!P1 NANOSLEEP.SYNCS 0x989680 ;  /* 0x009896800000995d */ /* 0x008fea0003900000 */
[----:B------:R-:W3:Y:S02]  /*a490*/  @!P1 SYNCS.PHASECHK.TRANS64 P1, [R4+URZ+0x36410], R11 ;  /* 0x0364100b040095a7 */ /* 0x000ee4000802007f */
[----:B---3--:R-:W-:Y:S05]  /*a4a0*/  @!P1 BRA `(.L_x_532) ;  /* 0xfffffffc00f09947 */ /* 0x008fea000383ffff */
[----:B------:R-:W-:Y:S05]  /*a4b0*/  BRA `(.L_x_531) ;  /* 0xffffff74008c7947 */ /* 0x000fea000383ffff */
.L_x_536:
[----:B--2---:R-:W-:-:S04]  /*a4c0*/  IMAD.U32 R120, RZ, RZ, UR36 ;  /* 0x00000024ff787e24 */ /* 0x004fc8000f8e00ff */
[----:B------:R2:W3:Y:S03]  /*a4d0*/  SYNCS.PHASECHK.TRANS64.TRYWAIT P1, [R120+URZ+0x36430], R15 ;  /* 0x0364300f780075a7 */ /* 0x0004e6000802017f */
[----:B---3--:R-:W-:Y:S05]  /*a4e0*/  @!P1 NANOSLEEP.SYNCS 0x989680 ;  /* 0x009896800000995d */ /* 0x008fea0003900000 */
[----:B------:R-:W3:Y:S02]  /*a4f0*/  @!P1 SYNCS.PHASECHK.TRANS64 P1, [R120+URZ+0x36430], R15 ;  /* 0x0364300f780095a7 */ /* 0x000ee4000802007f */
[----:B---3--:R-:W-:Y:S05]  /*a500*/  @!P1 BRA `(.L_x_536) ;  /* 0xfffffffc00ec9947 */ /* 0x008fea000383ffff */
[----:B------:R-:W-:Y:S05]  /*a510*/  BRA `(.L_x_535) ;  /* 0xffffff7c00a87947 */ /* 0x000fea000383ffff */
.L_x_630:
[----:B-1----:R1:W2:Y:S02]  /*a520*/  SYNCS.PHASECHK.TRANS64.TRYWAIT P1, [R12+URZ+0x36420], R11 ;  /* 0x0364200b0c0075a7 */ /* 0x0022a4000802017f */
[----:B--2---:R-:W-:Y:S05]  /*a530*/  @!P1 NANOSLEEP.SYNCS 0x989680 ;  /* 0x009896800000995d */ /* 0x004fea0003900000 */
[----:B------:R-:W2:Y:S02]  /*a540*/  @!P1 SYNCS.PHASECHK.TRANS64 P1, [R12+URZ+0x36420], R11 ;  /* 0x0364200b0c0095a7 */ /* 0x000ea4000802007f */
[----:B--2---:R-:W-:Y:S05]  /*a550*/  @!P1 BRA `(.L_x_630) ;  /* 0xfffffffc00f09947 */ /* 0x004fea000383ffff */
[----:B------:R-:W-:Y:S05]  /*a560*/  BRA `(.L_x_657) ;  /* 0xffffffe000107947 */ /* 0x000fea000383ffff */
.L_x_634:
[----:B-1----:R1:W2:Y:S02]  /*a570*/  SYNCS.PHASECHK.TRANS64.TRYWAIT P1, [R12+URZ+0x36438], R11 ;  /* 0x0364380b0c0075a7 */ /* 0x0022a4000802017f */
[----:B--2---:R-:W-:Y:S05]  /*a580*/  @!P1 NANOSLEEP.SYNCS 0x989680 ;  /* 0x009896800000995d */ /* 0x004fea0003900000 */
[----:B------:R-:W2:Y:S02]  /*a590*/  @!P1 SYNCS.PHASECHK.TRANS64 P1, [R12+URZ+0x36438], R11 ;  /* 0x0364380b0c0095a7 */ /* 0x000ea4000802007f */
[----:B--2---:R-:W-:Y:S05]  /*a5a0*/  @!P1 BRA `(.L_x_634) ;  /* 0xfffffffc00f09947 */ /* 0x004fea000383ffff */
[----:B------:R-:W-:Y:S05]  /*a5b0*/  BRA `(.L_x_658) ;  /* 0xffffffe400b87947 */ /* 0x000fea000383ffff */
.L_x_636:
[----:B--2---:R2:W3:Y:S02]  /*a5c0*/  SYNCS.PHASECHK.TRANS64.TRYWAIT P1, [R12+URZ+0x36428], R27 ;  /* 0x0364281b0c0075a7 */ /* 0x0044e4000802017f */
[----:B---3--:R-:W-:Y:S05]  /*a5d0*/  @!P1 NANOSLEEP.SYNCS 0x989680 ;  /* 0x009896800000995d */ /* 0x008fea0003900000 */
[----:B------:R-:W3:Y:S02]  /*a5e0*/  @!P1 SYNCS.PHASECHK.TRANS64 P1, [R12+URZ+0x36428], R27 ;  /* 0x0364281b0c0095a7 */ /* 0x000ee4000802007f */
[----:B---3--:R-:W-:Y:S05]  /*a5f0*/  @!P1 BRA `(.L_x_636) ;  /* 0xfffffffc00f09947 */ /* 0x008fea000383ffff */
[----:B------:R-:W-:Y:S05]  /*a600*/  BRA `(.L_x_659) ;  /* 0xffffffe800807947 */ /* 0x000fea000383ffff */
.L_x_638:
[----:B--2---:R2:W3:Y:S02]  /*a610*/  SYNCS.PHASECHK.TRANS64.TRYWAIT P1, [R12+URZ+0x36438], R28 ;  /* 0x0364381c0c0075a7 */ /* 0x0044e4000802017f */
[----:B---3--:R-:W-:Y:S05]  /*a620*/  @!P1 NANOSLEEP.SYNCS 0x989680 ;  /* 0x009896800000995d */ /* 0x008fea0003900000 */
[----:B------:R-:W3:Y:S02]  /*a630*/  @!P1 SYNCS.PHASECHK.TRANS64 P1, [R12+URZ+0x36438], R28 ;  /* 0x0364381c0c0095a7 */ /* 0x000ee4000802007f */
[----:B---3--:R-:W-:Y:S05]  /*a640*/  @!P1 BRA `(.L_x_638) ;  /* 0xfffffffc00f09947 */ /* 0x008fea000383ffff */
[----:B------:R-:W-:Y:S05]  /*a650*/  BRA `(.L_x_660) ;  /* 0xffffffec00187947 */ /* 0x000fea000383ffff */
.L_x_640:
[----:B------:R-:W-:-:S07]  /*a660*/  SHF.L.U32 R5, R0, 0x1f, RZ ;  /* 0x0000001f00057819 */ /* 0x000fce00000006ff */
.L_x_661:
[----:B---3--:R3:W4:Y:S02]  /*a670*/  SYNCS.PHASECHK.TRANS64.TRYWAIT P1, [R12+URZ+0x36420], R5 ;  /* 0x036420050c0075a7 */ /* 0x008724000802017f */
[----:B----4-:R-:W-:Y:S05]  /*a680*/  @!P1 NANOSLEEP.SYNCS 0x989680 ;  /* 0x009896800000995d */ /* 0x010fea0003900000 */
[----:B------:R-:W4:Y:S02]  /*a690*/  @!P1 SYNCS.PHASECHK.TRANS64 P1, [R12+URZ+0x36420], R5 ;  /* 0x036420050c0095a7 */ /* 0x000f24000802007f */
[----:B----4-:R-:W-:Y:S05]  /*a6a0*/  @!P1 BRA `(.L_x_661) ;  /* 0xfffffffc00f09947 */ /* 0x010fea000383ffff */
[----:B------:R-:W-:Y:S05]  /*a6b0*/  BRA `(.L_x_662) ;  /* 0xffffffec00b07947 */ /* 0x000fea000383ffff */
.L_x_643:
[----:B---3--:R3:W4:Y:S02]  /*a6c0*/  SYNCS.PHASECHK.TRANS64.TRYWAIT P1, [R12+URZ+0x36438], R11 ;  /* 0x0364380b0c0075a7 */ /* 0x008724000802017f */
[----:B----4-:R-:W-:Y:S05]  /*a6d0*/  @!P1 NANOSLEEP.SYNCS 0x989680 ;  /* 0x009896800000995d */ /* 0x010fea0003900000 */
[----:B------:R-:W4:Y:S02]  /*a6e0*/  @!P1 SYNCS.PHASECHK.TRANS64 P1, [R12+URZ+0x36438], R11 ;  /* 0x0364380b0c0095a7 */ /* 0x000f24000802007f */
[----:B----4-:R-:W-:Y:S05]  /*a6f0*/  @!P1 BRA `(.L_x_643) ;  /* 0xfffffffc00f09947 */ /* 0x010fea000383ffff */
[----:B------:R-:W-:Y:S05]  /*a700*/  BRA `(.L_x_663) ;  /* 0xfffffff0005c7947 */ /* 0x000fea000383ffff */
.L_x_645:
[----:B----4-:R4:W1:Y:S02]  /*a710*/  SYNCS.PHASECHK.TRANS64.TRYWAIT P1, [R12+URZ+0x36428], R5 ;  /* 0x036428050c0075a7 */ /* 0x010864000802017f */
[----:B-1----:R-:W-:Y:S05]  /*a720*/  @!P1 NANOSLEEP.SYNCS 0x989680 ;  /* 0x009896800000995d */ /* 0x002fea0003900000 */
[----:B------:R-:W1:Y:S02]  /*a730*/  @!P1 SYNCS.PHASECHK.TRANS64 P1, [R12+URZ+0x36428], R5 ;  /* 0x036428050c0095a7 */ /* 0x000e64000802007f */
[----:B-1----:R-:W-:Y:S05]  /*a740*/  @!P1 BRA `(.L_x_645) ;  /* 0xfffffffc00f09947 */ /* 0x002fea000383ffff */
[----:B------:R-:W-:Y:S05]  /*a750*/  BRA `(.L_x_664) ;  /* 0xfffffff400087947 */ /* 0x000fea000383ffff */
.L_x_647:
[----:B----4-:R4:W1:Y:S02]  /*a760*/  SYNCS.PHASECHK.TRANS64.TRYWAIT P1, [R12+URZ+0x36438], R3 ;  /* 0x036438030c0075a7 */ /* 0x010864000802017f */
[----:B-1----:R-:W-:Y:S05]  /*a770*/  @!P1 NANOSLEEP.SYNCS 0x989680 ;  /* 0x009896800000995d */ /* 0x002fea0003900000 */
[----:B------:R-:W1:Y:S02]  /*a780*/  @!P1 SYNCS.PHASECHK.TRANS64 P1, [R12+URZ+0x36438], R3 ;  /* 0x036438030c0095a7 */ /* 0x000e64000802007f */
[----:B-1----:R-:W-:Y:S05]  /*a790*/  @!P1 BRA `(.L_x_647) ;  /* 0xfffffffc00f09947 */ /* 0x002fea000383ffff */
[----:B------:R-:W-:Y:S05]  /*a7a0*/  BRA `(.L_x_665) ;  /* 0xfffffff400a47947 */ /* 0x000fea000383ffff */
.L_x_649:
[----:B------:R-:W-:Y:S01]  /*a7b0*/  BSSY B0, `(.L_x_666) ;  /* 0x0000006000007945 */ /* 0x000fe20003800000 */
[----:B------:R-:W-:-:S07]  /*a7c0*/  IMAD.MOV.U32 R15, RZ, RZ, -0x1 ;  /* 0xffffffffff0f7424 */ /* 0x000fce00078e00ff */
[----:B-123--:R-:W-:Y:S05]  /*a7d0*/  WARPSYNC.COLLECTIVE R15, `(.L_x_667) ;  /* 0x000000000f0c7348 */ /* 0x00efea0003c00000 */
[----:B------:R-:W-:Y:S02]  /*a7e0*/  ELECT P6, UR62, PT ;  /* 0x00000000003e782f */ /* 0x000fe400038c0000 */
[----:B------:R-:W-:Y:S01]  /*a7f0*/  MOV R14, UR62 ;  /* 0x0000003e000e7c02 */ /* 0x000fe20008000f00 */
[----:B-123--:R-:W-:Y:S10]  /*a800*/  ENDCOLLECTIVE ;  /* 0x000000000000791b */ /* 0x00eff40003800000 */
.L_x_667:
[----:B------:R-:W-:Y:S05]  /*a810*/  BSYNC B0 ;  /* 0x0000000000007941 */ /* 0x000fea0003800000 */
.L_x_666:
[----:B------:R-:W-:Y:S05]  /*a820*/  BRA `(.L_x_668) ;  /* 0xfffffff800607947 */ /* 0x000fea000383ffff */
.L_x_651:
[----:B----4-:R4:W1:Y:S02]  /*a830*/  SYNCS.PHASECHK.TRANS64.TRYWAIT P0, [R7+URZ], R6 ;  /* 0x00000006070075a7 */ /* 0x010864000800017f */
[----:B-1----:R-:W-:Y:S05]  /*a840*/  @!P0 NANOSLEEP.SYNCS 0x989680 ;  /* 0x009896800000895d */ /* 0x002fea0003900000 */
[----:B------:R-:W1:Y:S02]  /*a850*/  @!P0 SYNCS.PHASECHK.TRANS64 P0, [R7+URZ], R6 ;  /* 0x00000006070085a7 */ /* 0x000e64000800007f */
[----:B-1----:R-:W-:Y:S05]  /*a860*/  @!P0 BRA `(.L_x_651) ;  /* 0xfffffffc00f08947 */ /* 0x002fea000383ffff */
[----:B------:R-:W-:Y:S05]  /*a870*/  BRA `(.L_x_669) ;  /* 0xfffffff8009c7947 */ /* 0x000fea000383ffff */
.L_x_652:
[----:B------:R1:W1:Y:S02]  /*a880*/  SYNCS.PHASECHK.TRANS64.TRYWAIT P0, [R5+URZ], R0 ;  /* 0x00000000050075a7 */ /* 0x000264000800017f */
[----:B-1----:R-:W-:Y:S05]  /*a890*/  @!P0 NANOSLEEP.SYNCS 0x989680 ;  /* 0x009896800000895d */ /* 0x002fea0003900000 */
[----:B------:R-:W1:Y:S02]  /*a8a0*/  @!P0 SYNCS.PHASECHK.TRANS64 P0, [R5+URZ], R0 ;  /* 0x00000000050085a7 */ /* 0x000e64000800007f */
[----:B-1----:R-:W-:Y:S05]  /*a8b0*/  @!P0 BRA `(.L_x_652) ;  /* 0xfffffffc00f08947 */ /* 0x002fea000383ffff */
[----:B------:R-:W-:Y:S05]  /*a8c0*/  BRA `(.L_x_670) ;  /* 0xfffffff800907947 */ /* 0x000fea000383ffff */
.L_x_671:
        /* <DEDUP_REMOVED lines=11> */
.L_x_7653:


//--------------------- .text._ZN7cutlass13device_kernelIN5flash11enable_sm90INS1_16FlashAttnBwdSm90INS1_25CollectiveMainloopBwdSm90ILi2ELi1ELi1EN4cute5tupleIJNS5_1CILi1EEES8_S8_EEENS6_IJNS7_ILi64EEENS7_ILi96EEENS7_ILi192EEEEEENS_6half_tEfNS_4arch4Sm90ELb0ELb0ELb1ELb1ELb1ELb0ELb1ELb0ELi3ELi1ELi1ELi1ELb0EEENS1_21CollectiveEpilogueBwdISD_SE_SG_Li384ELb1ELb1ELi3EEENS1_19SingleTileSchedulerILb1ELb0ELb0ELi96EEEEEEEEEvNT_6ParamsE --------------------------
	.section	.text._ZN7cutlass13device_kernelIN5flash11enable_sm90INS1_16FlashAttnBwdSm90INS1_25CollectiveMainloopBwdSm90ILi2ELi1ELi1EN4cute5tupleIJNS5_1CILi1EEES8_S8_EEENS6_IJNS7_ILi64EEENS7_ILi96EEENS7_ILi192EEEEEENS_6half_tEfNS_4arch4Sm90ELb0ELb0ELb1ELb1ELb1ELb0ELb1ELb0ELi3ELi1ELi1ELi1ELb0EEENS1_21CollectiveEpilogueBwdISD_SE_SG_Li384ELb1ELb1ELi3EEENS1_19SingleTileSchedulerILb1ELb0ELb0ELi96EEEEEEEEEvNT_6ParamsE,"ax",@progbits
	.align	128
.text._ZN7cutlass13device_kernelIN5flash11enable_sm90INS1_16FlashAttnBwdSm90INS1_25CollectiveMainloopBwdSm90ILi2ELi1ELi1EN4cute5tupleIJNS5_1CILi1EEES8_S8_EEENS6_IJNS7_ILi64EEENS7_ILi96EEENS7_ILi192EEEEEENS_6half_tEfNS_4arch4Sm90ELb0ELb0ELb1ELb1ELb1ELb0ELb1ELb0ELi3ELi1ELi1ELi1ELb0EEENS1_21CollectiveEpilogueBwdISD_SE_SG_Li384ELb1ELb1ELi3EEENS1_19SingleTileSchedulerILb1ELb0ELb0ELi96EEEEEEEEEvNT_6ParamsE:
        .type           _ZN7cutlass13device_kernelIN5flash11enable_sm90INS1_16FlashAttnBwdSm90INS1_25CollectiveMainloopBwdSm90ILi2ELi1ELi1EN4cute5tupleIJNS5_1CILi1EEES8_S8_EEENS6_IJNS7_ILi64EEENS7_ILi96EEENS7_ILi192EEEEEENS_6half_tEfNS_4arch4Sm90ELb0ELb0ELb1ELb1ELb1ELb0ELb1ELb0ELi3ELi1ELi1ELi1ELb0EEENS1_21CollectiveEpilogueBwdISD_SE_SG_Li384ELb1ELb1ELi3EEENS1_19SingleTileSchedulerILb1ELb0ELb0ELi96EEEEEEEEEvNT_6ParamsE,@function
        .size           _ZN7cutlass13device_kernelIN5flash11enable_sm90INS1_16FlashAttnBwdSm90INS1_25CollectiveMainloopBwdSm90ILi2ELi1ELi1EN4cute5tupleIJNS5_1CILi1EEES8_S8_EEENS6_IJNS7_ILi64EEENS7_ILi96EEENS7_ILi192EEEEEENS_6half_tEfNS_4arch4Sm90ELb0ELb0ELb1ELb1ELb1ELb0ELb1ELb0ELi3ELi1ELi1ELi1ELb0EEENS1_21CollectiveEpilogueBwdISD_SE_SG_Li384ELb1ELb1ELi3EEENS1_19SingleTileSchedulerILb1ELb0ELb0ELi96EEEEEEEEEvNT_6ParamsE,(.L_x_7654 - _ZN7cutlass13device_kernelIN5flash11enable_sm90INS1_16FlashAttnBwdSm90INS1_25CollectiveMainloopBwdSm90ILi2ELi1ELi1EN4cute5tupleIJNS5_1CILi1EEES8_S8_EEENS6_IJNS7_ILi64EEENS7_ILi96EEENS7_ILi192EEEEEENS_6half_tEfNS_4arch4Sm90ELb0ELb0ELb1ELb1ELb1ELb0ELb1ELb0ELi3ELi1ELi1ELi1ELb0EEENS1_21CollectiveEpilogueBwdISD_SE_SG_Li384ELb1ELb1ELi3EEENS1_19SingleTileSchedulerILb1ELb0ELb0ELi96EEEEEEEEEvNT_6ParamsE)
        .other          _ZN7cutlass13device_kernelIN5flash11enable_sm90INS1_16FlashAttnBwdSm90INS1_25CollectiveMainloopBwdSm90ILi2ELi1ELi1EN4cute5tupleIJNS5_1CILi1EEES8_S8_EEENS6_IJNS7_ILi64EEENS7_ILi96EEENS7_ILi192EEEEEENS_6half_tEfNS_4arch4Sm90ELb0ELb0ELb1ELb1ELb1ELb0ELb1ELb0ELi3ELi1ELi1ELi1ELb0EEENS1_21CollectiveEpilogueBwdISD_SE_SG_Li384ELb1ELb1ELi3EEENS1_19SingleTileSchedulerILb1ELb0ELb0ELi96EEEEEEEEEvNT_6ParamsE,@"STO_CUDA_ENTRY STV_DEFAULT"
_ZN7cutlass13device_kernelIN5flash11enable_sm90INS1_16FlashAttnBwdSm90INS1_25CollectiveMainloopBwdSm90ILi2ELi1ELi1EN4cute5tupleIJNS5_1CILi1EEES8_S8_EEENS6_IJNS7_ILi64EEENS7_ILi96EEENS7_ILi192EEEEEENS_6half_tEfNS_4arch4Sm90ELb0ELb0ELb1ELb1ELb1ELb0ELb1ELb0ELi3ELi1ELi1ELi1ELb0EEENS1_21CollectiveEpilogueBwdISD_SE_SG_Li384ELb1ELb1ELi3EEENS1_19SingleTileSchedulerILb1ELb0ELb0ELi96EEEEEEEEEvNT_6ParamsE:
        /* <DEDUP_REMOVED lines=23> */
.L_x_673:
[----:B------:R-:W-:Y:S05]  /*0170*/  BSYNC B0 ;  /* 0x0000000000007941 */ /* 0x000fea0003800000 */
.L_x_672:
        /* <DEDUP_REMOVED lines=34> */
.L_x_674:
        /* <DEDUP_REMOVED lines=20> */
.L_x_675:
        /* <DEDUP_REMOVED lines=8> */
.L_x_678:
        /* <DEDUP_REMOVED lines=21> */
.L_x_679:
        /* <DEDUP_REMOVED lines=10> */
.L_x_681:
[----:B------:R-:W2:Y:S02]  /*0750*/  LDC R0, c[0x0][0x8bc] ;  /* 0x00022f00ff007b82 */ /* 0x000ea40000000800 */
.L_x_680:
        /* <DEDUP_REMOVED lines=15> */
.L_x_683:
        /* <DEDUP_REMOVED lines=10> */
.L_x_684:
        /* <DEDUP_REMOVED lines=8> */
.L_x_685:
        /* <DEDUP_REMOVED lines=9> */
.L_x_686:
        /* <DEDUP_REMOVED lines=76> */
.L_x_689:
        /* <DEDUP_REMOVED lines=15> */
.L_x_688:
        /* <DEDUP_REMOVED lines=20> */
.L_x_691:
        /* <DEDUP_REMOVED lines=15> */
.L_x_690:
        /* <DEDUP_REMOVED lines=8> */
.L_x_838:
        /* <DEDUP_REMOVED lines=26> */
.L_x_693:
        /* <DEDUP_REMOVED lines=100> */
.L_x_705:
[----:B------:R-:W-:-:S13]  /*1a40*/  ISETP.NE.AND P0, PT, R9, 0x3, PT ;  /* 0x000000030900780c */ /* 0x000fda0003f05270 */
[----:B------:R-:W-:Y:S05]  /*1a50*/  @!P0 BRA `(.L_x_695) ;  /* 0x0000000000048947 */ /* 0x000fea0003800000 */
[----:B------:R-:W-:Y:S01]  /*1a60*/  BPT.TRAP 0x1 ;  /* 0x000000040000795c */ /* 0x000fe20000300000 */
.L_x_695:
[----:B------:R-:W-:Y:S02]  /*1a70*/  LEA R4, R3, UR36, 0x3 ;  /* 0x0000002403047c11 */ /* 0x000fe4000f8e18ff */
[----:B------:R-:W-:-:S04]  /*1a80*/  SHF.L.U32 R11, R7, 0x1f, RZ ;  /* 0x0000001f070b7819 */ /* 0x000fc800000006ff */
[----:B------:R1:W2:Y:S01]  /*1a90*/  SYNCS.PHASECHK.TRANS64.TRYWAIT P1, [R4+URZ+0x36410], R11 ;  /* 0x0364100b040075a7 */ /* 0x0002a2000802017f */
[----:B------:R-:W-:Y:S05]  /*1aa0*/  @!P0 BRA `(.L_x_696) ;  /* 0x0000000000048947 */ /* 0x000fea0003800000 */
[----:B------:R-:W-:Y:S01]  /*1ab0*/  BPT.TRAP 0x1 ;  /* 0x000000040000795c */ /* 0x000fe20000300000 */
.L_x_696:
[----:B--2---:R-:W-:Y:S05]  /*1ac0*/  @P1 BRA `(.L_x_697) ;  /* 0x0000000000081947 */ /* 0x004fea0003800000 */
[----:B------:R-:W2:Y:S02]  /*1ad0*/  SYNCS.PHASECHK.TRANS64.TRYWAIT P1, [R4+URZ+0x36410], R11 ;  /* 0x0364100b040075a7 */ /* 0x000ea4000802017f */
[----:B--2---:R-:W-:Y:S05]  /*1ae0*/  @!P1 BRA `(.L_x_698) ;  /* 0x0000009000549947 */ /* 0x004fea0003800000 */
.L_x_697:
        /* <DEDUP_REMOVED lines=104> */
.L_x_699:
[----:B------:R-:W-:-:S04]  /*2170*/  SHF.L.U32 R15, R6, 0x1f, RZ ;  /* 0x0000001f060f7819 */ /* 0x000fc800000006ff */
[----:B------:R1:W1:Y:S01]  /*2180*/  SYNCS.PHASECHK.TRANS64.TRYWAIT P1, [UR36+0x36430], R15 ;  /* 0x0364300fff0075a7 */ /* 0x0002620008020164 */
[----:B------:R-:W-:Y:S05]  /*2190*/  @!P0 BRA `(.L_x_700) ;  /* 0x0000000000048947 */ /* 0x000fea0003800000 */
[----:B------:R-:W-:Y:S01]  /*21a0*/  BPT.TRAP 0x1 ;  /* 0x000000040000795c */ /* 0x000fe20000300000 */
.L_x_700:
        /* <DEDUP_REMOVED lines=33> */
.L_x_701:
        /* <DEDUP_REMOVED lines=340> */
.L_x_703:
        /* <DEDUP_REMOVED lines=60> */
.L_x_704:
        /* <DEDUP_REMOVED lines=63> */
.L_x_687:
        /* <DEDUP_REMOVED lines=129> */
.L_x_707:
        /* <DEDUP_REMOVED lines=54> */
.L_x_709:
[----:B------:R-:W-:Y:S05]  /*4c20*/  BSYNC B0 ;  /* 0x0000000000007941 */ /* 0x000fea0003800000 */
.L_x_708:
        /* <DEDUP_REMOVED lines=15> */
.L_x_711:
[----:B------:R-:W-:Y:S05]  /*4d20*/  BSYNC B0 ;  /* 0x0000000000007941 */ /* 0x000fea0003800000 */
.L_x_710:
        /* <DEDUP_REMOVED lines=18> */
.L_x_713:
[----:B------:R-:W-:Y:S05]  /*4e50*/  BSYNC B0 ;  /* 0x0000000000007941 */ /* 0x000fea0003800000 */
.L_x_712:
        /* <DEDUP_REMOVED lines=17> */
.L_x_715:
[----:B------:R-:W-:Y:S05]  /*4f70*/  BSYNC B0 ;  /* 0x0000000000007941 */ /* 0x000fea0003800000 */
.L_x_714:
        /* <DEDUP_REMOVED lines=18> */
.L_x_717:
[----:B------:R-:W-:Y:S05]  /*50a0*/  BSYNC B0 ;  /* 0x0000000000007941 */ /* 0x000fea0003800000 */
.L_x_716:
        /* <DEDUP_REMOVED lines=20> */
.L_x_719:
[----:B------:R-:W-:Y:S05]  /*51f0*/  BSYNC B0 ;  /* 0x0000000000007941 */ /* 0x000fea0003800000 */
.L_x_718:
        /* <DEDUP_REMOVED lines=26> */
.L_x_721:
[----:B------:R-:W-:Y:S05]  /*53a0*/  BSYNC B0 ;  /* 0x0000000000007941 */ /* 0x000fea0003800000 */
.L_x_720:
        /* <DEDUP_REMOVED lines=15> */
.L_x_723:
[----:B------:R-:W-:Y:S05]  /*54a0*/  BSYNC B0 ;  /* 0x0000000000007941 */ /* 0x000fea0003800000 */
.L_x_722:
        /* <DEDUP_REMOVED lines=15> */
.L_x_725:
[----:B------:R-:W-:Y:S05]  /*55a0*/  BSYNC B0 ;  /* 0x0000000000007941 */ /* 0x000fea0003800000 */
.L_x_724:
        /* <DEDUP_REMOVED lines=15> */
.L_x_727:
[----:B------:R-:W-:Y:S05]  /*56a0*/  BSYNC B0 ;  /* 0x0000000000007941 */ /* 0x000fea0003800000 */
.L_x_726:
        /* <DEDUP_REMOVED lines=15> */
.L_x_729:
[----:B------:R-:W-:Y:S05]  /*57a0*/  BSYNC B0 ;  /* 0x0000000000007941 */ /* 0x000fea0003800000 */
.L_x_728:
        /* <DEDUP_REMOVED lines=15> */
.L_x_706:
        /* <DEDUP_REMOVED lines=31> */
.L_x_730:
        /* <DEDUP_REMOVED lines=45> */
.L_x_732:
[----:B------:R-:W-:Y:S05]  /*5d60*/  BSYNC B0 ;  /* 0x0000000000007941 */ /* 0x000fea0003800000 */
.L_x_731:
        /* <DEDUP_REMOVED lines=16> */
.L_x_734:
[----:B------:R-:W-:Y:S05]  /*5e70*/  BSYNC B0 ;  /* 0x0000000000007941 */ /* 0x000fea0003800000 */
.L_x_733:
        /* <DEDUP_REMOVED lines=16> */
.L_x_736:
[----:B------:R-:W-:Y:S05]  /*5f80*/  BSYNC B0 ;  /* 0x0000000000007941 */ /* 0x000fea0003800000 */
.L_x_735:
        /* <DEDUP_REMOVED lines=17> */
.L_x_738:
[----:B------:R-:W-:Y:S05]  /*60a0*/  BSYNC B0 ;  /* 0x0000000000007941 */ /* 0x000fea0003800000 */
.L_x_737:
        /* <DEDUP_REMOVED lines=16> */
.L_x_740:
[----:B------:R-:W-:Y:S05]  /*61b0*/  BSYNC B0 ;  /* 0x0000000000007941 */ /* 0x000fea0003800000 */
.L_x_739:
        /* <DEDUP_REMOVED lines=20> */
.L_x_742:
[----:B------:R-:W-:Y:S05]  /*6300*/  BSYNC B0 ;  /* 0x0000000000007941 */ /* 0x000fea0003800000 */
.L_x_741:
        /* <DEDUP_REMOVED lines=24> */
.L_x_744:
[----:B------:R-:W-:Y:S05]  /*6490*/  BSYNC B0 ;  /* 0x0000000000007941 */ /* 0x000fea0003800000 */
.L_x_743:
        /* <DEDUP_REMOVED lines=15> */
.L_x_746:
[----:B------:R-:W-:Y:S05]  /*6590*/  BSYNC B0 ;  /* 0x0000000000007941 */ /* 0x000fea0003800000 */
.L_x_745:
        /* <DEDUP_REMOVED lines=15> */
.L_x_748:
[----:B------:R-:W-:Y:S05]  /*6690*/  BSYNC B0 ;  /* 0x0000000000007941 */ /* 0x000fea0003800000 */
.L_x_747:
        /* <DEDUP_REMOVED lines=15> */
.L_x_750:
[----:B------:R-:W-:Y:S05]  /*6790*/  BSYNC B0 ;  /* 0x0000000000007941 */ /* 0x000fea0003800000 */
.L_x_749:
        /* <DEDUP_REMOVED lines=15> */
.L_x_752:
[----:B------:R-:W-:Y:S05]  /*6890*/  BSYNC B0 ;  /* 0x0000000000007941 */ /* 0x000fea0003800000 */
.L_x_751:
        /* <DEDUP_REMOVED lines=15> */
.L_x_677:
        /* <DEDUP_REMOVED lines=9> */
[----:B------:R-:W1:Y:S01]  /*6a20*/  S2UR UR18, SR_CTAID.X ;  /* 0x00000000001279c3 */ /* 0x000e620000002500 */
[----:B------:R-:W-:-:S04]  /*6a30*/  ISETP.NE.U32.AND P0, PT, RZ, UR4, PT ;  /* 0x00000004ff007c0c */ /* 0x000fc8000bf05070 */
[----:B------:R-:W-:-:S03]  /*6a40*/  ISETP.NE.AND.EX P0, PT, RZ, UR5, PT, P0 ;  /* 0x00000005ff007c0c */ /* 0x000fc6000bf05300 */
[----:B------:R-:W2:Y:S10]  /*6a50*/  S2UR UR11, SR_CTAID.Z ;  /* 0x00000000000b79c3 */ /* 0x000eb40000002700 */
[----:B------:R-:W-:Y:S05]  /*6a60*/  @!P0 BRA `(.L_x_754) ;  /* 0x00000000001c8947 */ /* 0x000fea0003800000 */
[----:B------:R-:W-:Y:S02]  /*6a70*/  ULDC.64 UR4, c[0x0][0x8d8] ;  /* 0x0002360000047ab9 */ /* 0x000fe40000000a00 */
[----:B--2---:R-:W-:-:S06]  /*6a80*/  UIMAD.WIDE UR4, UR11, 0x4, UR4 ;  /* 0x000000040b0478a5 */ /* 0x004fcc000f8e0204 */
[----:B------:R-:W-:Y:S02]  /*6a90*/  IMAD.U32 R2, RZ, RZ, UR4 ;  /* 0x00000004ff027e24 */ /* 0x000fe4000f8e00ff */
[----:B------:R-:W-:-:S05]  /*6aa0*/  IMAD.U32 R3, RZ, RZ, UR5 ;  /* 0x00000005ff037e24 */ /* 0x000fca000f8e00ff */
[----:B------:R-:W2:Y:S02]  /*6ab0*/  LDG.E R2, desc[UR38][R2.64] ;  /* 0x0000002602027981 */ /* 0x000ea4000c1e1900 */
[----:B--2---:R-:W-:Y:S01]  /*6ac0*/  R2UR UR4, R2 ;  /* 0x00000000020472ca */ /* 0x004fe200000e0000 */
[----:B------:R-:W-:-:S14]  /*6ad0*/  BRA `(.L_x_755) ;  /* 0x0000000000387947 */ /* 0x000fdc0003800000 */
.L_x_754:
[----:B------:R-:W-:Y:S02]  /*6ae0*/  ULDC.64 UR4, c[0x0][0x8d0] ;  /* 0x0002340000047ab9 */ /* 0x000fe40000000a00 */
[----:B------:R-:W-:-:S04]  /*6af0*/  ISETP.NE.U32.AND P0, PT, RZ, UR4, PT ;  /* 0x00000004ff007c0c */ /* 0x000fc8000bf05070 */
[----:B------:R-:W-:-:S13]  /*6b00*/  ISETP.NE.AND.EX P0, PT, RZ, UR5, PT, P0 ;  /* 0x00000005ff007c0c */ /* 0x000fda000bf05300 */
[----:B------:R-:W-:Y:S05]  /*6b10*/  @!P0 BRA `(.L_x_756) ;  /* 0x0000000000248947 */ /* 0x000fea0003800000 */
[----:B------:R-:W-:Y:S02]  /*6b20*/  ULDC.64 UR4, c[0x0][0x8d0] ;  /* 0x0002340000047ab9 */ /* 0x000fe40000000a00 */
[----:B--2---:R-:W-:-:S06]  /*6b30*/  UIMAD.WIDE UR4, UR11, 0x4, UR4 ;  /* 0x000000040b0478a5 */ /* 0x004fcc000f8e0204 */
[----:B------:R-:W-:Y:S02]  /*6b40*/  IMAD.U32 R2, RZ, RZ, UR4 ;  /* 0x00000004ff027e24 */ /* 0x000fe4000f8e00ff */
[----:B------:R-:W-:-:S05]  /*6b50*/  IMAD.U32 R3, RZ, RZ, UR5 ;  /* 0x00000005ff037e24 */ /* 0x000fca000f8e00ff */
[----:B------:R-:W2:Y:S04]  /*6b60*/  LDG.E R0, desc[UR38][R2.64] ;  /* 0x0000002602007981 */ /* 0x000ea8000c1e1900 */
[----:B------:R-:W2:Y:S02]  /*6b70*/  LDG.E R5, desc[UR38][R2.64+0x4] ;  /* 0x0000042602057981 */ /* 0x000ea4000c1e1900 */
[----:B--2---:R-:W-:-:S05]  /*6b80*/  IMAD.IADD R0, R5, 0x1, -R0 ;  /* 0x0000000105007824 */ /* 0x004fca00078e0a00 */
[----:B------:R-:W-:Y:S01]  /*6b90*/  R2UR UR4, R0 ;  /* 0x00000000000472ca */ /* 0x000fe200000e0000 */
[----:B------:R-:W-:-:S14]  /*6ba0*/  BRA `(.L_x_755) ;  /* 0x0000000000047947 */ /* 0x000fdc0003800000 */
.L_x_756:
[----:B------:R-:W-:-:S05]  /*6bb0*/  ULDC UR4, c[0x0][0x8bc] ;  /* 0x00022f0000047ab9 */ /* 0x000fca0000000800 */
.L_x_755:
[----:B-1----:R-:W-:-:S04]  /*6bc0*/  UIMAD UR5, UR18, 0x60, URZ ;  /* 0x00000060120578a4 */ /* 0x002fc8000f8e023f */
[----:B------:R-:W-:-:S04]  /*6bd0*/  UISETP.GE.AND UP0, UPT, UR5, UR4, UPT ;  /* 0x000000040500728c */ /* 0x000fc8000bf06270 */
[----:B--2---:R-:W-:-:S06]  /*6be0*/  USEL UR11, UR11, 0xffffffff, !UP0 ;  /* 0xffffffff0b0b7887 */ /* 0x004fcc000c000000 */
        /* <DEDUP_REMOVED lines=36> */
.L_x_757:
[----:B-----5:R-:W-:Y:S01]  /*6e30*/  ISETP.GE.AND P0, PT, R0, 0x1, PT ;  /* 0x000000010000780c */ /* 0x020fe20003f06270 */
[----:B------:R-:W-:Y:S01]  /*6e40*/  @UP0 USHF.R.S32.HI UR7, URZ, 0x1f, UR6 ;  /* 0x0000001f3f070899 */ /* 0x000fe20008011406 */
[----:B------:R-:W-:Y:S01]  /*6e50*/  UMOV UR4, URZ ;  /* 0x0000003f00047c82 */ /* 0x000fe20008000000 */
[----:B------:R-:W-:Y:S01]  /*6e60*/  UMOV UR5, URZ ;  /* 0x0000003f00057c82 */ /* 0x000fe20008000000 */
[----:B------:R-:W-:-:S04]  /*6e70*/  @UP0 UMOV UR4, UR6 ;  /* 0x0000000600040c82 */ /* 0x000fc80008000000 */
[----:B------:R-:W-:-:S05]  /*6e80*/  @UP0 UMOV UR5, UR7 ;  /* 0x0000000700050c82 */ /* 0x000fca0008000000 */
[----:B------:R-:W-:Y:S05]  /*6e90*/  @!P0 BRA `(.L_x_682) ;  /* 0x0000003c002c8947 */ /* 0x000fea0003800000 */
[----:B------:R-:W1:Y:S01]  /*6ea0*/  S2R R4, SR_TID.X ;  /* 0x0000000000047919 */ /* 0x000e620000002100 */
        /* <DEDUP_REMOVED lines=8> */
[----:B------:R-:W-:Y:S01]  /*6f30*/  USEL UR19, UR11, URZ, !UP0 ;  /* 0x0000003f0b137287 */ /* 0x000fe2000c000000 */
[----:B------:R-:W-:Y:S01]  /*6f40*/  LEA.HI R3, R3, R2, RZ, 0x6 ;  /* 0x0000000203037211 */ /* 0x000fe200078f30ff */
[----:B------:R-:W-:-:S02]  /*6f50*/  USEL UR6, UR6, URZ, !UP0 ;  /* 0x0000003f06067287 */ /* 0x000fc4000c000000 */
[----:B------:R-:W-:Y:S01]  /*6f60*/  UIADD3 UR8, UP0, UR4, UR12, URZ ;  /* 0x0000000c04087290 */ /* 0x000fe2000ff1e03f */
[----:B------:R-:W-:Y:S01]  /*6f70*/  SHF.R.S32.HI R3, RZ, 0x6, R3 ;  /* 0x00000006ff037819 */ /* 0x000fe20000011403 */
[----:B------:R-:W-:Y:S01]  /*6f80*/  UIADD3 UR14, UR13, UR7, URZ ;  /* 0x000000070d0e7290 */ /* 0x000fe2000fffe03f */
[----:B------:R-:W-:Y:S01]  /*6f90*/  ULDC UR9, c[0x0][0x288] ;  /* 0x0000a20000097ab9 */ /* 0x000fe20000000800 */
[----:B------:R-:W-:Y:S01]  /*6fa0*/  ULDC UR10, c[0x0][0x760] ;  /* 0x0001d800000a7ab9 */ /* 0x000fe20000000800 */
[----:B------:R-:W-:Y:S01]  /*6fb0*/  ULDC.64 UR16, c[0x0][0x2e0] ;  /* 0x0000b80000107ab9 */ /* 0x000fe20000000a00 */
[----:B------:R-:W-:Y:S01]  /*6fc0*/  UIMAD UR11, UR11, UR9, URZ ;  /* 0x000000090b0b72a4 */ /* 0x000fe2000f8e023f */
[----:B------:R-:W-:Y:S01]  /*6fd0*/  VIMNMX R3, R3, 0x1, !PT ;  /* 0x0000000103037848 */ /* 0x000fe20007fe0100 */
[----:B------:R-:W-:Y:S02]  /*6fe0*/  UIMAD UR7, UR9, UR10, URZ ;  /* 0x0000000a090772a4 */ /* 0x000fe4000f8e023f */
[----:B------:R-:W-:Y:S01]  /*6ff0*/  UIADD3.X UR9, UR5, UR14, URZ, UP0, !UPT ;  /* 0x0000000e05097290 */ /* 0x000fe200087fe43f */
[----:B------:R-:W-:Y:S01]  /*7000*/  LOP3.LUT R6, R3, 0x1, RZ, 0xc0, !PT ;  /* 0x0000000103067812 */ /* 0x000fe200078ec0ff */
[----:B------:R-:W-:-:S02]  /*7010*/  UIMAD UR6, UR6, UR16, URZ ;  /* 0x00000010060672a4 */ /* 0x000fc4000f8e023f */
[----:B------:R-:W-:Y:S02]  /*7020*/  UIADD3 UR10, UP0, UR11, UR15, URZ ;  /* 0x0000000f0b0a7290 */ /* 0x000fe4000ff1e03f */
[----:B------:R-:W-:Y:S01]  /*7030*/  UIMAD UR15, UR19, UR17, UR6 ;  /* 0x00000011130f72a4 */ /* 0x000fe2000f8e0206 */
[----:B-1----:R-:W-:Y:S01]  /*7040*/  LOP3.LUT R0, R4, 0x1f, RZ, 0xc0, !PT ;  /* 0x0000001f04007812 */ /* 0x002fe200078ec0ff */
[----:B------:R-:W-:Y:S02]  /*7050*/  UIMAD.WIDE.U32 UR8, UR19, UR16, UR8 ;  /* 0x00000010130872a5 */ /* 0x000fe4000f8e0008 */
[----:B------:R-:W-:Y:S01]  /*7060*/  ULEA.HI.X.SX32 UR11, UR11, UR20, 0x1, UP0 ;  /* 0x000000140b0b7291 */ /* 0x000fe200080f0e3f */
[----:B------:R-:W-:Y:S01]  /*7070*/  ELECT P0, URZ, PT ;  /* 0x00000000003f782f */ /* 0x000fe20003800000 */
[----:B------:R-:W-:Y:S01]  /*7080*/  UIADD3 UR20, UR9, UR15, URZ ;  /* 0x0000000f09147290 */ /* 0x000fe2000fffe03f */
[----:B------:R-:W-:Y:S01]  /*7090*/  UMOV UR6, URZ ;  /* 0x0000003f00067c82 */ /* 0x000fe20008000000 */
[----:B------:R-:W-:Y:S10]  /*70a0*/  @!P1 BRA `(.L_x_758) ;  /* 0x0000000c00549947 */ /* 0x000ff40003800000 */
[----:B------:R-:W-:Y:S01]  /*70b0*/  UMOV UR13, UR14 ;  /* 0x0000000e000d7c82 */ /* 0x000fe20008000000 */
[----:B------:R-:W-:Y:S01]  /*70c0*/  ULDC.64 UR22, c[0x0][0x2c0] ;  /* 0x0000b00000167ab9 */ /* 0x000fe20000000a00 */
[----:B------:R-:W-:Y:S01]  /*70d0*/  UIMAD.WIDE.U32 UR12, UR19, UR16, UR12 ;  /* 0x00000010130c72a5 */ /* 0x000fe2000f8e000c */
[----:B------:R-:W-:Y:S01]  /*70e0*/  IMAD.IADD R4, R3, 0x1, -R6 ;  /* 0x0000000103047824 */ /* 0x000fe200078e0a06 */
[----:B------:R-:W-:Y:S02]  /*70f0*/  UMOV UR6, URZ ;  /* 0x0000003f00067c82 */ /* 0x000fe40008000000 */
[----:B------:R-:W-:-:S04]  /*7100*/  UIADD3 UR17, UP0, UR4, UR12, URZ ;  /* 0x0000000c04117290 */ /* 0x000fc8000ff1e03f */
[----:B------:R-:W-:Y:S02]  /*7110*/  UIADD3.X UR4, UR5, UR15, UR13, UP0, !UPT ;  /* 0x0000000f05047290 */ /* 0x000fe400087fe40d */
[----:B------:R-:W-:-:S04]  /*7120*/  ULEA UR16, UP0, UR17, UR22, 0x2 ;  /* 0x0000001611107291 */ /* 0x000fc8000f80103f */
[----:B------:R-:W-:Y:S02]  /*7130*/  ULEA.HI.X UR17, UR17, UR23, UR4, 0x2, UP0 ;  /* 0x0000001711117291 */ /* 0x000fe400080f1404 */
[----:B------:R-:W-:Y:S01]  /*7140*/  UIADD3 UR16, UP0, UR16, 0x4000, URZ ;  /* 0x0000400010107890 */ /* 0x000fe2000ff1e03f */
[----:B------:R-:W-:-:S03]  /*7150*/  UMOV UR4, URZ ;  /* 0x0000003f00047c82 */ /* 0x000fc60008000000 */
[----:B------:R-:W-:-:S12]  /*7160*/  UIADD3.X UR17, URZ, UR17, URZ, UP0, !UPT ;  /* 0x000000113f117290 */ /* 0x000fd800087fe43f */
.L_x_791:
        /* <DEDUP_REMOVED lines=13> */
.L_x_761:
[----:B------:R-:W2:Y:S04]  /*7240*/  LDG.E.STRONG.GPU R5, desc[UR38][R2.64] ;  /* 0x0000002602057981 */ /* 0x000ea8000c1ef900 */
[----:B--2---:R-:W-:Y:S01]  /*7250*/  CCTL.IVALL ;  /* 0x00000000ff00798f */ /* 0x004fe20002000000 */
[----:B------:R-:W-:Y:S05]  /*7260*/  YIELD ;  /* 0x0000000000007946 */ /* 0x000fea0003800000 */
[----:B------:R-:W-:-:S13]  /*7270*/  ISETP.NE.AND P1, PT, R5, UR18, PT ;  /* 0x0000001205007c0c */ /* 0x000fda000bf25270 */
[----:B------:R-:W-:Y:S05]  /*7280*/  @P1 BRA `(.L_x_761) ;  /* 0xfffffffc00ec1947 */ /* 0x000fea000383ffff */
.L_x_760:
[----:B------:R-:W-:Y:S05]  /*7290*/  BSYNC B0 ;  /* 0x0000000000007941 */ /* 0x000fea0003800000 */
.L_x_759:
[----:B------:R-:W-:-:S03]  /*72a0*/  UMOV UR5, 0xffffffff ;  /* 0xffffffff00057882 */ /* 0x000fc60000000000 */
[----:B------:R-:W-:Y:S05]  /*72b0*/  BRA.DIV UR5, `(.L_x_762) ;  /* 0x0000003a058c7947 */ /* 0x000fea000b800000 */
[----:B------:R-:W-:Y:S01]  /*72c0*/  NOP ;  /* 0x0000000000007918 */ /* 0x000fe20000000000 */
.L_x_841:
        /* <DEDUP_REMOVED lines=19> */
.L_x_764:
[----:B------:R-:W-:Y:S05]  /*7400*/  BSYNC B0 ;  /* 0x0000000000007941 */ /* 0x000fea0003800000 */
.L_x_763:
        /* <DEDUP_REMOVED lines=14> */
.L_x_766:
[----:B------:R-:W-:Y:S05]  /*74f0*/  BSYNC B0 ;  /* 0x0000000000007941 */ /* 0x000fea0003800000 */
.L_x_765:
        /* <DEDUP_REMOVED lines=15> */
.L_x_768:
[----:B------:R-:W-:Y:S05]  /*75f0*/  BSYNC B0 ;  /* 0x0000000000007941 */ /* 0x000fea0003800000 */
.L_x_767:
[----:B------:R-:W-:Y:S06]  /*7600*/  BAR.ARV 0xa, 0xa0 ;  /* 0x0282800000007b1d */ /* 0x000fec0000002000 */
[----:B------:R-:W-:Y:S04]  /*7610*/  BSSY B0, `(.L_x_769) ;  /* 0x0000003000007945 */ /* 0x000fe80003800000 */
[----:B------:R-:W-:Y:S05]  /*7620*/  @!P0 BRA `(.L_x_770) ;  /* 0x0000000000048947 */ /* 0x000fea0003800000 */
[----:B------:R-:W-:-:S04]  /*7630*/  DEPBAR.LE SB0, 0x1 ;  /* 0x000080400000791a */ /* 0x000fc80000000000 */
.L_x_770:
[----:B------:R-:W-:Y:S05]  /*7640*/  BSYNC B0 ;  /* 0x0000000000007941 */ /* 0x000fea0003800000 */
.L_x_769:
[----:B------:R-:W-:Y:S06]  /*7650*/  BAR.ARV 0xb, 0xa0 ;  /* 0x02c2800000007b1d */ /* 0x000fec0000002000 */
[----:B------:R-:W-:Y:S04]  /*7660*/  BSSY B0, `(.L_x_771) ;  /* 0x0000003000007945 */ /* 0x000fe80003800000 */
[----:B------:R-:W-:Y:S05]  /*7670*/  @!P0 BRA `(.L_x_772) ;  /* 0x0000000000048947 */ /* 0x000fea0003800000 */
[----:B------:R-:W-:-:S04]  /*7680*/  DEPBAR.LE SB0, 0x0 ;  /* 0x000080000000791a */ /* 0x000fc80000000000 */
.L_x_772:
[----:B------:R-:W-:Y:S05]  /*7690*/  BSYNC B0 ;  /* 0x0000000000007941 */ /* 0x000fea0003800000 */
.L_x_771:
        /* <DEDUP_REMOVED lines=19> */
.L_x_774:
[----:B------:R-:W-:Y:S05]  /*77d0*/  BSYNC B0 ;  /* 0x0000000000007941 */ /* 0x000fea0003800000 */
.L_x_773:
        /* <DEDUP_REMOVED lines=9> */
.L_x_777:
[----:B------:R-:W2:Y:S04]  /*7870*/  LDG.E.STRONG.GPU R5, desc[UR38][R2.64] ;  /* 0x0000002602057981 */ /* 0x000ea8000c1ef900 */
[----:B--2---:R-:W-:Y:S01]  /*7880*/  CCTL.IVALL ;  /* 0x00000000ff00798f */ /* 0x004fe20002000000 */
[----:B------:R-:W-:Y:S05]  /*7890*/  YIELD ;  /* 0x0000000000007946 */ /* 0x000fea0003800000 */
[----:B------:R-:W-:-:S13]  /*78a0*/  ISETP.NE.AND P1, PT, R5, UR18, PT ;  /* 0x0000001205007c0c */ /* 0x000fda000bf25270 */
[----:B------:R-:W-:Y:S05]  /*78b0*/  @P1 BRA `(.L_x_777) ;  /* 0xfffffffc00ec1947 */ /* 0x000fea000383ffff */
.L_x_776:
[----:B------:R-:W-:Y:S05]  /*78c0*/  BSYNC B0 ;  /* 0x0000000000007941 */ /* 0x000fea0003800000 */
.L_x_775:
[----:B------:R-:W-:-:S03]  /*78d0*/  UMOV UR5, 0xffffffff ;  /* 0xffffffff00057882 */ /* 0x000fc60000000000 */
[----:B------:R-:W-:Y:S05]  /*78e0*/  BRA.DIV UR5, `(.L_x_778) ;  /* 0x00000036051c7947 */ /* 0x000fea000b800000 */
[----:B------:R-:W-:Y:S01]  /*78f0*/  NOP ;  /* 0x0000000000007918 */ /* 0x000fe20000000000 */
.L_x_844:
[----:B------:R-:W-:Y:S05]  /*7900*/  WARPSYNC.ALL ;  /* 0x0000000000007948 */ /* 0x000fea0003800000 */
        /* <DEDUP_REMOVED lines=12> */
[----:B------:R1:W-:Y:S02]  /*79d0*/  UBLKRED.G.S.ADD.F32.RN [UR12], [UR5], UR19, desc[UR22] ;  /* 0x0000160c050073bb */ /* 0x0003e400080a1413 */
[----:B-1----:R0:W-:Y:S02]  /*79e0*/  UTMACMDFLUSH ;  /* 0x00000000000079b7 */ /* 0x0021e40000000000 */
.L_x_780:
[----:B------:R-:W-:Y:S05]  /*79f0*/  BSYNC B0 ;  /* 0x0000000000007941 */ /* 0x000fea0003800000 */
.L_x_779:
        /* <DEDUP_REMOVED lines=14> */
.L_x_782:
[----:B------:R-:W-:Y:S05]  /*7ae0*/  BSYNC B0 ;  /* 0x0000000000007941 */ /* 0x000fea0003800000 */
.L_x_781:
        /* <DEDUP_REMOVED lines=15> */
.L_x_784:
[----:B------:R-:W-:Y:S05]  /*7be0*/  BSYNC B0 ;  /* 0x0000000000007941 */ /* 0x000fea0003800000 */
.L_x_783:
[----:B------:R-:W-:Y:S06]  /*7bf0*/  BAR.ARV 0xa, 0xa0 ;  /* 0x0282800000007b1d */ /* 0x000fec0000002000 */
[----:B------:R-:W-:Y:S04]  /*7c00*/  BSSY B0, `(.L_x_785) ;  /* 0x0000003000007945 */ /* 0x000fe80003800000 */
[----:B------:R-:W-:Y:S05]  /*7c10*/  @!P0 BRA `(.L_x_786) ;  /* 0x0000000000048947 */ /* 0x000fea0003800000 */
[----:B------:R-:W-:-:S04]  /*7c20*/  DEPBAR.LE SB0, 0x1 ;  /* 0x000080400000791a */ /* 0x000fc80000000000 */
.L_x_786:
[----:B------:R-:W-:Y:S05]  /*7c30*/  BSYNC B0 ;  /* 0x0000000000007941 */ /* 0x000fea0003800000 */
.L_x_785:
[----:B------:R-:W-:Y:S06]  /*7c40*/  BAR.ARV 0xb, 0xa0 ;  /* 0x02c2800000007b1d */ /* 0x000fec0000002000 */
[----:B------:R-:W-:Y:S04]  /*7c50*/  BSSY B0, `(.L_x_787) ;  /* 0x0000003000007945 */ /* 0x000fe80003800000 */
[----:B------:R-:W-:Y:S05]  /*7c60*/  @!P0 BRA `(.L_x_788) ;  /* 0x0000000000048947 */ /* 0x000fea0003800000 */
[----:B------:R-:W-:-:S04]  /*7c70*/  DEPBAR.LE SB0, 0x0 ;  /* 0x000080000000791a */ /* 0x000fc80000000000 */
.L_x_788:
[----:B------:R-:W-:Y:S05]  /*7c80*/  BSYNC B0 ;  /* 0x0000000000007941 */ /* 0x000fea0003800000 */
.L_x_787:
        /* <DEDUP_REMOVED lines=19> */
.L_x_790:
[----:B------:R-:W-:Y:S05]  /*7dc0*/  BSYNC B0 ;  /* 0x0000000000007941 */ /* 0x000fea0003800000 */
.L_x_789:
[----:B------:R-:W-:Y:S02]  /*7dd0*/  UIADD3 UR6, UR6, 0x2, URZ ;  /* 0x0000000206067890 */ /* 0x000fe4000fffe03f */
[----:B------:R-:W-:Y:S01]  /*7de0*/  UIADD3 UR4, UR4, 0x1, URZ ;  /* 0x0000000104047890 */ /* 0x000fe2000fffe03f */
[----:B------:R-:W-:Y:S11]  /*7df0*/  @P3 BRA `(.L_x_791) ;  /* 0xfffffff000dc3947 */ /* 0x000ff6000383ffff */
.L_x_758:
        /* <DEDUP_REMOVED lines=13> */
.L_x_794:
[----:B------:R-:W2:Y:S04]  /*7ed0*/  LDG.E.STRONG.GPU R0, desc[UR38][R2.64] ;  /* 0x0000002602007981 */ /* 0x000ea8000c1ef900 */
[----:B--2---:R-:W-:Y:S01]  /*7ee0*/  CCTL.IVALL ;  /* 0x00000000ff00798f */ /* 0x004fe20002000000 */
[----:B------:R-:W-:Y:S05]  /*7ef0*/  YIELD ;  /* 0x0000000000007946 */ /* 0x000fea0003800000 */
[----:B------:R-:W-:-:S13]  /*7f00*/  ISETP.NE.AND P1, PT, R0, UR18, PT ;  /* 0x0000001200007c0c */ /* 0x000fda000bf25270 */
[----:B------:R-:W-:Y:S05]  /*7f10*/  @P1 BRA `(.L_x_794) ;  /* 0xfffffffc00ec1947 */ /* 0x000fea000383ffff */
.L_x_793:
[----:B------:R-:W-:Y:S05]  /*7f20*/  BSYNC B0 ;  /* 0x0000000000007941 */ /* 0x000fea0003800000 */
.L_x_792:
[----:B------:R-:W-:-:S03]  /*7f30*/  UMOV UR4, 0xffffffff ;  /* 0xffffffff00047882 */ /* 0x000fc60000000000 */
[----:B------:R-:W-:Y:S05]  /*7f40*/  BRA.DIV UR4, `(.L_x_795) ;  /* 0x0000002e04a07947 */ /* 0x000fea000b800000 */
[----:B------:R-:W-:Y:S01]  /*7f50*/  NOP ;  /* 0x0000000000007918 */ /* 0x000fe20000000000 */
.L_x_847:
        /* <DEDUP_REMOVED lines=22> */
.L_x_797:
[----:B------:R-:W-:Y:S05]  /*80c0*/  BSYNC B0 ;  /* 0x0000000000007941 */ /* 0x000fea0003800000 */
.L_x_796:
[----:B------:R-:W-:Y:S06]  /*80d0*/  BAR.SYNC.DEFER_BLOCKING 0xe, 0xa0 ;  /* 0x0382800000007b1d */ /* 0x000fec0000010000 */
[----:B------:R-:W-:Y:S04]  /*80e0*/  BSSY B0, `(.L_x_798) ;  /* 0x0000012000007945 */ /* 0x000fe80003800000 */
[----:B------:R-:W-:Y:S05]  /*80f0*/  @!P0 BRA `(.L_x_799) ;  /* 0x0000000000408947 */ /* 0x000fea0003800000 */
[----:B------:R-:W1:Y:S01]  /*8100*/  S2UR UR14, SR_CgaCtaId ;  /* 0x00000000000e79c3 */ /* 0x000e620000008800 */
[----:B------:R-:W-:Y:S01]  /*8110*/  R2UR UR4, R6 ;  /* 0x00000000060472ca */ /* 0x000fe200000e0000 */
[----:B------:R-:W-:Y:S01]  /*8120*/  UMOV UR5, 0x400 ;  /* 0x0000040000057882 */ /* 0x000fe20000000000 */
[----:B------:R-:W-:Y:S01]  /*8130*/  ULDC.64 UR12, c[0x0][0x2c0] ;  /* 0x0000b000000c7ab9 */ /* 0x000fe20000000a00 */
[----:B------:R-:W-:Y:S01]  /*8140*/  UMOV UR16, 0x0 ;  /* 0x0000000000107882 */ /* 0x000fe20000000000 */
[----:B------:R-:W-:-:S09]  /*8150*/  UMOV UR17, 0x14f00000 ;  /* 0x14f0000000117882 */ /* 0x000fd20000000000 */
[----:B------:R-:W-:-:S04]  /*8160*/  UIADD3 UR4, UR4, 0x1000, URZ ;  /* 0x0000100004047890 */ /* 0x000fc8000fffe03f */
[----:B------:R-:W-:Y:S02]  /*8170*/  UIADD3 UR15, UP0, UR4, UR8, URZ ;  /* 0x00000008040f7290 */ /* 0x000fe4000ff1e03f */
[----:B-1----:R-:W-:Y:S02]  /*8180*/  ULEA UR14, UR14, UR5, 0x18 ;  /* 0x000000050e0e7291 */ /* 0x002fe4000f8ec03f */
[----:B------:R-:W-:Y:S02]  /*8190*/  ULEA.HI.X.SX32 UR5, UR4, UR20, 0x1, UP0 ;  /* 0x0000001404057291 */ /* 0x000fe400080f0e3f */
[----:B------:R-:W-:Y:S02]  /*81a0*/  ULEA UR4, UP0, UR15, UR12, 0x2 ;  /* 0x0000000c0f047291 */ /* 0x000fe4000f80103f */
[----:B------:R-:W-:Y:S02]  /*81b0*/  UIADD3 UR14, UR14, 0x16000, URZ ;  /* 0x000160000e0e7890 */ /* 0x000fe4000fffe03f */
[----:B------:R-:W-:Y:S01]  /*81c0*/  ULEA.HI.X UR5, UR15, UR13, UR5, 0x2, UP0 ;  /* 0x0000000d0f057291 */ /* 0x000fe200080f1405 */
[----:B------:R-:W-:-:S08]  /*81d0*/  UMOV UR12, 0x400 ;  /* 0x00000400000c7882 */ /* 0x000fd00000000000 */
[----:B------:R1:W-:Y:S02]  /*81e0*/  UBLKRED.G.S.ADD.F32.RN [UR4], [UR14], UR12, desc[UR16] ;  /* 0x000010040e0073bb */ /* 0x0003e400080a140c */
[----:B-1----:R0:W-:Y:S02]  /*81f0*/  UTMACMDFLUSH ;  /* 0x00000000000079b7 */ /* 0x0021e40000000000 */
.L_x_799:
[----:B------:R-:W-:Y:S05]  /*8200*/  BSYNC B0 ;  /* 0x0000000000007941 */ /* 0x000fea0003800000 */
.L_x_798:
        /* <DEDUP_REMOVED lines=17> */
[----:B------:R1:W-:Y:S01]  /*8320*/  UBLKRED.G.S.ADD.F32.RN [UR4], [UR14], UR12, desc[UR16] ;  /* 0x000010040e0073bb */ /* 0x0003e200080a140c */
[----:B------:R0:W-:Y:S01]  /*8330*/  UTMACMDFLUSH ;  /* 0x00000000000079b7 */ /* 0x0001e20000000000 */
[----:B-1----:R-:W-:-:S04]  /*8340*/  DEPBAR.LE SB0, 0x2 ;  /* 0x000080800000791a */ /* 0x002fc80000000000 */
.L_x_801:
[----:B------:R-:W-:Y:S05]  /*8350*/  BSYNC B0 ;  /* 0x0000000000007941 */ /* 0x000fea0003800000 */
.L_x_800:
[----:B------:R-:W-:Y:S06]  /*8360*/  BAR.ARV 0xa, 0xa0 ;  /* 0x0282800000007b1d */ /* 0x000fec0000002000 */
[----:B------:R-:W-:Y:S04]  /*8370*/  BSSY B0, `(.L_x_802) ;  /* 0x0000003000007945 */ /* 0x000fe80003800000 */
[----:B------:R-:W-:Y:S05]  /*8380*/  @!P0 BRA `(.L_x_803) ;  /* 0x0000000000048947 */ /* 0x000fea0003800000 */
[----:B------:R-:W-:-:S04]  /*8390*/  DEPBAR.LE SB0, 0x1 ;  /* 0x000080400000791a */ /* 0x000fc80000000000 */
.L_x_803:
[----:B------:R-:W-:Y:S05]  /*83a0*/  BSYNC B0 ;  /* 0x0000000000007941 */ /* 0x000fea0003800000 */
.L_x_802:
[----:B------:R-:W-:Y:S06]  /*83b0*/  BAR.ARV 0xb, 0xa0 ;  /* 0x02c2800000007b1d */ /* 0x000fec0000002000 */
[----:B------:R-:W-:Y:S04]  /*83c0*/  BSSY B0, `(.L_x_804) ;  /* 0x0000003000007945 */ /* 0x000fe80003800000 */
[----:B------:R-:W-:Y:S05]  /*83d0*/  @!P0 BRA `(.L_x_805) ;  /* 0x0000000000048947 */ /* 0x000fea0003800000 */
[----:B------:R-:W-:-:S04]  /*83e0*/  DEPBAR.LE SB0, 0x0 ;  /* 0x000080000000791a */ /* 0x000fc80000000000 */
.L_x_805:
[----:B------:R-:W-:Y:S05]  /*83f0*/  BSYNC B0 ;  /* 0x0000000000007941 */ /* 0x000fea0003800000 */
.L_x_804:
        /* <DEDUP_REMOVED lines=19> */
.L_x_753:
        /* <DEDUP_REMOVED lines=10> */
.L_x_806:
        /* <DEDUP_REMOVED lines=10> */
.L_x_808:
[----:B------:R-:W3:Y:S02]  /*8670*/  LDC R0, c[0x0][0x8bc] ;  /* 0x00022f00ff007b82 */ /* 0x000ee40000000800 */
.L_x_807:
[----:B------:R-:W1:Y:S01]  /*8680*/  S2R R9, SR_CTAID.X ;  /* 0x0000000000097919 */ /* 0x000e620000002500 */
[----:B------:R-:W-:Y:S02]  /*8690*/  IMAD.MOV.U32 R5, RZ, RZ, RZ ;  /* 0x000000ffff057224 */ /* 0x000fe400078e00ff */
[----:B------:R-:W-:Y:S02]  /*86a0*/  IMAD.MOV.U32 R4, RZ, RZ, 0x1 ;  /* 0x00000001ff047424 */ /* 0x000fe400078e00ff */
[----:B-1----:R-:W-:-:S05]  /*86b0*/  IMAD R9, R9, 0x60, RZ ;  /* 0x0000006009097824 */ /* 0x002fca00078e02ff */
[----:B---3-5:R-:W-:Y:S01]  /*86c0*/  ISETP.GE.AND P0, PT, R9, R0, PT ;  /* 0x000000000900720c */ /* 0x028fe20003f06270 */
[----:B------:R-:W-:-:S03]  /*86d0*/  IMAD.MOV.U32 R0, RZ, RZ, 0x1 ;  /* 0x00000001ff007424 */ /* 0x000fc600078e00ff */
[----:B------:R-:W-:-:S04]  /*86e0*/  SEL R11, R11, 0xffffffff, !P0 ;  /* 0xffffffff0b0b7807 */ /* 0x000fc80004000000 */
[----:B------:R-:W-:-:S13]  /*86f0*/  ISETP.GE.AND P0, PT, R11, RZ, PT ;  /* 0x000000ff0b00720c */ /* 0x000fda0003f06270 */
[----:B------:R-:W-:Y:S05]  /*8700*/  @!P0 BRA `(.L_x_809) ;  /* 0x0000002000908947 */ /* 0x000fea0003800000 */
[----:B------:R-:W1:Y:S08]  /*8710*/  LDC.64 R4, c[0x0][0x778] ;  /* 0x0001de00ff047b82 */ /* 0x000e700000000a00 */
[----:B------:R-:W3:Y:S08]  /*8720*/  LDC.64 R6, c[0x0][0x780] ;  /* 0x0001e000ff067b82 */ /* 0x000ef00000000a00 */
[----:B------:R-:W2:Y:S01]  /*8730*/  LDC.64 R12, c[0x0][0x770] ;  /* 0x0001dc00ff0c7b82 */ /* 0x000ea20000000a00 */
[----:B-1----:R-:W-:-:S07]  /*8740*/  ISETP.NE.U32.AND P0, PT, R4, RZ, PT ;  /* 0x000000ff0400720c */ /* 0x002fce0003f05070 */
[----:B----4-:R-:W1:Y:S01]  /*8750*/  LDC.64 R2, c[0x0][0x770] ;  /* 0x0001dc00ff027b82 */ /* 0x010e620000000a00 */
[----:B------:R-:W-:Y:S02]  /*8760*/  ISETP.NE.AND.EX P0, PT, R5, RZ, PT, P0 ;  /* 0x000000ff0500720c */ /* 0x000fe40003f05300 */
[----:B---3--:R-:W-:-:S04]  /*8770*/  ISETP.NE.U32.AND P2, PT, R6, RZ, PT ;  /* 0x000000ff0600720c */ /* 0x008fc80003f45070 */
[----:B------:R-:W-:Y:S02]  /*8780*/  ISETP.NE.AND.EX P2, PT, R7, RZ, PT, P2 ;  /* 0x000000ff0700720c */ /* 0x000fe40003f45320 */
[----:B--2---:R-:W-:-:S05]  /*8790*/  ISETP.NE.U32.AND P1, PT, R12, RZ, PT ;  /* 0x000000ff0c00720c */ /* 0x004fca0003f25070 */
[----:B------:R-:W2:Y:S01]  /*87a0*/  @P0 LDC.64 R4, c[0x0][0x778] ;  /* 0x0001de00ff040b82 */ /* 0x000ea20000000a00 */
[----:B------:R-:W-:-:S07]  /*87b0*/  ISETP.NE.AND.EX P1, PT, R13, RZ, PT, P1 ;  /* 0x000000ff0d00720c */ /* 0x000fce0003f25310 */
[----:B------:R-:W3:Y:S01]  /*87c0*/  @P2 LDC.64 R6, c[0x0][0x780] ;  /* 0x0001e000ff062b82 */ /* 0x000ee20000000a00 */
[----:B-1----:R-:W-:-:S05]  /*87d0*/  IMAD.WIDE R2, R11, 0x4, R2 ;  /* 0x000000040b027825 */ /* 0x002fca00078e0202 */
[----:B------:R-:W4:Y:S01]  /*87e0*/  @P1 LDG.E R18, desc[UR38][R2.64] ;  /* 0x0000002602121981 */ /* 0x000f22000c1e1900 */
[----:B------:R-:W-:Y:S01]  /*87f0*/  IMAD.MOV.U32 R10, RZ, RZ, RZ ;  /* 0x000000ffff0a7224 */ /* 0x000fe200078e00ff */
[----:B------:R-:W-:Y:S02]  /*8800*/  ULDC UR4, c[0x0][0x280] ;  /* 0x0000a00000047ab9 */ /* 0x000fe40000000800 */
[----:B------:R-:W4:Y:S01]  /*8810*/  @P1 LDG.E R14, desc[UR38][R2.64] ;  /* 0x00000026020e1981 */ /* 0x000f22000c1e1900 */
[----:B--2---:R-:W-:-:S04]  /*8820*/  @P0 IMAD.WIDE R4, R11, 0x4, R4 ;  /* 0x000000040b040825 */ /* 0x004fc800078e0204 */
[----:B------:R-:W-:Y:S01]  /*8830*/  IMAD.U32 R8, RZ, RZ, UR4 ;  /* 0x00000004ff087e24 */ /* 0x000fe2000f8e00ff */
[----:B------:R3:W5:Y:S02]  /*8840*/  @P0 LDG.E R10, desc[UR38][R4.64] ;  /* 0x00000026040a0981 */ /* 0x000764000c1e1900 */
[----:B---3--:R-:W-:-:S05]  /*8850*/  @P2 IMAD.WIDE R4, R11, 0x4, R6 ;  /* 0x000000040b042825 */ /* 0x008fca00078e0206 */
[----:B------:R1:W5:Y:S01]  /*8860*/  @P2 LDG.E R8, desc[UR38][R4.64] ;  /* 0x0000002604082981 */ /* 0x000362000c1e1900 */
[----:B------:R-:W-:Y:S01]  /*8870*/  VOTEU.ANY UP0, P1 ;  /* 0x00000000003f7886 */ /* 0x000fe20000800100 */
[----:B----4-:R-:W-:Y:S01]  /*8880*/  @P1 IMAD R6, R11, 0x40, R18 ;  /* 0x000000400b061824 */ /* 0x010fe200078e0212 */
        /* <DEDUP_REMOVED lines=9> */
.L_x_810:
        /* <DEDUP_REMOVED lines=70> */
.L_x_848:
        /* <DEDUP_REMOVED lines=9> */
.L_x_813:
        /* <DEDUP_REMOVED lines=98> */
.L_x_824:
[----:B-1----:R-:W-:-:S05]  /*9430*/  IMAD.MOV.U32 R11, RZ, RZ, 0x1 ;  /* 0x00000001ff0b7424 */ /* 0x002fca00078e00ff */
[----:B------:R-:W-:-:S04]  /*9440*/  SHF.L.U32 R11, R11, 0x1f, RZ ;  /* 0x0000001f0b0b7819 */ /* 0x000fc800000006ff */
[----:B------:R-:W1:Y:S02]  /*9450*/  SYNCS.PHASECHK.TRANS64.TRYWAIT P1, [R12+URZ+0x36438], R11 ;  /* 0x0364380b0c0075a7 */ /* 0x000e64000802017f */
[----:B-1234-:R-:W-:Y:S05]  /*9460*/  @!P1 BRA `(.L_x_816) ;  /* 0x0000001800889947 */ /* 0x01efea0003800000 */
.L_x_849:
[----:B------:R-:W-:Y:S05]  /*9470*/  @P0 BRA `(.L_x_817) ;  /* 0x0000000000140947 */ /* 0x000fea0003800000 */
[----:B------:R-:W-:Y:S01]  /*9480*/  ISETP.NE.AND P1, PT, R8, RZ, PT ;  /* 0x000000ff0800720c */ /* 0x000fe20003f25270 */
[----:B------:R-:W-:-:S04]  /*9490*/  IMAD.MOV.U32 R3, RZ, RZ, 0x6100 ;  /* 0x00006100ff037424 */ /* 0x000fc800078e00ff */
[----:B------:R2:W-:Y:S08]  /*94a0*/  SYNCS.ARRIVE.TRANS64 RZ, [R12+URZ+0x36430], R3 ;  /* 0x036430030cff79a7 */ /* 0x0005f0000800003f */
[----:B------:R-:W-:Y:S05]  /*94b0*/  @!P1 BRA `(.L_x_817) ;  /* 0x0000000000049947 */ /* 0x000fea0003800000 */
[----:B------:R-:W-:Y:S01]  /*94c0*/  BPT.TRAP 0x1 ;  /* 0x000000040000795c */ /* 0x000fe20000300000 */
.L_x_817:
        /* <DEDUP_REMOVED lines=49> */
.L_x_850:
[----:B------:R-:W-:Y:S05]  /*97e0*/  @P0 BRA `(.L_x_819) ;  /* 0x0000000000140947 */ /* 0x000fea0003800000 */
[----:B------:R-:W-:Y:S01]  /*97f0*/  ISETP.NE.AND P1, PT, R8, RZ, PT ;  /* 0x000000ff0800720c */ /* 0x000fe20003f25270 */
[----:B--2---:R-:W-:-:S04]  /*9800*/  IMAD.MOV.U32 R27, RZ, RZ, 0x6100 ;  /* 0x00006100ff1b7424 */ /* 0x004fc800078e00ff */
[----:B------:R3:W-:Y:S08]  /*9810*/  SYNCS.ARRIVE.TRANS64 RZ, [R12+URZ+0x36418], R27 ;  /* 0x0364181b0cff79a7 */ /* 0x0007f0000800003f */
[----:B------:R-:W-:Y:S05]  /*9820*/  @!P1 BRA `(.L_x_819) ;  /* 0x0000000000049947 */ /* 0x000fea0003800000 */
[----:B------:R-:W-:Y:S01]  /*9830*/  BPT.TRAP 0x1 ;  /* 0x000000040000795c */ /* 0x000fe20000300000 */
.L_x_819:
        /* <DEDUP_REMOVED lines=37> */
.L_x_851:
[----:B--2---:R-:W-:Y:S01]  /*9a90*/  SHF.R.S32.HI R28, RZ, 0x1f, R26 ;  /* 0x0000001fff1c7819 */ /* 0x004fe2000001141a */
[----:B------:R-:W-:Y:S06]  /*9aa0*/  @P0 BRA `(.L_x_821) ;  /* 0x0000000000140947 */ /* 0x000fec0003800000 */
[----:B------:R-:W-:Y:S01]  /*9ab0*/  ISETP.NE.AND P1, PT, R8, RZ, PT ;  /* 0x000000ff0800720c */ /* 0x000fe20003f25270 */
[----:B------:R-:W-:-:S04]  /*9ac0*/  IMAD.MOV.U32 R29, RZ, RZ, 0x6100 ;  /* 0x00006100ff1d7424 */ /* 0x000fc800078e00ff */
[----:B------:R2:W-:Y:S08]  /*9ad0*/  SYNCS.ARRIVE.TRANS64 RZ, [R12+URZ+0x36430], R29 ;  /* 0x0364301d0cff79a7 */ /* 0x0005f0000800003f */
[----:B------:R-:W-:Y:S05]  /*9ae0*/  @!P1 BRA `(.L_x_821) ;  /* 0x0000000000049947 */ /* 0x000fea0003800000 */
[----:B------:R-:W-:Y:S01]  /*9af0*/  BPT.TRAP 0x1 ;  /* 0x000000040000795c */ /* 0x000fe20000300000 */
.L_x_821:
        /* <DEDUP_REMOVED lines=37> */
.L_x_853:
[----:B------:R-:W-:Y:S05]  /*9d50*/  @P0 BRA `(.L_x_823) ;  /* 0x0000000000140947 */ /* 0x000fea0003800000 */
[----:B------:R-:W-:Y:S01]  /*9d60*/  ISETP.NE.AND P1, PT, R8, RZ, PT ;  /* 0x000000ff0800720c */ /* 0x000fe20003f25270 */
[----:B---3--:R-:W-:-:S04]  /*9d70*/  IMAD.MOV.U32 R5, RZ, RZ, 0x6100 ;  /* 0x00006100ff057424 */ /* 0x008fc800078e00ff */
[----:B------:R4:W-:Y:S08]  /*9d80*/  SYNCS.ARRIVE.TRANS64 RZ, [R12+URZ+0x36410], R5 ;  /* 0x036410050cff79a7 */ /* 0x0009f0000800003f */
[----:B------:R-:W-:Y:S05]  /*9d90*/  @!P1 BRA `(.L_x_823) ;  /* 0x0000000000049947 */ /* 0x000fea0003800000 */
[----:B------:R-:W-:Y:S01]  /*9da0*/  BPT.TRAP 0x1 ;  /* 0x000000040000795c */ /* 0x000fe20000300000 */
.L_x_823:
        /* <DEDUP_REMOVED lines=37> */
.L_x_815:
[----:B------:R-:W-:Y:S01]  /*a000*/  ISETP.NE.AND P1, PT, R17, RZ, PT ;  /* 0x000000ff1100720c */ /* 0x000fe20003f25270 */
[----:B------:R-:W-:-:S12]  /*a010*/  IMAD.MOV.U32 R4, RZ, RZ, 0x1 ;  /* 0x00000001ff047424 */ /* 0x000fd800078e00ff */
[----:B------:R-:W-:Y:S05]  /*a020*/  @!P1 BRA `(.L_x_814) ;  /* 0x00000004006c9947 */ /* 0x000fea0003800000 */
[----:B------:R-:W3:Y:S02]  /*a030*/  SYNCS.PHASECHK.TRANS64.TRYWAIT P1, [R12+URZ+0x36438], R11 ;  /* 0x0364380b0c0075a7 */ /* 0x000ee4000802017f */
[----:B---3--:R-:W-:Y:S05]  /*a040*/  @!P1 BRA `(.L_x_825) ;  /* 0x0000000c00e49947 */ /* 0x008fea0003800000 */
.L_x_854:
[----:B------:R-:W-:Y:S05]  /*a050*/  @P0 BRA `(.L_x_826) ;  /* 0x0000000000140947 */ /* 0x000fea0003800000 */
[----:B------:R-:W-:Y:S01]  /*a060*/  ISETP.NE.AND P1, PT, R8, RZ, PT ;  /* 0x000000ff0800720c */ /* 0x000fe20003f25270 */
[----:B------:R-:W-:-:S04]  /*a070*/  IMAD.MOV.U32 R5, RZ, RZ, 0x6100 ;  /* 0x00006100ff057424 */ /* 0x000fc800078e00ff */
[----:B------:R4:W-:Y:S08]  /*a080*/  SYNCS.ARRIVE.TRANS64 RZ, [R12+URZ+0x36430], R5 ;  /* 0x036430050cff79a7 */ /* 0x0009f0000800003f */
[----:B------:R-:W-:Y:S05]  /*a090*/  @!P1 BRA `(.L_x_826) ;  /* 0x0000000000049947 */ /* 0x000fea0003800000 */
[----:B------:R-:W-:Y:S01]  /*a0a0*/  BPT.TRAP 0x1 ;  /* 0x000000040000795c */ /* 0x000fe20000300000 */
.L_x_826:
        /* <DEDUP_REMOVED lines=42> */
.L_x_855:
[----:B------:R-:W-:Y:S01]  /*a350*/  IMAD.MOV.U32 R4, RZ, RZ, RZ ;  /* 0x000000ffff047224 */ /* 0x000fe200078e00ff */
[----:B------:R-:W-:Y:S06]  /*a360*/  @P0 BRA `(.L_x_828) ;  /* 0x0000000000140947 */ /* 0x000fec0003800000 */
[----:B------:R-:W-:Y:S01]  /*a370*/  ISETP.NE.AND P1, PT, R8, RZ, PT ;  /* 0x000000ff0800720c */ /* 0x000fe20003f25270 */
[----:B----4-:R-:W-:-:S04]  /*a380*/  IMAD.MOV.U32 R5, RZ, RZ, 0x6100 ;  /* 0x00006100ff057424 */ /* 0x010fc800078e00ff */
[----:B------:R4:W-:Y:S08]  /*a390*/  SYNCS.ARRIVE.TRANS64 RZ, [R12+URZ+0x36418], R5 ;  /* 0x036418050cff79a7 */ /* 0x0009f0000800003f */
[----:B------:R-:W-:Y:S05]  /*a3a0*/  @!P1 BRA `(.L_x_828) ;  /* 0x0000000000049947 */ /* 0x000fea0003800000 */
[----:B------:R-:W-:Y:S01]  /*a3b0*/  BPT.TRAP 0x1 ;  /* 0x000000040000795c */ /* 0x000fe20000300000 */
.L_x_828:
        /* <DEDUP_REMOVED lines=34> */
.L_x_814:
[----:B------:R-:W-:-:S04]  /*a5e0*/  SHF.L.U32 R3, R4, 0x1f, RZ ;  /* 0x0000001f04037819 */ /* 0x000fc800000006ff */
[----:B------:R-:W4:Y:S02]  /*a5f0*/  SYNCS.PHASECHK.TRANS64.TRYWAIT P1, [R12+URZ+0x36438], R3 ;  /* 0x036438030c0075a7 */ /* 0x000f24000802017f */
[----:B----4-:R-:W-:Y:S05]  /*a600*/  @!P1 BRA `(.L_x_829) ;  /* 0x00000008009c9947 */ /* 0x010fea0003800000 */
.L_x_856:
[----:B------:R-:W-:Y:S05]  /*a610*/  @P0 BRA `(.L_x_830) ;  /* 0x0000000000180947 */ /* 0x000fea0003800000 */
[----:B------:R-:W5:Y:S01]  /*a620*/  S2R R2, SR_TID.X ;  /* 0x0000000000027919 */ /* 0x000f620000002100 */
[----:B----4-:R-:W-:-:S04]  /*a630*/  IMAD.MOV.U32 R3, RZ, RZ, 0x6100 ;  /* 0x00006100ff037424 */ /* 0x010fc800078e00ff */
[----:B------:R4:W-:Y:S01]  /*a640*/  SYNCS.ARRIVE.TRANS64 RZ, [R12+URZ+0x36430], R3 ;  /* 0x036430030cff79a7 */ /* 0x0009e2000800003f */
[----:B-----5:R-:W-:-:S13]  /*a650*/  LOP3.LUT P0, RZ, R2, 0x1f, RZ, 0xc0, !PT ;  /* 0x0000001f02ff7812 */ /* 0x020fda000780c0ff */
[----:B----4-:R-:W-:Y:S05]  /*a660*/  @!P0 BRA `(.L_x_830) ;  /* 0x0000000000048947 */ /* 0x010fea0003800000 */
[----:B------:R-:W-:Y:S01]  /*a670*/  BPT.TRAP 0x1 ;  /* 0x000000040000795c */ /* 0x000fe20000300000 */
.L_x_830:
        /* <DEDUP_REMOVED lines=44> */
.L_x_811:
[----:B------:R-:W-:Y:S05]  /*a940*/  BSYNC B0 ;  /* 0x0000000000007941 */ /* 0x000fea0003800000 */
.L_x_809:
[----:B------:R-:W-:-:S03]  /*a950*/  UMOV UR6, 0xffffffff ;  /* 0xffffffff00067882 */ /* 0x000fc60000000000 */
[----:B------:R-:W-:Y:S05]  /*a960*/  BRA.DIV UR6, `(.L_x_831) ;  /* 0x0000000606d87947 */ /* 0x000fea000b800000 */
[----:B------:R-:W-:-:S13]  /*a970*/  ELECT P6, URZ, PT ;  /* 0x00000000003f782f */ /* 0x000fda00038c0000 */
.L_x_859:
[----:B------:R-:W-:Y:S05]  /*a980*/  @!P6 BRA `(.L_x_682) ;  /* 0x000000000070e947 */ /* 0x000fea0003800000 */
[----:B------:R-:W-:-:S04]  /*a990*/  LOP3.LUT R16, R16, 0x2, RZ, 0xfc, !PT ;  /* 0x0000000210107812 */ /* 0x000fc800078efcff */
[----:B------:R-:W-:-:S13]  /*a9a0*/  ISETP.NE.AND P2, PT, R16, 0x3, PT ;  /* 0x000000031000780c */ /* 0x000fda0003f45270 */
[----:B------:R-:W-:Y:S05]  /*a9b0*/  @!P2 BRA `(.L_x_832) ;  /* 0x000000000004a947 */ /* 0x000fea0003800000 */
[----:B--2---:R-:W-:Y:S01]  /*a9c0*/  BPT.TRAP 0x1 ;  /* 0x000000040000795c */ /* 0x004fe20000300000 */
.L_x_832:
[----:B----4-:R-:W4:Y:S01]  /*a9d0*/  S2R R3, SR_CgaCtaId ;  /* 0x0000000000037919 */ /* 0x010f220000008800 */
        /* <DEDUP_REMOVED lines=14> */
.L_x_860:
[----:B------:R-:W5:Y:S02]  /*aac0*/  SYNCS.PHASECHK.TRANS64.TRYWAIT P0, [R5+URZ], R0 ;  /* 0x00000000050075a7 */ /* 0x000f64000800017f */
[----:B-----5:R-:W-:Y:S05]  /*aad0*/  @!P0 BRA `(.L_x_834) ;  /* 0x0000000400b08947 */ /* 0x020fea0003800000 */
.L_x_861:
[----:B------:R-:W-:Y:S05]  /*aae0*/  @!P2 BRA `(.L_x_835) ;  /* 0x000000000004a947 */ /* 0x000fea0003800000 */
[----:B--2---:R-:W-:Y:S01]  /*aaf0*/  BPT.TRAP 0x1 ;  /* 0x000000040000795c */ /* 0x004fe20000300000 */
.L_x_835:
[----:B------:R-:W-:-:S07]  /*ab00*/  SHF.L.U32 R4, R4, 0x1f, RZ ;  /* 0x0000001f04047819 */ /* 0x000fce00000006ff */
.L_x_836:
[----:B------:R1:W1:Y:S02]  /*ab10*/  SYNCS.PHASECHK.TRANS64.TRYWAIT P0, [R9+URZ+0x36438], R4 ;  /* 0x03643804090075a7 */ /* 0x000264000800017f */
[----:B-1----:R-:W-:Y:S05]  /*ab20*/  @!P0 NANOSLEEP.SYNCS 0x989680 ;  /* 0x009896800000895d */ /* 0x002fea0003900000 */
[----:B------:R-:W1:Y:S02]  /*ab30*/  @!P0 SYNCS.PHASECHK.TRANS64 P0, [R9+URZ+0x36438], R4 ;  /* 0x03643804090085a7 */ /* 0x000e64000800007f */
[----:B-1----:R-:W-:Y:S05]  /*ab40*/  @!P0 BRA `(.L_x_836) ;  /* 0xfffffffc00f08947 */ /* 0x002fea000383ffff */
.L_x_682:
[----:B--2---:R-:W-:Y:S05]  /*ab50*/  BSYNC B6 ;  /* 0x0000000000067941 */ /* 0x004fea0003800000 */
.L_x_676:
[----:B------:R-:W-:Y:S05]  /*ab60*/  EXIT ;  /* 0x000000000000794d */ /* 0x000fea0003800000 */
.L_x_692:
[----:B------:R-:W-:Y:S02]  /*ab70*/  IMAD.MOV.U32 R12, RZ, RZ, RZ ;  /* 0x000000ffff0c7224 */ /* 0x000fe400078e00ff */
[----:B------:R-:W-:Y:S02]  /*ab80*/  IMAD.MOV.U32 R11, RZ, RZ, 0x1f ;  /* 0x0000001fff0b7424 */ /* 0x000fe400078e00ff */
[----:B------:R-:W-:-:S07]  /*ab90*/  IMAD.MOV.U32 R15, RZ, RZ, -0x1 ;  /* 0xffffffffff0f7424 */ /* 0x000fce00078e00ff */
[----:B------:R-:W-:Y:S05]  /*aba0*/  WARPSYNC.COLLECTIVE R15, `(.L_x_837) ;  /* 0x000000000f087348 */ /* 0x000fea0003c00000 */
[----:B------:R1:W2:Y:S02]  /*abb0*/  SHFL.IDX P6, R14, R13, R12, R11 ;  /* 0x0000000c0d0e7389 */ /* 0x0002a400000c000b */
[----:B-12---:R-:W-:Y:S01]  /*abc0*/  ENDCOLLECTIVE ;  /* 0x000000000000791b */ /* 0x006fe20003800000 */
.L_x_837:
[----:B------:R-:W-:Y:S05]  /*abd0*/  BRA `(.L_x_838) ;  /* 0xffffff6400a07947 */ /* 0x000fea000383ffff */
.L_x_694:
[----:B--2---:R-:W-:-:S04]  /*abe0*/  IMAD.U32 R7, RZ, RZ, UR36 ;  /* 0x00000024ff077e24 */ /* 0x004fc8000f8e00ff */
[----:B------:R2:W3:Y:S03]  /*abf0*/  SYNCS.PHASECHK.TRANS64.TRYWAIT P0, [R7+URZ+0x36400], R11 ;  /* 0x0364000b070075a7 */ /* 0x0004e6000800017f */
[----:B---3--:R-:W-:Y:S05]  /*ac00*/  @!P0 NANOSLEEP.SYNCS 0x989680 ;  /* 0x009896800000895d */ /* 0x008fea0003900000 */
[----:B------:R-:W3:Y:S02]  /*ac10*/  @!P0 SYNCS.PHASECHK.TRANS64 P0, [R7+URZ+0x36400], R11 ;  /* 0x0364000b070085a7 */ /* 0x000ee4000800007f */
[----:B---3--:R-:W-:Y:S05]  /*ac20*/  @!P0 BRA `(.L_x_694) ;  /* 0xfffffffc00ec8947 */ /* 0x008fea000383ffff */
[----:B------:R-:W-:Y:S05]  /*ac30*/  BRA `(.L_x_693) ;  /* 0xffffff6400f07947 */ /* 0x000fea000383ffff */
.L_x_698:
[----:B--2---:R2:W3:Y:S02]  /*ac40*/  SYNCS.PHASECHK.TRANS64.TRYWAIT P1, [R4+URZ+0x36410], R11 ;  /* 0x0364100b040075a7 */ /* 0x0044e4000802017f */
[----:B---3--:R-:W-:Y:S05]  /*ac50*/  @!P1 NANOSLEEP.SYNCS 0x989680 ;  /* 0x009896800000995d */ /* 0x008fea0003900000 */
[----:B------:R-:W3:Y:S02]  /*ac60*/  @!P1 SYNCS.PHASECHK.TRANS64 P1, [R4+URZ+0x36410], R11 ;  /* 0x0364100b040095a7 */ /* 0x000ee4000802007f */
[----:B---3--:R-:W-:Y:S05]  /*ac70*/  @!P1 BRA `(.L_x_698) ;  /* 0xfffffffc00f09947 */ /* 0x008fea000383ffff */
[----:B------:R-:W-:Y:S05]  /*ac80*/  BRA `(.L_x_697) ;  /* 0xffffff6c00987947 */ /* 0x000fea000383ffff */
.L_x_702:
[----:B--2---:R-:W-:-:S04]  /*ac90*/  IMAD.U32 R120, RZ, RZ, UR36 ;  /* 0x00000024ff787e24 */ /* 0x004fc8000f8e00ff */
[----:B------:R2:W3:Y:S03]  /*aca0*/  SYNCS.PHASECHK.TRANS64.TRYWAIT P1, [R120+URZ+0x36430], R15 ;  /* 0x0364300f780075a7 */ /* 0x0004e6000802017f */
[----:B---3--:R-:W-:Y:S05]  /*acb0*/  @!P1 NANOSLEEP.SYNCS 0x989680 ;  /* 0x009896800000995d */ /* 0x008fea0003900000 */
[----:B------:R-:W3:Y:S02]  /*acc0*/  @!P1 SYNCS.PHASECHK.TRANS64 P1, [R120+URZ+0x36430], R15 ;  /* 0x0364300f780095a7 */ /* 0x000ee4000802007f */
[----:B---3--:R-:W-:Y:S05]  /*acd0*/  @!P1 BRA `(.L_x_702) ;  /* 0xfffffffc00ec9947 */ /* 0x008fea000383ffff */
[----:B------:R-:W-:Y:S05]  /*ace0*/  BRA `(.L_x_701) ;  /* 0xffffff7400b47947 */ /* 0x000fea000383ffff */
.L_x_762:
[----:B------:R-:W-:Y:S01]  /*acf0*/  BSSY B0, `(.L_x_839) ;  /* 0x0000005000007945 */ /* 0x000fe20003800000 */
[----:B------:R-:W-:-:S07]  /*ad00*/  IMAD.MOV.U32 R15, RZ, RZ, -0x1 ;  /* 0xffffffffff0f7424 */ /* 0x000fce00078e00ff */
[----:B------:R-:W-:Y:S05]  /*ad10*/  WARPSYNC.COLLECTIVE R15, `(.L_x_840) ;  /* 0x000000000f087348 */ /* 0x000fea0003c00000 */
[----:B------:R-:W-:Y:S01]  /*ad20*/  NOP ;  /* 0x0000000000007918 */ /* 0x000fe20000000000 */
[----:B------:R-:W-:Y:S01]  /*ad30*/  ENDCOLLECTIVE ;  /* 0x000000000000791b */ /* 0x000fe20003800000 */
.L_x_840:
[----:B------:R-:W-:Y:S05]  /*ad40*/  BSYNC B0 ;  /* 0x0000000000007941 */ /* 0x000fea0003800000 */
.L_x_839:
[----:B------:R-:W-:Y:S05]  /*ad50*/  BRA `(.L_x_841) ;  /* 0xffffffc4005c7947 */ /* 0x000fea000383ffff */
.L_x_778:
[----:B------:R-:W-:Y:S01]  /*ad60*/  BSSY B0, `(.L_x_842) ;  /* 0x0000005000007945 */ /* 0x000fe20003800000 */
[----:B------:R-:W-:-:S07]  /*ad70*/  IMAD.MOV.U32 R15, RZ, RZ, -0x1 ;  /* 0xffffffffff0f7424 */ /* 0x000fce00078e00ff */
[----:B------:R-:W-:Y:S05]  /*ad80*/  WARPSYNC.COLLECTIVE R15, `(.L_x_843) ;  /* 0x000000000f087348 */ /* 0x000fea0003c00000 */
[----:B------:R-:W-:Y:S01]  /*ad90*/  NOP ;  /* 0x0000000000007918 */ /* 0x000fe20000000000 */
[----:B------:R-:W-:Y:S01]  /*ada0*/  ENDCOLLECTIVE ;  /* 0x000000000000791b */ /* 0x000fe20003800000 */
.L_x_843:
[----:B------:R-:W-:Y:S05]  /*adb0*/  BSYNC B0 ;  /* 0x0000000000007941 */ /* 0x000fea0003800000 */
.L_x_842:
[----:B------:R-:W-:Y:S05]  /*adc0*/  BRA `(.L_x_844) ;  /* 0xffffffc800cc7947 */ /* 0x000fea000383ffff */
.L_x_795:
[----:B------:R-:W-:Y:S01]  /*add0*/  BSSY B0, `(.L_x_845) ;  /* 0x0000005000007945 */ /* 0x000fe20003800000 */
[----:B------:R-:W-:-:S07]  /*ade0*/  IMAD.MOV.U32 R15, RZ, RZ, -0x1 ;  /* 0xffffffffff0f7424 */ /* 0x000fce00078e00ff */
[----:B------:R-:W-:Y:S05]  /*adf0*/  WARPSYNC.COLLECTIVE R15, `(.L_x_846) ;  /* 0x000000000f087348 */ /* 0x000fea0003c00000 */
[----:B------:R-:W-:Y:S01]  /*ae00*/  NOP ;  /* 0x0000000000007918 */ /* 0x000fe20000000000 */
[----:B------:R-:W-:Y:S01]  /*ae10*/  ENDCOLLECTIVE ;  /* 0x000000000000791b */ /* 0x000fe20003800000 */
.L_x_846:
[----:B------:R-:W-:Y:S05]  /*ae20*/  BSYNC B0 ;  /* 0x0000000000007941 */ /* 0x000fea0003800000 */
.L_x_845:
[----:B------:R-:W-:Y:S05]  /*ae30*/  BRA `(.L_x_847) ;  /* 0xffffffd000487947 */ /* 0x000fea000383ffff */
.L_x_812:
[----:B-1----:R1:W2:Y:S02]  /*ae40*/  SYNCS.PHASECHK.TRANS64.TRYWAIT P1, [R12+URZ+0x36420], R11 ;  /* 0x0364200b0c0075a7 */ /* 0x0022a4000802017f */
[----:B--2---:R-:W-:Y:S05]  /*ae50*/  @!P1 NANOSLEEP.SYNCS 0x989680 ;  /* 0x009896800000995d */ /* 0x004fea0003900000 */
[----:B------:R-:W2:Y:S02]  /*ae60*/  @!P1 SYNCS.PHASECHK.TRANS64 P1, [R12+URZ+0x36420], R11 ;  /* 0x0364200b0c0095a7 */ /* 0x000ea4000802007f */
[----:B--2---:R-:W-:Y:S05]  /*ae70*/  @!P1 BRA `(.L_x_812) ;  /* 0xfffffffc00f09947 */ /* 0x004fea000383ffff */
[----:B------:R-:W-:Y:S05]  /*ae80*/  BRA `(.L_x_848) ;  /* 0xffffffdc00bc7947 */ /* 0x000fea000383ffff */
.L_x_816:
[----:B-1----:R1:W2:Y:S02]  /*ae90*/  SYNCS.PHASECHK.TRANS64.TRYWAIT P1, [R12+URZ+0x36438], R11 ;  /* 0x0364380b0c0075a7 */ /* 0x0022a4000802017f */
[----:B--2---:R-:W-:Y:S05]  /*aea0*/  @!P1 NANOSLEEP.SYNCS 0x989680 ;  /* 0x009896800000995d */ /* 0x004fea0003900000 */
[----:B------:R-:W2:Y:S02]  /*aeb0*/  @!P1 SYNCS.PHASECHK.TRANS64 P1, [R12+URZ+0x36438], R11 ;  /* 0x0364380b0c0095a7 */ /* 0x000ea4000802007f */
[----:B--2---:R-:W-:Y:S05]  /*aec0*/  @!P1 BRA `(.L_x_816) ;  /* 0xfffffffc00f09947 */ /* 0x004fea000383ffff */
[----:B------:R-:W-:Y:S05]  /*aed0*/  BRA `(.L_x_849) ;  /* 0xffffffe400647947 */ /* 0x000fea000383ffff */
.L_x_818:
[----:B--2---:R2:W3:Y:S02]  /*aee0*/  SYNCS.PHASECHK.TRANS64.TRYWAIT P1, [R12+URZ+0x36428], R27 ;  /* 0x0364281b0c0075a7 */ /* 0x0044e4000802017f */
[----:B---3--:R-:W-:Y:S05]  /*aef0*/  @!P1 NANOSLEEP.SYNCS 0x989680 ;  /* 0x009896800000995d */ /* 0x008fea0003900000 */
[----:B------:R-:W3:Y:S02]  /*af00*/  @!P1 SYNCS.PHASECHK.TRANS64 P1, [R12+URZ+0x36428], R27 ;  /* 0x0364281b0c0095a7 */ /* 0x000ee4000802007f */
[----:B---3--:R-:W-:Y:S05]  /*af10*/  @!P1 BRA `(.L_x_818) ;  /* 0xfffffffc00f09947 */ /* 0x008fea000383ffff */
[----:B------:R-:W-:Y:S05]  /*af20*/  BRA `(.L_x_850) ;  /* 0xffffffe8002c7947 */ /* 0x000fea000383ffff */
.L_x_820:
[----:B--2---:R2:W3:Y:S02]  /*af30*/  SYNCS.PHASECHK.TRANS64.TRYWAIT P1, [R12+URZ+0x36438], R28 ;  /* 0x0364381c0c0075a7 */ /* 0x0044e4000802017f */
[----:B---3--:R-:W-:Y:S05]  /*af40*/  @!P1 NANOSLEEP.SYNCS 0x989680 ;  /* 0x009896800000995d */ /* 0x008fea0003900000 */
[----:B------:R-:W3:Y:S02]  /*af50*/  @!P1 SYNCS.PHASECHK.TRANS64 P1, [R12+URZ+0x36438], R28 ;  /* 0x0364381c0c0095a7 */ /* 0x000ee4000802007f */
[----:B---3--:R-:W-:Y:S05]  /*af60*/  @!P1 BRA `(.L_x_820) ;  /* 0xfffffffc00f09947 */ /* 0x008fea000383ffff */
[----:B------:R-:W-:Y:S05]  /*af70*/  BRA `(.L_x_851) ;  /* 0xffffffe800c47947 */ /* 0x000fea000383ffff */
.L_x_822:
[----:B------:R-:W-:-:S07]  /*af80*/  SHF.L.U32 R5, R0, 0x1f, RZ ;  /* 0x0000001f00057819 */ /* 0x000fce00000006ff */
.L_x_852:
[----:B---3--:R3:W4:Y:S02]  /*af90*/  SYNCS.PHASECHK.TRANS64.TRYWAIT P1, [R12+URZ+0x36420], R5 ;  /* 0x036420050c0075a7 */ /* 0x008724000802017f */
[----:B----4-:R-:W-:Y:S05]  /*afa0*/  @!P1 NANOSLEEP.SYNCS 0x989680 ;  /* 0x009896800000995d */ /* 0x010fea0003900000 */
[----:B------:R-:W4:Y:S02]  /*afb0*/  @!P1 SYNCS.PHASECHK.TRANS64 P1, [R12+URZ+0x36420], R5 ;  /* 0x036420050c0095a7 */ /* 0x000f24000802007f */
[----:B----4-:R-:W-:Y:S05]  /*afc0*/  @!P1 BRA `(.L_x_852) ;  /* 0xfffffffc00f09947 */ /* 0x010fea000383ffff */
[----:B------:R-:W-:Y:S05]  /*afd0*/  BRA `(.L_x_853) ;  /* 0xffffffec005c7947 */ /* 0x000fea000383ffff */
.L_x_825:
[----:B---3--:R3:W4:Y:S02]  /*afe0*/  SYNCS.PHASECHK.TRANS64.TRYWAIT P1, [R12+URZ+0x36438], R11 ;  /* 0x0364380b0c0075a7 */ /* 0x008724000802017f */
[----:B----4-:R-:W-:Y:S05]  /*aff0*/  @!P1 NANOSLEEP.SYNCS 0x989680 ;  /* 0x009896800000995d */ /* 0x010fea0003900000 */
[----:B------:R-:W4:Y:S02]  /*b000*/  @!P1 SYNCS.PHASECHK.TRANS64 P1, [R12+URZ+0x36438], R11 ;  /* 0x0364380b0c0095a7 */ /* 0x000f24000802007f */
[----:B----4-:R-:W-:Y:S05]  /*b010*/  @!P1 BRA `(.L_x_825) ;  /* 0xfffffffc00f09947 */ /* 0x010fea000383ffff */
[----:B------:R-:W-:Y:S05]  /*b020*/  BRA `(.L_x_854) ;  /* 0xfffffff000087947 */ /* 0x000fea000383ffff */
.L_x_827:
[----:B----4-:R4:W1:Y:S02]  /*b030*/  SYNCS.PHASECHK.TRANS64.TRYWAIT P1, [R12+URZ+0x36428], R5 ;  /* 0x036428050c0075a7 */ /* 0x010864000802017f */
[----:B-1----:R-:W-:Y:S05]  /*b040*/  @!P1 NANOSLEEP.SYNCS 0x989680 ;  /* 0x009896800000995d */ /* 0x002fea0003900000 */
[----:B------:R-:W1:Y:S02]  /*b050*/  @!P1 SYNCS.PHASECHK.TRANS64 P1, [R12+URZ+0x36428], R5 ;  /* 0x036428050c0095a7 */ /* 0x000e64000802007f */
[----:B-1----:R-:W-:Y:S05]  /*b060*/  @!P1 BRA `(.L_x_827) ;  /* 0xfffffffc00f09947 */ /* 0x002fea000383ffff */
[----:B------:R-:W-:Y:S05]  /*b070*/  BRA `(.L_x_855) ;  /* 0xfffffff000b47947 */ /* 0x000fea000383ffff */
.L_x_829:
[----:B----4-:R4:W1:Y:S02]  /*b080*/  SYNCS.PHASECHK.TRANS64.TRYWAIT P1, [R12+URZ+0x36438], R3 ;  /* 0x036438030c0075a7 */ /* 0x010864000802017f */
[----:B-1----:R-:W-:Y:S05]  /*b090*/  @!P1 NANOSLEEP.SYNCS 0x989680 ;  /* 0x009896800000995d */ /* 0x002fea0003900000 */
[----:B------:R-:W1:Y:S02]  /*b0a0*/  @!P1 SYNCS.PHASECHK.TRANS64 P1, [R12+URZ+0x36438], R3 ;  /* 0x036438030c0095a7 */ /* 0x000e64000802007f */
[----:B-1----:R-:W-:Y:S05]  /*b0b0*/  @!P1 BRA `(.L_x_829) ;  /* 0xfffffffc00f09947 */ /* 0x002fea000383ffff */
[----:B------:R-:W-:Y:S05]  /*b0c0*/  BRA `(.L_x_856) ;  /* 0xfffffff400507947 */ /* 0x000fea000383ffff */
.L_x_831:
[----:B------:R-:W-:Y:S01]  /*b0d0*/  BSSY B0, `(.L_x_857) ;  /* 0x0000006000007945 */ /* 0x000fe20003800000 */
[----:B------:R-:W-:-:S07]  /*b0e0*/  IMAD.MOV.U32 R15, RZ, RZ, -0x1 ;  /* 0xffffffffff0f7424 */ /* 0x000fce00078e00ff */
[----:B-1234-:R-:W-:Y:S05]  /*b0f0*/  WARPSYNC.COLLECTIVE R15, `(.L_x_858) ;  /* 0x000000000f0c7348 */ /* 0x01efea0003c00000 */
[----:B------:R-:W-:Y:S02]  /*b100*/  ELECT P6, UR62, PT ;  /* 0x00000000003e782f */ /* 0x000fe400038c0000 */
[----:B------:R-:W-:Y:S01]  /*b110*/  MOV R14, UR62 ;  /* 0x0000003e000e7c02 */ /* 0x000fe20008000f00 */
[----:B-1234-:R-:W-:Y:S10]  /*b120*/  ENDCOLLECTIVE ;  /* 0x000000000000791b */ /* 0x01eff40003800000 */
.L_x_858:
[----:B------:R-:W-:Y:S05]  /*b130*/  BSYNC B0 ;  /* 0x0000000000007941 */ /* 0x000fea0003800000 */
.L_x_857:
[----:B------:R-:W-:Y:S05]  /*b140*/  BRA `(.L_x_859) ;  /* 0xfffffff8000c7947 */ /* 0x000fea000383ffff */
.L_x_833:
[----:B----4-:R4:W1:Y:S02]  /*b150*/  SYNCS.PHASECHK.TRANS64.TRYWAIT P0, [R7+URZ], R6 ;  /* 0x00000006070075a7 */ /* 0x010864000800017f */
[----:B-1----:R-:W-:Y:S05]  /*b160*/  @!P0 NANOSLEEP.SYNCS 0x989680 ;  /* 0x009896800000895d */ /* 0x002fea0003900000 */
[----:B------:R-:W1:Y:S02]  /*b170*/  @!P0 SYNCS.PHASECHK.TRANS64 P0, [R7+URZ], R6 ;  /* 0x00000006070085a7 */ /* 0x000e64000800007f */
[----:B-1----:R-:W-:Y:S05]  /*b180*/  @!P0 BRA `(.L_x_833) ;  /* 0xfffffffc00f08947 */ /* 0x002fea000383ffff */
[----:B------:R-:W-:Y:S05]  /*b190*/  BRA `(.L_x_860) ;  /* 0xfffffff800487947 */ /* 0x000fea000383ffff */
.L_x_834:
[----:B------:R1:W1:Y:S02]  /*b1a0*/  SYNCS.PHASECHK.TRANS64.TRYWAIT P0, [R5+URZ], R0 ;  /* 0x00000000050075a7 */ /* 0x000264000800017f */
[----:B-1----:R-:W-:Y:S05]  /*b1b0*/  @!P0 NANOSLEEP.SYNCS 0x989680 ;  /* 0x009896800000895d */ /* 0x002fea0003900000 */
[----:B------:R-:W1:Y:S02]  /*b1c0*/  @!P0 SYNCS.PHASECHK.TRANS64 P0, [R5+URZ], R0 ;  /* 0x00000000050085a7 */ /* 0x000e64000800007f */
[----:B-1----:R-:W-:Y:S05]  /*b1d0*/  @!P0 BRA `(.L_x_834) ;  /* 0xfffffffc00f08947 */ /* 0x002fea000383ffff */
[----:B------:R-:W-:Y:S05]  /*b1e0*/  BRA `(.L_x_861) ;  /* 0xfffffff8003c7947 */ /* 0x000fea000383ffff */
.L_x_862:
        /* <DEDUP_REMOVED lines=9> */
.L_x_7654:


//--------------------- .text._ZN7cutlass13device_kernelIN5flash11enable_sm90INS1_16FlashAttnBwdSm90INS1_25CollectiveMainloopBwdSm90ILi2ELi1ELi1EN4cute5tupleIJNS5_1CILi1EEES8_S8_EEENS6_IJNS7_ILi64EEENS7_ILi96EEENS7_ILi192EEEEEENS_6half_tEfNS_4arch4Sm90ELb0ELb0ELb1ELb1ELb0ELb0ELb1ELb0ELi3ELi1ELi1ELi1ELb0EEENS1_24CollectiveEpilogueBwdGQAISD_fSG_Li384ELb1ELb0EEENS1_19SingleTileSchedulerILb1ELb0ELb0ELi96EEEEEEEEEvNT_6ParamsE --------------------------
	.section	.text._ZN7cutlass13device_kernelIN5flash11enable_sm90INS1_16FlashAttnBwdSm90INS1_25CollectiveMainloopBwdSm90ILi2ELi1ELi1EN4cute5tupleIJNS5_1CILi1EEES8_S8_EEENS6_IJNS7_ILi64EEENS7_ILi96EEENS7_ILi192EEEEEENS_6half_tEfNS_4arch4Sm90ELb0ELb0ELb1ELb1ELb0ELb0ELb1ELb0ELi3ELi1ELi1ELi1ELb0EEENS1_24CollectiveEpilogueBwdGQAISD_fSG_Li384ELb1ELb0EEENS1_19SingleTileSchedulerILb1ELb0ELb0ELi96EEEEEEEEEvNT_6ParamsE,"ax",@progbits
	.align	128
.text._ZN7cutlass13device_kernelIN5flash11enable_sm90INS1_16FlashAttnBwdSm90INS1_25CollectiveMainloopBwdSm90ILi2ELi1ELi1EN4cute5tupleIJNS5_1CILi1EEES8_S8_EEENS6_IJNS7_ILi64EEENS7_ILi96EEENS7_ILi192EEEEEENS_6half_tEfNS_4arch4Sm90ELb0ELb0ELb1ELb1ELb0ELb0ELb1ELb0ELi3ELi1ELi1ELi1ELb0EEENS1_24CollectiveEpilogueBwdGQAISD_fSG_Li384ELb1ELb0EEENS1_19SingleTileSchedulerILb1ELb0ELb0ELi96EEEEEEEEEvNT_6ParamsE:
        .type           _ZN7cutlass13device_kernelIN5flash11enable_sm90INS1_16FlashAttnBwdSm90INS1_25CollectiveMainloopBwdSm90ILi2ELi1ELi1EN4cute5tupleIJNS5_1CILi1EEES8_S8_EEENS6_IJNS7_ILi64EEENS7_ILi96EEENS7_ILi192EEEEEENS_6half_tEfNS_4arch4Sm90ELb0ELb0ELb1ELb1ELb0ELb0ELb1ELb0ELi3ELi1ELi1ELi1ELb0EEENS1_24CollectiveEpilogueBwdGQAISD_fSG_Li384ELb1ELb0EEENS1_19SingleTileSchedulerILb1ELb0ELb0ELi96EEEEEEEEEvNT_6ParamsE,@function
        .size           _ZN7cutlass13device_kernelIN5flash11enable_sm90INS1_16FlashAttnBwdSm90INS1_25CollectiveMainloopBwdSm90ILi2ELi1ELi1EN4cute5tupleIJNS5_1CILi1EEES8_S8_EEENS6_IJNS7_ILi64EEENS7_ILi96EEENS7_ILi192EEEEEENS_6half_tEfNS_4arch4Sm90ELb0ELb0ELb1ELb1ELb0ELb0ELb1ELb0ELi3ELi1ELi1ELi1ELb0EEENS1_24CollectiveEpilogueBwdGQAISD_fSG_Li384ELb1ELb0EEENS1_19SingleTileSchedulerILb1ELb0ELb0ELi96EEEEEEEEEvNT_6ParamsE,(.L_x_7655 - _ZN7cutlass13device_kernelIN5flash11enable_sm90INS1_16FlashAttnBwdSm90INS1_25CollectiveMainloopBwdSm90ILi2ELi1ELi1EN4cute5tupleIJNS5_1CILi1EEES8_S8_EEENS6_IJNS7_ILi64EEENS7_ILi96EEENS7_ILi192EEEEEENS_6half_tEfNS_4arch4Sm90ELb0ELb0ELb1ELb1ELb0ELb0ELb1ELb0ELi3ELi1ELi1ELi1ELb0EEENS1_24CollectiveEpilogueBwdGQAISD_fSG_Li384ELb1ELb0EEENS1_19SingleTileSchedulerILb1ELb0ELb0ELi96EEEEEEEEEvNT_6ParamsE)
        .other          _ZN7cutlass13device_kernelIN5flash11enable_sm90INS1_16FlashAttnBwdSm90INS1_25CollectiveMainloopBwdSm90ILi2ELi1ELi1EN4cute5tupleIJNS5_1CILi1EEES8_S8_EEENS6_IJNS7_ILi64EEENS7_ILi96EEENS7_ILi192EEEEEENS_6half_tEfNS_4arch4Sm90ELb0ELb0ELb1ELb1ELb0ELb0ELb1ELb0ELi3ELi1ELi1ELi1ELb0EEENS1_24CollectiveEpilogueBwdGQAISD_fSG_Li384ELb1ELb0EEENS1_19SingleTileSchedulerILb1ELb0ELb0ELi96EEEEEEEEEvNT_6ParamsE,@"STO_CUDA_ENTRY STV_DEFAULT"
_ZN7cutlass13device_kernelIN5flash11enable_sm90INS1_16FlashAttnBwdSm90INS1_25CollectiveMainloopBwdSm90ILi2ELi1ELi1EN4cute5tupleIJNS5_1CILi1EEES8_S8_EEENS6_IJNS7_ILi64EEENS7_ILi96EEENS7_ILi192EEEEEENS_6half_tEfNS_4arch4Sm90ELb0ELb0ELb1ELb1ELb0ELb0ELb1ELb0ELi3ELi1ELi1ELi1ELb0EEENS1_24CollectiveEpilogueBwdGQAISD_fSG_Li384ELb1ELb0EEENS1_19SingleTileSchedulerILb1ELb0ELb0ELi96EEEEEEEEEvNT_6ParamsE:
        /* <DEDUP_REMOVED lines=23> */
.L_x_864:
[----:B------:R-:W-:Y:S05]  /*0170*/  BSYNC B0 ;  /* 0x0000000000007941 */ /* 0x000fea0003800000 */
.L_x_863:
        /* <DEDUP_REMOVED lines=34> */
.L_x_865:
        /* <DEDUP_REMOVED lines=20> */
.L_x_866:
        /* <DEDUP_REMOVED lines=8> */
.L_x_869:
        /* <DEDUP_REMOVED lines=21> */
.L_x_870:
        /* <DEDUP_REMOVED lines=10> */
.L_x_872:
[----:B------:R-:W2:Y:S02]  /*0750*/  LDC R0, c[0x0][0x8c4] ;  /* 0x00023100ff007b82 */ /* 0x000ea40000000800 */
.L_x_871:
        /* <DEDUP_REMOVED lines=15> */
.L_x_874:
        /* <DEDUP_REMOVED lines=10> */
.L_x_875:
        /* <DEDUP_REMOVED lines=8> */
.L_x_876:
        /* <DEDUP_REMOVED lines=9> */
.L_x_877:
        /* <DEDUP_REMOVED lines=76> */
.L_x_880:
        /* <DEDUP_REMOVED lines=15> */
.L_x_879:
        /* <DEDUP_REMOVED lines=20> */
.L_x_882:
        /* <DEDUP_REMOVED lines=15> */
.L_x_881:
        /* <DEDUP_REMOVED lines=8> */
.L_x_970:
        /* <DEDUP_REMOVED lines=26> */
.L_x_884:
        /* <DEDUP_REMOVED lines=100> */
.L_x_896:
[----:B------:R-:W-:-:S13]  /*1a40*/  ISETP.NE.AND P0, PT, R9, 0x3, PT ;  /* 0x000000030900780c */ /* 0x000fda0003f05270 */
[----:B------:R-:W-:Y:S05]  /*1a50*/  @!P0 BRA `(.L_x_886) ;  /* 0x0000000000048947 */ /* 0x000fea0003800000 */
[----:B------:R-:W-:Y:S01]  /*1a60*/  BPT.TRAP 0x1 ;  /* 0x000000040000795c */ /* 0x000fe20000300000 */
.L_x_886:
[----:B------:R-:W-:Y:S02]  /*1a70*/  LEA R4, R3, UR36, 0x3 ;  /* 0x0000002403047c11 */ /* 0x000fe4000f8e18ff */
[----:B------:R-:W-:-:S04]  /*1a80*/  SHF.L.U32 R11, R7, 0x1f, RZ ;  /* 0x0000001f070b7819 */ /* 0x000fc800000006ff */
[----:B------:R1:W2:Y:S01]  /*1a90*/  SYNCS.PHASECHK.TRANS64.TRYWAIT P1, [R4+URZ+0x36410], R11 ;  /* 0x0364100b040075a7 */ /* 0x0002a2000802017f */
[----:B------:R-:W-:Y:S05]  /*1aa0*/  @!P0 BRA `(.L_x_887) ;  /* 0x0000000000048947 */ /* 0x000fea0003800000 */
[----:B------:R-:W-:Y:S01]  /*1ab0*/  BPT.TRAP 0x1 ;  /* 0x000000040000795c */ /* 0x000fe20000300000 */
.L_x_887:
[----:B--2---:R-:W-:Y:S05]  /*1ac0*/  @P1 BRA `(.L_x_888) ;  /* 0x0000000000081947 */ /* 0x004fea0003800000 */
[----:B------:R-:W2:Y:S02]  /*1ad0*/  SYNCS.PHASECHK.TRANS64.TRYWAIT P1, [R4+URZ+0x36410], R11 ;  /* 0x0364100b040075a7 */ /* 0x000ea4000802017f */
[----:B--2---:R-:W-:Y:S05]  /*1ae0*/  @!P1 BRA `(.L_x_889) ;  /* 0x0000006800649947 */ /* 0x004fea0003800000 */
.L_x_888:
        /* <DEDUP_REMOVED lines=104> */
.L_x_890:
[----:B------:R-:W-:-:S04]  /*2170*/  SHF.L.U32 R15, R6, 0x1f, RZ ;  /* 0x0000001f060f7819 */ /* 0x000fc800000006ff */
[----:B------:R1:W1:Y:S01]  /*2180*/  SYNCS.PHASECHK.TRANS64.TRYWAIT P1, [UR36+0x36430], R15 ;  /* 0x0364300fff0075a7 */ /* 0x0002620008020164 */
[----:B------:R-:W-:Y:S05]  /*2190*/  @!P0 BRA `(.L_x_891) ;  /* 0x0000000000048947 */ /* 0x000fea0003800000 */
[----:B------:R-:W-:Y:S01]  /*21a0*/  BPT.TRAP 0x1 ;  /* 0x000000040000795c */ /* 0x000fe20000300000 */
.L_x_891:
        /* <DEDUP_REMOVED lines=33> */
.L_x_892:
        /* <DEDUP_REMOVED lines=340> */
.L_x_894:
        /* <DEDUP_REMOVED lines=60> */
.L_x_895:
        /* <DEDUP_REMOVED lines=63> */
.L_x_878:
[----:B------:R-:W-:Y:S05]  /*40b0*/  @P0 BRA `(.L_x_873) ;  /* 0x0000004000b40947 */ /* 0x000fea0003800000 */
[----:B------:R-:W3:Y:S01]  /*40c0*/  LDL.LU R120, [R1+0x8] ;  /* 0x0000080001787983 */ /* 0x000ee20000300800 */
[----:B-12---:R-:W1:Y:S01]  /*40d0*/  LDC.64 R2, c[0x0][0x878] ;  /* 0x00021e00ff027b82 */ /* 0x006e620000000a00 */
[----:B------:R-:W2:Y:S01]  /*40e0*/  S2R R0, SR_TID.X ;  /* 0x0000000000007919 */ /* 0x000ea20000002100 */
[----:B------:R-:W4:Y:S06]  /*40f0*/  S2R R6, SR_CTAID.Y ;  /* 0x0000000000067919 */ /* 0x000f2c0000002600 */
[----:B------:R-:W5:Y:S01]  /*4100*/  S2UR UR5, SR_CgaCtaId ;  /* 0x00000000000579c3 */ /* 0x000f620000008800 */
[----:B------:R-:W4:Y:S07]  /*4110*/  S2R R10, SR_CTAID.X ;  /* 0x00000000000a7919 */ /* 0x000f2e0000002500 */
[----:B------:R-:W4:Y:S01]  /*4120*/  LDC.64 R12, c[0x0][0x818] ;  /* 0x00020600ff0c7b82 */ /* 0x000f220000000a00 */
[----:B-1----:R-:W-:-:S07]  /*4130*/  ISETP.NE.U32.AND P0, PT, R2, RZ, PT ;  /* 0x000000ff0200720c */ /* 0x002fce0003f05070 */
[----:B------:R-:W1:Y:S01]  /*4140*/  LDC.64 R16, c[0x0][0x840] ;  /* 0x00021000ff107b82 */ /* 0x000e620000000a00 */
[----:B------:R-:W-:-:S07]  /*4150*/  ISETP.NE.AND.EX P0, PT, R3, RZ, PT, P0 ;  /* 0x000000ff0300720c */ /* 0x000fce0003f05300 */
[----:B------:R-:W5:Y:S08]  /*4160*/  LDC R2, c[0x0][0x850] ;  /* 0x00021400ff027b82 */ /* 0x000f700000000800 */
[----:B------:R-:W3:Y:S01]  /*4170*/  @P0 LDC.64 R4, c[0x0][0x878] ;  /* 0x00021e00ff040b82 */ /* 0x000ee20000000a00 */
[----:B------:R-:W-:-:S07]  /*4180*/  UMOV UR4, 0x400 ;  /* 0x0000040000047882 */ /* 0x000fce0000000000 */
[----:B------:R-:W1:Y:S08]  /*4190*/  LDC.64 R14, c[0x0][0x820] ;  /* 0x00020800ff0e7b82 */ /* 0x000e700000000a00 */
[----:B------:R-:W1:Y:S08]  /*41a0*/  LDC.64 R18, c[0x0][0x848] ;  /* 0x00021200ff127b82 */ /* 0x000e700000000a00 */
[----:B------:R-:W1:Y:S08]  /*41b0*/  LDC.64 R20, c[0x0][0x800] ;  /* 0x00020000ff147b82 */ /* 0x000e700000000a00 */
[----:B------:R-:W1:Y:S01]  /*41c0*/  LDC.64 R22, c[0x0][0x828] ;  /* 0x00020a00ff167b82 */ /* 0x000e620000000a00 */
[----:B---3--:R-:W-:-:S06]  /*41d0*/  @P0 IMAD.WIDE R4, R120, 0x4, R4 ;  /* 0x0000000478040825 */ /* 0x008fcc00078e0204 */
[----:B------:R-:W3:Y:S01]  /*41e0*/  @P0 LDG.E R4, desc[UR38][R4.64] ;  /* 0x0000002604040981 */ /* 0x000ee2000c1e1900 */
[----:B------:R-:W-:Y:S01]  /*41f0*/  BAR.SYNC.DEFER_BLOCKING 0x1, 0x180 ;  /* 0x0046000000007b1d */ /* 0x000fe20000010000 */
[----:B-----5:R-:W-:Y:S01]  /*4200*/  ISETP.NE.AND P1, PT, R2, 0x1, PT ;  /* 0x000000010200780c */ /* 0x020fe20003f25270 */
[----:B--2---:R-:W-:Y:S01]  /*4210*/  VIADD R2, R0, 0xffffff80 ;  /* 0xffffff8000027836 */ /* 0x004fe20000000000 */
[----:B------:R-:W-:-:S03]  /*4220*/  ULEA UR4, UR5, UR4, 0x18 ;  /* 0x0000000405047291 */ /* 0x000fc6000f8ec03f */
[----:B------:R-:W-:Y:S01]  /*4230*/  BSSY B0, `(.L_x_897) ;  /* 0x0000052000007945 */ /* 0x000fe20003800000 */
[----:B------:R-:W-:-:S04]  /*4240*/  SHF.R.S32.HI R3, RZ, 0x1f, R2 ;  /* 0x0000001fff037819 */ /* 0x000fc80000011402 */
[----:B------:R-:W-:-:S03]  /*4250*/  LEA.HI R7, R3, R2, RZ, 0x7 ;  /* 0x0000000203077211 */ /* 0x000fc600078f38ff */
[----:B------:R-:W2:Y:S01]  /*4260*/  @P1 LDC R9, c[0x0][0x854] ;  /* 0x00021500ff091b82 */ /* 0x000ea20000000800 */
[----:B------:R-:W-:Y:S02]  /*4270*/  LOP3.LUT R3, R7, 0x3fffff80, RZ, 0xc0, !PT ;  /* 0x3fffff8007037812 */ /* 0x000fe400078ec0ff */
[----:B------:R-:W-:-:S03]  /*4280*/  SHF.R.S32.HI R8, RZ, 0x7, R7 ;  /* 0x00000007ff087819 */ /* 0x000fc60000011407 */
[----:B------:R-:W-:Y:S02]  /*4290*/  IMAD.IADD R3, R2, 0x1, -R3 ;  /* 0x0000000102037824 */ /* 0x000fe400078e0a03 */
[----:B------:R-:W5:Y:S02]  /*42a0*/  @P1 LDC R11, c[0x0][0x858] ;  /* 0x00021600ff0b1b82 */ /* 0x000f640000000800 */
[----:B------:R-:W-:Y:S02]  /*42b0*/  IMAD R7, R8, 0x600, R3 ;  /* 0x0000060008077824 */ /* 0x000fe400078e0203 */
[----:B----4-:R-:W-:Y:S02]  /*42c0*/  IMAD.MOV.U32 R3, RZ, RZ, R6 ;  /* 0x000000ffff037224 */ /* 0x010fe400078e0006 */
[----:B------:R-:W-:-:S05]  /*42d0*/  IMAD.SHL.U32 R7, R7, 0x4, RZ ;  /* 0x0000000407077824 */ /* 0x000fca00078e00ff */
[----:B------:R-:W-:Y:S01]  /*42e0*/  LEA R8, R7, UR4, 0x2 ;  /* 0x0000000407087c11 */ /* 0x000fe2000f8e10ff */
[----:B------:R-:W-:-:S04]  /*42f0*/  IMAD R7, R10, 0x4800, RZ ;  /* 0x000048000a077824 */ /* 0x000fc800078e02ff */
        /* <DEDUP_REMOVED lines=17> */
[----:B-1----:R-:W1:Y:S01]  /*4410*/  FENCE.VIEW.ASYNC.S ;  /* 0x00000000000073c6 */ /* 0x002e620000000000 */
[----:B---3--:R-:W-:-:S04]  /*4420*/  @P0 IMAD R4, R120, 0x60, R4 ;  /* 0x0000006078040824 */ /* 0x008fc800078e0204 */
[----:B------:R-:W-:-:S04]  /*4430*/  @P0 IMAD.HI R5, R4, 0x2aaaaaab, RZ ;  /* 0x2aaaaaab04050827 */ /* 0x000fc800078e02ff */
[----:B--2---:R-:W-:Y:S01]  /*4440*/  @P1 IMAD.HI.U32 R4, R6, R9, RZ ;  /* 0x0000000906041227 */ /* 0x004fe200078e00ff */
[----:B------:R-:W-:-:S04]  /*4450*/  @P0 SHF.R.U32.HI R6, RZ, 0x1f, R5 ;  /* 0x0000001fff060819 */ /* 0x000fc80000011605 */
[----:B------:R-:W-:Y:S02]  /*4460*/  @P0 LEA.HI.SX32 R6, R5, R6, 0x1c ;  /* 0x0000000605060211 */ /* 0x000fe400078fe2ff */
[----:B-----5:R-:W-:-:S03]  /*4470*/  @P1 SHF.R.U32.HI R3, RZ, R11, R4 ;  /* 0x0000000bff031219 */ /* 0x020fc60000011604 */
[----:B------:R-:W-:Y:S01]  /*4480*/  @P0 IMAD R4, R6, 0x4800, RZ ;  /* 0x0000480006040824 */ /* 0x000fe200078e02ff */
[----:B------:R-:W-:-:S04]  /*4490*/  SHF.R.S32.HI R9, RZ, 0x1f, R3 ;  /* 0x0000001fff097819 */ /* 0x000fc80000011403 */
[----:B------:R-:W-:Y:S02]  /*44a0*/  @P0 SHF.R.S32.HI R5, RZ, 0x1f, R4 ;  /* 0x0000001fff050819 */ /* 0x000fe40000011404 */
[----:B------:R-:W-:Y:S01]  /*44b0*/  @!P0 CS2R R4, SRZ ;  /* 0x0000000000048805 */ /* 0x000fe2000001ff00 */
[----:B------:R-:W-:Y:S01]  /*44c0*/  IMAD R10, R9, R16, RZ ;  /* 0x00000010090a7224 */ /* 0x000fe200078e02ff */
[----:B-1----:R-:W-:Y:S04]  /*44d0*/  BAR.SYNC.DEFER_BLOCKING 0x1, 0x180 ;  /* 0x0046000000007b1d */ /* 0x002fe80000010000 */
[----:B------:R-:W-:Y:S01]  /*44e0*/  IADD3 R6, P1, R7, R4, RZ ;  /* 0x0000000407067210 */ /* 0x000fe20007f3e0ff */
[----:B------:R-:W-:Y:S01]  /*44f0*/  IMAD R4, R9, R12, RZ ;  /* 0x0000000c09047224 */ /* 0x000fe200078e02ff */
[----:B------:R-:W-:-:S02]  /*4500*/  SEL R9, R120, RZ, !P0 ;  /* 0x000000ff78097207 */ /* 0x000fc40004000000 */
[----:B------:R-:W-:Y:S01]  /*4510*/  LEA.HI.X.SX32 R7, R7, R5, 0x1, P1 ;  /* 0x0000000507077211 */ /* 0x000fe200008f0eff */
[C---:B------:R-:W-:Y:S02]  /*4520*/  IMAD R11, R3.reuse, R13, R4 ;  /* 0x0000000d030b7224 */ /* 0x040fe400078e0204 */
[C---:B------:R-:W-:Y:S02]  /*4530*/  IMAD R13, R3.reuse, R17, R10 ;  /* 0x00000011030d7224 */ /* 0x040fe400078e020a */
[----:B------:R-:W-:-:S04]  /*4540*/  IMAD.WIDE.U32 R4, R3, R12, R6 ;  /* 0x0000000c03047225 */ /* 0x000fc800078e0006 */
[----:B------:R-:W-:Y:S01]  /*4550*/  IMAD.WIDE.U32 R6, R3, R16, R6 ;  /* 0x0000001003067225 */ /* 0x000fe200078e0006 */
[----:B------:R-:W-:-:S03]  /*4560*/  SHF.R.S32.HI R3, RZ, 0x1f, R120 ;  /* 0x0000001fff037819 */ /* 0x000fc60000011478 */
[----:B------:R-:W-:Y:S01]  /*4570*/  IMAD.IADD R5, R5, 0x1, R11 ;  /* 0x0000000105057824 */ /* 0x000fe200078e020b */
[----:B------:R-:W-:Y:S01]  /*4580*/  SEL R3, R3, RZ, !P0 ;  /* 0x000000ff03037207 */ /* 0x000fe20004000000 */
[----:B------:R-:W-:Y:S01]  /*4590*/  IMAD.IADD R7, R7, 0x1, R13 ;  /* 0x0000000107077824 */ /* 0x000fe200078e020d */
[----:B------:R-:W-:Y:S01]  /*45a0*/  ISETP.NE.AND P0, PT, R2, RZ, PT ;  /* 0x000000ff0200720c */ /* 0x000fe20003f05270 */
[----:B------:R-:W-:-:S04]  /*45b0*/  IMAD.WIDE.U32 R4, R9, R14, R4 ;  /* 0x0000000e09047225 */ /* 0x000fc800078e0004 */
[C---:B------:R-:W-:Y:S01]  /*45c0*/  IMAD R10, R3.reuse, R14, RZ ;  /* 0x0000000e030a7224 */ /* 0x040fe200078e02ff */
[----:B------:R-:W-:Y:S01]  /*45d0*/  LEA R20, P1, R4, R20, 0x2 ;  /* 0x0000001404147211 */ /* 0x000fe200078210ff */
[-C--:B------:R-:W-:Y:S02]  /*45e0*/  IMAD R12, R3, R18.reuse, RZ ;  /* 0x00000012030c7224 */ /* 0x080fe400078e02ff */
[----:B------:R-:W-:-:S04]  /*45f0*/  IMAD.WIDE.U32 R6, R9, R18, R6 ;  /* 0x0000001209067225 */ /* 0x000fc800078e0006 */
[C---:B------:R-:W-:Y:S01]  /*4600*/  IMAD R3, R9.reuse, R15, R10 ;  /* 0x0000000f09037224 */ /* 0x040fe200078e020a */
[----:B------:R-:W-:Y:S01]  /*4610*/  LEA R22, P2, R6, R22, 0x2 ;  /* 0x0000001606167211 */ /* 0x000fe200078410ff */
[----:B------:R-:W-:Y:S02]  /*4620*/  IMAD R9, R9, R19, R12 ;  /* 0x0000001309097224 */ /* 0x000fe400078e020c */
[----:B------:R-:W-:Y:S02]  /*4630*/  IMAD.IADD R3, R5, 0x1, R3 ;  /* 0x0000000105037824 */ /* 0x000fe400078e0203 */
[----:B------:R-:W-:-:S03]  /*4640*/  IMAD.IADD R2, R7, 0x1, R9 ;  /* 0x0000000107027824 */ /* 0x000fc600078e0209 */
[----:B------:R-:W-:Y:S02]  /*4650*/  LEA.HI.X R3, R4, R21, R3, 0x2, P1 ;  /* 0x0000001504037211 */ /* 0x000fe400008f1403 */
[----:B------:R-:W-:Y:S01]  /*4660*/  LEA.HI.X R2, R6, R23, R2, 0x2, P2 ;  /* 0x0000001706027211 */ /* 0x000fe200010f1402 */
[----:B----4-:R-:W-:Y:S06]  /*4670*/  @P0 BRA `(.L_x_898) ;  /* 0x0000000000340947 */ /* 0x010fec0003800000 */
[----:B------:R-:W-:Y:S01]  /*4680*/  R2UR UR6, R22 ;  /* 0x00000000160672ca */ /* 0x000fe200000e0000 */
[----:B------:R-:W-:Y:S01]  /*4690*/  UMOV UR5, 0x1200 ;  /* 0x0000120000057882 */ /* 0x000fe20000000000 */
[----:B------:R-:W-:Y:S01]  /*46a0*/  R2UR UR7, R2 ;  /* 0x00000000020772ca */ /* 0x000fe200000e0000 */
[----:B------:R-:W-:Y:S01]  /*46b0*/  UMOV UR8, 0x0 ;  /* 0x0000000000087882 */ /* 0x000fe20000000000 */
[----:B------:R-:W-:Y:S01]  /*46c0*/  PLOP3.LUT P0, PT, PT, PT, PT, 0x80, 0x0 ;  /* 0x000000000000781c */ /* 0x000fe20003f0f070 */
[----:B------:R-:W-:-:S12]  /*46d0*/  UMOV UR9, 0x14f00000 ;  /* 0x14f0000000097882 */ /* 0x000fd80000000000 */
.L_x_899:
[----:B------:R-:W-:Y:S01]  /*46e0*/  @P0 ELECT P1, URZ, PT ;  /* 0x00000000003f082f */ /* 0x000fe20003820000 */
[----:B------:R1:W-:-:S12]  /*46f0*/  UBLKRED.G.S.ADD.F32.RN [UR6], [UR4], UR5, desc[UR8] ;  /* 0x00000806040073bb */ /* 0x0003d800080a1405 */
[----:B------:R-:W-:Y:S02]  /*4700*/  @P1 PLOP3.LUT P0, PT, P1, PT, PT, 0x8, 0x0 ;  /* 0x000000000000181c */ /* 0x000fe40000f0e170 */
[----:B------:R-:W-:-:S11]  /*4710*/  PLOP3.LUT P1, PT, PT, PT, PT, 0x8, 0x0 ;  /* 0x000000000000781c */ /* 0x000fd60003f2e170 */
[----:B-1----:R-:W-:Y:S05]  /*4720*/  @P0 BRA.U.ANY `(.L_x_899) ;  /* 0xfffffffd00ec0947 */ /* 0x002fea000393ffff */
[----:B------:R0:W-:Y:S01]  /*4730*/  UTMACMDFLUSH ;  /* 0x00000000000079b7 */ /* 0x0001e20000000000 */
[----:B------:R-:W-:-:S04]  /*4740*/  DEPBAR.LE SB0, 0x0 ;  /* 0x000080000000791a */ /* 0x000fc80000000000 */
.L_x_898:
[----:B------:R-:W-:Y:S05]  /*4750*/  BSYNC B0 ;  /* 0x0000000000007941 */ /* 0x000fea0003800000 */
.L_x_897:
[----:B------:R-:W-:Y:S01]  /*4760*/  BAR.SYNC.DEFER_BLOCKING 0x1, 0x180 ;  /* 0x0046000000007b1d */ /* 0x000fe20000010000 */
[----:B------:R-:W-:-:S05]  /*4770*/  ISETP.NE.AND P0, PT, R0, 0x80, PT ;  /* 0x000000800000780c */ /* 0x000fca0003f05270 */
        /* <DEDUP_REMOVED lines=26> */
.L_x_900:
        /* <DEDUP_REMOVED lines=8> */
.L_x_868:
        /* <DEDUP_REMOVED lines=20> */
.L_x_902:
        /* <DEDUP_REMOVED lines=13> */
.L_x_904:
[----:B------:R-:W-:-:S05]  /*4bb0*/  ULDC UR5, c[0x0][0x8c4] ;  /* 0x0002310000057ab9 */ /* 0x000fca0000000800 */
.L_x_903:
        /* <DEDUP_REMOVED lines=40> */
.L_x_905:
        /* <DEDUP_REMOVED lines=53> */
.L_x_927:
        /* <DEDUP_REMOVED lines=23> */
.L_x_908:
[----:B------:R-:W-:Y:S05]  /*5300*/  BSYNC B0 ;  /* 0x0000000000007941 */ /* 0x000fea0003800000 */
.L_x_907:
        /* <DEDUP_REMOVED lines=12> */
.L_x_910:
[----:B------:R-:W-:Y:S05]  /*53d0*/  BSYNC B0 ;  /* 0x0000000000007941 */ /* 0x000fea0003800000 */
.L_x_909:
        /* <DEDUP_REMOVED lines=13> */
.L_x_912:
[----:B------:R-:W-:Y:S05]  /*54b0*/  BSYNC B0 ;  /* 0x0000000000007941 */ /* 0x000fea0003800000 */
.L_x_911:
[----:B------:R-:W-:Y:S06]  /*54c0*/  BAR.ARV 0xa, 0xa0 ;  /* 0x0282800000007b1d */ /* 0x000fec0000002000 */
[----:B------:R-:W-:Y:S04]  /*54d0*/  BSSY B0, `(.L_x_913) ;  /* 0x0000003000007945 */ /* 0x000fe80003800000 */
[----:B------:R-:W-:Y:S05]  /*54e0*/  @!P0 BRA `(.L_x_914) ;  /* 0x0000000000048947 */ /* 0x000fea0003800000 */
[----:B------:R-:W-:-:S04]  /*54f0*/  DEPBAR.LE SB0, 0x1 ;  /* 0x000080400000791a */ /* 0x000fc80000000000 */
.L_x_914:
[----:B------:R-:W-:Y:S05]  /*5500*/  BSYNC B0 ;  /* 0x0000000000007941 */ /* 0x000fea0003800000 */
.L_x_913:
[----:B------:R-:W-:Y:S06]  /*5510*/  BAR.ARV 0xb, 0xa0 ;  /* 0x02c2800000007b1d */ /* 0x000fec0000002000 */
[----:B------:R-:W-:Y:S04]  /*5520*/  BSSY B0, `(.L_x_915) ;  /* 0x0000003000007945 */ /* 0x000fe80003800000 */
[----:B------:R-:W-:Y:S05]  /*5530*/  @!P0 BRA `(.L_x_916) ;  /* 0x0000000000048947 */ /* 0x000fea0003800000 */
[----:B------:R-:W-:-:S04]  /*5540*/  DEPBAR.LE SB0, 0x0 ;  /* 0x000080000000791a */ /* 0x000fc80000000000 */
.L_x_916:
[----:B------:R-:W-:Y:S05]  /*5550*/  BSYNC B0 ;  /* 0x0000000000007941 */ /* 0x000fea0003800000 */
.L_x_915:
        /* <DEDUP_REMOVED lines=13> */
.L_x_918:
[----:B------:R-:W-:Y:S05]  /*5630*/  BSYNC B0 ;  /* 0x0000000000007941 */ /* 0x000fea0003800000 */
.L_x_917:
        /* <DEDUP_REMOVED lines=12> */
.L_x_920:
[----:B------:R-:W-:Y:S05]  /*5700*/  BSYNC B0 ;  /* 0x0000000000007941 */ /* 0x000fea0003800000 */
.L_x_919:
        /* <DEDUP_REMOVED lines=13> */
.L_x_922:
[----:B------:R-:W-:Y:S05]  /*57e0*/  BSYNC B0 ;  /* 0x0000000000007941 */ /* 0x000fea0003800000 */
.L_x_921:
[----:B------:R-:W-:Y:S06]  /*57f0*/  BAR.ARV 0xa, 0xa0 ;  /* 0x0282800000007b1d */ /* 0x000fec0000002000 */
[----:B------:R-:W-:Y:S04]  /*5800*/  BSSY B0, `(.L_x_923) ;  /* 0x0000003000007945 */ /* 0x000fe80003800000 */
[----:B------:R-:W-:Y:S05]  /*5810*/  @!P0 BRA `(.L_x_924) ;  /* 0x0000000000048947 */ /* 0x000fea0003800000 */
[----:B------:R-:W-:-:S04]  /*5820*/  DEPBAR.LE SB0, 0x1 ;  /* 0x000080400000791a */ /* 0x000fc80000000000 */
.L_x_924:
[----:B------:R-:W-:Y:S05]  /*5830*/  BSYNC B0 ;  /* 0x0000000000007941 */ /* 0x000fea0003800000 */
.L_x_923:
[----:B------:R-:W-:Y:S01]  /*5840*/  VIADD R0, R0, 0xfffffffe ;  /* 0xfffffffe00007836 */ /* 0x000fe20000000000 */
[----:B------:R-:W-:Y:S06]  /*5850*/  BAR.ARV 0xb, 0xa0 ;  /* 0x02c2800000007b1d */ /* 0x000fec0000002000 */
[----:B------:R-:W-:Y:S01]  /*5860*/  BSSY B0, `(.L_x_925) ;  /* 0x0000004000007945 */ /* 0x000fe20003800000 */
[----:B------:R-:W-:-:S03]  /*5870*/  ISETP.NE.AND P1, PT, R0, RZ, PT ;  /* 0x000000ff0000720c */ /* 0x000fc60003f25270 */
[----:B------:R-:W-:Y:S10]  /*5880*/  @!P0 BRA `(.L_x_926) ;  /* 0x0000000000048947 */ /* 0x000ff40003800000 */
[----:B------:R-:W-:-:S04]  /*5890*/  DEPBAR.LE SB0, 0x0 ;  /* 0x000080000000791a */ /* 0x000fc80000000000 */
.L_x_926:
[----:B------:R-:W-:Y:S05]  /*58a0*/  BSYNC B0 ;  /* 0x0000000000007941 */ /* 0x000fea0003800000 */
.L_x_925:
[----:B------:R-:W-:Y:S06]  /*58b0*/  BAR.ARV 0xc, 0xa0 ;  /* 0x0302800000007b1d */ /* 0x000fec0000002000 */
[----:B------:R-:W-:Y:S02]  /*58c0*/  UIADD3 UR5, UR5, 0x2, URZ ;  /* 0x0000000205057890 */ /* 0x000fe4000fffe03f */
[----:B------:R-:W-:Y:S01]  /*58d0*/  UIADD3 UR4, UR4, 0x1, URZ ;  /* 0x0000000104047890 */ /* 0x000fe2000fffe03f */
[----:B------:R-:W-:Y:S11]  /*58e0*/  @P1 BRA `(.L_x_927) ;  /* 0xfffffff800281947 */ /* 0x000ff6000383ffff */
[----:B------:R-:W-:-:S12]  /*58f0*/  UIADD3 UR6, UR20, 0x6000, URZ ;  /* 0x0000600014067890 */ /* 0x000fd8000fffe03f */
.L_x_906:
        /* <DEDUP_REMOVED lines=19> */
.L_x_929:
[----:B------:R-:W-:Y:S05]  /*5a30*/  BSYNC B0 ;  /* 0x0000000000007941 */ /* 0x000fea0003800000 */
.L_x_928:
        /* <DEDUP_REMOVED lines=18> */
.L_x_931:
[----:B------:R-:W-:Y:S05]  /*5b60*/  BSYNC B0 ;  /* 0x0000000000007941 */ /* 0x000fea0003800000 */
.L_x_930:
        /* <DEDUP_REMOVED lines=19> */
.L_x_933:
[----:B------:R-:W-:Y:S05]  /*5ca0*/  BSYNC B0 ;  /* 0x0000000000007941 */ /* 0x000fea0003800000 */
.L_x_932:
[----:B------:R-:W-:Y:S06]  /*5cb0*/  BAR.ARV 0xa, 0xa0 ;  /* 0x0282800000007b1d */ /* 0x000fec0000002000 */
[----:B------:R-:W-:Y:S04]  /*5cc0*/  BSSY B0, `(.L_x_934) ;  /* 0x0000003000007945 */ /* 0x000fe80003800000 */
[----:B------:R-:W-:Y:S05]  /*5cd0*/  @!P0 BRA `(.L_x_935) ;  /* 0x0000000000048947 */ /* 0x000fea0003800000 */
[----:B------:R-:W-:-:S04]  /*5ce0*/  DEPBAR.LE SB0, 0x1 ;  /* 0x000080400000791a */ /* 0x000fc80000000000 */
.L_x_935:
[----:B------:R-:W-:Y:S05]  /*5cf0*/  BSYNC B0 ;  /* 0x0000000000007941 */ /* 0x000fea0003800000 */
.L_x_934:
[----:B------:R-:W-:Y:S06]  /*5d00*/  BAR.ARV 0xb, 0xa0 ;  /* 0x02c2800000007b1d */ /* 0x000fec0000002000 */
[----:B------:R-:W-:Y:S04]  /*5d10*/  BSSY B0, `(.L_x_936) ;  /* 0x0000003000007945 */ /* 0x000fe80003800000 */
[----:B------:R-:W-:Y:S05]  /*5d20*/  @!P0 BRA `(.L_x_937) ;  /* 0x0000000000048947 */ /* 0x000fea0003800000 */
[----:B------:R-:W-:-:S04]  /*5d30*/  DEPBAR.LE SB0, 0x0 ;  /* 0x000080000000791a */ /* 0x000fc80000000000 */
.L_x_937:
[----:B------:R-:W-:Y:S05]  /*5d40*/  BSYNC B0 ;  /* 0x0000000000007941 */ /* 0x000fea0003800000 */
.L_x_936:
[----:B------:R-:W-:Y:S06]  /*5d50*/  BAR.ARV 0xc, 0xa0 ;  /* 0x0302800000007b1d */ /* 0x000fec0000002000 */
[----:B------:R-:W-:Y:S05]  /*5d60*/  BRA `(.L_x_873) ;  /* 0x0000002400887947 */ /* 0x000fea0003800000 */
.L_x_901:
        /* <DEDUP_REMOVED lines=10> */
.L_x_938:
        /* <DEDUP_REMOVED lines=10> */
.L_x_940:
[----:B------:R-:W3:Y:S02]  /*5eb0*/  LDC R0, c[0x0][0x8c4] ;  /* 0x00023100ff007b82 */ /* 0x000ee40000000800 */
.L_x_939:
        /* <DEDUP_REMOVED lines=42> */
.L_x_942:
        /* <DEDUP_REMOVED lines=70> */
.L_x_971:
        /* <DEDUP_REMOVED lines=9> */
.L_x_945:
        /* <DEDUP_REMOVED lines=98> */
.L_x_956:
[----:B-1----:R-:W-:-:S05]  /*6c70*/  IMAD.MOV.U32 R11, RZ, RZ, 0x1 ;  /* 0x00000001ff0b7424 */ /* 0x002fca00078e00ff */
[----:B------:R-:W-:-:S04]  /*6c80*/  SHF.L.U32 R11, R11, 0x1f, RZ ;  /* 0x0000001f0b0b7819 */ /* 0x000fc800000006ff */
[----:B------:R-:W1:Y:S02]  /*6c90*/  SYNCS.PHASECHK.TRANS64.TRYWAIT P1, [R12+URZ+0x36438], R11 ;  /* 0x0364380b0c0075a7 */ /* 0x000e64000802017f */
[----:B-1234-:R-:W-:Y:S05]  /*6ca0*/  @!P1 BRA `(.L_x_948) ;  /* 0x0000001800349947 */ /* 0x01efea0003800000 */
.L_x_972:
[----:B------:R-:W-:Y:S05]  /*6cb0*/  @P0 BRA `(.L_x_949) ;  /* 0x0000000000140947 */ /* 0x000fea0003800000 */
[----:B------:R-:W-:Y:S01]  /*6cc0*/  ISETP.NE.AND P1, PT, R8, RZ, PT ;  /* 0x000000ff0800720c */ /* 0x000fe20003f25270 */
[----:B------:R-:W-:-:S04]  /*6cd0*/  IMAD.MOV.U32 R3, RZ, RZ, 0x6100 ;  /* 0x00006100ff037424 */ /* 0x000fc800078e00ff */
[----:B------:R2:W-:Y:S08]  /*6ce0*/  SYNCS.ARRIVE.TRANS64 RZ, [R12+URZ+0x36430], R3 ;  /* 0x036430030cff79a7 */ /* 0x0005f0000800003f */
[----:B------:R-:W-:Y:S05]  /*6cf0*/  @!P1 BRA `(.L_x_949) ;  /* 0x0000000000049947 */ /* 0x000fea0003800000 */
[----:B------:R-:W-:Y:S01]  /*6d00*/  BPT.TRAP 0x1 ;  /* 0x000000040000795c */ /* 0x000fe20000300000 */
.L_x_949:
        /* <DEDUP_REMOVED lines=49> */
.L_x_973:
[----:B------:R-:W-:Y:S05]  /*7020*/  @P0 BRA `(.L_x_951) ;  /* 0x0000000000140947 */ /* 0x000fea0003800000 */
[----:B------:R-:W-:Y:S01]  /*7030*/  ISETP.NE.AND P1, PT, R8, RZ, PT ;  /* 0x000000ff0800720c */ /* 0x000fe20003f25270 */
[----:B--2---:R-:W-:-:S04]  /*7040*/  IMAD.MOV.U32 R27, RZ, RZ, 0x6100 ;  /* 0x00006100ff1b7424 */ /* 0x004fc800078e00ff */
[----:B------:R3:W-:Y:S08]  /*7050*/  SYNCS.ARRIVE.TRANS64 RZ, [R12+URZ+0x36418], R27 ;  /* 0x0364181b0cff79a7 */ /* 0x0007f0000800003f */
[----:B------:R-:W-:Y:S05]  /*7060*/  @!P1 BRA `(.L_x_951) ;  /* 0x0000000000049947 */ /* 0x000fea0003800000 */
[----:B------:R-:W-:Y:S01]  /*7070*/  BPT.TRAP 0x1 ;  /* 0x000000040000795c */ /* 0x000fe20000300000 */
.L_x_951:
        /* <DEDUP_REMOVED lines=37> */
.L_x_974:
[----:B--2---:R-:W-:Y:S01]  /*72d0*/  SHF.R.S32.HI R28, RZ, 0x1f, R26 ;  /* 0x0000001fff1c7819 */ /* 0x004fe2000001141a */
[----:B------:R-:W-:Y:S06]  /*72e0*/  @P0 BRA `(.L_x_953) ;  /* 0x0000000000140947 */ /* 0x000fec0003800000 */
[----:B------:R-:W-:Y:S01]  /*72f0*/  ISETP.NE.AND P1, PT, R8, RZ, PT ;  /* 0x000000ff0800720c */ /* 0x000fe20003f25270 */
[----:B------:R-:W-:-:S04]  /*7300*/  IMAD.MOV.U32 R29, RZ, RZ, 0x6100 ;  /* 0x00006100ff1d7424 */ /* 0x000fc800078e00ff */
[----:B------:R2:W-:Y:S08]  /*7310*/  SYNCS.ARRIVE.TRANS64 RZ, [R12+URZ+0x36430], R29 ;  /* 0x0364301d0cff79a7 */ /* 0x0005f0000800003f */
[----:B------:R-:W-:Y:S05]  /*7320*/  @!P1 BRA `(.L_x_953) ;  /* 0x0000000000049947 */ /* 0x000fea0003800000 */
[----:B------:R-:W-:Y:S01]  /*7330*/  BPT.TRAP 0x1 ;  /* 0x000000040000795c */ /* 0x000fe20000300000 */
.L_x_953:
        /* <DEDUP_REMOVED lines=37> */
.L_x_976:
[----:B------:R-:W-:Y:S05]  /*7590*/  @P0 BRA `(.L_x_955) ;  /* 0x0000000000140947 */ /* 0x000fea0003800000 */
[----:B------:R-:W-:Y:S01]  /*75a0*/  ISETP.NE.AND P1, PT, R8, RZ, PT ;  /* 0x000000ff0800720c */ /* 0x000fe20003f25270 */
[----:B---3--:R-:W-:-:S04]  /*75b0*/  IMAD.MOV.U32 R5, RZ, RZ, 0x6100 ;  /* 0x00006100ff057424 */ /* 0x008fc800078e00ff */
[----:B------:R4:W-:Y:S08]  /*75c0*/  SYNCS.ARRIVE.TRANS64 RZ, [R12+URZ+0x36410], R5 ;  /* 0x036410050cff79a7 */ /* 0x0009f0000800003f */
[----:B------:R-:W-:Y:S05]  /*75d0*/  @!P1 BRA `(.L_x_955) ;  /* 0x0000000000049947 */ /* 0x000fea0003800000 */
[----:B------:R-:W-:Y:S01]  /*75e0*/  BPT.TRAP 0x1 ;  /* 0x000000040000795c */ /* 0x000fe20000300000 */
.L_x_955:
        /* <DEDUP_REMOVED lines=37> */
.L_x_947:
[----:B------:R-:W-:Y:S01]  /*7840*/  ISETP.NE.AND P1, PT, R17, RZ, PT ;  /* 0x000000ff1100720c */ /* 0x000fe20003f25270 */
[----:B------:R-:W-:-:S12]  /*7850*/  IMAD.MOV.U32 R4, RZ, RZ, 0x1 ;  /* 0x00000001ff047424 */ /* 0x000fd800078e00ff */
[----:B------:R-:W-:Y:S05]  /*7860*/  @!P1 BRA `(.L_x_946) ;  /* 0x00000004006c9947 */ /* 0x000fea0003800000 */
[----:B------:R-:W3:Y:S02]  /*7870*/  SYNCS.PHASECHK.TRANS64.TRYWAIT P1, [R12+URZ+0x36438], R11 ;  /* 0x0364380b0c0075a7 */ /* 0x000ee4000802017f */
[----:B---3--:R-:W-:Y:S05]  /*7880*/  @!P1 BRA `(.L_x_957) ;  /* 0x0000000c00909947 */ /* 0x008fea0003800000 */
.L_x_977:
[----:B------:R-:W-:Y:S05]  /*7890*/  @P0 BRA `(.L_x_958) ;  /* 0x0000000000140947 */ /* 0x000fea0003800000 */
[----:B------:R-:W-:Y:S01]  /*78a0*/  ISETP.NE.AND P1, PT, R8, RZ, PT ;  /* 0x000000ff0800720c */ /* 0x000fe20003f25270 */
[----:B------:R-:W-:-:S04]  /*78b0*/  IMAD.MOV.U32 R5, RZ, RZ, 0x6100 ;  /* 0x00006100ff057424 */ /* 0x000fc800078e00ff */
[----:B------:R4:W-:Y:S08]  /*78c0*/  SYNCS.ARRIVE.TRANS64 RZ, [R12+URZ+0x36430], R5 ;  /* 0x036430050cff79a7 */ /* 0x0009f0000800003f */
[----:B------:R-:W-:Y:S05]  /*78d0*/  @!P1 BRA `(.L_x_958) ;  /* 0x0000000000049947 */ /* 0x000fea0003800000 */
[----:B------:R-:W-:Y:S01]  /*78e0*/  BPT.TRAP 0x1 ;  /* 0x000000040000795c */ /* 0x000fe20000300000 */
.L_x_958:
        /* <DEDUP_REMOVED lines=42> */
.L_x_978:
[----:B------:R-:W-:Y:S01]  /*7b90*/  IMAD.MOV.U32 R4, RZ, RZ, RZ ;  /* 0x000000ffff047224 */ /* 0x000fe200078e00ff */
[----:B------:R-:W-:Y:S06]  /*7ba0*/  @P0 BRA `(.L_x_960) ;  /* 0x0000000000140947 */ /* 0x000fec0003800000 */
[----:B------:R-:W-:Y:S01]  /*7bb0*/  ISETP.NE.AND P1, PT, R8, RZ, PT ;  /* 0x000000ff0800720c */ /* 0x000fe20003f25270 */
[----:B----4-:R-:W-:-:S04]  /*7bc0*/  IMAD.MOV.U32 R5, RZ, RZ, 0x6100 ;  /* 0x00006100ff057424 */ /* 0x010fc800078e00ff */
[----:B------:R4:W-:Y:S08]  /*7bd0*/  SYNCS.ARRIVE.TRANS64 RZ, [R12+URZ+0x36418], R5 ;  /* 0x036418050cff79a7 */ /* 0x0009f0000800003f */
[----:B------:R-:W-:Y:S05]  /*7be0*/  @!P1 BRA `(.L_x_960) ;  /* 0x0000000000049947 */ /* 0x000fea0003800000 */
[----:B------:R-:W-:Y:S01]  /*7bf0*/  BPT.TRAP 0x1 ;  /* 0x000000040000795c */ /* 0x000fe20000300000 */
.L_x_960:
        /* <DEDUP_REMOVED lines=34> */
.L_x_946:
[----:B------:R-:W-:-:S04]  /*7e20*/  SHF.L.U32 R3, R4, 0x1f, RZ ;  /* 0x0000001f04037819 */ /* 0x000fc800000006ff */
[----:B------:R-:W4:Y:S02]  /*7e30*/  SYNCS.PHASECHK.TRANS64.TRYWAIT P1, [R12+URZ+0x36438], R3 ;  /* 0x036438030c0075a7 */ /* 0x000f24000802017f */
[----:B----4-:R-:W-:Y:S05]  /*7e40*/  @!P1 BRA `(.L_x_961) ;  /* 0x0000000800489947 */ /* 0x010fea0003800000 */
.L_x_979:
[----:B------:R-:W-:Y:S05]  /*7e50*/  @P0 BRA `(.L_x_962) ;  /* 0x0000000000180947 */ /* 0x000fea0003800000 */
[----:B------:R-:W5:Y:S01]  /*7e60*/  S2R R2, SR_TID.X ;  /* 0x0000000000027919 */ /* 0x000f620000002100 */
[----:B----4-:R-:W-:-:S04]  /*7e70*/  IMAD.MOV.U32 R3, RZ, RZ, 0x6100 ;  /* 0x00006100ff037424 */ /* 0x010fc800078e00ff */
[----:B------:R4:W-:Y:S01]  /*7e80*/  SYNCS.ARRIVE.TRANS64 RZ, [R12+URZ+0x36430], R3 ;  /* 0x036430030cff79a7 */ /* 0x0009e2000800003f */
[----:B-----5:R-:W-:-:S13]  /*7e90*/  LOP3.LUT P0, RZ, R2, 0x1f, RZ, 0xc0, !PT ;  /* 0x0000001f02ff7812 */ /* 0x020fda000780c0ff */
[----:B----4-:R-:W-:Y:S05]  /*7ea0*/  @!P0 BRA `(.L_x_962) ;  /* 0x0000000000048947 */ /* 0x010fea0003800000 */
[----:B------:R-:W-:Y:S01]  /*7eb0*/  BPT.TRAP 0x1 ;  /* 0x000000040000795c */ /* 0x000fe20000300000 */
.L_x_962:
        /* <DEDUP_REMOVED lines=44> */
.L_x_943:
[----:B------:R-:W-:Y:S05]  /*8180*/  BSYNC B0 ;  /* 0x0000000000007941 */ /* 0x000fea0003800000 */
.L_x_941:
[----:B------:R-:W-:-:S03]  /*8190*/  UMOV UR6, 0xffffffff ;  /* 0xffffffff00067882 */ /* 0x000fc60000000000 */
[----:B------:R-:W-:Y:S05]  /*81a0*/  BRA.DIV UR6, `(.L_x_963) ;  /* 0x0000000606847947 */ /* 0x000fea000b800000 */
[----:B------:R-:W-:-:S13]  /*81b0*/  ELECT P6, URZ, PT ;  /* 0x00000000003f782f */ /* 0x000fda00038c0000 */
.L_x_982:
[----:B------:R-:W-:Y:S05]  /*81c0*/  @!P6 BRA `(.L_x_873) ;  /* 0x000000000070e947 */ /* 0x000fea0003800000 */
[----:B------:R-:W-:-:S04]  /*81d0*/  LOP3.LUT R16, R16, 0x2, RZ, 0xfc, !PT ;  /* 0x0000000210107812 */ /* 0x000fc800078efcff */
[----:B------:R-:W-:-:S13]  /*81e0*/  ISETP.NE.AND P2, PT, R16, 0x3, PT ;  /* 0x000000031000780c */ /* 0x000fda0003f45270 */
[----:B------:R-:W-:Y:S05]  /*81f0*/  @!P2 BRA `(.L_x_964) ;  /* 0x000000000004a947 */ /* 0x000fea0003800000 */
[----:B--2---:R-:W-:Y:S01]  /*8200*/  BPT.TRAP 0x1 ;  /* 0x000000040000795c */ /* 0x004fe20000300000 */
.L_x_964:
        /* <DEDUP_REMOVED lines=15> */
.L_x_983:
[----:B------:R-:W5:Y:S02]  /*8300*/  SYNCS.PHASECHK.TRANS64.TRYWAIT P0, [R5+URZ], R0 ;  /* 0x00000000050075a7 */ /* 0x000f64000800017f */
[----:B-----5:R-:W-:Y:S05]  /*8310*/  @!P0 BRA `(.L_x_966) ;  /* 0x00000004005c8947 */ /* 0x020fea0003800000 */
.L_x_984:
[----:B------:R-:W-:Y:S05]  /*8320*/  @!P2 BRA `(.L_x_967) ;  /* 0x000000000004a947 */ /* 0x000fea0003800000 */
[----:B--2---:R-:W-:Y:S01]  /*8330*/  BPT.TRAP 0x1 ;  /* 0x000000040000795c */ /* 0x004fe20000300000 */
.L_x_967:
[----:B------:R-:W-:-:S07]  /*8340*/  SHF.L.U32 R4, R4, 0x1f, RZ ;  /* 0x0000001f04047819 */ /* 0x000fce00000006ff */
.L_x_968:
[----:B------:R1:W1:Y:S02]  /*8350*/  SYNCS.PHASECHK.TRANS64.TRYWAIT P0, [R9+URZ+0x36438], R4 ;  /* 0x03643804090075a7 */ /* 0x000264000800017f */
[----:B-1----:R-:W-:Y:S05]  /*8360*/  @!P0 NANOSLEEP.SYNCS 0x989680 ;  /* 0x009896800000895d */ /* 0x002fea0003900000 */
[----:B------:R-:W1:Y:S02]  /*8370*/  @!P0 SYNCS.PHASECHK.TRANS64 P0, [R9+URZ+0x36438], R4 ;  /* 0x03643804090085a7 */ /* 0x000e64000800007f */
[----:B-1----:R-:W-:Y:S05]  /*8380*/  @!P0 BRA `(.L_x_968) ;  /* 0xfffffffc00f08947 */ /* 0x002fea000383ffff */
.L_x_873:
[----:B--2---:R-:W-:Y:S05]  /*8390*/  BSYNC B6 ;  /* 0x0000000000067941 */ /* 0x004fea0003800000 */
.L_x_867:
[----:B------:R-:W-:Y:S05]  /*83a0*/  EXIT ;  /* 0x000000000000794d */ /* 0x000fea0003800000 */
.L_x_883:
[----:B------:R-:W-:Y:S02]  /*83b0*/  IMAD.MOV.U32 R12, RZ, RZ, RZ ;  /* 0x000000ffff0c7224 */ /* 0x000fe400078e00ff */
[----:B------:R-:W-:Y:S02]  /*83c0*/  IMAD.MOV.U32 R11, RZ, RZ, 0x1f ;  /* 0x0000001fff0b7424 */ /* 0x000fe400078e00ff */
[----:B------:R-:W-:-:S07]  /*83d0*/  IMAD.MOV.U32 R15, RZ, RZ, -0x1 ;  /* 0xffffffffff0f7424 */ /* 0x000fce00078e00ff */
[----:B------:R-:W-:Y:S05]  /*83e0*/  WARPSYNC.COLLECTIVE R15, `(.L_x_969) ;  /* 0x000000000f087348 */ /* 0x000fea0003c00000 */
[----:B------:R1:W2:Y:S02]  /*83f0*/  SHFL.IDX P6, R14, R13, R12, R11 ;  /* 0x0000000c0d0e7389 */ /* 0x0002a400000c000b */
[----:B-12---:R-:W-:Y:S01]  /*8400*/  ENDCOLLECTIVE ;  /* 0x000000000000791b */ /* 0x006fe20003800000 */
.L_x_969:
[----:B------:R-:W-:Y:S05]  /*8410*/  BRA `(.L_x_970) ;  /* 0xffffff8c00907947 */ /* 0x000fea000383ffff */
.L_x_885:
[----:B--2---:R-:W-:-:S04]  /*8420*/  IMAD.U32 R7, RZ, RZ, UR36 ;  /* 0x00000024ff077e24 */ /* 0x004fc8000f8e00ff */
[----:B------:R2:W3:Y:S03]  /*8430*/  SYNCS.PHASECHK.TRANS64.TRYWAIT P0, [R7+URZ+0x36400], R11 ;  /* 0x0364000b070075a7 */ /* 0x0004e6000800017f */
[----:B---3--:R-:W-:Y:S05]  /*8440*/  @!P0 NANOSLEEP.SYNCS 0x989680 ;  /* 0x009896800000895d */ /* 0x008fea0003900000 */
[----:B------:R-:W3:Y:S02]  /*8450*/  @!P0 SYNCS.PHASECHK.TRANS64 P0, [R7+URZ+0x36400], R11 ;  /* 0x0364000b070085a7 */ /* 0x000ee4000800007f */
[----:B---3--:R-:W-:Y:S05]  /*8460*/  @!P0 BRA `(.L_x_885) ;  /* 0xfffffffc00ec8947 */ /* 0x008fea000383ffff */
[----:B------:R-:W-:Y:S05]  /*8470*/  BRA `(.L_x_884) ;  /* 0xffffff8c00e07947 */ /* 0x000fea000383ffff */
.L_x_889:
[----:B--2---:R2:W3:Y:S02]  /*8480*/  SYNCS.PHASECHK.TRANS64.TRYWAIT P1, [R4+URZ+0x36410], R11 ;  /* 0x0364100b040075a7 */ /* 0x0044e4000802017f */
[----:B---3--:R-:W-:Y:S05]  /*8490*/  @!P1 NANOSLEEP.SYNCS 0x989680 ;  /* 0x009896800000995d */ /* 0x008fea0003900000 */
[----:B------:R-:W3:Y:S02]  /*84a0*/  @!P1 SYNCS.PHASECHK.TRANS64 P1, [R4+URZ+0x36410], R11 ;  /* 0x0364100b040095a7 */ /* 0x000ee4000802007f */
[----:B---3--:R-:W-:Y:S05]  /*84b0*/  @!P1 BRA `(.L_x_889) ;  /* 0xfffffffc00f09947 */ /* 0x008fea000383ffff */
[----:B------:R-:W-:Y:S05]  /*84c0*/  BRA `(.L_x_888) ;  /* 0xffffff9400887947 */ /* 0x000fea000383ffff */
.L_x_893:
[----:B--2---:R-:W-:-:S04]  /*84d0*/  IMAD.U32 R120, RZ, RZ, UR36 ;  /* 0x00000024ff787e24 */ /* 0x004fc8000f8e00ff */
[----:B------:R2:W3:Y:S03]  /*84e0*/  SYNCS.PHASECHK.TRANS64.TRYWAIT P1, [R120+URZ+0x36430], R15 ;  /* 0x0364300f780075a7 */ /* 0x0004e6000802017f */
[----:B---3--:R-:W-:Y:S05]  /*84f0*/  @!P1 NANOSLEEP.SYNCS 0x989680 ;  /* 0x009896800000995d */ /* 0x008fea0003900000 */
[----:B------:R-:W3:Y:S02]  /*8500*/  @!P1 SYNCS.PHASECHK.TRANS64 P1, [R120+URZ+0x36430], R15 ;  /* 0x0364300f780095a7 */ /* 0x000ee4000802007f */
[----:B---3--:R-:W-:Y:S05]  /*8510*/  @!P1 BRA `(.L_x_893) ;  /* 0xfffffffc00ec9947 */ /* 0x008fea000383ffff */
[----:B------:R-:W-:Y:S05]  /*8520*/  BRA `(.L_x_892) ;  /* 0xffffff9c00a47947 */ /* 0x000fea000383ffff */
.L_x_944:
[----:B-1----:R1:W2:Y:S02]  /*8530*/  SYNCS.PHASECHK.TRANS64.TRYWAIT P1, [R12+URZ+0x36420], R11 ;  /* 0x0364200b0c0075a7 */ /* 0x0022a4000802017f */
[----:B--2---:R-:W-:Y:S05]  /*8540*/  @!P1 NANOSLEEP.SYNCS 0x989680 ;  /* 0x009896800000995d */ /* 0x004fea0003900000 */
[----:B------:R-:W2:Y:S02]  /*8550*/  @!P1 SYNCS.PHASECHK.TRANS64 P1, [R12+URZ+0x36420], R11 ;  /* 0x0364200b0c0095a7 */ /* 0x000ea4000802007f */
[----:B--2---:R-:W-:Y:S05]  /*8560*/  @!P1 BRA `(.L_x_944) ;  /* 0xfffffffc00f09947 */ /* 0x004fea000383ffff */
[----:B------:R-:W-:Y:S05]  /*8570*/  BRA `(.L_x_971) ;  /* 0xffffffe000107947 */ /* 0x000fea000383ffff */
.L_x_948:
[----:B-1----:R1:W2:Y:S02]  /*8580*/  SYNCS.PHASECHK.TRANS64.TRYWAIT P1, [R12+URZ+0x36438], R11 ;  /* 0x0364380b0c0075a7 */ /* 0x0022a4000802017f */
[----:B--2---:R-:W-:Y:S05]  /*8590*/  @!P1 NANOSLEEP.SYNCS 0x989680 ;  /* 0x009896800000995d */ /* 0x004fea0003900000 */
[----:B------:R-:W2:Y:S02]  /*85a0*/  @!P1 SYNCS.PHASECHK.TRANS64 P1, [R12+URZ+0x36438], R11 ;  /* 0x0364380b0c0095a7 */ /* 0x000ea4000802007f */
[----:B--2---:R-:W-:Y:S05]  /*85b0*/  @!P1 BRA `(.L_x_948) ;  /* 0xfffffffc00f09947 */ /* 0x004fea000383ffff */
[----:B------:R-:W-:Y:S05]  /*85c0*/  BRA `(.L_x_972) ;  /* 0xffffffe400b87947 */ /* 0x000fea000383ffff */
.L_x_950:
[----:B--2---:R2:W3:Y:S02]  /*85d0*/  SYNCS.PHASECHK.TRANS64.TRYWAIT P1, [R12+URZ+0x36428], R27 ;  /* 0x0364281b0c0075a7 */ /* 0x0044e4000802017f */
[----:B---3--:R-:W-:Y:S05]  /*85e0*/  @!P1 NANOSLEEP.SYNCS 0x989680 ;  /* 0x009896800000995d */ /* 0x008fea0003900000 */
[----:B------:R-:W3:Y:S02]  /*85f0*/  @!P1 SYNCS.PHASECHK.TRANS64 P1, [R12+URZ+0x36428], R27 ;  /* 0x0364281b0c0095a7 */ /* 0x000ee4000802007f */
[----:B---3--:R-:W-:Y:S05]  /*8600*/  @!P1 BRA `(.L_x_950) ;  /* 0xfffffffc00f09947 */ /* 0x008fea000383ffff */
[----:B------:R-:W-:Y:S05]  /*8610*/  BRA `(.L_x_973) ;  /* 0xffffffe800807947 */ /* 0x000fea000383ffff */
.L_x_952:
[----:B--2---:R2:W3:Y:S02]  /*8620*/  SYNCS.PHASECHK.TRANS64.TRYWAIT P1, [R12+URZ+0x36438], R28 ;  /* 0x0364381c0c0075a7 */ /* 0x0044e4000802017f */
[----:B---3--:R-:W-:Y:S05]  /*8630*/  @!P1 NANOSLEEP.SYNCS 0x989680 ;  /* 0x009896800000995d */ /* 0x008fea0003900000 */
[----:B------:R-:W3:Y:S02]  /*8640*/  @!P1 SYNCS.PHASECHK.TRANS64 P1, [R12+URZ+0x36438], R28 ;  /* 0x0364381c0c0095a7 */ /* 0x000ee4000802007f */
[----:B---3--:R-:W-:Y:S05]  /*8650*/  @!P1 BRA `(.L_x_952) ;  /* 0xfffffffc00f09947 */ /* 0x008fea000383ffff */
[----:B------:R-:W-:Y:S05]  /*8660*/  BRA `(.L_x_974) ;  /* 0xffffffec00187947 */ /* 0x000fea000383ffff */
.L_x_954:
[----:B------:R-:W-:-:S07]  /*8670*/  SHF.L.U32 R5, R0, 0x1f, RZ ;  /* 0x0000001f00057819 */ /* 0x000fce00000006ff */
.L_x_975:
[----:B---3--:R3:W4:Y:S02]  /*8680*/  SYNCS.PHASECHK.TRANS64.TRYWAIT P1, [R12+URZ+0x36420], R5 ;  /* 0x036420050c0075a7 */ /* 0x008724000802017f */
[----:B----4-:R-:W-:Y:S05]  /*8690*/  @!P1 NANOSLEEP.SYNCS 0x989680 ;  /* 0x009896800000995d */ /* 0x010fea0003900000 */
[----:B------:R-:W4:Y:S02]  /*86a0*/  @!P1 SYNCS.PHASECHK.TRANS64 P1, [R12+URZ+0x36420], R5 ;  /* 0x036420050c0095a7 */ /* 0x000f24000802007f */
[----:B----4-:R-:W-:Y:S05]  /*86b0*/  @!P1 BRA `(.L_x_975) ;  /* 0xfffffffc00f09947 */ /* 0x010fea000383ffff */
[----:B------:R-:W-:Y:S05]  /*86c0*/  BRA `(.L_x_976) ;  /* 0xffffffec00b07947 */ /* 0x000fea000383ffff */
.L_x_957:
[----:B---3--:R3:W4:Y:S02]  /*86d0*/  SYNCS.PHASECHK.TRANS64.TRYWAIT P1, [R12+URZ+0x36438], R11 ;  /* 0x0364380b0c0075a7 */ /* 0x008724000802017f */
[----:B----4-:R-:W-:Y:S05]  /*86e0*/  @!P1 NANOSLEEP.SYNCS 0x989680 ;  /* 0x009896800000995d */ /* 0x010fea0003900000 */
[----:B------:R-:W4:Y:S02]  /*86f0*/  @!P1 SYNCS.PHASECHK.TRANS64 P1, [R12+URZ+0x36438], R11 ;  /* 0x0364380b0c0095a7 */ /* 0x000f24000802007f */
[----:B----4-:R-:W-:Y:S05]  /*8700*/  @!P1 BRA `(.L_x_957) ;  /* 0xfffffffc00f09947 */ /* 0x010fea000383ffff */
[----:B------:R-:W-:Y:S05]  /*8710*/  BRA `(.L_x_977) ;  /* 0xfffffff0005c7947 */ /* 0x000fea000383ffff */
.L_x_959:
[----:B----4-:R4:W1:Y:S02]  /*8720*/  SYNCS.PHASECHK.TRANS64.TRYWAIT P1, [R12+URZ+0x36428], R5 ;  /* 0x036428050c0075a7 */ /* 0x010864000802017f */
[----:B-1----:R-:W-:Y:S05]  /*8730*/  @!P1 NANOSLEEP.SYNCS 0x989680 ;  /* 0x009896800000995d */ /* 0x002fea0003900000 */
[----:B------:R-:W1:Y:S02]  /*8740*/  @!P1 SYNCS.PHASECHK.TRANS64 P1, [R12+URZ+0x36428], R5 ;  /* 0x036428050c0095a7 */ /* 0x000e64000802007f */
[----:B-1----:R-:W-:Y:S05]  /*8750*/  @!P1 BRA `(.L_x_959) ;  /* 0xfffffffc00f09947 */ /* 0x002fea000383ffff */
[----:B------:R-:W-:Y:S05]  /*8760*/  BRA `(.L_x_978) ;  /* 0xfffffff400087947 */ /* 0x000fea000383ffff */
.L_x_961:
[----:B----4-:R4:W1:Y:S02]  /*8770*/  SYNCS.PHASECHK.TRANS64.TRYWAIT P1, [R12+URZ+0x36438], R3 ;  /* 0x036438030c0075a7 */ /* 0x010864000802017f */
[----:B-1----:R-:W-:Y:S05]  /*8780*/  @!P1 NANOSLEEP.SYNCS 0x989680 ;  /* 0x009896800000995d */ /* 0x002fea0003900000 */
[----:B------:R-:W1:Y:S02]  /*8790*/  @!P1 SYNCS.PHASECHK.TRANS64 P1, [R12+URZ+0x36438], R3 ;  /* 0x036438030c0095a7 */ /* 0x000e64000802007f */
[----:B-1----:R-:W-:Y:S05]  /*87a0*/  @!P1 BRA `(.L_x_961) ;  /* 0xfffffffc00f09947 */ /* 0x002fea000383ffff */
[----:B------:R-:W-:Y:S05]  /*87b0*/  BRA `(.L_x_979) ;  /* 0xfffffff400a47947 */ /* 0x000fea000383ffff */
.L_x_963:
[----:B------:R-:W-:Y:S01]  /*87c0*/  BSSY B0, `(.L_x_980) ;  /* 0x0000006000007945 */ /* 0x000fe20003800000 */
[----:B------:R-:W-:-:S07]  /*87d0*/  IMAD.MOV.U32 R15, RZ, RZ, -0x1 ;  /* 0xffffffffff0f7424 */ /* 0x000fce00078e00ff */
[----:B-1234-:R-:W-:Y:S05]  /*87e0*/  WARPSYNC.COLLECTIVE R15, `(.L_x_981) ;  /* 0x000000000f0c7348 */ /* 0x01efea0003c00000 */
[----:B------:R-:W-:Y:S02]  /*87f0*/  ELECT P6, UR62, PT ;  /* 0x00000000003e782f */ /* 0x000fe400038c0000 */
[----:B------:R-:W-:Y:S01]  /*8800*/  MOV R14, UR62 ;  /* 0x0000003e000e7c02 */ /* 0x000fe20008000f00 */
[----:B-1234-:R-:W-:Y:S10]  /*8810*/  ENDCOLLECTIVE ;  /* 0x000000000000791b */ /* 0x01eff40003800000 */
.L_x_981:
[----:B------:R-:W-:Y:S05]  /*8820*/  BSYNC B0 ;  /* 0x0000000000007941 */ /* 0x000fea0003800000 */
.L_x_980:
[----:B------:R-:W-:Y:S05]  /*8830*/  BRA `(.L_x_982) ;  /* 0xfffffff800607947 */ /* 0x000fea000383ffff */
.L_x_965:
[----:B----4-:R4:W1:Y:S02]  /*8840*/  SYNCS.PHASECHK.TRANS64.TRYWAIT P0, [R7+URZ], R6 ;  /* 0x00000006070075a7 */ /* 0x010864000800017f */
[----:B-1----:R-:W-:Y:S05]  /*8850*/  @!P0 NANOSLEEP.SYNCS 0x989680 ;  /* 0x009896800000895d */ /* 0x002fea0003900000 */
[----:B------:R-:W1:Y:S02]  /*8860*/  @!P0 SYNCS.PHASECHK.TRANS64 P0, [R7+URZ], R6 ;  /* 0x00000006070085a7 */ /* 0x000e64000800007f */
[----:B-1----:R-:W-:Y:S05]  /*8870*/  @!P0 BRA `(.L_x_965) ;  /* 0xfffffffc00f08947 */ /* 0x002fea000383ffff */
[----:B------:R-:W-:Y:S05]  /*8880*/  BRA `(.L_x_983) ;  /* 0xfffffff8009c7947 */ /* 0x000fea000383ffff */
.L_x_966:
[----:B------:R1:W1:Y:S02]  /*8890*/  SYNCS.PHASECHK.TRANS64.TRYWAIT P0, [R5+URZ], R0 ;  /* 0x00000000050075a7 */ /* 0x000264000800017f */
[----:B-1----:R-:W-:Y:S05]  /*88a0*/  @!P0 NANOSLEEP.SYNCS 0x989680 ;  /* 0x009896800000895d */ /* 0x002fea0003900000 */
[----:B------:R-:W1:Y:S02]  /*88b0*/  @!P0 SYNCS.PHASECHK.TRANS64 P0, [R5+URZ], R0 ;  /* 0x00000000050085a7 */ /* 0x000e64000800007f */
[----:B-1----:R-:W-:Y:S05]  /*88c0*/  @!P0 BRA `(.L_x_966) ;  /* 0xfffffffc00f08947 */ /* 0x002fea000383ffff */
[----:B------:R-:W-:Y:S05]  /*88d0*/  BRA `(.L_x_984) ;  /* 0xfffffff800907947 */ /* 0x000fea000383ffff */
.L_x_985:
        /* <DEDUP_REMOVED lines=10> */
.L_x_7655:


//--------------------- .text._ZN7cutlass13device_kernelIN5flash11enable_sm90INS1_16FlashAttnBwdSm90INS1_25CollectiveMainloopBwdSm90ILi2ELi1ELi1EN4cute5tupleIJNS5_1CILi1EEES8_S8_EEENS6_IJNS7_ILi64EEENS7_ILi96EEENS7_ILi192EEEEEENS_6half_tEfNS_4arch4Sm90ELb0ELb0ELb1ELb1ELb1ELb0ELb1ELb0ELi3ELi1ELi1ELi1ELb0EEENS1_24CollectiveEpilogueBwdGQAISD_fSG_Li384ELb1ELb1EEENS1_19SingleTileSchedulerILb1ELb0ELb0ELi96EEEEEEEEEvNT_6ParamsE --------------------------
	.section	.text._ZN7cutlass13device_kernelIN5flash11enable_sm90INS1_16FlashAttnBwdSm90INS1_25CollectiveMainloopBwdSm90ILi2ELi1ELi1EN4cute5tupleIJNS5_1CILi1EEES8_S8_EEENS6_IJNS7_ILi64EEENS7_ILi96EEENS7_ILi192EEEEEENS_6half_tEfNS_4arch4Sm90ELb0ELb0ELb1ELb1ELb1ELb0ELb1ELb0ELi3ELi1ELi1ELi1ELb0EEENS1_24CollectiveEpilogueBwdGQAISD_fSG_Li384ELb1ELb1EEENS1_19SingleTileSchedulerILb1ELb0ELb0ELi96EEEEEEEEEvNT_6ParamsE,"ax",@progbits
	.align	128
.text._ZN7cutlass13device_kernelIN5flash11enable_sm90INS1_16FlashAttnBwdSm90INS1_25CollectiveMainloopBwdSm90ILi2ELi1ELi1EN4cute5tupleIJNS5_1CILi1EEES8_S8_EEENS6_IJNS7_ILi64EEENS7_ILi96EEENS7_ILi192EEEEEENS_6half_tEfNS_4arch4Sm90ELb0ELb0ELb1ELb1ELb1ELb0ELb1ELb0ELi3ELi1ELi1ELi1ELb0EEENS1_24CollectiveEpilogueBwdGQAISD_fSG_Li384ELb1ELb1EEENS1_19SingleTileSchedulerILb1ELb0ELb0ELi96EEEEEEEEEvNT_6ParamsE:
        .type           _ZN7cutlass13device_kernelIN5flash11enable_sm90INS1_16FlashAttnBwdSm90INS1_25CollectiveMainloopBwdSm90ILi2ELi1ELi1EN4cute5tupleIJNS5_1CILi1EEES8_S8_EEENS6_IJNS7_ILi64EEENS7_ILi96EEENS7_ILi192EEEEEENS_6half_tEfNS_4arch4Sm90ELb0ELb0ELb1ELb1ELb1ELb0ELb1ELb0ELi3ELi1ELi1ELi1ELb0EEENS1_24CollectiveEpilogueBwdGQAISD_fSG_Li384ELb1ELb1EEENS1_19SingleTileSchedulerILb1ELb0ELb0ELi96EEEEEEEEEvNT_6ParamsE,@function
        .size           _ZN7cutlass13device_kernelIN5flash11enable_sm90INS1_16FlashAttnBwdSm90INS1_25CollectiveMainloopBwdSm90ILi2ELi1ELi1EN4cute5tupleIJNS5_1CILi1EEES8_S8_EEENS6_IJNS7_ILi64EEENS7_ILi96EEENS7_ILi192EEEEEENS_6half_tEfNS_4arch4Sm90ELb0ELb0ELb1ELb1ELb1ELb0ELb1ELb0ELi3ELi1ELi1ELi1ELb0EEENS1_24CollectiveEpilogueBwdGQAISD_fSG_Li384ELb1ELb1EEENS1_19SingleTileSchedulerILb1ELb0ELb0ELi96EEEEEEEEEvNT_6ParamsE,(.L_x_7656 - _ZN7cutlass13device_kernelIN5flash11enable_sm90INS1_16FlashAttnBwdSm90INS1_25CollectiveMainloopBwdSm90ILi2ELi1ELi1EN4cute5tupleIJNS5_1CILi1EEES8_S8_EEENS6_IJNS7_ILi64EEENS7_ILi96EEENS7_ILi192EEEEEENS_6half_tEfNS_4arch4Sm90ELb0ELb0ELb1ELb1ELb1ELb0ELb1ELb0ELi3ELi1ELi1ELi1ELb0EEENS1_24CollectiveEpilogueBwdGQAISD_fSG_Li384ELb1ELb1EEENS1_19SingleTileSchedulerILb1ELb0ELb0ELi96EEEEEEEEEvNT_6ParamsE)
        .other          _ZN7cutlass13device_kernelIN5flash11enable_sm90INS1_16FlashAttnBwdSm90INS1_25CollectiveMainloopBwdSm90ILi2ELi1ELi1EN4cute5tupleIJNS5_1CILi1EEES8_S8_EEENS6_IJNS7_ILi64EEENS7_ILi96EEENS7_ILi192EEEEEENS_6half_tEfNS_4arch4Sm90ELb0ELb0ELb1ELb1ELb1ELb0ELb1ELb0ELi3ELi1ELi1ELi1ELb0EEENS1_24CollectiveEpilogueBwdGQAISD_fSG_Li384ELb1ELb1EEENS1_19SingleTileSchedulerILb1ELb0ELb0ELi96EEEEEEEEEvNT_6ParamsE,@"STO_CUDA_ENTRY STV_DEFAULT"
_ZN7cutlass13device_kernelIN5flash11enable_sm90INS1_16FlashAttnBwdSm90INS1_25CollectiveMainloopBwdSm90ILi2ELi1ELi1EN4cute5tupleIJNS5_1CILi1EEES8_S8_EEENS6_IJNS7_ILi64EEENS7_ILi96EEENS7_ILi192EEEEEENS_6half_tEfNS_4arch4Sm90ELb0ELb0ELb1ELb1ELb1ELb0ELb1ELb0ELi3ELi1ELi1ELi1ELb0EEENS1_24CollectiveEpilogueBwdGQAISD_fSG_Li384ELb1ELb1EEENS1_19SingleTileSchedulerILb1ELb0ELb0ELi96EEEEEEEEEvNT_6ParamsE:
        /* <DEDUP_REMOVED lines=23> */
.L_x_987:
[----:B------:R-:W-:Y:S05]  /*0170*/  BSYNC B0 ;  /* 0x0000000000007941 */ /* 0x000fea0003800000 */
.L_x_986:
        /* <DEDUP_REMOVED lines=34> */
.L_x_988:
        /* <DEDUP_REMOVED lines=20> */
.L_x_989:
        /* <DEDUP_REMOVED lines=8> */
.L_x_992:
        /* <DEDUP_REMOVED lines=21> */
.L_x_993:
        /* <DEDUP_REMOVED lines=10> */
.L_x_995:
[----:B------:R-:W2:Y:S02]  /*0750*/  LDC R0, c[0x0][0x8c4] ;  /* 0x00023100ff007b82 */ /* 0x000ea40000000800 */
.L_x_994:
        /* <DEDUP_REMOVED lines=15> */
.L_x_997:
        /* <DEDUP_REMOVED lines=10> */
.L_x_998:
        /* <DEDUP_REMOVED lines=8> */
.L_x_999:
        /* <DEDUP_REMOVED lines=9> */
.L_x_1000:
        /* <DEDUP_REMOVED lines=76> */
.L_x_1003:
        /* <DEDUP_REMOVED lines=15> */
.L_x_1002:
        /* <DEDUP_REMOVED lines=20> */
.L_x_1005:
        /* <DEDUP_REMOVED lines=15> */
.L_x_1004:
        /* <DEDUP_REMOVED lines=8> */
.L_x_1121:
        /* <DEDUP_REMOVED lines=26> */
.L_x_1007:
        /* <DEDUP_REMOVED lines=100> */
.L_x_1019:
[----:B------:R-:W-:-:S13]  /*1a40*/  ISETP.NE.AND P0, PT, R9, 0x3, PT ;  /* 0x000000030900780c */ /* 0x000fda0003f05270 */
[----:B------:R-:W-:Y:S05]  /*1a50*/  @!P0 BRA `(.L_x_1009) ;  /* 0x0000000000048947 */ /* 0x000fea0003800000 */
[----:B------:R-:W-:Y:S01]  /*1a60*/  BPT.TRAP 0x1 ;  /* 0x000000040000795c */ /* 0x000fe20000300000 */
.L_x_1009:
[----:B------:R-:W-:Y:S02]  /*1a70*/  LEA R4, R3, UR36, 0x3 ;  /* 0x0000002403047c11 */ /* 0x000fe4000f8e18ff */
[----:B------:R-:W-:-:S04]  /*1a80*/  SHF.L.U32 R11, R7, 0x1f, RZ ;  /* 0x0000001f070b7819 */ /* 0x000fc800000006ff */
[----:B------:R1:W2:Y:S01]  /*1a90*/  SYNCS.PHASECHK.TRANS64.TRYWAIT P1, [R4+URZ+0x36410], R11 ;  /* 0x0364100b040075a7 */ /* 0x0002a2000802017f */
[----:B------:R-:W-:Y:S05]  /*1aa0*/  @!P0 BRA `(.L_x_1010) ;  /* 0x0000000000048947 */ /* 0x000fea0003800000 */
[----:B------:R-:W-:Y:S01]  /*1ab0*/  BPT.TRAP 0x1 ;  /* 0x000000040000795c */ /* 0x000fe20000300000 */
.L_x_1010:
[----:B--2---:R-:W-:Y:S05]  /*1ac0*/  @P1 BRA `(.L_x_1011) ;  /* 0x0000000000081947 */ /* 0x004fea0003800000 */
[----:B------:R-:W2:Y:S02]  /*1ad0*/  SYNCS.PHASECHK.TRANS64.TRYWAIT P1, [R4+URZ+0x36410], R11 ;  /* 0x0364100b040075a7 */ /* 0x000ea4000802017f */
[----:B--2---:R-:W-:Y:S05]  /*1ae0*/  @!P1 BRA `(.L_x_1012) ;  /* 0x00000074007c9947 */ /* 0x004fea0003800000 */
.L_x_1011:
        /* <DEDUP_REMOVED lines=104> */
.L_x_1013:
[----:B------:R-:W-:-:S04]  /*2170*/  SHF.L.U32 R15, R6, 0x1f, RZ ;  /* 0x0000001f060f7819 */ /* 0x000fc800000006ff */
[----:B------:R1:W1:Y:S01]  /*2180*/  SYNCS.PHASECHK.TRANS64.TRYWAIT P1, [UR36+0x36430], R15 ;  /* 0x0364300fff0075a7 */ /* 0x0002620008020164 */
[----:B------:R-:W-:Y:S05]  /*2190*/  @!P0 BRA `(.L_x_1014) ;  /* 0x0000000000048947 */ /* 0x000fea0003800000 */
[----:B------:R-:W-:Y:S01]  /*21a0*/  BPT.TRAP 0x1 ;  /* 0x000000040000795c */ /* 0x000fe20000300000 */
.L_x_1014:
        /* <DEDUP_REMOVED lines=33> */
.L_x_1015:
        /* <DEDUP_REMOVED lines=340> */
.L_x_1017:
        /* <DEDUP_REMOVED lines=60> */
.L_x_1018:
        /* <DEDUP_REMOVED lines=63> */
.L_x_1001:
[----:B------:R-:W-:Y:S05]  /*40b0*/  @P0 BRA `(.L_x_996) ;  /* 0x0000004c00cc0947 */ /* 0x000fea0003800000 */
[----:B------:R-:W3:Y:S01]  /*40c0*/  LDL.LU R120, [R1+0x8] ;  /* 0x0000080001787983 */ /* 0x000ee20000300800 */
[----:B-12---:R-:W1:Y:S01]  /*40d0*/  LDC.64 R2, c[0x0][0x878] ;  /* 0x00021e00ff027b82 */ /* 0x006e620000000a00 */
[----:B------:R-:W-:Y:S01]  /*40e0*/  ULDC UR7, c[0x0][0x870] ;  /* 0x00021c0000077ab9 */ /* 0x000fe20000000800 */
[----:B------:R-:W-:Y:S01]  /*40f0*/  ULDC UR6, c[0x0][0x80c] ;  /* 0x0002030000067ab9 */ /* 0x000fe20000000800 */
[----:B------:R-:W2:Y:S01]  /*4100*/  S2R R8, SR_TID.X ;  /* 0x0000000000087919 */ /* 0x000ea20000002100 */
[----:B------:R-:W4:Y:S01]  /*4110*/  S2R R0, SR_CTAID.Y ;  /* 0x0000000000007919 */ /* 0x000f220000002600 */
[----:B------:R-:W5:Y:S03]  /*4120*/  S2R R16, SR_CTAID.X ;  /* 0x0000000000107919 */ /* 0x000f660000002500 */
[----:B------:R-:W2:Y:S01]  /*4130*/  S2UR UR5, SR_CgaCtaId ;  /* 0x00000000000579c3 */ /* 0x000ea20000008800 */
[----:B------:R-:W-:-:S07]  /*4140*/  UMOV UR4, 0x400 ;  /* 0x0000040000047882 */ /* 0x000fce0000000000 */
[----:B------:R-:W5:Y:S01]  /*4150*/  LDC.64 R18, c[0x0][0x820] ;  /* 0x00020800ff127b82 */ /* 0x000f620000000a00 */
[----:B-1----:R-:W-:-:S04]  /*4160*/  ISETP.NE.U32.AND P0, PT, R2, RZ, PT ;  /* 0x000000ff0200720c */ /* 0x002fc80003f05070 */
[----:B------:R-:W-:-:S03]  /*4170*/  ISETP.NE.AND.EX P0, PT, R3, RZ, PT, P0 ;  /* 0x000000ff0300720c */ /* 0x000fc60003f05300 */
[----:B------:R-:W1:Y:S08]  /*4180*/  LDC.64 R20, c[0x0][0x848] ;  /* 0x00021200ff147b82 */ /* 0x000e700000000a00 */
[----:B------:R-:W2:Y:S08]  /*4190*/  LDC R3, c[0x0][0x850] ;  /* 0x00021400ff037b82 */ /* 0x000eb00000000800 */
[----:B------:R-:W3:Y:S08]  /*41a0*/  @P0 LDC.64 R4, c[0x0][0x878] ;  /* 0x00021e00ff040b82 */ /* 0x000ef00000000a00 */
[----:B------:R-:W1:Y:S01]  /*41b0*/  LDC.64 R22, c[0x0][0x800] ;  /* 0x00020000ff167b82 */ /* 0x000e620000000a00 */
[----:B---3--:R-:W-:-:S06]  /*41c0*/  @P0 IMAD.WIDE R4, R120, 0x4, R4 ;  /* 0x0000000478040825 */ /* 0x008fcc00078e0204 */
[----:B------:R3:W5:Y:S01]  /*41d0*/  @P0 LDG.E R5, desc[UR38][R4.64] ;  /* 0x0000002604050981 */ /* 0x000762000c1e1900 */
[----:B------:R-:W-:Y:S01]  /*41e0*/  BAR.SYNC.DEFER_BLOCKING 0x1, 0x180 ;  /* 0x0046000000007b1d */ /* 0x000fe20000010000 */
[----:B--2---:R-:W-:Y:S01]  /*41f0*/  ISETP.NE.AND P2, PT, R3, 0x1, PT ;  /* 0x000000010300780c */ /* 0x004fe20003f45270 */
[C---:B------:R-:W-:Y:S01]  /*4200*/  VIADD R15, R8.reuse, 0xffffff80 ;  /* 0xffffff80080f7836 */ /* 0x040fe20000000000 */
[----:B------:R-:W-:Y:S01]  /*4210*/  ISETP.NE.AND P1, PT, R8, 0x80, PT ;  /* 0x000000800800780c */ /* 0x000fe20003f25270 */
[----:B------:R-:W-:Y:S02]  /*4220*/  ULEA UR4, UR5, UR4, 0x18 ;  /* 0x0000000405047291 */ /* 0x000fe4000f8ec03f */
[----:B------:R-:W-:Y:S01]  /*4230*/  BSSY B0, `(.L_x_1020) ;  /* 0x0000052000007945 */ /* 0x000fe20003800000 */
[----:B------:R-:W-:-:S04]  /*4240*/  SHF.R.S32.HI R2, RZ, 0x1f, R15 ;  /* 0x0000001fff027819 */ /* 0x000fc8000001140f */
[----:B------:R-:W-:-:S03]  /*4250*/  LEA.HI R6, R2, R15, RZ, 0x7 ;  /* 0x0000000f02067211 */ /* 0x000fc600078f38ff */
[----:B------:R-:W3:Y:S01]  /*4260*/  @P2 LDC R7, c[0x0][0x854] ;  /* 0x00021500ff072b82 */ /* 0x000ee20000000800 */
[----:B------:R-:W-:Y:S02]  /*4270*/  LOP3.LUT R2, R6, 0x3fffff80, RZ, 0xc0, !PT ;  /* 0x3fffff8006027812 */ /* 0x000fe400078ec0ff */
[----:B------:R-:W-:-:S03]  /*4280*/  SHF.R.S32.HI R11, RZ, 0x7, R6 ;  /* 0x00000007ff0b7819 */ /* 0x000fc60000011406 */
[----:B------:R-:W-:Y:S02]  /*4290*/  IMAD.IADD R6, R15, 0x1, -R2 ;  /* 0x000000010f067824 */ /* 0x000fe400078e0a02 */
[----:B------:R-:W2:Y:S01]  /*42a0*/  @P2 LDC R9, c[0x0][0x858] ;  /* 0x00021600ff092b82 */ /* 0x000ea20000000800 */
[----:B----4-:R-:W-:Y:S02]  /*42b0*/  IMAD.MOV.U32 R2, RZ, RZ, R0 ;  /* 0x000000ffff027224 */ /* 0x010fe400078e0000 */
[----:B------:R-:W-:-:S04]  /*42c0*/  IMAD R10, R11, 0x600, R6 ;  /* 0x000006000b0a7824 */ /* 0x000fc800078e0206 */
[----:B------:R-:W-:Y:S02]  /*42d0*/  IMAD.SHL.U32 R10, R10, 0x4, RZ ;  /* 0x000000040a0a7824 */ /* 0x000fe400078e00ff */
[----:B---3--:R-:W-:-:S04]  /*42e0*/  @P2 IMAD.HI.U32 R4, R0, R7, RZ ;  /* 0x0000000700042227 */ /* 0x008fc800078e00ff */
[----:B-----5:R-:W-:Y:S01]  /*42f0*/  IMAD R7, R16, UR7, RZ ;  /* 0x0000000710077c24 */ /* 0x020fe2000f8e02ff */
[----:B--2---:R-:W-:Y:S01]  /*4300*/  @P2 SHF.R.U32.HI R2, RZ, R9, R4 ;  /* 0x00000009ff022219 */ /* 0x004fe20000011604 */
[----:B------:R-:W-:Y:S01]  /*4310*/  IMAD R9, R120, UR6, RZ ;  /* 0x0000000678097c24 */ /* 0x000fe2000f8e02ff */
[----:B------:R-:W-:Y:S01]  /*4320*/  ISETP.NE.AND P2, PT, R15, RZ, PT ;  /* 0x000000ff0f00720c */ /* 0x000fe20003f45270 */
[----:B------:R-:W-:Y:S01]  /*4330*/  IMAD R11, R7, UR6, RZ ;  /* 0x00000006070b7c24 */ /* 0x000fe2000f8e02ff */
[--C-:B------:R-:W-:Y:S01]  /*4340*/  SHF.R.S32.HI R13, RZ, 0x1f, R2.reuse ;  /* 0x0000001fff0d7819 */ /* 0x100fe20000011402 */
[----:B------:R-:W-:Y:S01]  /*4350*/  ULDC.64 UR6, c[0x0][0x868] ;  /* 0x00021a0000067ab9 */ /* 0x000fe20000000a00 */
[----:B------:R-:W-:Y:S02]  /*4360*/  SHF.R.S32.HI R12, RZ, 0x1f, R9 ;  /* 0x0000001fff0c7819 */ /* 0x000fe40000011409 */
[----:B------:R-:W-:Y:S02]  /*4370*/  IADD3 R14, P3, P4, R11, R9, R2 ;  /* 0x000000090b0e7210 */ /* 0x000fe40007c7e002 */
[----:B------:R-:W-:-:S04]  /*4380*/  SHF.R.S32.HI R11, RZ, 0x1f, R11 ;  /* 0x0000001fff0b7819 */ /* 0x000fc8000001140b */
[----:B------:R-:W-:Y:S01]  /*4390*/  IADD3.X R15, R11, R12, R13, P3, P4 ;  /* 0x0000000c0b0f7210 */ /* 0x000fe20001fe840d */
[----:B------:R-:W-:Y:S02]  /*43a0*/  @P0 IMAD R6, R120, 0x60, R5 ;  /* 0x0000006078060824 */ /* 0x000fe400078e0205 */
[----:B------:R-:W2:Y:S02]  /*43b0*/  LDC.64 R4, c[0x0][0x818] ;  /* 0x00020600ff047b82 */ /* 0x000ea40000000a00 */
[----:B------:R-:W-:-:S05]  /*43c0*/  @P0 IMAD.HI R8, R6, 0x2aaaaaab, RZ ;  /* 0x2aaaaaab06080827 */ /* 0x000fca00078e02ff */
[----:B------:R-:W-:Y:S01]  /*43d0*/  @P0 SHF.R.U32.HI R9, RZ, 0x1f, R8 ;  /* 0x0000001fff090819 */ /* 0x000fe20000011608 */
[----:B------:R-:W3:Y:S03]  /*43e0*/  LDC.64 R6, c[0x0][0x840] ;  /* 0x00021000ff067b82 */ /* 0x000ee60000000a00 */
[----:B------:R-:W-:Y:S02]  /*43f0*/  @P0 LEA.HI.SX32 R9, R8, R9, 0x1c ;  /* 0x0000000908090211 */ /* 0x000fe400078fe2ff */
[----:B------:R-:W-:-:S03]  /*4400*/  LEA R8, R10, UR4, 0x2 ;  /* 0x000000040a087c11 */ /* 0x000fc6000f8e10ff */
[----:B------:R-:W-:Y:S02]  /*4410*/  @P0 IMAD R10, R9, 0x4800, RZ ;  /* 0x00004800090a0824 */ /* 0x000fe400078e02ff */
[----:B------:R-:W-:Y:S01]  /*4420*/  IMAD R9, R16, 0x4800, RZ ;  /* 0x0000480010097824 */ /* 0x000fe200078e02ff */
[----:B------:R4:W-:Y:S02]  /*4430*/  STS.128 [R8], R24 ;  /* 0x0000001808007388 */ /* 0x0009e40000000c00 */
[----:B------:R-:W-:Y:S02]  /*4440*/  @P0 SHF.R.S32.HI R11, RZ, 0x1f, R10 ;  /* 0x0000001fff0b0819 */ /* 0x000fe4000001140a */
[----:B------:R-:W-:Y:S01]  /*4450*/  @!P0 CS2R R10, SRZ ;  /* 0x00000000000a8805 */ /* 0x000fe2000001ff00 */
[----:B------:R1:W-:Y:S01]  /*4460*/  STS.128 [R8+0x800], R28 ;  /* 0x0008001c08007388 */ /* 0x0003e20000000c00 */
[----:B--2---:R-:W-:-:S03]  /*4470*/  IMAD R12, R13, R4, RZ ;  /* 0x000000040d0c7224 */ /* 0x004fc600078e02ff */
[----:B------:R2:W-:Y:S01]  /*4480*/  STS.128 [R8+0x1000], R32 ;  /* 0x0010002008007388 */ /* 0x0005e20000000c00 */
[----:B------:R-:W-:-:S03]  /*4490*/  IADD3 R10, P3, R9, R10, RZ ;  /* 0x0000000a090a7210 */ /* 0x000fc60007f7e0ff */
[----:B------:R2:W-:Y:S01]  /*44a0*/  STS.128 [R8+0x1800], R36 ;  /* 0x0018002408007388 */ /* 0x0005e20000000c00 */
[----:B---3--:R-:W-:Y:S01]  /*44b0*/  IMAD R16, R13, R6, RZ ;  /* 0x000000060d107224 */ /* 0x008fe200078e02ff */
[----:B------:R-:W-:Y:S01]  /*44c0*/  LEA.HI.X.SX32 R11, R9, R11, 0x1, P3 ;  /* 0x0000000b090b7211 */ /* 0x000fe200018f0eff */
[C---:B------:R-:W-:Y:S01]  /*44d0*/  IMAD R13, R2.reuse, R5, R12 ;  /* 0x00000005020d7224 */ /* 0x040fe200078e020c */
[----:B----4-:R-:W3:Y:S01]  /*44e0*/  LDC.64 R24, c[0x0][0x828] ;  /* 0x00020a00ff187b82 */ /* 0x010ee20000000a00 */
[----:B------:R-:W-:Y:S01]  /*44f0*/  SHF.R.S32.HI R9, RZ, 0x1f, R120 ;  /* 0x0000001fff097819 */ /* 0x000fe20000011478 */
[----:B------:R2:W-:Y:S01]  /*4500*/  STS.128 [R8+0x2000], R40 ;  /* 0x0020002808007388 */ /* 0x0005e20000000c00 */
[----:B------:R-:W-:Y:S01]  /*4510*/  IMAD R17, R2, R7, R16 ;  /* 0x0000000702117224 */ /* 0x000fe200078e0210 */
[----:B------:R-:W-:Y:S01]  /*4520*/  SHF.L.U64.HI R16, R14, 0x2, R15 ;  /* 0x000000020e107819 */ /* 0x000fe2000001020f */
[C-C-:B------:R-:W-:Y:S01]  /*4530*/  IMAD.WIDE.U32 R4, R2.reuse, R4, R10.reuse ;  /* 0x0000000402047225 */ /* 0x140fe200078e000a */
[----:B------:R2:W-:Y:S03]  /*4540*/  STS.128 [R8+0x2800], R44 ;  /* 0x0028002c08007388 */ /* 0x0005e60000000c00 */
[----:B------:R-:W-:Y:S01]  /*4550*/  IMAD.WIDE.U32 R6, R2, R6, R10 ;  /* 0x0000000602067225 */ /* 0x000fe200078e000a */
[----:B------:R2:W-:Y:S01]  /*4560*/  STS.128 [R8+0x3000], R48 ;  /* 0x0030003008007388 */ /* 0x0005e20000000c00 */
[----:B------:R-:W-:-:S02]  /*4570*/  SEL R11, R9, RZ, !P0 ;  /* 0x000000ff090b7207 */ /* 0x000fc40004000000 */
[----:B------:R-:W-:Y:S01]  /*4580*/  SEL R9, R120, RZ, !P0 ;  /* 0x000000ff78097207 */ /* 0x000fe20004000000 */
[----:B------:R2:W-:Y:S01]  /*4590*/  STS.128 [R8+0x3800], R52 ;  /* 0x0038003408007388 */ /* 0x0005e20000000c00 */
[----:B------:R-:W-:Y:S02]  /*45a0*/  IMAD.SHL.U32 R14, R14, 0x4, RZ ;  /* 0x000000040e0e7824 */ /* 0x000fe400078e00ff */
[----:B------:R-:W-:Y:S01]  /*45b0*/  IMAD R10, R11, R18, RZ ;  /* 0x000000120b0a7224 */ /* 0x000fe200078e02ff */
[----:B------:R2:W-:Y:S01]  /*45c0*/  STS.128 [R8+0x4000], R56 ;  /* 0x0040003808007388 */ /* 0x0005e20000000c00 */
[----:B------:R-:W-:Y:S02]  /*45d0*/  IMAD.IADD R5, R5, 0x1, R13 ;  /* 0x0000000105057824 */ /* 0x000fe400078e020d */
[----:B------:R-:W-:Y:S01]  /*45e0*/  IMAD.IADD R7, R7, 0x1, R17 ;  /* 0x0000000107077824 */ /* 0x000fe200078e0211 */
[----:B------:R2:W-:Y:S01]  /*45f0*/  STS.128 [R8+0x4800], R60 ;  /* 0x0048003c08007388 */ /* 0x0005e20000000c00 */
[----:B------:R-:W-:Y:S01]  /*4600*/  IMAD R13, R9, R19, R10 ;  /* 0x00000013090d7224 */ /* 0x000fe200078e020a */
[----:B------:R-:W-:Y:S01]  /*4610*/  IADD3 R10, P0, R14, UR6, RZ ;  /* 0x000000060e0a7c10 */ /* 0x000fe2000ff1e0ff */
[----:B-1----:R-:W-:Y:S01]  /*4620*/  IMAD R12, R11, R20, RZ ;  /* 0x000000140b0c7224 */ /* 0x002fe200078e02ff */
[----:B------:R2:W-:Y:S01]  /*4630*/  STS.128 [R8+0x5000], R64 ;  /* 0x0050004008007388 */ /* 0x0005e20000000c00 */
[----:B------:R-:W-:Y:S01]  /*4640*/  IMAD.WIDE.U32 R4, R9, R18, R4 ;  /* 0x0000001209047225 */ /* 0x000fe200078e0004 */
[----:B------:R-:W-:-:S02]  /*4650*/  IADD3.X R11, R16, UR7, RZ, P0, !PT ;  /* 0x00000007100b7c10 */ /* 0x000fc400087fe4ff */
[----:B------:R2:W-:Y:S01]  /*4660*/  STS.128 [R8+0x5800], R68 ;  /* 0x0058004408007388 */ /* 0x0005e20000000c00 */
[----:B------:R-:W-:Y:S01]  /*4670*/  IMAD.WIDE.U32 R6, R9, R20, R6 ;  /* 0x0000001409067225 */ /* 0x000fe200078e0006 */
[----:B------:R-:W-:-:S03]  /*4680*/  LEA R22, P3, R4, R22, 0x2 ;  /* 0x0000001604167211 */ /* 0x000fc600078610ff */
[----:B------:R-:W-:Y:S01]  /*4690*/  IMAD.MOV R2, RZ, RZ, -R2 ;  /* 0x000000ffff027224 */ /* 0x000fe200078e0a02 */
[----:B---3--:R-:W-:Y:S01]  /*46a0*/  LEA R24, P4, R6, R24, 0x2 ;  /* 0x0000001806187211 */ /* 0x008fe200078810ff */
[----:B------:R-:W-:Y:S02]  /*46b0*/  IMAD R9, R9, R21, R12 ;  /* 0x0000001509097224 */ /* 0x000fe400078e020c */
[----:B------:R-:W-:Y:S02]  /*46c0*/  IMAD R17, R3, R2, R0 ;  /* 0x0000000203117224 */ /* 0x000fe400078e0200 */
[----:B------:R-:W-:Y:S02]  /*46d0*/  IMAD.IADD R3, R5, 0x1, R13 ;  /* 0x0000000105037824 */ /* 0x000fe400078e020d */
[----:B------:R-:W-:Y:S01]  /*46e0*/  IMAD.IADD R2, R7, 0x1, R9 ;  /* 0x0000000107027824 */ /* 0x000fe200078e0209 */
[----:B--2---:R-:W-:Y:S06]  /*46f0*/  @P2 BRA `(.L_x_1021) ;  /* 0x0000000000142947 */ /* 0x004fec0003800000 */
.L_x_1022:
[----:B------:R-:W2:Y:S04]  /*4700*/  LDG.E.STRONG.GPU R0, desc[UR38][R10.64] ;  /* 0x000000260a007981 */ /* 0x000ea8000c1ef900 */
[----:B--2---:R-:W-:Y:S01]  /*4710*/  CCTL.IVALL ;  /* 0x00000000ff00798f */ /* 0x004fe20002000000 */
[----:B------:R-:W-:Y:S05]  /*4720*/  YIELD ;  /* 0x0000000000007946 */ /* 0x000fea0003800000 */
[----:B------:R-:W-:-:S13]  /*4730*/  ISETP.NE.AND P0, PT, R0, R17, PT ;  /* 0x000000110000720c */ /* 0x000fda0003f05270 */
[----:B------:R-:W-:Y:S05]  /*4740*/  @P0 BRA `(.L_x_1022) ;  /* 0xfffffffc00ec0947 */ /* 0x000fea000383ffff */
.L_x_1021:
[----:B------:R-:W-:Y:S05]  /*4750*/  BSYNC B0 ;  /* 0x0000000000007941 */ /* 0x000fea0003800000 */
.L_x_1020:
[----:B------:R-:W-:Y:S01]  /*4760*/  UMOV UR5, 0xffffffff ;  /* 0xffffffff00057882 */ /* 0x000fe20000000000 */
[----:B------:R-:W-:Y:S02]  /*4770*/  LEA.HI.X R23, R4, R23, R3, 0x2, P3 ;  /* 0x0000001704177211 */ /* 0x000fe400018f1403 */
[----:B------:R-:W-:Y:S01]  /*4780*/  LEA.HI.X R2, R6, R25, R2, 0x2, P4 ;  /* 0x0000001906027211 */ /* 0x000fe200020f1402 */
[----:B------:R-:W-:Y:S06]  /*4790*/  BRA.DIV UR5, `(.L_x_1023) ;  /* 0x0000004a057c7947 */ /* 0x000fec000b800000 */
[----:B------:R-:W-:Y:S01]  /*47a0*/  NOP ;  /* 0x0000000000007918 */ /* 0x000fe20000000000 */
.L_x_1124:
        /* <DEDUP_REMOVED lines=16> */
.L_x_1026:
[----:B------:R-:W-:Y:S01]  /*48b0*/  @P0 ELECT P2, URZ, PT ;  /* 0x00000000003f082f */ /* 0x000fe20003840000 */
[----:B------:R1:W-:-:S12]  /*48c0*/  UBLKRED.G.S.ADD.F32.RN [UR6], [UR4], UR5, desc[UR8] ;  /* 0x00000806040073bb */ /* 0x0003d800080a1405 */
[----:B------:R-:W-:Y:S02]  /*48d0*/  @P2 PLOP3.LUT P0, PT, P2, PT, PT, 0x8, 0x0 ;  /* 0x000000000000281c */ /* 0x000fe4000170e170 */
[----:B------:R-:W-:-:S11]  /*48e0*/  PLOP3.LUT P2, PT, PT, PT, PT, 0x8, 0x0 ;  /* 0x000000000000781c */ /* 0x000fd60003f4e170 */
[----:B-1----:R-:W-:Y:S05]  /*48f0*/  @P0 BRA.U.ANY `(.L_x_1026) ;  /* 0xfffffffd00ec0947 */ /* 0x002fea000393ffff */
[----:B------:R0:W-:Y:S01]  /*4900*/  UTMACMDFLUSH ;  /* 0x00000000000079b7 */ /* 0x0001e20000000000 */
[----:B------:R-:W-:-:S04]  /*4910*/  DEPBAR.LE SB0, 0x0 ;  /* 0x000080000000791a */ /* 0x000fc80000000000 */
.L_x_1025:
[----:B------:R-:W-:Y:S05]  /*4920*/  BSYNC B0 ;  /* 0x0000000000007941 */ /* 0x000fea0003800000 */
.L_x_1024:
        /* <DEDUP_REMOVED lines=14> */
.L_x_1028:
[----:B------:R-:W-:Y:S05]  /*4a10*/  BSYNC B0 ;  /* 0x0000000000007941 */ /* 0x000fea0003800000 */
.L_x_1027:
        /* <DEDUP_REMOVED lines=18> */
.L_x_1031:
[----:B------:R-:W2:Y:S04]  /*4b40*/  LDG.E.STRONG.GPU R0, desc[UR38][R2.64] ;  /* 0x0000002602007981 */ /* 0x000ea8000c1ef900 */
[----:B--2---:R-:W-:Y:S01]  /*4b50*/  CCTL.IVALL ;  /* 0x00000000ff00798f */ /* 0x004fe20002000000 */
[----:B------:R-:W-:Y:S05]  /*4b60*/  YIELD ;  /* 0x0000000000007946 */ /* 0x000fea0003800000 */
[----:B------:R-:W-:-:S13]  /*4b70*/  ISETP.NE.AND P0, PT, R0, R17, PT ;  /* 0x000000110000720c */ /* 0x000fda0003f05270 */
[----:B------:R-:W-:Y:S05]  /*4b80*/  @P0 BRA `(.L_x_1031) ;  /* 0xfffffffc00ec0947 */ /* 0x000fea000383ffff */
.L_x_1030:
[----:B------:R-:W-:Y:S05]  /*4b90*/  BSYNC B0 ;  /* 0x0000000000007941 */ /* 0x000fea0003800000 */
.L_x_1029:
[----:B------:R-:W-:-:S03]  /*4ba0*/  UMOV UR5, 0xffffffff ;  /* 0xffffffff00057882 */ /* 0x000fc60000000000 */
[----:B------:R-:W-:Y:S05]  /*4bb0*/  BRA.DIV UR5, `(.L_x_1032) ;  /* 0x0000004605907947 */ /* 0x000fea000b800000 */
[----:B------:R-:W-:Y:S01]  /*4bc0*/  NOP ;  /* 0x0000000000007918 */ /* 0x000fe20000000000 */
.L_x_1127:
        /* <DEDUP_REMOVED lines=16> */
.L_x_1035:
[----:B------:R-:W-:Y:S01]  /*4cd0*/  @P0 ELECT P2, URZ, PT ;  /* 0x00000000003f082f */ /* 0x000fe20003840000 */
[----:B------:R2:W-:-:S12]  /*4ce0*/  UBLKRED.G.S.ADD.F32.RN [UR6], [UR4], UR5, desc[UR8] ;  /* 0x00000806040073bb */ /* 0x0005d800080a1405 */
[----:B------:R-:W-:Y:S02]  /*4cf0*/  @P2 PLOP3.LUT P0, PT, P2, PT, PT, 0x8, 0x0 ;  /* 0x000000000000281c */ /* 0x000fe4000170e170 */
[----:B------:R-:W-:-:S11]  /*4d00*/  PLOP3.LUT P2, PT, PT, PT, PT, 0x8, 0x0 ;  /* 0x000000000000781c */ /* 0x000fd60003f4e170 */
[----:B--2---:R-:W-:Y:S05]  /*4d10*/  @P0 BRA.U.ANY `(.L_x_1035) ;  /* 0xfffffffd00ec0947 */ /* 0x004fea000393ffff */
[----:B------:R0:W-:Y:S01]  /*4d20*/  UTMACMDFLUSH ;  /* 0x00000000000079b7 */ /* 0x0001e20000000000 */
[----:B------:R-:W-:-:S04]  /*4d30*/  DEPBAR.LE SB0, 0x0 ;  /* 0x000080000000791a */ /* 0x000fc80000000000 */
.L_x_1034:
[----:B------:R-:W-:Y:S05]  /*4d40*/  BSYNC B0 ;  /* 0x0000000000007941 */ /* 0x000fea0003800000 */
.L_x_1033:
        /* <DEDUP_REMOVED lines=14> */
.L_x_991:
        /* <DEDUP_REMOVED lines=21> */
.L_x_1037:
        /* <DEDUP_REMOVED lines=13> */
.L_x_1039:
[----:B------:R-:W-:-:S05]  /*5050*/  ULDC UR4, c[0x0][0x8c4] ;  /* 0x0002310000047ab9 */ /* 0x000fca0000000800 */
.L_x_1038:
        /* <DEDUP_REMOVED lines=39> */
.L_x_1040:
        /* <DEDUP_REMOVED lines=34> */
[----:B------:R-:W-:Y:S01]  /*54f0*/  UIMAD.WIDE.U32 UR8, UR17, UR22, UR8 ;  /* 0x00000016110872a5 */ /* 0x000fe2000f8e0008 */
[----:B------:R-:W-:Y:S01]  /*5500*/  ELECT P0, URZ, PT ;  /* 0x00000000003f782f */ /* 0x000fe20003800000 */
[----:B------:R-:W-:Y:S02]  /*5510*/  ULEA.HI.X.SX32 UR11, UR11, UR14, 0x1, UP0 ;  /* 0x0000000e0b0b7291 */ /* 0x000fe400080f0e3f */
        /* <DEDUP_REMOVED lines=15> */
.L_x_1074:
        /* <DEDUP_REMOVED lines=13> */
.L_x_1044:
[----:B------:R-:W2:Y:S04]  /*56e0*/  LDG.E.STRONG.GPU R5, desc[UR38][R2.64] ;  /* 0x0000002602057981 */ /* 0x000ea8000c1ef900 */
[----:B--2---:R-:W-:Y:S01]  /*56f0*/  CCTL.IVALL ;  /* 0x00000000ff00798f */ /* 0x004fe20002000000 */
[----:B------:R-:W-:Y:S05]  /*5700*/  YIELD ;  /* 0x0000000000007946 */ /* 0x000fea0003800000 */
[----:B------:R-:W-:-:S13]  /*5710*/  ISETP.NE.AND P1, PT, R5, UR18, PT ;  /* 0x0000001205007c0c */ /* 0x000fda000bf25270 */
[----:B------:R-:W-:Y:S05]  /*5720*/  @P1 BRA `(.L_x_1044) ;  /* 0xfffffffc00ec1947 */ /* 0x000fea000383ffff */
.L_x_1043:
[----:B------:R-:W-:Y:S05]  /*5730*/  BSYNC B0 ;  /* 0x0000000000007941 */ /* 0x000fea0003800000 */
.L_x_1042:
[----:B------:R-:W-:-:S03]  /*5740*/  UMOV UR5, 0xffffffff ;  /* 0xffffffff00057882 */ /* 0x000fc60000000000 */
[----:B------:R-:W-:Y:S05]  /*5750*/  BRA.DIV UR5, `(.L_x_1045) ;  /* 0x0000003a05c47947 */ /* 0x000fea000b800000 */
[----:B------:R-:W-:Y:S01]  /*5760*/  NOP ;  /* 0x0000000000007918 */ /* 0x000fe20000000000 */
.L_x_1130:
        /* <DEDUP_REMOVED lines=19> */
.L_x_1047:
[----:B------:R-:W-:Y:S05]  /*58a0*/  BSYNC B0 ;  /* 0x0000000000007941 */ /* 0x000fea0003800000 */
.L_x_1046:
        /* <DEDUP_REMOVED lines=14> */
.L_x_1049:
[----:B------:R-:W-:Y:S05]  /*5990*/  BSYNC B0 ;  /* 0x0000000000007941 */ /* 0x000fea0003800000 */
.L_x_1048:
        /* <DEDUP_REMOVED lines=15> */
.L_x_1051:
[----:B------:R-:W-:Y:S05]  /*5a90*/  BSYNC B0 ;  /* 0x0000000000007941 */ /* 0x000fea0003800000 */
.L_x_1050:
[----:B------:R-:W-:Y:S06]  /*5aa0*/  BAR.ARV 0xa, 0xa0 ;  /* 0x0282800000007b1d */ /* 0x000fec0000002000 */
[----:B------:R-:W-:Y:S04]  /*5ab0*/  BSSY B0, `(.L_x_1052) ;  /* 0x0000003000007945 */ /* 0x000fe80003800000 */
[----:B------:R-:W-:Y:S05]  /*5ac0*/  @!P0 BRA `(.L_x_1053) ;  /* 0x0000000000048947 */ /* 0x000fea0003800000 */
[----:B------:R-:W-:-:S04]  /*5ad0*/  DEPBAR.LE SB0, 0x1 ;  /* 0x000080400000791a */ /* 0x000fc80000000000 */
.L_x_1053:
[----:B------:R-:W-:Y:S05]  /*5ae0*/  BSYNC B0 ;  /* 0x0000000000007941 */ /* 0x000fea0003800000 */
.L_x_1052:
[----:B------:R-:W-:Y:S06]  /*5af0*/  BAR.ARV 0xb, 0xa0 ;  /* 0x02c2800000007b1d */ /* 0x000fec0000002000 */
[----:B------:R-:W-:Y:S04]  /*5b00*/  BSSY B0, `(.L_x_1054) ;  /* 0x0000003000007945 */ /* 0x000fe80003800000 */
[----:B------:R-:W-:Y:S05]  /*5b10*/  @!P0 BRA `(.L_x_1055) ;  /* 0x0000000000048947 */ /* 0x000fea0003800000 */
[----:B------:R-:W-:-:S04]  /*5b20*/  DEPBAR.LE SB0, 0x0 ;  /* 0x000080000000791a */ /* 0x000fc80000000000 */
.L_x_1055:
[----:B------:R-:W-:Y:S05]  /*5b30*/  BSYNC B0 ;  /* 0x0000000000007941 */ /* 0x000fea0003800000 */
.L_x_1054:
        /* <DEDUP_REMOVED lines=19> */
.L_x_1057:
[----:B------:R-:W-:Y:S05]  /*5c70*/  BSYNC B0 ;  /* 0x0000000000007941 */ /* 0x000fea0003800000 */
.L_x_1056:
        /* <DEDUP_REMOVED lines=9> */
.L_x_1060:
[----:B------:R-:W2:Y:S04]  /*5d10*/  LDG.E.STRONG.GPU R5, desc[UR38][R2.64] ;  /* 0x0000002602057981 */ /* 0x000ea8000c1ef900 */
[----:B--2---:R-:W-:Y:S01]  /*5d20*/  CCTL.IVALL ;  /* 0x00000000ff00798f */ /* 0x004fe20002000000 */
[----:B------:R-:W-:Y:S05]  /*5d30*/  YIELD ;  /* 0x0000000000007946 */ /* 0x000fea0003800000 */
[----:B------:R-:W-:-:S13]  /*5d40*/  ISETP.NE.AND P1, PT, R5, UR18, PT ;  /* 0x0000001205007c0c */ /* 0x000fda000bf25270 */
[----:B------:R-:W-:Y:S05]  /*5d50*/  @P1 BRA `(.L_x_1060) ;  /* 0xfffffffc00ec1947 */ /* 0x000fea000383ffff */
.L_x_1059:
[----:B------:R-:W-:Y:S05]  /*5d60*/  BSYNC B0 ;  /* 0x0000000000007941 */ /* 0x000fea0003800000 */
.L_x_1058:
[----:B------:R-:W-:-:S03]  /*5d70*/  UMOV UR5, 0xffffffff ;  /* 0xffffffff00057882 */ /* 0x000fc60000000000 */
[----:B------:R-:W-:Y:S05]  /*5d80*/  BRA.DIV UR5, `(.L_x_1061) ;  /* 0x0000003605547947 */ /* 0x000fea000b800000 */
[----:B------:R-:W-:Y:S01]  /*5d90*/  NOP ;  /* 0x0000000000007918 */ /* 0x000fe20000000000 */
.L_x_1133:
        /* <DEDUP_REMOVED lines=15> */
.L_x_1063:
[----:B------:R-:W-:Y:S05]  /*5e90*/  BSYNC B0 ;  /* 0x0000000000007941 */ /* 0x000fea0003800000 */
.L_x_1062:
        /* <DEDUP_REMOVED lines=14> */
.L_x_1065:
[----:B------:R-:W-:Y:S05]  /*5f80*/  BSYNC B0 ;  /* 0x0000000000007941 */ /* 0x000fea0003800000 */
.L_x_1064:
        /* <DEDUP_REMOVED lines=15> */
.L_x_1067:
[----:B------:R-:W-:Y:S05]  /*6080*/  BSYNC B0 ;  /* 0x0000000000007941 */ /* 0x000fea0003800000 */
.L_x_1066:
[----:B------:R-:W-:Y:S06]  /*6090*/  BAR.ARV 0xa, 0xa0 ;  /* 0x0282800000007b1d */ /* 0x000fec0000002000 */
[----:B------:R-:W-:Y:S04]  /*60a0*/  BSSY B0, `(.L_x_1068) ;  /* 0x0000003000007945 */ /* 0x000fe80003800000 */
[----:B------:R-:W-:Y:S05]  /*60b0*/  @!P0 BRA `(.L_x_1069) ;  /* 0x0000000000048947 */ /* 0x000fea0003800000 */
[----:B------:R-:W-:-:S04]  /*60c0*/  DEPBAR.LE SB0, 0x1 ;  /* 0x000080400000791a */ /* 0x000fc80000000000 */
.L_x_1069:
[----:B------:R-:W-:Y:S05]  /*60d0*/  BSYNC B0 ;  /* 0x0000000000007941 */ /* 0x000fea0003800000 */
.L_x_1068:
[----:B------:R-:W-:Y:S06]  /*60e0*/  BAR.ARV 0xb, 0xa0 ;  /* 0x02c2800000007b1d */ /* 0x000fec0000002000 */
[----:B------:R-:W-:Y:S04]  /*60f0*/  BSSY B0, `(.L_x_1070) ;  /* 0x0000003000007945 */ /* 0x000fe80003800000 */
[----:B------:R-:W-:Y:S05]  /*6100*/  @!P0 BRA `(.L_x_1071) ;  /* 0x0000000000048947 */ /* 0x000fea0003800000 */
[----:B------:R-:W-:-:S04]  /*6110*/  DEPBAR.LE SB0, 0x0 ;  /* 0x000080000000791a */ /* 0x000fc80000000000 */
.L_x_1071:
[----:B------:R-:W-:Y:S05]  /*6120*/  BSYNC B0 ;  /* 0x0000000000007941 */ /* 0x000fea0003800000 */
.L_x_1070:
        /* <DEDUP_REMOVED lines=19> */
.L_x_1073:
[----:B------:R-:W-:Y:S05]  /*6260*/  BSYNC B0 ;  /* 0x0000000000007941 */ /* 0x000fea0003800000 */
.L_x_1072:
[----:B------:R-:W-:Y:S02]  /*6270*/  UIADD3 UR6, UR6, 0x2, URZ ;  /* 0x0000000206067890 */ /* 0x000fe4000fffe03f */
[----:B------:R-:W-:Y:S01]  /*6280*/  UIADD3 UR4, UR4, 0x1, URZ ;  /* 0x0000000104047890 */ /* 0x000fe2000fffe03f */
[----:B------:R-:W-:Y:S11]  /*6290*/  @P3 BRA `(.L_x_1074) ;  /* 0xfffffff000dc3947 */ /* 0x000ff6000383ffff */
.L_x_1041:
        /* <DEDUP_REMOVED lines=13> */
.L_x_1077:
[----:B------:R-:W2:Y:S04]  /*6370*/  LDG.E.STRONG.GPU R0, desc[UR38][R2.64] ;  /* 0x0000002602007981 */ /* 0x000ea8000c1ef900 */
[----:B--2---:R-:W-:Y:S01]  /*6380*/  CCTL.IVALL ;  /* 0x00000000ff00798f */ /* 0x004fe20002000000 */
[----:B------:R-:W-:Y:S05]  /*6390*/  YIELD ;  /* 0x0000000000007946 */ /* 0x000fea0003800000 */
[----:B------:R-:W-:-:S13]  /*63a0*/  ISETP.NE.AND P1, PT, R0, UR18, PT ;  /* 0x0000001200007c0c */ /* 0x000fda000bf25270 */
[----:B------:R-:W-:Y:S05]  /*63b0*/  @P1 BRA `(.L_x_1077) ;  /* 0xfffffffc00ec1947 */ /* 0x000fea000383ffff */
.L_x_1076:
[----:B------:R-:W-:Y:S05]  /*63c0*/  BSYNC B0 ;  /* 0x0000000000007941 */ /* 0x000fea0003800000 */
.L_x_1075:
[----:B------:R-:W-:-:S03]  /*63d0*/  UMOV UR4, 0xffffffff ;  /* 0xffffffff00047882 */ /* 0x000fc60000000000 */
[----:B------:R-:W-:Y:S05]  /*63e0*/  BRA.DIV UR4, `(.L_x_1078) ;  /* 0x0000002e04d87947 */ /* 0x000fea000b800000 */
[----:B------:R-:W-:Y:S01]  /*63f0*/  NOP ;  /* 0x0000000000007918 */ /* 0x000fe20000000000 */
.L_x_1136:
        /* <DEDUP_REMOVED lines=22> */
.L_x_1080:
[----:B------:R-:W-:Y:S05]  /*6560*/  BSYNC B0 ;  /* 0x0000000000007941 */ /* 0x000fea0003800000 */
.L_x_1079:
        /* <DEDUP_REMOVED lines=19> */
.L_x_1082:
[----:B------:R-:W-:Y:S05]  /*66a0*/  BSYNC B0 ;  /* 0x0000000000007941 */ /* 0x000fea0003800000 */
.L_x_1081:
        /* <DEDUP_REMOVED lines=20> */
.L_x_1084:
[----:B------:R-:W-:Y:S05]  /*67f0*/  BSYNC B0 ;  /* 0x0000000000007941 */ /* 0x000fea0003800000 */
.L_x_1083:
[----:B------:R-:W-:Y:S06]  /*6800*/  BAR.ARV 0xa, 0xa0 ;  /* 0x0282800000007b1d */ /* 0x000fec0000002000 */
[----:B------:R-:W-:Y:S04]  /*6810*/  BSSY B0, `(.L_x_1085) ;  /* 0x0000003000007945 */ /* 0x000fe80003800000 */
[----:B------:R-:W-:Y:S05]  /*6820*/  @!P0 BRA `(.L_x_1086) ;  /* 0x0000000000048947 */ /* 0x000fea0003800000 */
[----:B------:R-:W-:-:S04]  /*6830*/  DEPBAR.LE SB0, 0x1 ;  /* 0x000080400000791a */ /* 0x000fc80000000000 */
.L_x_1086:
[----:B------:R-:W-:Y:S05]  /*6840*/  BSYNC B0 ;  /* 0x0000000000007941 */ /* 0x000fea0003800000 */
.L_x_1085:
[----:B------:R-:W-:Y:S06]  /*6850*/  BAR.ARV 0xb, 0xa0 ;  /* 0x02c2800000007b1d */ /* 0x000fec0000002000 */
[----:B------:R-:W-:Y:S04]  /*6860*/  BSSY B0, `(.L_x_1087) ;  /* 0x0000003000007945 */ /* 0x000fe80003800000 */
[----:B------:R-:W-:Y:S05]  /*6870*/  @!P0 BRA `(.L_x_1088) ;  /* 0x0000000000048947 */ /* 0x000fea0003800000 */
[----:B------:R-:W-:-:S04]  /*6880*/  DEPBAR.LE SB0, 0x0 ;  /* 0x000080000000791a */ /* 0x000fc80000000000 */
.L_x_1088:
[----:B------:R-:W-:Y:S05]  /*6890*/  BSYNC B0 ;  /* 0x0000000000007941 */ /* 0x000fea0003800000 */
.L_x_1087:
        /* <DEDUP_REMOVED lines=19> */
.L_x_1036:
        /* <DEDUP_REMOVED lines=10> */
.L_x_1089:
        /* <DEDUP_REMOVED lines=10> */
.L_x_1091:
[----:B------:R-:W3:Y:S02]  /*6b10*/  LDC R0, c[0x0][0x8c4] ;  /* 0x00023100ff007b82 */ /* 0x000ee40000000800 */
.L_x_1090:
        /* <DEDUP_REMOVED lines=42> */
.L_x_1093:
        /* <DEDUP_REMOVED lines=70> */
.L_x_1137:
        /* <DEDUP_REMOVED lines=9> */
.L_x_1096:
        /* <DEDUP_REMOVED lines=98> */
.L_x_1107:
[----:B-1----:R-:W-:-:S05]  /*78d0*/  IMAD.MOV.U32 R11, RZ, RZ, 0x1 ;  /* 0x00000001ff0b7424 */ /* 0x002fca00078e00ff */
[----:B------:R-:W-:-:S04]  /*78e0*/  SHF.L.U32 R11, R11, 0x1f, RZ ;  /* 0x0000001f0b0b7819 */ /* 0x000fc800000006ff */
[----:B------:R-:W1:Y:S02]  /*78f0*/  SYNCS.PHASECHK.TRANS64.TRYWAIT P1, [R12+URZ+0x36438], R11 ;  /* 0x0364380b0c0075a7 */ /* 0x000e64000802017f */
[----:B-1234-:R-:W-:Y:S05]  /*7900*/  @!P1 BRA `(.L_x_1099) ;  /* 0x0000001800c09947 */ /* 0x01efea0003800000 */
.L_x_1138:
[----:B------:R-:W-:Y:S05]  /*7910*/  @P0 BRA `(.L_x_1100) ;  /* 0x0000000000140947 */ /* 0x000fea0003800000 */
[----:B------:R-:W-:Y:S01]  /*7920*/  ISETP.NE.AND P1, PT, R8, RZ, PT ;  /* 0x000000ff0800720c */ /* 0x000fe20003f25270 */
[----:B------:R-:W-:-:S04]  /*7930*/  IMAD.MOV.U32 R3, RZ, RZ, 0x6100 ;  /* 0x00006100ff037424 */ /* 0x000fc800078e00ff */
[----:B------:R2:W-:Y:S08]  /*7940*/  SYNCS.ARRIVE.TRANS64 RZ, [R12+URZ+0x36430], R3 ;  /* 0x036430030cff79a7 */ /* 0x0005f0000800003f */
[----:B------:R-:W-:Y:S05]  /*7950*/  @!P1 BRA `(.L_x_1100) ;  /* 0x0000000000049947 */ /* 0x000fea0003800000 */
[----:B------:R-:W-:Y:S01]  /*7960*/  BPT.TRAP 0x1 ;  /* 0x000000040000795c */ /* 0x000fe20000300000 */
.L_x_1100:
        /* <DEDUP_REMOVED lines=49> */
.L_x_1139:
[----:B------:R-:W-:Y:S05]  /*7c80*/  @P0 BRA `(.L_x_1102) ;  /* 0x0000000000140947 */ /* 0x000fea0003800000 */
[----:B------:R-:W-:Y:S01]  /*7c90*/  ISETP.NE.AND P1, PT, R8, RZ, PT ;  /* 0x000000ff0800720c */ /* 0x000fe20003f25270 */
[----:B--2---:R-:W-:-:S04]  /*7ca0*/  IMAD.MOV.U32 R27, RZ, RZ, 0x6100 ;  /* 0x00006100ff1b7424 */ /* 0x004fc800078e00ff */
[----:B------:R3:W-:Y:S08]  /*7cb0*/  SYNCS.ARRIVE.TRANS64 RZ, [R12+URZ+0x36418], R27 ;  /* 0x0364181b0cff79a7 */ /* 0x0007f0000800003f */
[----:B------:R-:W-:Y:S05]  /*7cc0*/  @!P1 BRA `(.L_x_1102) ;  /* 0x0000000000049947 */ /* 0x000fea0003800000 */
[----:B------:R-:W-:Y:S01]  /*7cd0*/  BPT.TRAP 0x1 ;  /* 0x000000040000795c */ /* 0x000fe20000300000 */
.L_x_1102:
        /* <DEDUP_REMOVED lines=37> */
.L_x_1140:
[----:B--2---:R-:W-:Y:S01]  /*7f30*/  SHF.R.S32.HI R28, RZ, 0x1f, R26 ;  /* 0x0000001fff1c7819 */ /* 0x004fe2000001141a */
[----:B------:R-:W-:Y:S06]  /*7f40*/  @P0 BRA `(.L_x_1104) ;  /* 0x0000000000140947 */ /* 0x000fec0003800000 */
[----:B------:R-:W-:Y:S01]  /*7f50*/  ISETP.NE.AND P1, PT, R8, RZ, PT ;  /* 0x000000ff0800720c */ /* 0x000fe20003f25270 */
[----:B------:R-:W-:-:S04]  /*7f60*/  IMAD.MOV.U32 R29, RZ, RZ, 0x6100 ;  /* 0x00006100ff1d7424 */ /* 0x000fc800078e00ff */
[----:B------:R2:W-:Y:S08]  /*7f70*/  SYNCS.ARRIVE.TRANS64 RZ, [R12+URZ+0x36430], R29 ;  /* 0x0364301d0cff79a7 */ /* 0x0005f0000800003f */
[----:B------:R-:W-:Y:S05]  /*7f80*/  @!P1 BRA `(.L_x_1104) ;  /* 0x0000000000049947 */ /* 0x000fea0003800000 */
[----:B------:R-:W-:Y:S01]  /*7f90*/  BPT.TRAP 0x1 ;  /* 0x000000040000795c */ /* 0x000fe20000300000 */
.L_x_1104:
        /* <DEDUP_REMOVED lines=37> */
.L_x_1142:
[----:B------:R-:W-:Y:S05]  /*81f0*/  @P0 BRA `(.L_x_1106) ;  /* 0x0000000000140947 */ /* 0x000fea0003800000 */
[----:B------:R-:W-:Y:S01]  /*8200*/  ISETP.NE.AND P1, PT, R8, RZ, PT ;  /* 0x000000ff0800720c */ /* 0x000fe20003f25270 */
[----:B---3--:R-:W-:-:S04]  /*8210*/  IMAD.MOV.U32 R5, RZ, RZ, 0x6100 ;  /* 0x00006100ff057424 */ /* 0x008fc800078e00ff */
[----:B------:R4:W-:Y:S08]  /*8220*/  SYNCS.ARRIVE.TRANS64 RZ, [R12+URZ+0x36410], R5 ;  /* 0x036410050cff79a7 */ /* 0x0009f0000800003f */
[----:B------:R-:W-:Y:S05]  /*8230*/  @!P1 BRA `(.L_x_1106) ;  /* 0x0000000000049947 */ /* 0x000fea0003800000 */
[----:B------:R-:W-:Y:S01]  /*8240*/  BPT.TRAP 0x1 ;  /* 0x000000040000795c */ /* 0x000fe20000300000 */
.L_x_1106:
        /* <DEDUP_REMOVED lines=37> */
.L_x_1098:
[----:B------:R-:W-:Y:S01]  /*84a0*/  ISETP.NE.AND P1, PT, R17, RZ, PT ;  /* 0x000000ff1100720c */ /* 0x000fe20003f25270 */
[----:B------:R-:W-:-:S12]  /*84b0*/  IMAD.MOV.U32 R4, RZ, RZ, 0x1 ;  /* 0x00000001ff047424 */ /* 0x000fd800078e00ff */
[----:B------:R-:W-:Y:S05]  /*84c0*/  @!P1 BRA `(.L_x_1097) ;  /* 0x00000004006c9947 */ /* 0x000fea0003800000 */
[----:B------:R-:W3:Y:S02]  /*84d0*/  SYNCS.PHASECHK.TRANS64.TRYWAIT P1, [R12+URZ+0x36438], R11 ;  /* 0x0364380b0c0075a7 */ /* 0x000ee4000802017f */
[----:B---3--:R-:W-:Y:S05]  /*84e0*/  @!P1 BRA `(.L_x_1108) ;  /* 0x00000010001c9947 */ /* 0x008fea0003800000 */
.L_x_1143:
[----:B------:R-:W-:Y:S05]  /*84f0*/  @P0 BRA `(.L_x_1109) ;  /* 0x0000000000140947 */ /* 0x000fea0003800000 */
[----:B------:R-:W-:Y:S01]  /*8500*/  ISETP.NE.AND P1, PT, R8, RZ, PT ;  /* 0x000000ff0800720c */ /* 0x000fe20003f25270 */
[----:B------:R-:W-:-:S04]  /*8510*/  IMAD.MOV.U32 R5, RZ, RZ, 0x6100 ;  /* 0x00006100ff057424 */ /* 0x000fc800078e00ff */
[----:B------:R4:W-:Y:S08]  /*8520*/  SYNCS.ARRIVE.TRANS64 RZ, [R12+URZ+0x36430], R5 ;  /* 0x036430050cff79a7 */ /* 0x0009f0000800003f */
[----:B------:R-:W-:Y:S05]  /*8530*/  @!P1 BRA `(.L_x_1109) ;  /* 0x0000000000049947 */ /* 0x000fea0003800000 */
[----:B------:R-:W-:Y:S01]  /*8540*/  BPT.TRAP 0x1 ;  /* 0x000000040000795c */ /* 0x000fe20000300000 */
.L_x_1109:
        /* <DEDUP_REMOVED lines=42> */
.L_x_1144:
[----:B------:R-:W-:Y:S01]  /*87f0*/  IMAD.MOV.U32 R4, RZ, RZ, RZ ;  /* 0x000000ffff047224 */ /* 0x000fe200078e00ff */
[----:B------:R-:W-:Y:S06]  /*8800*/  @P0 BRA `(.L_x_1111) ;  /* 0x0000000000140947 */ /* 0x000fec0003800000 */
[----:B------:R-:W-:Y:S01]  /*8810*/  ISETP.NE.AND P1, PT, R8, RZ, PT ;  /* 0x000000ff0800720c */ /* 0x000fe20003f25270 */
[----:B----4-:R-:W-:-:S04]  /*8820*/  IMAD.MOV.U32 R5, RZ, RZ, 0x6100 ;  /* 0x00006100ff057424 */ /* 0x010fc800078e00ff */
[----:B------:R4:W-:Y:S08]  /*8830*/  SYNCS.ARRIVE.TRANS64 RZ, [R12+URZ+0x36418], R5 ;  /* 0x036418050cff79a7 */ /* 0x0009f0000800003f */
[----:B------:R-:W-:Y:S05]  /*8840*/  @!P1 BRA `(.L_x_1111) ;  /* 0x0000000000049947 */ /* 0x000fea0003800000 */
[----:B------:R-:W-:Y:S01]  /*8850*/  BPT.TRAP 0x1 ;  /* 0x000000040000795c */ /* 0x000fe20000300000 */
.L_x_1111:
        /* <DEDUP_REMOVED lines=34> */
.L_x_1097:
[----:B------:R-:W-:-:S04]  /*8a80*/  SHF.L.U32 R3, R4, 0x1f, RZ ;  /* 0x0000001f04037819 */ /* 0x000fc800000006ff */
[----:B------:R-:W4:Y:S02]  /*8a90*/  SYNCS.PHASECHK.TRANS64.TRYWAIT P1, [R12+URZ+0x36438], R3 ;  /* 0x036438030c0075a7 */ /* 0x000f24000802017f */
[----:B----4-:R-:W-:Y:S05]  /*8aa0*/  @!P1 BRA `(.L_x_1112) ;  /* 0x0000000800d49947 */ /* 0x010fea0003800000 */
.L_x_1145:
[----:B------:R-:W-:Y:S05]  /*8ab0*/  @P0 BRA `(.L_x_1113) ;  /* 0x0000000000180947 */ /* 0x000fea0003800000 */
[----:B------:R-:W5:Y:S01]  /*8ac0*/  S2R R2, SR_TID.X ;  /* 0x0000000000027919 */ /* 0x000f620000002100 */
[----:B----4-:R-:W-:-:S04]  /*8ad0*/  IMAD.MOV.U32 R3, RZ, RZ, 0x6100 ;  /* 0x00006100ff037424 */ /* 0x010fc800078e00ff */
[----:B------:R4:W-:Y:S01]  /*8ae0*/  SYNCS.ARRIVE.TRANS64 RZ, [R12+URZ+0x36430], R3 ;  /* 0x036430030cff79a7 */ /* 0x0009e2000800003f */
[----:B-----5:R-:W-:-:S13]  /*8af0*/  LOP3.LUT P0, RZ, R2, 0x1f, RZ, 0xc0, !PT ;  /* 0x0000001f02ff7812 */ /* 0x020fda000780c0ff */
[----:B----4-:R-:W-:Y:S05]  /*8b00*/  @!P0 BRA `(.L_x_1113) ;  /* 0x0000000000048947 */ /* 0x010fea0003800000 */
[----:B------:R-:W-:Y:S01]  /*8b10*/  BPT.TRAP 0x1 ;  /* 0x000000040000795c */ /* 0x000fe20000300000 */
.L_x_1113:
        /* <DEDUP_REMOVED lines=44> */
.L_x_1094:
[----:B------:R-:W-:Y:S05]  /*8de0*/  BSYNC B0 ;  /* 0x0000000000007941 */ /* 0x000fea0003800000 */
.L_x_1092:
[----:B------:R-:W-:-:S03]  /*8df0*/  UMOV UR6, 0xffffffff ;  /* 0xffffffff00067882 */ /* 0x000fc60000000000 */
[----:B------:R-:W-:Y:S05]  /*8e00*/  BRA.DIV UR6, `(.L_x_1114) ;  /* 0x0000000a06107947 */ /* 0x000fea000b800000 */
[----:B------:R-:W-:-:S13]  /*8e10*/  ELECT P6, URZ, PT ;  /* 0x00000000003f782f */ /* 0x000fda00038c0000 */
.L_x_1148:
[----:B------:R-:W-:Y:S05]  /*8e20*/  @!P6 BRA `(.L_x_996) ;  /* 0x000000000070e947 */ /* 0x000fea0003800000 */
[----:B------:R-:W-:-:S04]  /*8e30*/  LOP3.LUT R16, R16, 0x2, RZ, 0xfc, !PT ;  /* 0x0000000210107812 */ /* 0x000fc800078efcff */
[----:B------:R-:W-:-:S13]  /*8e40*/  ISETP.NE.AND P2, PT, R16, 0x3, PT ;  /* 0x000000031000780c */ /* 0x000fda0003f45270 */
[----:B------:R-:W-:Y:S05]  /*8e50*/  @!P2 BRA `(.L_x_1115) ;  /* 0x000000000004a947 */ /* 0x000fea0003800000 */
[----:B--2---:R-:W-:Y:S01]  /*8e60*/  BPT.TRAP 0x1 ;  /* 0x000000040000795c */ /* 0x004fe20000300000 */
.L_x_1115:
        /* <DEDUP_REMOVED lines=15> */
.L_x_1149:
[----:B------:R-:W5:Y:S02]  /*8f60*/  SYNCS.PHASECHK.TRANS64.TRYWAIT P0, [R5+URZ], R0 ;  /* 0x00000000050075a7 */ /* 0x000f64000800017f */
[----:B-----5:R-:W-:Y:S05]  /*8f70*/  @!P0 BRA `(.L_x_1117) ;  /* 0x0000000400e88947 */ /* 0x020fea0003800000 */
.L_x_1150:
[----:B------:R-:W-:Y:S05]  /*8f80*/  @!P2 BRA `(.L_x_1118) ;  /* 0x000000000004a947 */ /* 0x000fea0003800000 */
[----:B--2---:R-:W-:Y:S01]  /*8f90*/  BPT.TRAP 0x1 ;  /* 0x000000040000795c */ /* 0x004fe20000300000 */
.L_x_1118:
[----:B------:R-:W-:-:S07]  /*8fa0*/  SHF.L.U32 R4, R4, 0x1f, RZ ;  /* 0x0000001f04047819 */ /* 0x000fce00000006ff */
.L_x_1119:
[----:B------:R1:W1:Y:S02]  /*8fb0*/  SYNCS.PHASECHK.TRANS64.TRYWAIT P0, [R9+URZ+0x36438], R4 ;  /* 0x03643804090075a7 */ /* 0x000264000800017f */
[----:B-1----:R-:W-:Y:S05]  /*8fc0*/  @!P0 NANOSLEEP.SYNCS 0x989680 ;  /* 0x009896800000895d */ /* 0x002fea0003900000 */
[----:B------:R-:W1:Y:S02]  /*8fd0*/  @!P0 SYNCS.PHASECHK.TRANS64 P0, [R9+URZ+0x36438], R4 ;  /* 0x03643804090085a7 */ /* 0x000e64000800007f */
[----:B-1----:R-:W-:Y:S05]  /*8fe0*/  @!P0 BRA `(.L_x_1119) ;  /* 0xfffffffc00f08947 */ /* 0x002fea000383ffff */
.L_x_996:
[----:B--2---:R-:W-:Y:S05]  /*8ff0*/  BSYNC B6 ;  /* 0x0000000000067941 */ /* 0x004fea0003800000 */
.L_x_990:
[----:B------:R-:W-:Y:S05]  /*9000*/  EXIT ;  /* 0x000000000000794d */ /* 0x000fea0003800000 */
.L_x_1006:
[----:B------:R-:W-:Y:S02]  /*9010*/  IMAD.MOV.U32 R12, RZ, RZ, RZ ;  /* 0x000000ffff0c7224 */ /* 0x000fe400078e00ff */
[----:B------:R-:W-:Y:S02]  /*9020*/  IMAD.MOV.U32 R11, RZ, RZ, 0x1f ;  /* 0x0000001fff0b7424 */ /* 0x000fe400078e00ff */
[----:B------:R-:W-:-:S07]  /*9030*/  IMAD.MOV.U32 R15, RZ, RZ, -0x1 ;  /* 0xffffffffff0f7424 */ /* 0x000fce00078e00ff */
[----:B------:R-:W-:Y:S05]  /*9040*/  WARPSYNC.COLLECTIVE R15, `(.L_x_1120) ;  /* 0x000000000f087348 */ /* 0x000fea0003c00000 */
[----:B------:R1:W2:Y:S02]  /*9050*/  SHFL.IDX P6, R14, R13, R12, R11 ;  /* 0x0000000c0d0e7389 */ /* 0x0002a400000c000b */
[----:B-12---:R-:W-:Y:S01]  /*9060*/  ENDCOLLECTIVE ;  /* 0x000000000000791b */ /* 0x006fe20003800000 */
.L_x_1120:
[----:B------:R-:W-:Y:S05]  /*9070*/  BRA `(.L_x_1121) ;  /* 0xffffff8000787947 */ /* 0x000fea000383ffff */
.L_x_1008:
[----:B--2---:R-:W-:-:S04]  /*9080*/  IMAD.U32 R7, RZ, RZ, UR36 ;  /* 0x00000024ff077e24 */ /* 0x004fc8000f8e00ff */
[----:B------:R2:W3:Y:S03]  /*9090*/  SYNCS.PHASECHK.TRANS64.TRYWAIT P0, [R7+URZ+0x36400], R11 ;  /* 0x0364000b070075a7 */ /* 0x0004e6000800017f */
[----:B---3--:R-:W-:Y:S05]  /*90a0*/  @!P0 NANOSLEEP.SYNCS 0x989680 ;  /* 0x009896800000895d */ /* 0x008fea0003900000 */
[----:B------:R-:W3:Y:S02]  /*90b0*/  @!P0 SYNCS.PHASECHK.TRANS64 P0, [R7+URZ+0x36400], R11 ;  /* 0x0364000b070085a7 */ /* 0x000ee4000800007f */
[----:B---3--:R-:W-:Y:S05]  /*90c0*/  @!P0 BRA `(.L_x_1008) ;  /* 0xfffffffc00ec8947 */ /* 0x008fea000383ffff */
[----:B------:R-:W-:Y:S05]  /*90d0*/  BRA `(.L_x_1007) ;  /* 0xffffff8000c87947 */ /* 0x000fea000383ffff */
.L_x_1012:
[----:B--2---:R2:W3:Y:S02]  /*90e0*/  SYNCS.PHASECHK.TRANS64.TRYWAIT P1, [R4+URZ+0x36410], R11 ;  /* 0x0364100b040075a7 */ /* 0x0044e4000802017f */
[----:B---3--:R-:W-:Y:S05]  /*90f0*/  @!P1 NANOSLEEP.SYNCS 0x989680 ;  /* 0x009896800000995d */ /* 0x008fea0003900000 */
[----:B------:R-:W3:Y:S02]  /*9100*/  @!P1 SYNCS.PHASECHK.TRANS64 P1, [R4+URZ+0x36410], R11 ;  /* 0x0364100b040095a7 */ /* 0x000ee4000802007f */
[----:B---3--:R-:W-:Y:S05]  /*9110*/  @!P1 BRA `(.L_x_1012) ;  /* 0xfffffffc00f09947 */ /* 0x008fea000383ffff */
[----:B------:R-:W-:Y:S05]  /*9120*/  BRA `(.L_x_1011) ;  /* 0xffffff8800707947 */ /* 0x000fea000383ffff */
.L_x_1016:
[----:B--2---:R-:W-:-:S04]  /*9130*/  IMAD.U32 R120, RZ, RZ, UR36 ;  /* 0x00000024ff787e24 */ /* 0x004fc8000f8e00ff */
[----:B------:R2:W3:Y:S03]  /*9140*/  SYNCS.PHASECHK.TRANS64.TRYWAIT P1, [R120+URZ+0x36430], R15 ;  /* 0x0364300f780075a7 */ /* 0x0004e6000802017f */
[----:B---3--:R-:W-:Y:S05]  /*9150*/  @!P1 NANOSLEEP.SYNCS 0x989680 ;  /* 0x009896800000995d */ /* 0x008fea0003900000 */
[----:B------:R-:W3:Y:S02]  /*9160*/  @!P1 SYNCS.PHASECHK.TRANS64 P1, [R120+URZ+0x36430], R15 ;  /* 0x0364300f780095a7 */ /* 0x000ee4000802007f */
[----:B---3--:R-:W-:Y:S05]  /*9170*/  @!P1 BRA `(.L_x_1016) ;  /* 0xfffffffc00ec9947 */ /* 0x008fea000383ffff */
[----:B------:R-:W-:Y:S05]  /*9180*/  BRA `(.L_x_1015) ;  /* 0xffffff90008c7947 */ /* 0x000fea000383ffff */
.L_x_1023:
[----:B------:R-:W-:Y:S01]  /*9190*/  BSSY B0, `(.L_x_1122) ;  /* 0x0000005000007945 */ /* 0x000fe20003800000 */
[----:B------:R-:W-:-:S07]  /*91a0*/  IMAD.MOV.U32 R15, RZ, RZ, -0x1 ;  /* 0xffffffffff0f7424 */ /* 0x000fce00078e00ff */
[----:B------:R-:W-:Y:S05]  /*91b0*/  WARPSYNC.COLLECTIVE R15, `(.L_x_1123) ;  /* 0x000000000f087348 */ /* 0x000fea0003c00000 */
[----:B------:R-:W-:Y:S01]  /*91c0*/  NOP ;  /* 0x0000000000007918 */ /* 0x000fe20000000000 */
[----:B------:R-:W-:Y:S01]  /*91d0*/  ENDCOLLECTIVE ;  /* 0x000000000000791b */ /* 0x000fe20003800000 */
.L_x_1123:
[----:B------:R-:W-:Y:S05]  /*91e0*/  BSYNC B0 ;  /* 0x0000000000007941 */ /* 0x000fea0003800000 */
.L_x_1122:
[----:B------:R-:W-:Y:S05]  /*91f0*/  BRA `(.L_x_1124) ;  /* 0xffffffb4006c7947 */ /* 0x000fea000383ffff */
.L_x_1032:
[----:B------:R-:W-:Y:S01]  /*9200*/  BSSY B0, `(.L_x_1125) ;  /* 0x0000005000007945 */ /* 0x000fe20003800000 */
[----:B------:R-:W-:-:S07]  /*9210*/  IMAD.MOV.U32 R15, RZ, RZ, -0x1 ;  /* 0xffffffffff0f7424 */ /* 0x000fce00078e00ff */
[----:B-1----:R-:W-:Y:S05]  /*9220*/  WARPSYNC.COLLECTIVE R15, `(.L_x_1126) ;  /* 0x000000000f087348 */ /* 0x002fea0003c00000 */
[----:B------:R-:W-:Y:S01]  /*9230*/  NOP ;  /* 0x0000000000007918 */ /* 0x000fe20000000000 */
[----:B-1----:R-:W-:Y:S01]  /*9240*/  ENDCOLLECTIVE ;  /* 0x000000000000791b */ /* 0x002fe20003800000 */
.L_x_1126:
[----:B------:R-:W-:Y:S05]  /*9250*/  BSYNC B0 ;  /* 0x0000000000007941 */ /* 0x000fea0003800000 */
.L_x_1125:
[----:B------:R-:W-:Y:S05]  /*9260*/  BRA `(.L_x_1127) ;  /* 0xffffffb800587947 */ /* 0x000fea000383ffff */
.L_x_1045:
[----:B------:R-:W-:Y:S01]  /*9270*/  BSSY B0, `(.L_x_1128) ;  /* 0x0000005000007945 */ /* 0x000fe20003800000 */
[----:B------:R-:W-:-:S07]  /*9280*/  IMAD.MOV.U32 R15, RZ, RZ, -0x1 ;  /* 0xffffffffff0f7424 */ /* 0x000fce00078e00ff */
[----:B------:R-:W-:Y:S05]  /*9290*/  WARPSYNC.COLLECTIVE R15, `(.L_x_1129) ;  /* 0x000000000f087348 */ /* 0x000fea0003c00000 */
[----:B------:R-:W-:Y:S01]  /*92a0*/  NOP ;  /* 0x0000000000007918 */ /* 0x000fe20000000000 */
[----:B------:R-:W-:Y:S01]  /*92b0*/  ENDCOLLECTIVE ;  /* 0x000000000000791b */ /* 0x000fe20003800000 */
.L_x_1129:
[----:B------:R-:W-:Y:S05]  /*92c0*/  BSYNC B0 ;  /* 0x0000000000007941 */ /* 0x000fea0003800000 */
.L_x_1128:
[----:B------:R-:W-:Y:S05]  /*92d0*/  BRA `(.L_x_1130) ;  /* 0xffffffc400247947 */ /* 0x000fea000383ffff */
.L_x_1061:
[----:B------:R-:W-:Y:S01]  /*92e0*/  BSSY B0, `(.L_x_1131) ;  /* 0x0000005000007945 */ /* 0x000fe20003800000 */
[----:B------:R-:W-:-:S07]  /*92f0*/  IMAD.MOV.U32 R15, RZ, RZ, -0x1 ;  /* 0xffffffffff0f7424 */ /* 0x000fce00078e00ff */
[----:B------:R-:W-:Y:S05]  /*9300*/  WARPSYNC.COLLECTIVE R15, `(.L_x_1132) ;  /* 0x000000000f087348 */ /* 0x000fea0003c00000 */
[----:B------:R-:W-:Y:S01]  /*9310*/  NOP ;  /* 0x0000000000007918 */ /* 0x000fe20000000000 */
[----:B------:R-:W-:Y:S01]  /*9320*/  ENDCOLLECTIVE ;  /* 0x000000000000791b */ /* 0x000fe20003800000 */
.L_x_1132:
[----:B------:R-:W-:Y:S05]  /*9330*/  BSYNC B0 ;  /* 0x0000000000007941 */ /* 0x000fea0003800000 */
.L_x_1131:
[----:B------:R-:W-:Y:S05]  /*9340*/  BRA `(.L_x_1133) ;  /* 0xffffffc800947947 */ /* 0x000fea000383ffff */
.L_x_1078:
[----:B------:R-:W-:Y:S01]  /*9350*/  BSSY B0, `(.L_x_1134) ;  /* 0x0000005000007945 */ /* 0x000fe20003800000 */
[----:B------:R-:W-:-:S07]  /*9360*/  IMAD.MOV.U32 R15, RZ, RZ, -0x1 ;  /* 0xffffffffff0f7424 */ /* 0x000fce00078e00ff */
[----:B------:R-:W-:Y:S05]  /*9370*/  WARPSYNC.COLLECTIVE R15, `(.L_x_1135) ;  /* 0x000000000f087348 */ /* 0x000fea0003c00000 */
[----:B------:R-:W-:Y:S01]  /*9380*/  NOP ;  /* 0x0000000000007918 */ /* 0x000fe20000000000 */
[----:B------:R-:W-:Y:S01]  /*9390*/  ENDCOLLECTIVE ;  /* 0x000000000000791b */ /* 0x000fe20003800000 */
.L_x_1135:
[----:B------:R-:W-:Y:S05]  /*93a0*/  BSYNC B0 ;  /* 0x0000000000007941 */ /* 0x000fea0003800000 */
.L_x_1134:
[----:B------:R-:W-:Y:S05]  /*93b0*/  BRA `(.L_x_1136) ;  /* 0xffffffd000107947 */ /* 0x000fea000383ffff */
.L_x_1095:
[----:B-1----:R1:W2:Y:S02]  /*93c0*/  SYNCS.PHASECHK.TRANS64.TRYWAIT P1, [R12+URZ+0x36420], R11 ;  /* 0x0364200b0c0075a7 */ /* 0x0022a4000802017f */
[----:B--2---:R-:W-:Y:S05]  /*93d0*/  @!P1 NANOSLEEP.SYNCS 0x989680 ;  /* 0x009896800000995d */ /* 0x004fea0003900000 */
[----:B------:R-:W2:Y:S02]  /*93e0*/  @!P1 SYNCS.PHASECHK.TRANS64 P1, [R12+URZ+0x36420], R11 ;  /* 0x0364200b0c0095a7 */ /* 0x000ea4000802007f */
[----:B--2---:R-:W-:Y:S05]  /*93f0*/  @!P1 BRA `(.L_x_1095) ;  /* 0xfffffffc00f09947 */ /* 0x004fea000383ffff */
[----:B------:R-:W-:Y:S05]  /*9400*/  BRA `(.L_x_1137) ;  /* 0xffffffdc00847947 */ /* 0x000fea000383ffff */
.L_x_1099:
[----:B-1----:R1:W2:Y:S02]  /*9410*/  SYNCS.PHASECHK.TRANS64.TRYWAIT P1, [R12+URZ+0x36438], R11 ;  /* 0x0364380b0c0075a7 */ /* 0x0022a4000802017f */
[----:B--2---:R-:W-:Y:S05]  /*9420*/  @!P1 NANOSLEEP.SYNCS 0x989680 ;  /* 0x009896800000995d */ /* 0x004fea0003900000 */
[----:B------:R-:W2:Y:S02]  /*9430*/  @!P1 SYNCS.PHASECHK.TRANS64 P1, [R12+URZ+0x36438], R11 ;  /* 0x0364380b0c0095a7 */ /* 0x000ea4000802007f */
[----:B--2---:R-:W-:Y:S05]  /*9440*/  @!P1 BRA `(.L_x_1099) ;  /* 0xfffffffc00f09947 */ /* 0x004fea000383ffff */
[----:B------:R-:W-:Y:S05]  /*9450*/  BRA `(.L_x_1138) ;  /* 0xffffffe4002c7947 */ /* 0x000fea000383ffff */
.L_x_1101:
[----:B--2---:R2:W3:Y:S02]  /*9460*/  SYNCS.PHASECHK.TRANS64.TRYWAIT P1, [R12+URZ+0x36428], R27 ;  /* 0x0364281b0c0075a7 */ /* 0x0044e4000802017f */
[----:B---3--:R-:W-:Y:S05]  /*9470*/  @!P1 NANOSLEEP.SYNCS 0x989680 ;  /* 0x009896800000995d */ /* 0x008fea0003900000 */
[----:B------:R-:W3:Y:S02]  /*9480*/  @!P1 SYNCS.PHASECHK.TRANS64 P1, [R12+URZ+0x36428], R27 ;  /* 0x0364281b0c0095a7 */ /* 0x000ee4000802007f */
[----:B---3--:R-:W-:Y:S05]  /*9490*/  @!P1 BRA `(.L_x_1101) ;  /* 0xfffffffc00f09947 */ /* 0x008fea000383ffff */
[----:B------:R-:W-:Y:S05]  /*94a0*/  BRA `(.L_x_1139) ;  /* 0xffffffe400f47947 */ /* 0x000fea000383ffff */
.L_x_1103:
[----:B--2---:R2:W3:Y:S02]  /*94b0*/  SYNCS.PHASECHK.TRANS64.TRYWAIT P1, [R12+URZ+0x36438], R28 ;  /* 0x0364381c0c0075a7 */ /* 0x0044e4000802017f */
[----:B---3--:R-:W-:Y:S05]  /*94c0*/  @!P1 NANOSLEEP.SYNCS 0x989680 ;  /* 0x009896800000995d */ /* 0x008fea0003900000 */
[----:B------:R-:W3:Y:S02]  /*94d0*/  @!P1 SYNCS.PHASECHK.TRANS64 P1, [R12+URZ+0x36438], R28 ;  /* 0x0364381c0c0095a7 */ /* 0x000ee4000802007f */
[----:B---3--:R-:W-:Y:S05]  /*94e0*/  @!P1 BRA `(.L_x_1103) ;  /* 0xfffffffc00f09947 */ /* 0x008fea000383ffff */
[----:B------:R-:W-:Y:S05]  /*94f0*/  BRA `(.L_x_1140) ;  /* 0xffffffe8008c7947 */ /* 0x000fea000383ffff */
.L_x_1105:
[----:B------:R-:W-:-:S07]  /*9500*/  SHF.L.U32 R5, R0, 0x1f, RZ ;  /* 0x0000001f00057819 */ /* 0x000fce00000006ff */
.L_x_1141:
[----:B---3--:R3:W4:Y:S02]  /*9510*/  SYNCS.PHASECHK.TRANS64.TRYWAIT P1, [R12+URZ+0x36420], R5 ;  /* 0x036420050c0075a7 */ /* 0x008724000802017f */
[----:B----4-:R-:W-:Y:S05]  /*9520*/  @!P1 NANOSLEEP.SYNCS 0x989680 ;  /* 0x009896800000995d */ /* 0x010fea0003900000 */
[----:B------:R-:W4:Y:S02]  /*9530*/  @!P1 SYNCS.PHASECHK.TRANS64 P1, [R12+URZ+0x36420], R5 ;  /* 0x036420050c0095a7 */ /* 0x000f24000802007f */
[----:B----4-:R-:W-:Y:S05]  /*9540*/  @!P1 BRA `(.L_x_1141) ;  /* 0xfffffffc00f09947 */ /* 0x010fea000383ffff */
[----:B------:R-:W-:Y:S05]  /*9550*/  BRA `(.L_x_1142) ;  /* 0xffffffec00247947 */ /* 0x000fea000383ffff */
.L_x_1108:
[----:B---3--:R3:W4:Y:S02]  /*9560*/  SYNCS.PHASECHK.TRANS64.TRYWAIT P1, [R12+URZ+0x36438], R11 ;  /* 0x0364380b0c0075a7 */ /* 0x008724000802017f */
[----:B----4-:R-:W-:Y:S05]  /*9570*/  @!P1 NANOSLEEP.SYNCS 0x989680 ;  /* 0x009896800000995d */ /* 0x010fea0003900000 */
[----:B------:R-:W4:Y:S02]  /*9580*/  @!P1 SYNCS.PHASECHK.TRANS64 P1, [R12+URZ+0x36438], R11 ;  /* 0x0364380b0c0095a7 */ /* 0x000f24000802007f */
[----:B----4-:R-:W-:Y:S05]  /*9590*/  @!P1 BRA `(.L_x_1108) ;  /* 0xfffffffc00f09947 */ /* 0x010fea000383ffff */
[----:B------:R-:W-:Y:S05]  /*95a0*/  BRA `(.L_x_1143) ;  /* 0xffffffec00d07947 */ /* 0x000fea000383ffff */
.L_x_1110:
[----:B----4-:R4:W1:Y:S02]  /*95b0*/  SYNCS.PHASECHK.TRANS64.TRYWAIT P1, [R12+URZ+0x36428], R5 ;  /* 0x036428050c0075a7 */ /* 0x010864000802017f */
[----:B-1----:R-:W-:Y:S05]  /*95c0*/  @!P1 NANOSLEEP.SYNCS 0x989680 ;  /* 0x009896800000995d */ /* 0x002fea0003900000 */
[----:B------:R-:W1:Y:S02]  /*95d0*/  @!P1 SYNCS.PHASECHK.TRANS64 P1, [R12+URZ+0x36428], R5 ;  /* 0x036428050c0095a7 */ /* 0x000e64000802007f */
[----:B-1----:R-:W-:Y:S05]  /*95e0*/  @!P1 BRA `(.L_x_1110) ;  /* 0xfffffffc00f09947 */ /* 0x002fea000383ffff */
[----:B------:R-:W-:Y:S05]  /*95f0*/  BRA `(.L_x_1144) ;  /* 0xfffffff0007c7947 */ /* 0x000fea000383ffff */
.L_x_1112:
[----:B----4-:R4:W1:Y:S02]  /*9600*/  SYNCS.PHASECHK.TRANS64.TRYWAIT P1, [R12+URZ+0x36438], R3 ;  /* 0x036438030c0075a7 */ /* 0x010864000802017f */
[----:B-1----:R-:W-:Y:S05]  /*9610*/  @!P1 NANOSLEEP.SYNCS 0x989680 ;  /* 0x009896800000995d */ /* 0x002fea0003900000 */
[----:B------:R-:W1:Y:S02]  /*9620*/  @!P1 SYNCS.PHASECHK.TRANS64 P1, [R12+URZ+0x36438], R3 ;  /* 0x036438030c0095a7 */ /* 0x000e64000802007f */
[----:B-1----:R-:W-:Y:S05]  /*9630*/  @!P1 BRA `(.L_x_1112) ;  /* 0xfffffffc00f09947 */ /* 0x002fea000383ffff */
[----:B------:R-:W-:Y:S05]  /*9640*/  BRA `(.L_x_1145) ;  /* 0xfffffff400187947 */ /* 0x000fea000383ffff */
.L_x_1114:
[----:B------:R-:W-:Y:S01]  /*9650*/  BSSY B0, `(.L_x_1146) ;  /* 0x0000006000007945 */ /* 0x000fe20003800000 */
[----:B------:R-:W-:-:S07]  /*9660*/  IMAD.MOV.U32 R15, RZ, RZ, -0x1 ;  /* 0xffffffffff0f7424 */ /* 0x000fce00078e00ff */
[----:B-123--:R-:W-:Y:S05]  /*9670*/  WARPSYNC.COLLECTIVE R15, `(.L_x_1147) ;  /* 0x000000000f0c7348 */ /* 0x00efea0003c00000 */
[----:B------:R-:W-:Y:S02]  /*9680*/  ELECT P6, UR62, PT ;  /* 0x00000000003e782f */ /* 0x000fe400038c0000 */
[----:B------:R-:W-:Y:S01]  /*9690*/  MOV R14, UR62 ;  /* 0x0000003e000e7c02 */ /* 0x000fe20008000f00 */
[----:B-123--:R-:W-:Y:S10]  /*96a0*/  ENDCOLLECTIVE ;  /* 0x000000000000791b */ /* 0x00eff40003800000 */
.L_x_1147:
[----:B------:R-:W-:Y:S05]  /*96b0*/  BSYNC B0 ;  /* 0x0000000000007941 */ /* 0x000fea0003800000 */
.L_x_1146:
[----:B------:R-:W-:Y:S05]  /*96c0*/  BRA `(.L_x_1148) ;  /* 0xfffffff400d47947 */ /* 0x000fea000383ffff */
.L_x_1116:
[----:B----4-:R4:W1:Y:S02]  /*96d0*/  SYNCS.PHASECHK.TRANS64.TRYWAIT P0, [R7+URZ], R6 ;  /* 0x00000006070075a7 */ /* 0x010864000800017f */
[----:B-1----:R-:W-:Y:S05]  /*96e0*/  @!P0 NANOSLEEP.SYNCS 0x989680 ;  /* 0x009896800000895d */ /* 0x002fea0003900000 */
[----:B------:R-:W1:Y:S02]  /*96f0*/  @!P0 SYNCS.PHASECHK.TRANS64 P0, [R7+URZ], R6 ;  /* 0x00000006070085a7 */ /* 0x000e64000800007f */
[----:B-1----:R-:W-:Y:S05]  /*9700*/  @!P0 BRA `(.L_x_1116) ;  /* 0xfffffffc00f08947 */ /* 0x002fea000383ffff */
[----:B------:R-:W-:Y:S05]  /*9710*/  BRA `(.L_x_1149) ;  /* 0xfffffff800107947 */ /* 0x000fea000383ffff */
.L_x_1117:
[----:B------:R1:W1:Y:S02]  /*9720*/  SYNCS.PHASECHK.TRANS64.TRYWAIT P0, [R5+URZ], R0 ;  /* 0x00000000050075a7 */ /* 0x000264000800017f */
[----:B-1----:R-:W-:Y:S05]  /*9730*/  @!P0 NANOSLEEP.SYNCS 0x989680 ;  /* 0x009896800000895d */ /* 0x002fea0003900000 */
[----:B------:R-:W1:Y:S02]  /*9740*/  @!P0 SYNCS.PHASECHK.TRANS64 P0, [R5+URZ], R0 ;  /* 0x00000000050085a7 */ /* 0x000e64000800007f */
[----:B-1----:R-:W-:Y:S05]  /*9750*/  @!P0 BRA `(.L_x_1117) ;  /* 0xfffffffc00f08947 */ /* 0x002fea000383ffff */
[----:B------:R-:W-:Y:S05]  /*9760*/  BRA `(.L_x_1150) ;  /* 0xfffffff800047947 */ /* 0x000fea000383ffff */
.L_x_1151:
        /* <DEDUP_REMOVED lines=9> */
.L_x_7656:


//--------------------- .text._ZN7cutlass13device_kernelIN5flash11enable_sm90INS1_16FlashAttnBwdSm90INS1_25CollectiveMainloopBwdSm90ILi2ELi1ELi1EN4cute5tupleIJNS5_1CILi1EEES8_S8_EEENS6_IJNS7_ILi64EEENS7_ILi96EEENS7_ILi192EEEEEENS_6half_tEfNS_4arch4Sm90ELb0ELb1ELb1ELb0ELb0ELb0ELb1ELb0ELi3ELi1ELi1ELi1ELb0EEENS1_21CollectiveEpilogueBwdISD_SE_SG_Li384ELb0ELb1ELi3EEENS1_19SingleTileSchedulerILb0ELb0ELb0ELi96EEEEEEEEEvNT_6ParamsE --------------------------
	.section	.text._ZN7cutlass13device_kernelIN5flash11enable_sm90INS1_16FlashAttnBwdSm90INS1_25CollectiveMainloopBwdSm90ILi2ELi1ELi1EN4cute5tupleIJNS5_1CILi1EEES8_S8_EEENS6_IJNS7_ILi64EEENS7_ILi96EEENS7_ILi192EEEEEENS_6half_tEfNS_4arch4Sm90ELb0ELb1ELb1ELb0ELb0ELb0ELb1ELb0ELi3ELi1ELi1ELi1ELb0EEENS1_21CollectiveEpilogueBwdISD_SE_SG_Li384ELb0ELb1ELi3EEENS1_19SingleTileSchedulerILb0ELb0ELb0ELi96EEEEEEEEEvNT_6ParamsE,"ax",@progbits
	.align	128
.text._ZN7cutlass13device_kernelIN5flash11enable_sm90INS1_16FlashAttnBwdSm90INS1_25CollectiveMainloopBwdSm90ILi2ELi1ELi1EN4cute5tupleIJNS5_1CILi1EEES8_S8_EEENS6_IJNS7_ILi64EEENS7_ILi96EEENS7_ILi192EEEEEENS_6half_tEfNS_4arch4Sm90ELb0ELb1ELb1ELb0ELb0ELb0ELb1ELb0ELi3ELi1ELi1ELi1ELb0EEENS1_21CollectiveEpilogueBwdISD_SE_SG_Li384ELb0ELb1ELi3EEENS1_19SingleTileSchedulerILb0ELb0ELb0ELi96EEEEEEEEEvNT_6ParamsE:
        .type           _ZN7cutlass13device_kernelIN5flash11enable_sm90INS1_16FlashAttnBwdSm90INS1_25CollectiveMainloopBwdSm90ILi2ELi1ELi1EN4cute5tupleIJNS5_1CILi1EEES8_S8_EEENS6_IJNS7_ILi64EEENS7_ILi96EEENS7_ILi192EEEEEENS_6half_tEfNS_4arch4Sm90ELb0ELb1ELb1ELb0ELb0ELb0ELb1ELb0ELi3ELi1ELi1ELi1ELb0EEENS1_21CollectiveEpilogueBwdISD_SE_SG_Li384ELb0ELb1ELi3EEENS1_19SingleTileSchedulerILb0ELb0ELb0ELi96EEEEEEEEEvNT_6ParamsE,@function
        .size           _ZN7cutlass13device_kernelIN5flash11enable_sm90INS1_16FlashAttnBwdSm90INS1_25CollectiveMainloopBwdSm90ILi2ELi1ELi1EN4cute5tupleIJNS5_1CILi1EEES8_S8_EEENS6_IJNS7_ILi64EEENS7_ILi96EEENS7_ILi192EEEEEENS_6half_tEfNS_4arch4Sm90ELb0ELb1ELb1ELb0ELb0ELb0ELb1ELb0ELi3ELi1ELi1ELi1ELb0EEENS1_21CollectiveEpilogueBwdISD_SE_SG_Li384ELb0ELb1ELi3EEENS1_19SingleTileSchedulerILb0ELb0ELb0ELi96EEEEEEEEEvNT_6ParamsE,(.L_x_7657 - _ZN7cutlass13device_kernelIN5flash11enable_sm90INS1_16FlashAttnBwdSm90INS1_25CollectiveMainloopBwdSm90ILi2ELi1ELi1EN4cute5tupleIJNS5_1CILi1EEES8_S8_EEENS6_IJNS7_ILi64EEENS7_ILi96EEENS7_ILi192EEEEEENS_6half_tEfNS_4arch4Sm90ELb0ELb1ELb1ELb0ELb0ELb0ELb1ELb0ELi3ELi1ELi1ELi1ELb0EEENS1_21CollectiveEpilogueBwdISD_SE_SG_Li384ELb0ELb1ELi3EEENS1_19SingleTileSchedulerILb0ELb0ELb0ELi96EEEEEEEEEvNT_6ParamsE)
        .other          _ZN7cutlass13device_kernelIN5flash11enable_sm90INS1_16FlashAttnBwdSm90INS1_25CollectiveMainloopBwdSm90ILi2ELi1ELi1EN4cute5tupleIJNS5_1CILi1EEES8_S8_EEENS6_IJNS7_ILi64EEENS7_ILi96EEENS7_ILi192EEEEEENS_6half_tEfNS_4arch4Sm90ELb0ELb1ELb1ELb0ELb0ELb0ELb1ELb0ELi3ELi1ELi1ELi1ELb0EEENS1_21CollectiveEpilogueBwdISD_SE_SG_Li384ELb0ELb1ELi3EEENS1_19SingleTileSchedulerILb0ELb0ELb0ELi96EEEEEEEEEvNT_6ParamsE,@"STO_CUDA_ENTRY STV_DEFAULT"
_ZN7cutlass13device_kernelIN5flash11enable_sm90INS1_16FlashAttnBwdSm90INS1_25CollectiveMainloopBwdSm90ILi2ELi1ELi1EN4cute5tupleIJNS5_1CILi1EEES8_S8_EEENS6_IJNS7_ILi64EEENS7_ILi96EEENS7_ILi192EEEEEENS_6half_tEfNS_4arch4Sm90ELb0ELb1ELb1ELb0ELb0ELb0ELb1ELb0ELi3ELi1ELi1ELi1ELb0EEENS1_21CollectiveEpilogueBwdISD_SE_SG_Li384ELb0ELb1ELi3EEENS1_19SingleTileSchedulerILb0ELb0ELb0ELi96EEEEEEEEEvNT_6ParamsE:
[----:B------:R-:W1:Y:S02]  /*0000*/  LDC R1, c[0x0][0x28] ;  /* 0x00000a00ff017b82 */ /* 0x000e640000000800 */
[----:B-1----:R-:W-:Y:S01]  /*0010*/  VIADD R1, R1, 0xfffffff0 ;  /* 0xfffffff001017836 */ /* 0x002fe20000000000 */
[----:B------:R-:W1:Y:S01]  /*0020*/  S2R R3, SR_TID.X ;  /* 0x0000000000037919 */ /* 0x000e620000002100 */
[----:B------:R-:W-:Y:S01]  /*0030*/  ELECT P0, URZ, PT ;  /* 0x00000000003f782f */ /* 0x000fe20003800000 */
[----:B------:R-:W-:Y:S01]  /*0040*/  BSSY B0, `(.L_x_1152) ;  /* 0x000001a000007945 */ /* 0x000fe20003800000 */
[--C-:B-1----:R-:W-:Y:S02]  /*0050*/  SHF.R.U32.HI R0, RZ, 0x5, R3.reuse ;  /* 0x00000005ff007819 */ /* 0x102fe40000011603 */
[----:B------:R-:W-:-:S03]  /*0060*/  SHF.R.U32.HI R3, RZ, 0x7, R3 ;  /* 0x00000007ff037819 */ /* 0x000fc60000011603 */
        /* <DEDUP_REMOVED lines=23> */
.L_x_1153:
[----:B------:R-:W-:Y:S05]  /*01e0*/  BSYNC B0 ;  /* 0x0000000000007941 */ /* 0x000fea0003800000 */
.L_x_1152:
[----:B------:R-:W-:Y:S01]  /*01f0*/  VOTEU.ANY UP0, P0 ;  /* 0x00000000003f7886 */ /* 0x000fe20000000100 */
[----:B------:R-:W1:Y:S01]  /*0200*/  SHFL.IDX PT, R3, R3, RZ, 0x1f ;  /* 0x00001fff03037589 */ /* 0x000e6200000e0000 */
[----:B------:R-:W-:Y:S01]  /*0210*/  UMOV UR4, 0x1 ;  /* 0x0000000100047882 */ /* 0x000fe20000000000 */
[----:B------:R-:W-:Y:S01]  /*0220*/  VOTEU.ANY UP1, P0 ;  /* 0x00000000003f7886 */ /* 0x000fe20000020100 */
[----:B------:R-:W-:Y:S01]  /*0230*/  UMOV UR38, 0x1 ;  /* 0x0000000100267882 */ /* 0x000fe20000000000 */
[----:B------:R-:W2:Y:S01]  /*0240*/  @UP0 S2UR UR7, SR_CgaCtaId ;  /* 0x00000000000709c3 */ /* 0x000ea20000008800 */
[----:B------:R-:W3:Y:S01]  /*0250*/  SHFL.IDX PT, R2, R0, RZ, 0x1f ;  /* 0x00001fff00027589 */ /* 0x000ee200000e0000 */
[----:B------:R-:W-:Y:S01]  /*0260*/  @UP0 UMOV UR6, 0x400 ;  /* 0x0000040000060882 */ /* 0x000fe20000000000 */
[----:B------:R-:W-:-:S04]  /*0270*/  @UP0 UIADD3 UR4, -UR4, 0x100000, URZ ;  /* 0x0010000004040890 */ /* 0x000fc8000fffe13f */
[----:B------:R-:W-:Y:S02]  /*0280*/  @UP0 USHF.L.U32 UR5, UR4, 0xb, URZ ;  /* 0x0000000b04050899 */ /* 0x000fe4000800063f */
[----:B------:R-:W-:Y:S01]  /*0290*/  @UP0 USHF.L.U32 UR4, UR4, 0x1, URZ ;  /* 0x0000000104040899 */ /* 0x000fe2000800063f */
[----:B-1----:R-:W-:Y:S01]  /*02a0*/  R2UR UR8, R3 ;  /* 0x00000000030872ca */ /* 0x002fe200000e0000 */
[----:B--2---:R-:W-:Y:S01]  /*02b0*/  @UP0 ULEA UR6, UR7, UR6, 0x18 ;  /* 0x0000000607060291 */ /* 0x004fe2000f8ec03f */
[----:B---3--:R-:W-:-:S11]  /*02c0*/  ISETP.NE.AND P1, PT, R2, RZ, PT ;  /* 0x000000ff0200720c */ /* 0x008fd60003f25270 */
[----:B------:R-:W-:Y:S01]  /*02d0*/  UISETP.NE.AND UP0, UPT, UR8, URZ, UPT ;  /* 0x0000003f0800728c */ /* 0x000fe2000bf05270 */
[----:B------:R-:W1:Y:S02]  /*02e0*/  FENCE.VIEW.ASYNC.S ;  /* 0x00000000000073c6 */ /* 0x000e640000000000 */
[----:B-1----:R1:W2:Y:S01]  /*02f0*/  @UP1 SYNCS.EXCH.64 URZ, [UR6+0x36400], UR4 ;  /* 0x03640004063f15b2 */ /* 0x0022a20008000100 */
[----:B------:R-:W-:Y:S01]  /*0300*/  USEL UR38, UR38, 0x2, !UP0 ;  /* 0x0000000226267887 */ /* 0x000fe2000c000000 */
[----:B------:R-:W-:Y:S11]  /*0310*/  @P1 BRA `(.L_x_1154) ;  /* 0x0000000000481947 */ /* 0x000ff60003800000 */
[----:B-1----:R-:W1:Y:S01]  /*0320*/  S2UR UR5, SR_CgaCtaId ;  /* 0x00000000000579c3 */ /* 0x002e620000008800 */
        /* <DEDUP_REMOVED lines=15> */
[----:B------:R3:W1:Y:S02]  /*0420*/  SYNCS.EXCH.64 URZ, [UR8+0x36428], UR4 ;  /* 0x03642804083f75b2 */ /* 0x0006640008000100 */
[----:B---3--:R-:W-:Y:S01]  /*0430*/  NOP ;  /* 0x0000000000007918 */ /* 0x008fe20000000000 */
.L_x_1154:
        /* <DEDUP_REMOVED lines=20> */
.L_x_1155:
[----:B------:R-:W-:Y:S01]  /*0580*/  PLOP3.LUT P0, PT, PT, PT, UP0, 0x80, 0x0 ;  /* 0x000000000000781c */ /* 0x000fe20003f0f008 */
[----:B------:R-:W-:Y:S01]  /*0590*/  NOP ;  /* 0x0000000000007918 */ /* 0x000fe20000000000 */
[----:B-12-4-:R-:W-:Y:S11]  /*05a0*/  BAR.SYNC.DEFER_BLOCKING 0x0 ;  /* 0x0000000000007b1d */ /* 0x016ff60000010000 */
[----:B------:R-:W-:Y:S05]  /*05b0*/  @!P0 BRA `(.L_x_1156) ;  /* 0x0000005c00608947 */ /* 0x000fea0003800000 */
.L_x_1157:
        /* <DEDUP_REMOVED lines=14> */
[----:B------:R-:W1:Y:S01]  /*06a0*/  S2UR UR7, SR_CTAID.X ;  /* 0x00000000000779c3 */ /* 0x000e620000002500 */
[----:B------:R-:W-:Y:S01]  /*06b0*/  ULDC UR8, c[0x0][0x280] ;  /* 0x0000a00000087ab9 */ /* 0x000fe20000000800 */
[----:B------:R-:W-:Y:S01]  /*06c0*/  ULDC UR6, c[0x0][0x290] ;  /* 0x0000a40000067ab9 */ /* 0x000fe20000000800 */
[----:B------:R-:W-:Y:S01]  /*06d0*/  ULDC UR4, c[0x0][0x74c] ;  /* 0x0001d30000047ab9 */ /* 0x000fe20000000800 */
        /* <DEDUP_REMOVED lines=19> */
[----:B------:R-:W-:Y:S01]  /*0810*/  CS2R R34, SRZ ;  /* 0x0000000000227805 */ /* 0x000fe2000001ff00 */
[----:B-1----:R-:W-:Y:S02]  /*0820*/  UIMAD UR5, UR7, 0x60, UR8 ;  /* 0x00000060070578a4 */ /* 0x002fe4000f8e0208 */
[----:B------:R-:W-:Y:S02]  /*0830*/  ISETP.LE.AND P1, PT, RZ, UR7, PT ;  /* 0x00000007ff007c0c */ /* 0x000fe4000bf23270 */
[----:B------:R-:W-:-:S02]  /*0840*/  CS2R R32, SRZ ;  /* 0x0000000000207805 */ /* 0x000fc4000001ff00 */
[----:B------:R-:W-:Y:S01]  /*0850*/  CS2R R30, SRZ ;  /* 0x00000000001e7805 */ /* 0x000fe2000001ff00 */
[----:B------:R-:W-:Y:S01]  /*0860*/  UIADD3 UR4, -UR4, UR5, -UR6 ;  /* 0x0000000504047290 */ /* 0x000fe2000fffe906 */
[----:B------:R-:W-:Y:S02]  /*0870*/  CS2R R28, SRZ ;  /* 0x00000000001c7805 */ /* 0x000fe4000001ff00 */
[----:B------:R-:W-:Y:S02]  /*0880*/  CS2R R26, SRZ ;  /* 0x00000000001a7805 */ /* 0x000fe4000001ff00 */
[----:B------:R-:W-:Y:S01]  /*0890*/  CS2R R24, SRZ ;  /* 0x0000000000187805 */ /* 0x000fe2000001ff00 */
[----:B------:R-:W-:Y:S01]  /*08a0*/  USHF.R.S32.HI UR5, URZ, 0x1f, UR4 ;  /* 0x0000001f3f057899 */ /* 0x000fe20008011404 */
[----:B------:R-:W-:Y:S02]  /*08b0*/  CS2R R118, SRZ ;  /* 0x0000000000767805 */ /* 0x000fe4000001ff00 */
[----:B------:R-:W-:-:S02]  /*08c0*/  CS2R R116, SRZ ;  /* 0x0000000000747805 */ /* 0x000fc4000001ff00 */
[----:B------:R-:W-:Y:S01]  /*08d0*/  CS2R R114, SRZ ;  /* 0x0000000000727805 */ /* 0x000fe2000001ff00 */
[----:B------:R-:W-:Y:S01]  /*08e0*/  ULEA.HI UR5, UR5, UR4, URZ, 0x6 ;  /* 0x0000000405057291 */ /* 0x000fe2000f8f303f */
[----:B------:R-:W-:Y:S01]  /*08f0*/  CS2R R112, SRZ ;  /* 0x0000000000707805 */ /* 0x000fe2000001ff00 */
[----:B------:R-:W-:Y:S01]  /*0900*/  UIADD3 UR4, UR8, 0x3f, URZ ;  /* 0x0000003f08047890 */ /* 0x000fe2000fffe03f */
[----:B------:R-:W-:Y:S01]  /*0910*/  CS2R R110, SRZ ;  /* 0x00000000006e7805 */ /* 0x000fe2000001ff00 */
[----:B------:R-:W-:Y:S01]  /*0920*/  USHF.R.S32.HI UR6, URZ, 0x6, UR5 ;  /* 0x000000063f067899 */ /* 0x000fe20008011405 */
[----:B------:R-:W-:Y:S01]  /*0930*/  CS2R R108, SRZ ;  /* 0x00000000006c7805 */ /* 0x000fe2000001ff00 */
[----:B------:R-:W-:Y:S01]  /*0940*/  USHF.R.S32.HI UR5, URZ, 0x1f, UR4 ;  /* 0x0000001f3f057899 */ /* 0x000fe20008011404 */
[----:B------:R-:W-:Y:S01]  /*0950*/  CS2R R106, SRZ ;  /* 0x00000000006a7805 */ /* 0x000fe2000001ff00 */
[----:B------:R-:W-:Y:S01]  /*0960*/  UISETP.LT.AND UP0, UPT, URZ, UR6, UPT ;  /* 0x000000063f00728c */ /* 0x000fe2000bf01270 */
[----:B------:R-:W-:Y:S01]  /*0970*/  CS2R R104, SRZ ;  /* 0x0000000000687805 */ /* 0x000fe2000001ff00 */
[----:B------:R-:W-:Y:S01]  /*0980*/  ULEA.HI UR5, UR5, UR4, URZ, 0x6 ;  /* 0x0000000405057291 */ /* 0x000fe2000f8f303f */
[----:B------:R-:W-:Y:S01]  /*0990*/  CS2R R102, SRZ ;  /* 0x0000000000667805 */ /* 0x000fe2000001ff00 */
[----:B------:R-:W-:Y:S01]  /*09a0*/  USEL UR39, URZ, UR6, !UP0 ;  /* 0x000000063f277287 */ /* 0x000fe2000c000000 */
[----:B------:R-:W-:Y:S01]  /*09b0*/  CS2R R100, SRZ ;  /* 0x0000000000647805 */ /* 0x000fe2000001ff00 */
[----:B------:R-:W-:Y:S01]  /*09c0*/  USHF.R.S32.HI UR36, URZ, 0x6, UR5 ;  /* 0x000000063f247899 */ /* 0x000fe20008011405 */
[----:B------:R-:W-:-:S02]  /*09d0*/  CS2R R98, SRZ ;  /* 0x0000000000627805 */ /* 0x000fc4000001ff00 */
[----:B------:R-:W-:Y:S02]  /*09e0*/  CS2R R96, SRZ ;  /* 0x0000000000607805 */ /* 0x000fe4000001ff00 */
[----:B------:R-:W-:Y:S02]  /*09f0*/  CS2R R94, SRZ ;  /* 0x00000000005e7805 */ /* 0x000fe4000001ff00 */
[----:B------:R-:W-:Y:S02]  /*0a00*/  CS2R R92, SRZ ;  /* 0x00000000005c7805 */ /* 0x000fe4000001ff00 */
[----:B------:R-:W-:Y:S02]  /*0a10*/  CS2R R90, SRZ ;  /* 0x00000000005a7805 */ /* 0x000fe4000001ff00 */
[----:B------:R-:W-:Y:S02]  /*0a20*/  CS2R R88, SRZ ;  /* 0x0000000000587805 */ /* 0x000fe4000001ff00 */
[----:B------:R-:W-:-:S02]  /*0a30*/  CS2R R86, SRZ ;  /* 0x0000000000567805 */ /* 0x000fc4000001ff00 */
[----:B------:R-:W-:Y:S01]  /*0a40*/  CS2R R84, SRZ ;  /* 0x0000000000547805 */ /* 0x000fe2000001ff00 */
[----:B------:R-:W-:Y:S01]  /*0a50*/  IMAD.MOV.U32 R83, RZ, RZ, RZ ;  /* 0x000000ffff537224 */ /* 0x000fe200078e00ff */
[----:B------:R-:W-:Y:S06]  /*0a60*/  @!P1 BRA `(.L_x_1158) ;  /* 0x0000000000289947 */ /* 0x000fec0003800000 */
[----:B------:R-:W-:Y:S01]  /*0a70*/  UIMAD UR4, UR7, 0x60, UR8 ;  /* 0x00000060070478a4 */ /* 0x000fe2000f8e0208 */
[----:B------:R-:W-:-:S03]  /*0a80*/  ULDC UR5, c[0x0][0x290] ;  /* 0x0000a40000057ab9 */ /* 0x000fc60000000800 */
[----:B------:R-:W-:-:S03]  /*0a90*/  UIADD3 UR4, -UR5, 0x9f, UR4 ;  /* 0x0000009f05047890 */ /* 0x000fc6000fffe104 */
[----:B------:R-:W-:Y:S02]  /*0aa0*/  ULDC UR5, c[0x0][0x748] ;  /* 0x0001d20000057ab9 */ /* 0x000fe40000000800 */
[----:B------:R-:W-:-:S04]  /*0ab0*/  UIADD3 UR4, UR4, UR5, URZ ;  /* 0x0000000504047290 */ /* 0x000fc8000fffe03f */
[----:B------:R-:W-:-:S04]  /*0ac0*/  USHF.R.S32.HI UR5, URZ, 0x1f, UR4 ;  /* 0x0000001f3f057899 */ /* 0x000fc80008011404 */
[----:B------:R-:W-:-:S04]  /*0ad0*/  ULEA.HI UR5, UR5, UR4, URZ, 0x6 ;  /* 0x0000000405057291 */ /* 0x000fc8000f8f303f */
[----:B------:R-:W-:-:S04]  /*0ae0*/  USHF.R.S32.HI UR5, URZ, 0x6, UR5 ;  /* 0x000000063f057899 */ /* 0x000fc80008011405 */
[----:B------:R-:W-:-:S04]  /*0af0*/  UISETP.LT.AND UP0, UPT, UR36, UR5, UPT ;  /* 0x000000052400728c */ /* 0x000fc8000bf01270 */
[----:B------:R-:W-:-:S12]  /*0b00*/  USEL UR36, UR36, UR5, UP0 ;  /* 0x0000000524247287 */ /* 0x000fd80008000000 */
.L_x_1158:
[----:B------:R-:W-:Y:S01]  /*0b10*/  UISETP.GT.AND UP0, UPT, UR36, UR39, UPT ;  /* 0x000000272400728c */ /* 0x000fe2000bf04270 */
[----:B------:R-:W-:Y:S01]  /*0b20*/  IMAD.MOV.U32 R82, RZ, RZ, RZ ;  /* 0x000000ffff527224 */ /* 0x000fe200078e00ff */
[----:B------:R-:W-:Y:S02]  /*0b30*/  CS2R R80, SRZ ;  /* 0x0000000000507805 */ /* 0x000fe4000001ff00 */
[----:B------:R-:W-:Y:S02]  /*0b40*/  CS2R R78, SRZ ;  /* 0x00000000004e7805 */ /* 0x000fe4000001ff00 */
[----:B------:R-:W-:Y:S02]  /*0b50*/  CS2R R76, SRZ ;  /* 0x00000000004c7805 */ /* 0x000fe4000001ff00 */
[----:B------:R-:W-:Y:S02]  /*0b60*/  CS2R R74, SRZ ;  /* 0x00000000004a7805 */ /* 0x000fe4000001ff00 */
[----:B------:R-:W-:-:S02]  /*0b70*/  PLOP3.LUT P1, PT, PT, PT, UP0, 0x80, 0x0 ;  /* 0x000000000000781c */ /* 0x000fc40003f2f008 */
[----:B------:R-:W-:-:S11]  /*0b80*/  CS2R R72, SRZ ;  /* 0x0000000000487805 */ /* 0x000fd6000001ff00 */
[----:B------:R-:W-:Y:S05]  /*0b90*/  @!P1 BRA `(.L_x_1159) ;  /* 0x0000003800909947 */ /* 0x000fea0003800000 */
[----:B------:R-:W1:Y:S01]  /*0ba0*/  S2UR UR4, SR_CgaCtaId ;  /* 0x00000000000479c3 */ /* 0x000e620000008800 */
[----:B------:R-:W-:Y:S01]  /*0bb0*/  UMOV UR37, 0x400 ;  /* 0x0000040000257882 */ /* 0x000fe20000000000 */
[----:B------:R-:W-:Y:S01]  /*0bc0*/  ULDC UR43, c[0x0][0x290] ;  /* 0x0000a400002b7ab9 */ /* 0x000fe20000000800 */
[----:B------:R-:W-:Y:S01]  /*0bd0*/  ULDC UR44, c[0x0][0x750] ;  /* 0x0001d400002c7ab9 */ /* 0x000fe20000000800 */
[----:B------:R-:W-:Y:S01]  /*0be0*/  ULDC UR45, c[0x0][0x75c] ;  /* 0x0001d700002d7ab9 */ /* 0x000fe20000000800 */
[----:B------:R-:W-:Y:S01]  /*0bf0*/  ULDC UR46, c[0x0][0x744] ;  /* 0x0001d100002e7ab9 */ /* 0x000fe20000000800 */
[----:B------:R-:W-:Y:S01]  /*0c00*/  ULDC.64 UR40, c[0x0][0x748] ;  /* 0x0001d20000287ab9 */ /* 0x000fe20000000a00 */
        /* <DEDUP_REMOVED lines=21> */
.L_x_1161:
        /* <DEDUP_REMOVED lines=15> */
.L_x_1160:
        /* <DEDUP_REMOVED lines=20> */
.L_x_1163:
        /* <DEDUP_REMOVED lines=15> */
.L_x_1162:
        /* <DEDUP_REMOVED lines=8> */
.L_x_1283:
[----:B------:R-:W-:Y:S02]  /*1100*/  SHF.L.U32 R10, RZ, 0x1f, RZ ;  /* 0x0000001fff0a7819 */ /* 0x000fe400000006ff */
[CC--:B------:R-:W-:Y:S02]  /*1110*/  LEA.HI R4, R3.reuse, R0.reuse, RZ, 0x4 ;  /* 0x0000000003047211 */ /* 0x0c0fe400078f20ff */
[----:B------:R-:W3:Y:S01]  /*1120*/  SYNCS.PHASECHK.TRANS64.TRYWAIT P0, [UR37+0x36400], R10 ;  /* 0x0364000aff0075a7 */ /* 0x000ee20008000165 */
[----:B------:R-:W-:Y:S01]  /*1130*/  LEA.HI R6, R3, R0, RZ, 0x5 ;  /* 0x0000000003067211 */ /* 0x000fe200078f28ff */
[----:B--2---:R-:W-:Y:S01]  /*1140*/  IMAD.HI R3, R14, 0x55555556, RZ ;  /* 0x555555560e037827 */ /* 0x004fe200078e02ff */
[----:B------:R-:W-:Y:S02]  /*1150*/  LOP3.LUT R7, R4, 0xfffffff0, RZ, 0xc0, !PT ;  /* 0xfffffff004077812 */ /* 0x000fe400078ec0ff */
[--C-:B------:R-:W-:Y:S02]  /*1160*/  SHF.R.S32.HI R9, RZ, 0x5, R6.reuse ;  /* 0x00000005ff097819 */ /* 0x100fe40000011406 */
[----:B------:R-:W-:Y:S01]  /*1170*/  SHF.R.S32.HI R6, RZ, 0x1f, R6 ;  /* 0x0000001fff067819 */ /* 0x000fe20000011406 */
[----:B------:R-:W-:Y:S01]  /*1180*/  IMAD.IADD R7, R0, 0x1, -R7 ;  /* 0x0000000100077824 */ /* 0x000fe200078e0a07 */
[----:B------:R-:W-:-:S02]  /*1190*/  LOP3.LUT R5, R2, 0xffffff80, RZ, 0xc0, !PT ;  /* 0xffffff8002057812 */ /* 0x000fc400078ec0ff */
[----:B------:R-:W-:Y:S02]  /*11a0*/  LEA.HI R3, R3, R3, RZ, 0x1 ;  /* 0x0000000303037211 */ /* 0x000fe400078f08ff */
[----:B------:R-:W-:Y:S01]  /*11b0*/  LEA.HI R6, R6, R9, RZ, 0x2 ;  /* 0x0000000906067211 */ /* 0x000fe200078f10ff */
[----:B------:R-:W-:Y:S01]  /*11c0*/  IMAD.IADD R0, R0, 0x1, -R5 ;  /* 0x0000000100007824 */ /* 0x000fe200078e0a05 */
[----:B------:R-:W-:Y:S01]  /*11d0*/  LEA.HI R2, R7, R7, RZ, 0x1 ;  /* 0x0000000707027211 */ /* 0x000fe200078f08ff */
[----:B------:R-:W-:Y:S01]  /*11e0*/  IMAD R8, R3, -0x3, R14 ;  /* 0xfffffffd03087824 */ /* 0x000fe200078e020e */
[----:B------:R-:W-:Y:S01]  /*11f0*/  LOP3.LUT R6, R6, 0x3ffffc, RZ, 0xc0, !PT ;  /* 0x003ffffc06067812 */ /* 0x000fe200078ec0ff */
[----:B---3--:R-:W-:Y:S06]  /*1200*/  @P0 BRA `(.L_x_1165) ;  /* 0x0000000000080947 */ /* 0x008fec0003800000 */
[----:B------:R-:W2:Y:S02]  /*1210*/  SYNCS.PHASECHK.TRANS64.TRYWAIT P0, [UR37+0x36400], R10 ;  /* 0x0364000aff0075a7 */ /* 0x000ea40008000165 */
[----:B--2---:R-:W-:Y:S05]  /*1220*/  @!P0 BRA `(.L_x_1166) ;  /* 0x0000008800088947 */ /* 0x004fea0003800000 */
.L_x_1165:
[----:B------:R-:W-:Y:S01]  /*1230*/  IMAD.IADD R12, R9, 0x1, -R6 ;  /* 0x00000001090c7824 */ /* 0x000fe200078e0a06 */
[--C-:B------:R-:W-:Y:S01]  /*1240*/  SHF.R.S32.HI R5, RZ, 0x1, R2.reuse ;  /* 0x00000001ff057819 */ /* 0x100fe20000011402 */
[C---:B------:R-:W-:Y:S01]  /*1250*/  IMAD.HI R11, R13.reuse, 0x55555556, RZ ;  /* 0x555555560d0b7827 */ /* 0x040fe200078e02ff */
[----:B------:R-:W-:Y:S01]  /*1260*/  SHF.R.S32.HI R6, RZ, 0x1f, R2 ;  /* 0x0000001fff067819 */ /* 0x000fe20000011402 */
[----:B------:R-:W-:Y:S01]  /*1270*/  ULDC UR4, c[0x0][0x290] ;  /* 0x0000a40000047ab9 */ /* 0x000fe20000000800 */
[----:B--2---:R-:W-:Y:S01]  /*1280*/  SHF.R.S32.HI R10, RZ, 0x1f, R7 ;  /* 0x0000001fff0a7819 */ /* 0x004fe20000011407 */
[----:B------:R-:W-:Y:S01]  /*1290*/  IMAD R15, R13, 0x400, R0 ;  /* 0x000004000d0f7824 */ /* 0x000fe200078e0200 */
[----:B------:R-:W-:Y:S01]  /*12a0*/  LEA.HI R6, R6, R5, RZ, 0x2 ;  /* 0x0000000506067211 */ /* 0x000fe200078f10ff */
[----:B------:R-:W-:Y:S01]  /*12b0*/  ULDC UR5, c[0x0][0x280] ;  /* 0x0000a00000057ab9 */ /* 0x000fe20000000800 */
[----:B------:R-:W-:Y:S02]  /*12c0*/  LEA.HI R10, R10, R7, RZ, 0x3 ;  /* 0x000000070a0a7211 */ /* 0x000fe400078f18ff */
[----:B------:R-:W-:-:S02]  /*12d0*/  CS2R R70, SRZ ;  /* 0x0000000000467805 */ /* 0x000fc4000001ff00 */
[----:B------:R-:W-:Y:S02]  /*12e0*/  LOP3.LUT R2, R2, 0x7fffffe, RZ, 0xc0, !PT ;  /* 0x07fffffe02027812 */ /* 0x000fe400078ec0ff */
[----:B------:R-:W-:Y:S02]  /*12f0*/  CS2R R68, SRZ ;  /* 0x0000000000447805 */ /* 0x000fe4000001ff00 */
[----:B------:R-:W-:Y:S01]  /*1300*/  LOP3.LUT R6, R6, 0xfffffffc, RZ, 0xc0, !PT ;  /* 0xfffffffc06067812 */ /* 0x000fe200078ec0ff */
[----:B------:R-:W-:Y:S01]  /*1310*/  IMAD.SHL.U32 R10, R10, 0x20, RZ ;  /* 0x000000200a0a7824 */ /* 0x000fe200078e00ff */
[----:B------:R-:W-:Y:S01]  /*1320*/  SHF.R.S32.HI R3, RZ, 0x1f, R0 ;  /* 0x0000001fff037819 */ /* 0x000fe20000011400 */
[----:B------:R-:W-:Y:S01]  /*1330*/  IMAD.IADD R9, R7, 0x1, -R2 ;  /* 0x0000000107097824 */ /* 0x000fe200078e0a02 */
[----:B------:R-:W-:Y:S01]  /*1340*/  LEA.HI R14, R11, R11, RZ, 0x1 ;  /* 0x0000000b0b0e7211 */ /* 0x000fe200078f08ff */
[----:B------:R-:W-:Y:S01]  /*1350*/  IMAD.IADD R7, R5, 0x1, -R6 ;  /* 0x0000000105077824 */ /* 0x000fe200078e0a06 */
[----:B------:R-:W-:-:S02]  /*1360*/  LOP3.LUT R10, R10, 0x7fffff00, RZ, 0xc0, !PT ;  /* 0x7fffff000a0a7812 */ /* 0x000fc400078ec0ff */
[----:B------:R-:W-:Y:S02]  /*1370*/  CS2R R66, SRZ ;  /* 0x0000000000427805 */ /* 0x000fe4000001ff00 */
[----:B------:R-:W-:Y:S01]  /*1380*/  SHF.R.S32.HI R4, RZ, 0x4, R4 ;  /* 0x00000004ff047819 */ /* 0x000fe20000011404 */
[----:B------:R-:W-:Y:S01]  /*1390*/  IMAD.SHL.U32 R6, R7, 0x40, RZ ;  /* 0x0000004007067824 */ /* 0x000fe200078e00ff */
[CC--:B------:R-:W-:Y:S01]  /*13a0*/  LEA.HI R2, R3.reuse, R0.reuse, RZ, 0x2 ;  /* 0x0000000003027211 */ /* 0x0c0fe200078f10ff */
[----:B------:R-:W-:Y:S01]  /*13b0*/  IMAD R14, R14, -0x3, R13 ;  /* 0xfffffffd0e0e7824 */ /* 0x000fe200078e020d */
[----:B------:R-:W-:Y:S01]  /*13c0*/  LEA.HI R3, R3, R0, RZ, 0x5 ;  /* 0x0000000003037211 */ /* 0x000fe200078f28ff */
[----:B------:R-:W-:Y:S01]  /*13d0*/  IMAD R10, R13, 0x800, R10 ;  /* 0x000008000d0a7824 */ /* 0x000fe200078e020a */
[----:B-1----:R-:W-:Y:S01]  /*13e0*/  LOP3.LUT R13, R2, 0x7ffffffc, RZ, 0xc0, !PT ;  /* 0x7ffffffc020d7812 */ /* 0x002fe200078ec0ff */
[----:B------:R-:W-:Y:S01]  /*13f0*/  IMAD.SHL.U32 R11, R4, 0x8, RZ ;  /* 0x00000008040b7824 */ /* 0x000fe200078e00ff */
[----:B------:R-:W-:Y:S01]  /*1400*/  LOP3.LUT R6, R6, 0xc0, RZ, 0xc0, !PT ;  /* 0x000000c006067812 */ /* 0x000fe200078ec0ff */
[----:B------:R-:W-:Y:S01]  /*1410*/  IMAD R9, R9, 0x20, R10 ;  /* 0x0000002009097824 */ /* 0x000fe200078e020a */
[----:B------:R-:W-:Y:S01]  /*1420*/  SHF.R.S32.HI R4, RZ, 0x2, R2 ;  /* 0x00000002ff047819 */ /* 0x000fe20000011402 */
[----:B------:R-:W-:Y:S01]  /*1430*/  IMAD.IADD R13, R0, 0x1, -R13 ;  /* 0x00000001000d7824 */ /* 0x000fe200078e0a0d */
[----:B------:R-:W-:Y:S01]  /*1440*/  LOP3.LUT R11, R6, 0x8, R11, 0xf8, !PT ;  /* 0x00000008060b7812 */ /* 0x000fe200078ef80b */
[----:B------:R-:W-:Y:S01]  /*1450*/  IMAD R9, R12, 0x200, R9 ;  /* 0x000002000c097824 */ /* 0x000fe200078e0209 */
[----:B------:R-:W-:Y:S01]  /*1460*/  SHF.R.U32.HI R0, RZ, 0x3, R6 ;  /* 0x00000003ff007819 */ /* 0x000fe20000011606 */
[----:B------:R-:W-:Y:S01]  /*1470*/  IMAD R13, R14, 0x10, R13 ;  /* 0x000000100e0d7824 */ /* 0x000fe200078e020d */
[----:B------:R-:W-:Y:S01]  /*1480*/  SHF.R.S32.HI R5, RZ, 0x1f, R2 ;  /* 0x0000001fff057819 */ /* 0x000fe20000011402 */
[----:B------:R-:W-:Y:S01]  /*1490*/  IMAD.MOV.U32 R12, RZ, RZ, 0x20 ;  /* 0x00000020ff0c7424 */ /* 0x000fe200078e00ff */
[----:B------:R-:W-:Y:S01]  /*14a0*/  LOP3.LUT R0, R11, R0, RZ, 0x3c, !PT ;  /* 0x000000000b007212 */ /* 0x000fe200078e3cff */
[----:B------:R-:W-:Y:S01]  /*14b0*/  IMAD.MOV.U32 R2, RZ, RZ, RZ ;  /* 0x000000ffff027224 */ /* 0x000fe200078e00ff */
[----:B------:R-:W-:-:S02]  /*14c0*/  LEA.HI R5, R5, R4, RZ, 0x3 ;  /* 0x0000000405057211 */ /* 0x000fc400078f18ff */
[----:B------:R-:W-:Y:S02]  /*14d0*/  CS2R R64, SRZ ;  /* 0x0000000000407805 */ /* 0x000fe4000001ff00 */
[----:B------:R-:W-:Y:S01]  /*14e0*/  SHF.R.S32.HI R3, RZ, 0x5, R3 ;  /* 0x00000005ff037819 */ /* 0x000fe20000011403 */
[----:B------:R-:W-:Y:S01]  /*14f0*/  IMAD.IADD R9, R9, 0x1, R0 ;  /* 0x0000000109097824 */ /* 0x000fe200078e0200 */
[----:B------:R-:W-:Y:S01]  /*1500*/  LOP3.LUT R5, R5, 0xfffffff8, RZ, 0xc0, !PT ;  /* 0xfffffff805057812 */ /* 0x000fe200078ec0ff */
[----:B------:R-:W1:Y:S01]  /*1510*/  S2R R0, SR_CTAID.X ;  /* 0x0000000000007919 */ /* 0x000e620000002500 */
[----:B------:R-:W-:Y:S01]  /*1520*/  LOP3.LUT P0, RZ, R7, 0x2, RZ, 0xc0, !PT ;  /* 0x0000000207ff7812 */ /* 0x000fe2000780c0ff */
[----:B------:R-:W-:Y:S01]  /*1530*/  IMAD.MOV.U32 R7, RZ, RZ, RZ ;  /* 0x000000ffff077224 */ /* 0x000fe200078e00ff */
[----:B------:R-:W-:Y:S01]  /*1540*/  LEA R157, R9, UR37, 0x1 ;  /* 0x00000025099d7c11 */ /* 0x000fe2000f8e08ff */
[----:B------:R-:W-:Y:S01]  /*1550*/  IMAD.IADD R6, R4, 0x1, -R5 ;  /* 0x0000000104067824 */ /* 0x000fe200078e0a05 */
[----:B------:R-:W-:Y:S01]  /*1560*/  SEL R12, R12, 0xffffffe0, !P0 ;  /* 0xffffffe00c0c7807 */ /* 0x000fe20004000000 */
[----:B------:R-:W-:Y:S01]  /*1570*/  IMAD.MOV.U32 R4, RZ, RZ, RZ ;  /* 0x000000ffff047224 */ /* 0x000fe200078e00ff */
[----:B------:R-:W-:Y:S01]  /*1580*/  CS2R R62, SRZ ;  /* 0x00000000003e7805 */ /* 0x000fe2000001ff00 */
[----:B------:R-:W-:Y:S01]  /*1590*/  IMAD R6, R3, 0x10, R6 ;  /* 0x0000001003067824 */ /* 0x000fe200078e0206 */
[----:B------:R-:W-:Y:S01]  /*15a0*/  CS2R R60, SRZ ;  /* 0x00000000003c7805 */ /* 0x000fe2000001ff00 */
[----:B------:R-:W-:Y:S01]  /*15b0*/  IMAD.SHL.U32 R3, R13, 0x2, RZ ;  /* 0x000000020d037824 */ /* 0x000fe200078e00ff */
        /* <DEDUP_REMOVED lines=21> */
[----:B-1----:R-:W-:Y:S01]  /*1710*/  IMAD R16, R0, -0x60, RZ ;  /* 0xffffffa000107824 */ /* 0x002fe200078e02ff */
[----:B------:R-:W-:Y:S01]  /*1720*/  CS2R R112, SRZ ;  /* 0x0000000000707805 */ /* 0x000fe2000001ff00 */
[----:B------:R-:W-:Y:S01]  /*1730*/  IMAD.SHL.U32 R0, R15, 0x4, RZ ;  /* 0x000000040f007824 */ /* 0x000fe200078e00ff */
[----:B------:R-:W-:Y:S01]  /*1740*/  CS2R R110, SRZ ;  /* 0x00000000006e7805 */ /* 0x000fe2000001ff00 */
[C---:B------:R-:W-:Y:S01]  /*1750*/  IMAD.IADD R9, R16.reuse, 0x1, -R3 ;  /* 0x0000000110097824 */ /* 0x040fe200078e0a03 */
[----:B------:R-:W-:Y:S02]  /*1760*/  IADD3.X R10, R16, UR4, RZ, PT, !PT ;  /* 0x00000004100a7c10 */ /* 0x000fe4000bffe4ff */
[----:B------:R-:W-:-:S02]  /*1770*/  CS2R R108, SRZ ;  /* 0x00000000006c7805 */ /* 0x000fc4000001ff00 */
[----:B------:R-:W-:Y:S02]  /*1780*/  CS2R R106, SRZ ;  /* 0x00000000006a7805 */ /* 0x000fe4000001ff00 */
[----:B------:R-:W-:Y:S02]  /*1790*/  CS2R R104, SRZ ;  /* 0x0000000000687805 */ /* 0x000fe4000001ff00 */
[----:B------:R-:W-:Y:S02]  /*17a0*/  IADD3 R5, R10, -UR5, -R3 ;  /* 0x800000050a057c10 */ /* 0x000fe4000fffe803 */
[----:B------:R-:W-:Y:S02]  /*17b0*/  CS2R R102, SRZ ;  /* 0x0000000000667805 */ /* 0x000fe4000001ff00 */
[----:B------:R-:W-:Y:S02]  /*17c0*/  IADD3 R10, -R3, UR4, R16 ;  /* 0x00000004030a7c10 */ /* 0x000fe4000fffe110 */
[----:B------:R-:W-:-:S02]  /*17d0*/  CS2R R100, SRZ ;  /* 0x0000000000647805 */ /* 0x000fc4000001ff00 */
[----:B------:R-:W-:Y:S02]  /*17e0*/  IADD3 R3, R12, 0x30400, R157 ;  /* 0x000304000c037810 */ /* 0x000fe40007ffe09d */
[----:B------:R-:W-:Y:S02]  /*17f0*/  CS2R R98, SRZ ;  /* 0x0000000000627805 */ /* 0x000fe4000001ff00 */
[----:B------:R-:W-:Y:S01]  /*1800*/  CS2R R96, SRZ ;  /* 0x0000000000607805 */ /* 0x000fe2000001ff00 */
[----:B------:R1:W-:Y:S01]  /*1810*/  STL [R1+0x8], R10 ;  /* 0x0000080a01007387 */ /* 0x0003e20000100800 */
[----:B------:R-:W-:Y:S02]  /*1820*/  CS2R R94, SRZ ;  /* 0x00000000005e7805 */ /* 0x000fe4000001ff00 */
[----:B------:R-:W-:Y:S02]  /*1830*/  CS2R R92, SRZ ;  /* 0x00000000005c7805 */ /* 0x000fe4000001ff00 */
[----:B------:R-:W-:Y:S01]  /*1840*/  CS2R R90, SRZ ;  /* 0x00000000005a7805 */ /* 0x000fe2000001ff00 */
[----:B------:R1:W-:Y:S01]  /*1850*/  STL [R1], R3 ;  /* 0x0000000301007387 */ /* 0x0003e20000100800 */
[----:B------:R-:W-:-:S02]  /*1860*/  CS2R R88, SRZ ;  /* 0x0000000000587805 */ /* 0x000fc4000001ff00 */
[----:B------:R-:W-:Y:S02]  /*1870*/  CS2R R86, SRZ ;  /* 0x0000000000567805 */ /* 0x000fe4000001ff00 */
[----:B------:R-:W-:Y:S01]  /*1880*/  CS2R R84, SRZ ;  /* 0x0000000000547805 */ /* 0x000fe2000001ff00 */
[----:B------:R1:W-:Y:S01]  /*1890*/  STL [R1+0x4], R9 ;  /* 0x0000040901007387 */ /* 0x0003e20000100800 */
[----:B------:R-:W-:Y:S02]  /*18a0*/  CS2R R82, SRZ ;  /* 0x0000000000527805 */ /* 0x000fe4000001ff00 */
[----:B------:R-:W-:Y:S02]  /*18b0*/  CS2R R80, SRZ ;  /* 0x0000000000507805 */ /* 0x000fe4000001ff00 */
[----:B------:R-:W-:Y:S02]  /*18c0*/  CS2R R78, SRZ ;  /* 0x00000000004e7805 */ /* 0x000fe4000001ff00 */
[----:B------:R-:W-:-:S02]  /*18d0*/  CS2R R76, SRZ ;  /* 0x00000000004c7805 */ /* 0x000fc4000001ff00 */
[----:B------:R-:W-:Y:S02]  /*18e0*/  CS2R R74, SRZ ;  /* 0x00000000004a7805 */ /* 0x000fe4000001ff00 */
[----:B------:R-:W-:Y:S02]  /*18f0*/  CS2R R72, SRZ ;  /* 0x0000000000487805 */ /* 0x000fe4000001ff00 */
[----:B-1----:R-:W-:-:S07]  /*1900*/  LEA R0, R0, UR37, 0x2 ;  /* 0x0000002500007c11 */ /* 0x002fce000f8e10ff */
.L_x_1185:
[----:B------:R-:W-:Y:S01]  /*1910*/  IMAD.U32 R3, RZ, RZ, UR38 ;  /* 0x00000026ff037e24 */ /* 0x000fe2000f8e00ff */
[----:B------:R-:W-:Y:S05]  /*1920*/  YIELD ;  /* 0x0000000000007946 */ /* 0x000fea0003800000 */
[----:B------:R-:W-:-:S04]  /*1930*/  LOP3.LUT R3, R3, 0x1, RZ, 0xfc, !PT ;  /* 0x0000000103037812 */ /* 0x000fc800078efcff */
[----:B------:R-:W-:-:S13]  /*1940*/  ISETP.NE.AND P0, PT, R3, 0x3, PT ;  /* 0x000000030300780c */ /* 0x000fda0003f05270 */
[----:B------:R-:W-:Y:S05]  /*1950*/  @!P0 BRA `(.L_x_1167) ;  /* 0x0000000000048947 */ /* 0x000fea0003800000 */
[----:B------:R-:W-:Y:S01]  /*1960*/  BPT.TRAP 0x1 ;  /* 0x000000040000795c */ /* 0x000fe20000300000 */
.L_x_1167:
[----:B------:R-:W-:Y:S02]  /*1970*/  LEA R3, R2, UR37, 0x3 ;  /* 0x0000002502037c11 */ /* 0x000fe4000f8e18ff */
[----:B------:R-:W-:-:S04]  /*1980*/  SHF.L.U32 R10, R7, 0x1f, RZ ;  /* 0x0000001f070a7819 */ /* 0x000fc800000006ff */
[----:B------:R1:W2:Y:S01]  /*1990*/  SYNCS.PHASECHK.TRANS64.TRYWAIT P1, [R3+URZ+0x36410], R10 ;  /* 0x0364100a030075a7 */ /* 0x0002a2000802017f */
[----:B------:R-:W-:Y:S05]  /*19a0*/  @!P0 BRA `(.L_x_1168) ;  /* 0x0000000000048947 */ /* 0x000fea0003800000 */
[----:B------:R-:W-:Y:S01]  /*19b0*/  BPT.TRAP 0x1 ;  /* 0x000000040000795c */ /* 0x000fe20000300000 */
.L_x_1168:
[----:B--2---:R-:W-:Y:S05]  /*19c0*/  @P1 BRA `(.L_x_1169) ;  /* 0x0000000000081947 */ /* 0x004fea0003800000 */
[----:B------:R-:W2:Y:S02]  /*19d0*/  SYNCS.PHASECHK.TRANS64.TRYWAIT P1, [R3+URZ+0x36410], R10 ;  /* 0x0364100a030075a7 */ /* 0x000ea4000802017f */
[----:B--2---:R-:W-:Y:S05]  /*19e0*/  @!P1 BRA `(.L_x_1170) ;  /* 0x0000008000309947 */ /* 0x004fea0003800000 */
.L_x_1169:
        /* <DEDUP_REMOVED lines=12> */
[----:B-12---:R-:W-:-:S02]  /*1ab0*/  LEA R10, R9, UR37, 0x2 ;  /* 0x00000025090a7c11 */ /* 0x006fc4000f8e10ff */
        /* <DEDUP_REMOVED lines=86> */
[----:B------:R1:W2:Y:S04]  /*2020*/  LDS R23, [R10+0x30000] ;  /* 0x030000000a177984 */ /* 0x0002a80000000800 */
[----:B------:R1:W3:Y:S01]  /*2030*/  LDS R9, [R10+0x30020] ;  /* 0x030020000a097984 */ /* 0x0002e20000000800 */
[----:B------:R-:W-:Y:S05]  /*2040*/  @!P0 BRA `(.L_x_1171) ;  /* 0x0000000000048947 */ /* 0x000fea0003800000 */
[----:B------:R-:W-:Y:S01]  /*2050*/  BPT.TRAP 0x1 ;  /* 0x000000040000795c */ /* 0x000fe20000300000 */
.L_x_1171:
[----:B-1----:R-:W-:-:S04]  /*2060*/  SHF.L.U32 R10, R4, 0x1f, RZ ;  /* 0x0000001f040a7819 */ /* 0x002fc800000006ff */
[----:B------:R1:W4:Y:S01]  /*2070*/  SYNCS.PHASECHK.TRANS64.TRYWAIT P1, [UR37+0x36430], R10 ;  /* 0x0364300aff0075a7 */ /* 0x0003220008020165 */
[----:B------:R-:W-:Y:S05]  /*2080*/  @!P0 BRA `(.L_x_1172) ;  /* 0x0000000000048947 */ /* 0x000fea0003800000 */
[----:B------:R-:W-:Y:S01]  /*2090*/  BPT.TRAP 0x1 ;  /* 0x000000040000795c */ /* 0x000fe20000300000 */
.L_x_1172:
[----:B----4-:R-:W-:Y:S05]  /*20a0*/  @P1 BRA `(.L_x_1173) ;  /* 0x0000000000081947 */ /* 0x010fea0003800000 */
[----:B------:R-:W4:Y:S02]  /*20b0*/  SYNCS.PHASECHK.TRANS64.TRYWAIT P1, [UR37+0x36430], R10 ;  /* 0x0364300aff0075a7 */ /* 0x000f240008020165 */
[----:B----4-:R-:W-:Y:S05]  /*20c0*/  @!P1 BRA `(.L_x_1174) ;  /* 0x00000078008c9947 */ /* 0x010fea0003800000 */
.L_x_1173:
[----:B------:R-:W-:Y:S01]  /*20d0*/  UIADD3 UR5, UR37, 0x2a000, URZ ;  /* 0x0002a00025057890 */ /* 0x000fe2000fffe03f */
[----:B------:R-:W5:Y:S01]  /*20e0*/  LDL R152, [R1+0x8] ;  /* 0x0000080001987983 */ /* 0x000f620000100800 */
[----:B------:R-:W-:Y:S01]  /*20f0*/  UIADD3 UR4, UR4, 0x9000, URZ ;  /* 0x0000900004047890 */ /* 0x000fe2000fffe03f */
[----:B------:R-:W-:Y:S01]  /*2100*/  WARPGROUP.ARRIVE ;  /* 0x00000000000079c5 */ /* 0x000fe20000000000 */
[----:B------:R-:W-:Y:S01]  /*2110*/  USHF.R.U32.HI UR5, URZ, 0x4, UR5 ;  /* 0x000000043f057899 */ /* 0x000fe20008011605 */
[----:B-1--4-:R-:W-:Y:S01]  /*2120*/  FMUL.FTZ R10, R136, UR45 ;  /* 0x0000002d880a7c20 */ /* 0x012fe20008410000 */
[----:B------:R-:W-:Y:S01]  /*2130*/  USHF.R.U32.HI UR4, URZ, 0x4, UR4 ;  /* 0x000000043f047899 */ /* 0x000fe20008011604 */
[----:B------:R-:W-:Y:S01]  /*2140*/  FMUL.FTZ R11, R137, UR45 ;  /* 0x0000002d890b7c20 */ /* 0x000fe20008410000 */
[----:B------:R-:W-:Y:S01]  /*2150*/  ULOP3.LUT UR5, UR5, 0x3fff, URZ, 0xc0, !UPT ;  /* 0x00003fff05057892 */ /* 0x000fe2000f8ec03f */
[----:B------:R-:W-:Y:S01]  /*2160*/  FMUL.FTZ R12, R138, UR45 ;  /* 0x0000002d8a0c7c20 */ /* 0x000fe20008410000 */
[----:B------:R-:W-:Y:S01]  /*2170*/  ULOP3.LUT UR6, UR4, 0x3fff, URZ, 0xc0, !UPT ;  /* 0x00003fff04067892 */ /* 0x000fe2000f8ec03f */
[----:B------:R-:W-:Y:S01]  /*2180*/  FMUL.FTZ R15, R141, UR45 ;  /* 0x0000002d8d0f7c20 */ /* 0x000fe20008410000 */
[----:B------:R-:W-:Y:S01]  /*2190*/  ULOP3.LUT UR4, UR5, 0x10000, URZ, 0xfc, !UPT ;  /* 0x0001000005047892 */ /* 0x000fe2000f8efc3f */
[----:B------:R-:W-:Y:S01]  /*21a0*/  FMUL.FTZ R13, R139, UR45 ;  /* 0x0000002d8b0d7c20 */ /* 0x000fe20008410000 */
[----:B------:R-:W-:Y:S01]  /*21b0*/  ULOP3.LUT UR6, UR6, 0x10000, URZ, 0xfc, !UPT ;  /* 0x0001000006067892 */ /* 0x000fe2000f8efc3f */
[----:B------:R-:W-:Y:S01]  /*21c0*/  FMUL.FTZ R14, R140, UR45 ;  /* 0x0000002d8c0e7c20 */ /* 0x000fe20008410000 */
[----:B------:R-:W-:Y:S01]  /*21d0*/  UMOV UR5, 0x40000040 ;  /* 0x4000004000057882 */ /* 0x000fe20000000000 */
[----:B------:R-:W-:Y:S01]  /*21e0*/  UMOV UR7, 0x40000040 ;  /* 0x4000004000077882 */ /* 0x000fe20000000000 */
[----:B------:R-:W-:Y:S01]  /*21f0*/  UIADD3 UR10, UR6, 0x2, URZ ;  /* 0x00000002060a7890 */ /* 0x000fe2000fffe03f */
[----:B------:R-:W-:Y:S01]  /*2200*/  FMUL.FTZ R17, R142, UR45 ;  /* 0x0000002d8e117c20 */ /* 0x000fe20008410000 */
[----:B------:R-:W-:Y:S01]  /*2210*/  UIADD3 UR8, UR4, 0x2, URZ ;  /* 0x0000000204087890 */ /* 0x000fe2000fffe03f */
[----:B------:R-:W-:Y:S01]  /*2220*/  FMUL.FTZ R18, R143, UR45 ;  /* 0x0000002d8f127c20 */ /* 0x000fe20008410000 */
[----:B------:R-:W-:Y:S01]  /*2230*/  UMOV UR11, 0x40000040 ;  /* 0x40000040000b7882 */ /* 0x000fe20000000000 */
[----:B------:R-:W-:Y:S01]  /*2240*/  HGMMA.64x32x16.F32 R120, gdesc[UR4], RZ, !UPT, gsb0 ;  /* 0x00600000047879f0 */ /* 0x000fe2000c0008ff */
[----:B------:R-:W-:Y:S01]  /*2250*/  UMOV UR9, 0x40000040 ;  /* 0x4000004000097882 */ /* 0x000fe20000000000 */
[----:B------:R-:W-:Y:S01]  /*2260*/  UMOV UR7, 0x40000040 ;  /* 0x4000004000077882 */ /* 0x000fe20000000000 */
[----:B------:R-:W-:Y:S01]  /*2270*/  UMOV UR5, 0x40000040 ;  /* 0x4000004000057882 */ /* 0x000fe20000000000 */
[----:B------:R-:W-:Y:S01]  /*2280*/  UISETP.GE.AND UP0, UPT, UR44, 0x1, UPT ;  /* 0x000000012c00788c */ /* 0x000fe2000bf06270 */
        /* <DEDUP_REMOVED lines=8> */
[----:B------:R-:W-:Y:S01]  /*2310*/  PLOP3.LUT P2, PT, PT, PT, UP0, 0x80, 0x0 ;  /* 0x000000000000781c */ /* 0x000fe20003f4f008 */
[----:B------:R-:W1:Y:S01]  /*2320*/  MUFU.TANH R10, R10 ;  /* 0x0000000a000a7308 */ /* 0x000e620000002400 */
[----:B------:R-:W-:-:S04]  /*2330*/  IMAD.U32 R139, RZ, RZ, UR39 ;  /* 0x00000027ff8b7e24 */ /* 0x000fc8000f8e00ff */
[----:B------:R-:W-:Y:S02]  /*2340*/  IMAD R140, R139, 0x40, R6 ;  /* 0x000000408b8c7824 */ /* 0x000fe400078e0206 */
[----:B------:R-:W-:Y:S01]  /*2350*/  VIADD R139, R5, UR41 ;  /* 0x00000029058b7c36 */ /* 0x000fe20008000000 */
[----:B------:R-:W4:Y:S08]  /*2360*/  MUFU.TANH R11, R11 ;  /* 0x0000000b000b7308 */ /* 0x000f300000002400 */
[----:B------:R-:W1:Y:S08]  /*2370*/  MUFU.TANH R12, R12 ;  /* 0x0000000c000c7308 */ /* 0x000e700000002400 */
[----:B------:R-:W1:Y:S08]  /*2380*/  MUFU.TANH R13, R13 ;  /* 0x0000000d000d7308 */ /* 0x000e700000002400 */
[----:B------:R-:W1:Y:S08]  /*2390*/  MUFU.TANH R14, R14 ;  /* 0x0000000e000e7308 */ /* 0x000e700000002400 */
[----:B------:R-:W1:Y:S01]  /*23a0*/  MUFU.TANH R15, R15 ;  /* 0x0000000f000f7308 */ /* 0x000e620000002400 */
[----:B------:R-:W-:-:S02]  /*23b0*/  WARPGROUP.DEPBAR.LE gsb0, 0x0 ;  /* 0x00008000000079c5 */ /* 0x000fc40000010000 */
[----:B------:R-:W-:-:S05]  /*23c0*/  WARPGROUP.ARRIVE ;  /* 0x00000000000079c5 */ /* 0x000fca0000000000 */
[----:B------:R-:W1:Y:S01]  /*23d0*/  MUFU.TANH R17, R17 ;  /* 0x0000001100117308 */ /* 0x000e620000002400 */
[----:B------:R-:W-:Y:S01]  /*23e0*/  HGMMA.64x32x16.F32 R120, gdesc[UR8], R120, gsb0 ;  /* 0x00600000087879f0 */ /* 0x000fe20008000878 */
[----:B------:R-:W-:Y:S02]  /*23f0*/  UIADD3 UR10, UR6, 0x4, URZ ;  /* 0x00000004060a7890 */ /* 0x000fe4000fffe03f */
[----:B------:R-:W-:-:S04]  /*2400*/  UIADD3 UR8, UR4, 0x4, URZ ;  /* 0x0000000404087890 */ /* 0x000fc8000fffe03f */
[----:B------:R-:W1:Y:S01]  /*2410*/  MUFU.TANH R18, R18 ;  /* 0x0000001200127308 */ /* 0x000e620000002400 */
[----:B------:R-:W-:Y:S01]  /*2420*/  UMOV UR11, 0x40000040 ;  /* 0x40000040000b7882 */ /* 0x000fe20000000000 */
[----:B------:R-:W-:-:S06]  /*2430*/  UMOV UR9, 0x40000040 ;  /* 0x4000004000097882 */ /* 0x000fcc0000000000 */
[----:B------:R-:W1:Y:S08]  /*2440*/  MUFU.TANH R20, R20 ;  /* 0x0000001400147308 */ /* 0x000e700000002400 */
[----:B------:R-:W1:Y:S08]  /*2450*/  MUFU.TANH R21, R21 ;  /* 0x0000001500157308 */ /* 0x000e700000002400 */
        /* <DEDUP_REMOVED lines=27> */
[----:B-----5:R-:W-:Y:S01]  /*2610*/  VIADDMNMX R147, R140, R139, R152, PT ;  /* 0x0000008b8c937246 */ /* 0x020fe20003800198 */
        /* <DEDUP_REMOVED lines=35> */
[----:B------:R-:W-:Y:S02]  /*2850*/  UIADD3 UR6, UR6, 0x606, URZ ;  /* 0x0000060606067890 */ /* 0x000fe4000fffe03f */
[----:B------:R-:W-:Y:S01]  /*2860*/  UIADD3 UR4, UR4, 0x406, URZ ;  /* 0x0000040604047890 */ /* 0x000fe2000fffe03f */
[----:B------:R-:W-:Y:S02]  /*2870*/  WARPGROUP.DEPBAR.LE gsb0, 0x0 ;  /* 0x00008000000079c5 */ /* 0x000fe40000010000 */
[----:B------:R-:W-:-:S06]  /*2880*/  WARPGROUP.ARRIVE ;  /* 0x00000000000079c5 */ /* 0x000fcc0000000000 */
[----:B------:R-:W-:Y:S03]  /*2890*/  HGMMA.64x32x16.F32 R120, gdesc[UR8], R120, gsb0 ;  /* 0x00600000087879f0 */ /* 0x000fe60008000878 */
[----:B------:R-:W-:Y:S02]  /*28a0*/  WARPGROUP.DEPBAR.LE gsb0, 0x0 ;  /* 0x00008000000079c5 */ /* 0x000fe40000010000 */
[----:B------:R-:W-:-:S06]  /*28b0*/  WARPGROUP.ARRIVE ;  /* 0x00000000000079c5 */ /* 0x000fcc0000000000 */
[----:B------:R-:W-:Y:S01]  /*28c0*/  HGMMA.64x32x16.F32 R120, gdesc[UR4], R120, gsb0 ;  /* 0x00600000047879f0 */ /* 0x000fe20008000878 */
[----:B------:R-:W-:-:S06]  /*28d0*/  ULOP3.LUT UR4, URZ, UR40, URZ, 0x33, !UPT ;  /* 0x000000283f047292 */ /* 0x000fcc000f8e333f */
[----:B------:R-:W-:-:S04]  /*28e0*/  VIADD R145, R5, UR4 ;  /* 0x0000000405917c36 */ /* 0x000fc80008000000 */
[----:B------:R-:W-:Y:S01]  /*28f0*/  IMAD.IADD R148, R140, 0x1, R145 ;  /* 0x000000018c947824 */ /* 0x000fe200078e0291 */
[----:B------:R-:W-:Y:S02]  /*2900*/  WARPGROUP.DEPBAR.LE gsb0, 0x0 ;  /* 0x00008000000079c5 */ /* 0x000fe40000010000 */
[----:B-1--4-:R-:W-:Y:S05]  /*2910*/  @!P2 BRA `(.L_x_1175) ;  /* 0x000000000068a947 */ /* 0x012fea0003800000 */
[----:B------:R-:W1:Y:S01]  /*2920*/  LDC R143, c[0x0][0x280] ;  /* 0x0000a000ff8f7b82 */ /* 0x000e620000000800 */
[----:B------:R-:W-:Y:S01]  /*2930*/  BSSY B0, `(.L_x_1176) ;  /* 0x0000013000007945 */ /* 0x000fe20003800000 */
[----:B-1----:R-:W-:-:S04]  /*2940*/  IADD3 R142, R140, UR43, -R143 ;  /* 0x0000002b8c8e7c10 */ /* 0x002fc8000fffe88f */
[----:B------:R-:W-:-:S13]  /*2950*/  ISETP.GT.AND P1, PT, R142, -0x1, PT ;  /* 0xffffffff8e00780c */ /* 0x000fda0003f24270 */
[----:B------:R-:W-:Y:S05]  /*2960*/  @P1 BRA `(.L_x_1177) ;  /* 0x0000000000241947 */ /* 0x000fea0003800000 */
[----:B------:R-:W-:Y:S01]  /*2970*/  UISETP.NE.AND UP0, UPT, UR44, 0x1, UPT ;  /* 0x000000012c00788c */ /* 0x000fe2000bf05270 */
[----:B------:R-:W-:-:S05]  /*2980*/  LOP3.LUT R142, RZ, R142, RZ, 0x33, !PT ;  /* 0x0000008eff8e7212 */ /* 0x000fca00078e33ff */
[----:B------:R-:W-:-:S05]  /*2990*/  PLOP3.LUT P1, PT, PT, PT, UP0, 0x80, 0x0 ;  /* 0x000000000000781c */ /* 0x000fca0003f2f008 */
[----:B------:R-:W-:-:S08]  /*29a0*/  @UP0 ULDC UR5, c[0x0][0x754] ;  /* 0x0001d50000050ab9 */ /* 0x000fd00000000800 */
[----:B------:R-:W-:Y:S01]  /*29b0*/  @P1 IMAD.HI.U32 R143, R142, UR5, RZ ;  /* 0x000000058e8f1c27 */ /* 0x000fe2000f8e00ff */
[----:B------:R-:W-:-:S04]  /*29c0*/  @UP0 ULDC UR5, c[0x0][0x758] ;  /* 0x0001d60000050ab9 */ /* 0x000fc80000000800 */
[----:B------:R-:W-:-:S04]  /*29d0*/  @P1 SHF.R.U32.HI R142, RZ, UR5, R143 ;  /* 0x00000005ff8e1c19 */ /* 0x000fc8000801168f */
[----:B------:R-:W-:Y:S01]  /*29e0*/  LOP3.LUT R142, RZ, R142, RZ, 0x33, !PT ;  /* 0x0000008eff8e7212 */ /* 0x000fe200078e33ff */
[----:B------:R-:W-:Y:S06]  /*29f0*/  BRA `(.L_x_1178) ;  /* 0x0000000000187947 */ /* 0x000fec0003800000 */
.L_x_1177:
[----:B------:R-:W-:-:S06]  /*2a00*/  UISETP.NE.AND UP0, UPT, UR44, 0x1, UPT ;  /* 0x000000012c00788c */ /* 0x000fcc000bf05270 */
[----:B------:R-:W-:-:S05]  /*2a10*/  PLOP3.LUT P1, PT, PT, PT, UP0, 0x80, 0x0 ;  /* 0x000000000000781c */ /* 0x000fca0003f2f008 */
[----:B------:R-:W-:-:S08]  /*2a20*/  @UP0 ULDC UR5, c[0x0][0x754] ;  /* 0x0001d50000050ab9 */ /* 0x000fd00000000800 */
[----:B------:R-:W-:Y:S01]  /*2a30*/  @P1 IMAD.HI.U32 R143, R142, UR5, RZ ;  /* 0x000000058e8f1c27 */ /* 0x000fe2000f8e00ff */
[----:B------:R-:W-:-:S04]  /*2a40*/  @UP0 ULDC UR5, c[0x0][0x758] ;  /* 0x0001d60000050ab9 */ /* 0x000fc80000000800 */
[----:B------:R-:W-:-:S07]  /*2a50*/  @P1 SHF.R.U32.HI R142, RZ, UR5, R143 ;  /* 0x00000005ff8e1c19 */ /* 0x000fce000801168f */
.L_x_1178:
[----:B------:R-:W-:Y:S05]  /*2a60*/  BSYNC B0 ;  /* 0x0000000000007941 */ /* 0x000fea0003800000 */
.L_x_1176:
[----:B------:R-:W4:Y:S01]  /*2a70*/  LDL R143, [R1+0x4] ;  /* 0x00000400018f7983 */ /* 0x000f220000100800 */
[----:B------:R-:W-:Y:S01]  /*2a80*/  IADD3 R148, R140, UR4, R5 ;  /* 0x000000048c947c10 */ /* 0x000fe2000fffe005 */
[----:B----4-:R-:W-:-:S05]  /*2a90*/  IMAD R142, R142, UR44, R143 ;  /* 0x0000002c8e8e7c24 */ /* 0x010fca000f8e028f */
[----:B------:R-:W-:Y:S02]  /*2aa0*/  VIADDMNMX R147, R142, UR44, R147, PT ;  /* 0x0000002c8e937c46 */ /* 0x000fe4000b800193 */
[----:B------:R-:W-:-:S07]  /*2ab0*/  VIMNMX R148, R148, R142, !PT ;  /* 0x0000008e94947248 */ /* 0x000fce0007fe0100 */
.L_x_1175:
[----:B------:R-:W-:-:S04]  /*2ac0*/  VIADD R140, R140, 0x8 ;  /* 0x000000088c8c7836 */ /* 0x000fc80000000000 */
[----:B------:R-:W-:Y:S01]  /*2ad0*/  IMAD.IADD R145, R145, 0x1, R140 ;  /* 0x0000000191917824 */ /* 0x000fe200078e028c */
[----:B------:R-:W-:Y:S01]  /*2ae0*/  VIADDMNMX R139, R140, R139, R152, PT ;  /* 0x0000008b8c8b7246 */ /* 0x000fe20003800198 */
[----:B------:R-:W-:Y:S06]  /*2af0*/  @!P2 BRA `(.L_x_1179) ;  /* 0x000000000064a947 */ /* 0x000fec0003800000 */
        /* <DEDUP_REMOVED lines=14> */
.L_x_1181:
[----:B------:R-:W-:-:S06]  /*2be0*/  UISETP.NE.AND UP0, UPT, UR44, 0x1, UPT ;  /* 0x000000012c00788c */ /* 0x000fcc000bf05270 */
[----:B------:R-:W-:-:S05]  /*2bf0*/  PLOP3.LUT P1, PT, PT, PT, UP0, 0x80, 0x0 ;  /* 0x000000000000781c */ /* 0x000fca0003f2f008 */
[----:B------:R-:W-:-:S08]  /*2c00*/  @UP0 ULDC UR4, c[0x0][0x754] ;  /* 0x0001d50000040ab9 */ /* 0x000fd00000000800 */
[----:B------:R-:W-:Y:S01]  /*2c10*/  @P1 IMAD.HI.U32 R142, R140, UR4, RZ ;  /* 0x000000048c8e1c27 */ /* 0x000fe2000f8e00ff */
[----:B------:R-:W-:-:S04]  /*2c20*/  @UP0 ULDC UR4, c[0x0][0x758] ;  /* 0x0001d60000040ab9 */ /* 0x000fc80000000800 */
[----:B------:R-:W-:-:S07]  /*2c30*/  @P1 SHF.R.U32.HI R140, RZ, UR4, R142 ;  /* 0x00000004ff8c1c19 */ /* 0x000fce000801168e */
.L_x_1182:
[----:B------:R-:W-:Y:S05]  /*2c40*/  BSYNC B0 ;  /* 0x0000000000007941 */ /* 0x000fea0003800000 */
.L_x_1180:
[----:B------:R-:W4:Y:S02]  /*2c50*/  LDL R142, [R1+0x4] ;  /* 0x00000400018e7983 */ /* 0x000f240000100800 */
[----:B----4-:R-:W-:-:S05]  /*2c60*/  IMAD R140, R140, UR44, R142 ;  /* 0x0000002c8c8c7c24 */ /* 0x010fca000f8e028e */
[----:B------:R-:W-:Y:S02]  /*2c70*/  VIMNMX R145, R145, R140, !PT ;  /* 0x0000008c91917248 */ /* 0x000fe40007fe0100 */
[----:B------:R-:W-:-:S07]  /*2c80*/  VIADDMNMX R139, R140, UR44, R139, PT ;  /* 0x0000002c8c8b7c46 */ /* 0x000fce000b80018b */
.L_x_1179:
[----:B------:R-:W-:Y:S01]  /*2c90*/  LEA R152, R6, UR37, 0x2 ;  /* 0x0000002506987c11 */ /* 0x000fe2000f8e10ff */
[----:B------:R-:W1:Y:S01]  /*2ca0*/  S2R R150, SR_CTAID.X ;  /* 0x0000000000967919 */ /* 0x000e620000002500 */
[----:B------:R-:W-:-:S03]  /*2cb0*/  LOP3.LUT R16, R16, 0xfffffffb, RZ, 0xc0, !PT ;  /* 0xfffffffb10107812 */ /* 0x000fc600078ec0ff */
[----:B------:R-:W4:Y:S01]  /*2cc0*/  LDS R153, [R152+0x30200] ;  /* 0x0302000098997984 */ /* 0x000f220000000800 */
[----:B------:R-:W-:-:S03]  /*2cd0*/  @P0 LOP3.LUT R16, R16, 0x4, RZ, 0xfc, !PT ;  /* 0x0000000410100812 */ /* 0x000fc600078efcff */
[----:B------:R-:W5:Y:S01]  /*2ce0*/  LDS R152, [R152+0x30220] ;  /* 0x0302200098987984 */ /* 0x000f620000000800 */
[----:B-1----:R-:W-:-:S05]  /*2cf0*/  IMAD R150, R150, -0x60, RZ ;  /* 0xffffffa096967824 */ /* 0x002fca00078e02ff */
[C---:B------:R-:W-:Y:S02]  /*2d00*/  ISETP.GE.AND P6, PT, R150.reuse, 0x2, PT ;  /* 0x000000029600780c */ /* 0x040fe40003fc6270 */
[----:B------:R-:W-:Y:S02]  /*2d10*/  ISETP.GE.AND P4, PT, R150, 0x9, PT ;  /* 0x000000099600780c */ /* 0x000fe40003f86270 */
[----:B------:R-:W-:Y:S02]  /*2d20*/  ISETP.GT.AND P5, PT, R145, 0x1, !P6 ;  /* 0x000000019100780c */ /* 0x000fe400077a4270 */
[----:B------:R-:W-:Y:S01]  /*2d30*/  ISETP.GT.AND P6, PT, R148, 0x1, !P6 ;  /* 0x000000019400780c */ /* 0x000fe200077c4270 */
[--C-:B----4-:R-:W-:Y:S01]  /*2d40*/  FADD.FTZ R120, R120, -R153.reuse ;  /* 0x8000009978787221 */ /* 0x110fe20000010000 */
[--C-:B------:R-:W-:Y:S01]  /*2d50*/  FADD.FTZ R121, R121, -R153.reuse ;  /* 0x8000009979797221 */ /* 0x100fe20000010000 */
[--C-:B------:R-:W-:Y:S01]  /*2d60*/  FADD.FTZ R124, R124, -R153.reuse ;  /* 0x800000997c7c7221 */ /* 0x100fe20000010000 */
[--C-:B------:R-:W-:Y:S01]  /*2d70*/  FADD.FTZ R125, R125, -R153.reuse ;  /* 0x800000997d7d7221 */ /* 0x100fe20000010000 */
[--C-:B------:R-:W-:Y:S01]  /*2d80*/  FADD.FTZ R128, R128, -R153.reuse ;  /* 0x8000009980807221 */ /* 0x100fe20000010000 */
[--C-:B------:R-:W-:Y:S01]  /*2d90*/  FADD.FTZ R129, R129, -R153.reuse ;  /* 0x8000009981817221 */ /* 0x100fe20000010000 */
[--C-:B------:R-:W-:Y:S01]  /*2da0*/  FADD.FTZ R132, R132, -R153.reuse ;  /* 0x8000009984847221 */ /* 0x100fe20000010000 */
[----:B------:R-:W-:Y:S01]  /*2db0*/  FADD.FTZ R133, R133, -R153 ;  /* 0x8000009985857221 */ /* 0x000fe20000010000 */
[----:B------:R-:W-:Y:S01]  /*2dc0*/  ISETP.GT.AND P3, PT, R145, 0x8, !P4 ;  /* 0x000000089100780c */ /* 0x000fe20006764270 */
[----:B------:R-:W4:Y:S01]  /*2dd0*/  LDL R153, [R1] ;  /* 0x0000000001997983 */ /* 0x000f220000100800 */
[----:B------:R-:W-:-:S02]  /*2de0*/  ISETP.LT.OR P6, PT, R147, 0x2, P6 ;  /* 0x000000029300780c */ /* 0x000fc400037c1670 */
[C---:B------:R-:W-:Y:S02]  /*2df0*/  ISETP.GE.AND P2, PT, R150.reuse, 0xa, PT ;  /* 0x0000000a9600780c */ /* 0x040fe40003f46270 */
[----:B------:R-:W-:Y:S02]  /*2e00*/  ISETP.LT.OR P3, PT, R139, 0x9, P3 ;  /* 0x000000098b00780c */ /* 0x000fe40001f61670 */
[----:B------:R-:W-:Y:S02]  /*2e10*/  FSEL R155, R11, -INF , !P6 ;  /* 0xff8000000b9b7808 */ /* 0x000fe40007000000 */
[----:B------:R-:W-:Y:S02]  /*2e20*/  ISETP.LT.OR P5, PT, R139, 0x2, P5 ;  /* 0x000000028b00780c */ /* 0x000fe40002fa1670 */
[----:B------:R-:W-:Y:S01]  /*2e30*/  ISETP.GE.AND P1, PT, R150, 0x11, PT ;  /* 0x000000119600780c */ /* 0x000fe20003f26270 */
[----:B--2---:R-:W-:Y:S01]  /*2e40*/  FFMA.FTZ R155, R155, UR46, -R23 ;  /* 0x0000002e9b9b7c23 */ /* 0x004fe20008010817 */
[----:B------:R-:W-:-:S02]  /*2e50*/  ISETP.GT.AND P4, PT, R148, 0x8, !P4 ;  /* 0x000000089400780c */ /* 0x000fc40006784270 */
[----:B------:R-:W-:Y:S02]  /*2e60*/  ISETP.GT.AND P6, PT, R148, 0x9, !P2 ;  /* 0x000000099400780c */ /* 0x000fe400057c4270 */
[----:B------:R-:W-:Y:S01]  /*2e70*/  FSEL R146, R17, -INF , !P3 ;  /* 0xff80000011927808 */ /* 0x000fe20005800000 */
[----:B------:R-:W1:Y:S01]  /*2e80*/  MUFU.EX2 R155, R155 ;  /* 0x0000009b009b7308 */ /* 0x000e620000000800 */
[----:B------:R-:W-:Y:S02]  /*2e90*/  FSEL R149, R13, -INF , !P5 ;  /* 0xff8000000d957808 */ /* 0x000fe40006800000 */
[----:B------:R-:W-:Y:S01]  /*2ea0*/  ISETP.LT.OR P4, PT, R147, 0x9, P4 ;  /* 0x000000099300780c */ /* 0x000fe20002781670 */
[--C-:B---3--:R-:W-:Y:S01]  /*2eb0*/  FFMA.FTZ R146, R146, UR46, -R9.reuse ;  /* 0x0000002e92927c23 */ /* 0x108fe20008010809 */
[----:B------:R-:W-:Y:S01]  /*2ec0*/  ISETP.GT.AND P3, PT, R148, 0x10, !P1 ;  /* 0x000000109400780c */ /* 0x000fe20004f64270 */
[----:B------:R-:W-:Y:S01]  /*2ed0*/  FFMA.FTZ R149, R149, UR46, -R9 ;  /* 0x0000002e95957c23 */ /* 0x000fe20008010809 */
[----:B------:R-:W-:-:S02]  /*2ee0*/  ISETP.LT.OR P6, PT, R147, 0xa, P6 ;  /* 0x0000000a9300780c */ /* 0x000fc400037c1670 */
[----:B------:R-:W-:Y:S02]  /*2ef0*/  ISETP.GE.AND P5, PT, R150, 0x12, PT ;  /* 0x000000129600780c */ /* 0x000fe40003fa6270 */
[----:B------:R-:W-:Y:S02]  /*2f00*/  FSEL R142, R14, -INF , !P4 ;  /* 0xff8000000e8e7808 */ /* 0x000fe40006000000 */
[----:B------:R-:W-:Y:S01]  /*2f10*/  ISETP.GT.AND P2, PT, R145, 0x9, !P2 ;  /* 0x000000099100780c */ /* 0x000fe20005744270 */
[----:B------:R-:W-:Y:S01]  /*2f20*/  MUFU.EX2 R146, R146 ;  /* 0x0000009200927308 */ /* 0x000fe20000000800 */
[----:B------:R-:W-:Y:S01]  /*2f30*/  ISETP.LT.OR P3, PT, R147, 0x11, P3 ;  /* 0x000000119300780c */ /* 0x000fe20001f61670 */
[----:B------:R-:W-:Y:S01]  /*2f40*/  FFMA.FTZ R142, R142, UR46, -R23 ;  /* 0x0000002e8e8e7c23 */ /* 0x000fe20008010817 */
[----:B------:R-:W-:Y:S01]  /*2f50*/  FSEL R143, R15, -INF , !P6 ;  /* 0xff8000000f8f7808 */ /* 0x000fe20007000000 */
[----:B-1----:R-:W-:Y:S01]  /*2f60*/  FMUL.FTZ R121, R155, R121 ;  /* 0x000000799b797220 */ /* 0x002fe20000410000 */
[----:B------:R-:W-:-:S02]  /*2f70*/  ISETP.GE.AND P4, PT, R150, 0x19, PT ;  /* 0x000000199600780c */ /* 0x000fc40003f86270 */
[----:B------:R-:W-:Y:S01]  /*2f80*/  ISETP.GT.AND P6, PT, R148, 0x11, !P5 ;  /* 0x000000119400780c */ /* 0x000fe20006fc4270 */
[----:B------:R-:W1:Y:S01]  /*2f90*/  MUFU.EX2 R142, R142 ;  /* 0x0000008e008e7308 */ /* 0x000e620000000800 */
[----:B------:R-:W-:Y:S01]  /*2fa0*/  FSEL R140, R20, -INF , !P3 ;  /* 0xff800000148c7808 */ /* 0x000fe20005800000 */
[--C-:B------:R-:W-:Y:S01]  /*2fb0*/  FFMA.FTZ R143, R143, UR46, -R23.reuse ;  /* 0x0000002e8f8f7c23 */ /* 0x100fe20008010817 */
[----:B------:R-:W-:Y:S02]  /*2fc0*/  ISETP.GT.AND P3, PT, R148, 0x18, !P4 ;  /* 0x000000189400780c */ /* 0x000fe40006764270 */
[C---:B------:R-:W-:Y:S01]  /*2fd0*/  ISETP.LT.OR P6, PT, R147.reuse, 0x12, P6 ;  /* 0x000000129300780c */ /* 0x040fe200037c1670 */
[----:B------:R-:W-:Y:S01]  /*2fe0*/  FFMA.FTZ R140, R140, UR46, -R23 ;  /* 0x0000002e8c8c7c23 */ /* 0x000fe20008010817 */
[----:B------:R-:W-:Y:S01]  /*2ff0*/  ISETP.LT.OR P3, PT, R147, 0x19, P3 ;  /* 0x000000199300780c */ /* 0x000fe20001f61670 */
[----:B------:R-:W2:Y:S01]  /*3000*/  MUFU.EX2 R143, R143 ;  /* 0x0000008f008f7308 */ /* 0x000ea20000000800 */
[----:B------:R-:W-:-:S02]  /*3010*/  FSEL R144, R21, -INF , !P6 ;  /* 0xff80000015907808 */ /* 0x000fc40007000000 */
[----:B------:R-:W-:Y:S02]  /*3020*/  ISETP.GE.AND P6, PT, R150, 0x1, PT ;  /* 0x000000019600780c */ /* 0x000fe40003fc6270 */
[----:B------:R-:W-:Y:S01]  /*3030*/  FSEL R156, R22, -INF , !P3 ;  /* 0xff800000169c7808 */ /* 0x000fe20005800000 */
[--C-:B------:R-:W-:Y:S01]  /*3040*/  FFMA.FTZ R144, R144, UR46, -R23.reuse ;  /* 0x0000002e90907c23 */ /* 0x100fe20008010817 */
[----:B------:R-:W-:Y:S01]  /*3050*/  ISETP.GT.AND P3, PT, R148, RZ, !P6 ;  /* 0x000000ff9400720c */ /* 0x000fe20007764270 */
[----:B------:R-:W-:Y:S01]  /*3060*/  MUFU.EX2 R140, R140 ;  /* 0x0000008c008c7308 */ /* 0x000fe20000000800 */
[----:B------:R-:W-:Y:S01]  /*3070*/  ISETP.GT.AND P6, PT, R145, RZ, !P6 ;  /* 0x000000ff9100720c */ /* 0x000fe200077c4270 */
[--C-:B------:R-:W-:Y:S01]  /*3080*/  FFMA.FTZ R156, R156, UR46, -R23.reuse ;  /* 0x0000002e9c9c7c23 */ /* 0x100fe20008010817 */
[----:B------:R-:W-:Y:S01]  /*3090*/  ISETP.LT.OR P3, PT, R147, 0x1, P3 ;  /* 0x000000019300780c */ /* 0x000fe20001f61670 */
[----:B-----5:R-:W-:Y:S01]  /*30a0*/  FADD.FTZ R126, R126, -R152 ;  /* 0x800000987e7e7221 */ /* 0x020fe20000010000 */
[----:B------:R-:W-:Y:S01]  /*30b0*/  ISETP.GT.AND P1, PT, R145, 0x10, !P1 ;  /* 0x000000109100780c */ /* 0x000fe20004f24270 */
[----:B-1----:R-:W-:Y:S01]  /*30c0*/  FMUL.FTZ R124, R142, R124 ;  /* 0x0000007c8e7c7220 */ /* 0x002fe20000410000 */
[----:B------:R-:W-:Y:S01]  /*30d0*/  FSEL R154, R10, -INF , !P3 ;  /* 0xff8000000a9a7808 */ /* 0x000fe20005800000 */
[----:B------:R-:W-:Y:S01]  /*30e0*/  MUFU.EX2 R144, R144 ;  /* 0x0000009000907308 */ /* 0x000fe20000000800 */
[----:B------:R-:W-:Y:S01]  /*30f0*/  ISETP.GE.AND P3, PT, R150, 0x1a, PT ;  /* 0x0000001a9600780c */ /* 0x000fe20003f66270 */
[----:B--2---:R-:W-:Y:S01]  /*3100*/  FMUL.FTZ R125, R143, R125 ;  /* 0x0000007d8f7d7220 */ /* 0x004fe20000410000 */
[----:B------:R-:W-:Y:S01]  /*3110*/  ISETP.GT.AND P5, PT, R145, 0x11, !P5 ;  /* 0x000000119100780c */ /* 0x000fe20006fa4270 */
[----:B------:R-:W-:Y:S01]  /*3120*/  FFMA.FTZ R154, R154, UR46, -R23 ;  /* 0x0000002e9a9a7c23 */ /* 0x000fe20008010817 */
[----:B------:R-:W-:-:S02]  /*3130*/  ISETP.GT.AND P0, PT, R148, 0x19, !P3 ;  /* 0x000000199400780c */ /* 0x000fc40005f04270 */
[----:B------:R-:W-:Y:S01]  /*3140*/  ISETP.GT.AND P4, PT, R145, 0x18, !P4 ;  /* 0x000000189100780c */ /* 0x000fe20006784270 */
[----:B------:R-:W-:Y:S01]  /*3150*/  MUFU.EX2 R149, R149 ;  /* 0x0000009500957308 */ /* 0x000fe20000000800 */
[----:B------:R-:W-:Y:S02]  /*3160*/  ISETP.LT.OR P0, PT, R147, 0x1a, P0 ;  /* 0x0000001a9300780c */ /* 0x000fe40000701670 */
[----:B------:R-:W-:Y:S02]  /*3170*/  ISETP.GT.AND P3, PT, R145, 0x19, !P3 ;  /* 0x000000199100780c */ /* 0x000fe40005f64270 */
[----:B------:R-:W-:Y:S02]  /*3180*/  FSEL R147, R141, -INF , !P0 ;  /* 0xff8000008d937808 */ /* 0x000fe40004000000 */
[C---:B------:R-:W-:Y:S01]  /*3190*/  ISETP.LT.OR P6, PT, R139.reuse, 0x1, P6 ;  /* 0x000000018b00780c */ /* 0x040fe200037c1670 */
[----:B------:R-:W1:Y:S01]  /*31a0*/  MUFU.EX2 R154, R154 ;  /* 0x0000009a009a7308 */ /* 0x000e620000000800 */
[----:B------:R-:W-:Y:S01]  /*31b0*/  ISETP.LT.OR P2, PT, R139, 0xa, P2 ;  /* 0x0000000a8b00780c */ /* 0x000fe20001741670 */
[----:B------:R-:W-:Y:S01]  /*31c0*/  FFMA.FTZ R147, R147, UR46, -R23 ;  /* 0x0000002e93937c23 */ /* 0x000fe20008010817 */
[----:B------:R-:W-:-:S02]  /*31d0*/  ISETP.LT.OR P1, PT, R139, 0x11, P1 ;  /* 0x000000118b00780c */ /* 0x000fc40000f21670 */
[C---:B------:R-:W-:Y:S02]  /*31e0*/  ISETP.LT.OR P5, PT, R139.reuse, 0x12, P5 ;  /* 0x000000128b00780c */ /* 0x040fe40002fa1670 */
[C---:B------:R-:W-:Y:S01]  /*31f0*/  ISETP.LT.OR P4, PT, R139.reuse, 0x19, P4 ;  /* 0x000000198b00780c */ /* 0x040fe20002781670 */
[----:B------:R-:W2:Y:S01]  /*3200*/  MUFU.EX2 R147, R147 ;  /* 0x0000009300937308 */ /* 0x000ea20000000800 */
[----:B------:R-:W-:Y:S02]  /*3210*/  ISETP.LT.OR P3, PT, R139, 0x1a, P3 ;  /* 0x0000001a8b00780c */ /* 0x000fe40001f61670 */
[----:B------:R-:W-:Y:S02]  /*3220*/  FSEL R151, R12, -INF , !P6 ;  /* 0xff8000000c977808 */ /* 0x000fe40007000000 */
[----:B------:R-:W-:Y:S02]  /*3230*/  FSEL R145, R18, -INF , !P2 ;  /* 0xff80000012917808 */ /* 0x000fe40005000000 */
[----:B------:R-:W-:Y:S01]  /*3240*/  FSEL R150, R19, -INF , !P1 ;  /* 0xff80000013967808 */ /* 0x000fe20004800000 */
[--C-:B------:R-:W-:Y:S01]  /*3250*/  FFMA.FTZ R151, R151, UR46, -R9.reuse ;  /* 0x0000002e97977c23 */ /* 0x100fe20008010809 */
[----:B------:R-:W-:Y:S01]  /*3260*/  FSEL R148, R136, -INF , !P5 ;  /* 0xff80000088947808 */ /* 0x000fe20006800000 */
[--C-:B------:R-:W-:Y:S01]  /*3270*/  FFMA.FTZ R145, R145, UR46, -R9.reuse ;  /* 0x0000002e91917c23 */ /* 0x100fe20008010809 */
[----:B------:R-:W-:Y:S01]  /*3280*/  FSEL R23, R137, -INF , !P4 ;  /* 0xff80000089177808 */ /* 0x000fe20006000000 */
[--C-:B------:R-:W-:Y:S01]  /*3290*/  FFMA.FTZ R150, R150, UR46, -R9.reuse ;  /* 0x0000002e96967c23 */ /* 0x100fe20008010809 */
[----:B------:R-:W-:Y:S01]  /*32a0*/  FSEL R139, R138, -INF , !P3 ;  /* 0xff8000008a8b7808 */ /* 0x000fe20005800000 */
[--C-:B------:R-:W-:Y:S01]  /*32b0*/  FFMA.FTZ R148, R148, UR46, -R9.reuse ;  /* 0x0000002e94947c23 */ /* 0x100fe20008010809 */
[----:B-1----:R-:W-:Y:S01]  /*32c0*/  FMUL.FTZ R120, R154, R120 ;  /* 0x000000789a787220 */ /* 0x002fe20000410000 */
[--C-:B------:R-:W-:Y:S01]  /*32d0*/  FFMA.FTZ R23, R23, UR46, -R9.reuse ;  /* 0x0000002e17177c23 */ /* 0x100fe20008010809 */
[----:B------:R-:W1:Y:S01]  /*32e0*/  MUFU.EX2 R151, R151 ;  /* 0x0000009700977308 */ /* 0x000e620000000800 */
[----:B------:R-:W-:Y:S01]  /*32f0*/  FFMA.FTZ R139, R139, UR46, -R9 ;  /* 0x0000002e8b8b7c23 */ /* 0x000fe20008010809 */
[----:B------:R-:W-:Y:S01]  /*3300*/  FFMA.FTZ R9, -R10, R10, 1 ;  /* 0x3f8000000a097423 */ /* 0x000fe2000001010a */
[----:B------:R-:W-:Y:S01]  /*3310*/  FFMA.FTZ R10, -R11, R11, 1 ;  /* 0x3f8000000b0a7423 */ /* 0x000fe2000001010b */
[----:B------:R-:W-:Y:S01]  /*3320*/  FFMA.FTZ R11, -R14, R14, 1 ;  /* 0x3f8000000e0b7423 */ /* 0x000fe2000001010e */
[----:B------:R-:W-:Y:S01]  /*3330*/  FMUL.FTZ R14, R146, R126 ;  /* 0x0000007e920e7220 */ /* 0x000fe20000410000 */
[----:B------:R-:W-:Y:S01]  /*3340*/  FMUL.FTZ R9, R120, R9 ;  /* 0x0000000978097220 */ /* 0x000fe20000410000 */
[----:B------:R-:W-:Y:S01]  /*3350*/  FMUL.FTZ R10, R121, R10 ;  /* 0x0000000a790a7220 */ /* 0x000fe20000410000 */
[----:B------:R-:W-:Y:S01]  /*3360*/  FFMA.FTZ R121, -R15, R15, 1 ;  /* 0x3f8000000f797423 */ /* 0x000fe2000001010f */
[----:B------:R-:W-:Y:S01]  /*3370*/  MUFU.EX2 R145, R145 ;  /* 0x0000009100917308 */ /* 0x000fe20000000800 */
[----:B------:R-:W-:Y:S01]  /*3380*/  FMUL.FTZ R11, R124, R11 ;  /* 0x0000000b7c0b7220 */ /* 0x000fe20000410000 */
[----:B------:R-:W-:Y:S01]  /*3390*/  FFMA.FTZ R124, -R21, R21, 1 ;  /* 0x3f800000157c7423 */ /* 0x000fe20000010115 */
[----:B------:R-:W-:Y:S01]  /*33a0*/  FMUL.FTZ R129, R144, R129 ;  /* 0x0000008190817220 */ /* 0x000fe20000410000 */
[--C-:B------:R-:W-:Y:S01]  /*33b0*/  FADD.FTZ R123, R123, -R152.reuse ;  /* 0x800000987b7b7221 */ /* 0x100fe20000010000 */
[----:B------:R-:W-:Y:S01]  /*33c0*/  FMUL.FTZ R128, R140, R128 ;  /* 0x000000808c807220 */ /* 0x000fe20000410000 */
[--C-:B------:R-:W-:Y:S01]  /*33d0*/  FADD.FTZ R134, R134, -R152.reuse ;  /* 0x8000009886867221 */ /* 0x100fe20000010000 */
[----:B------:R-:W-:Y:S01]  /*33e0*/  FFMA.FTZ R17, -R17, R17, 1 ;  /* 0x3f80000011117423 */ /* 0x000fe20000010111 */
[----:B------:R-:W3:Y:S01]  /*33f0*/  MUFU.EX2 R15, R23 ;  /* 0x00000017000f7308 */ /* 0x000ee20000000800 */
[----:B------:R-:W-:Y:S01]  /*3400*/  FMUL.FTZ R124, R129, R124 ;  /* 0x0000007c817c7220 */ /* 0x000fe20000410000 */
[----:B------:R-:W-:Y:S01]  /*3410*/  FFMA.FTZ R129, -R141, R141, 1 ;  /* 0x3f8000008d817423 */ /* 0x000fe2000001018d */
[----:B------:R-:W-:Y:S01]  /*3420*/  R2UR UR7, R8 ;  /* 0x00000000080772ca */ /* 0x000fe200000e0000 */
[--C-:B------:R-:W-:Y:S01]  /*3430*/  FADD.FTZ R122, R122, -R152.reuse ;  /* 0x800000987a7a7221 */ /* 0x100fe20000010000 */
[--C-:B------:R-:W-:Y:S01]  /*3440*/  FADD.FTZ R127, R127, -R152.reuse ;  /* 0x800000987f7f7221 */ /* 0x100fe20000010000 */
[--C-:B------:R-:W-:Y:S01]  /*3450*/  FADD.FTZ R130, R130, -R152.reuse ;  /* 0x8000009882827221 */ /* 0x100fe20000010000 */
[--C-:B------:R-:W-:Y:S01]  /*3460*/  FADD.FTZ R131, R131, -R152.reuse ;  /* 0x8000009883837221 */ /* 0x100fe20000010000 */
[----:B------:R-:W-:Y:S01]  /*3470*/  MUFU.EX2 R120, R156 ;  /* 0x0000009c00787308 */ /* 0x000fe20000000800 */
[----:B--2---:R-:W-:Y:S01]  /*3480*/  FMUL.FTZ R133, R147, R133 ;  /* 0x0000008593857220 */ /* 0x004fe20000410000 */
[----:B------:R-:W-:Y:S01]  /*3490*/  FADD.FTZ R135, R135, -R152 ;  /* 0x8000009887877221 */ /* 0x000fe20000010000 */
[----:B------:R-:W-:Y:S01]  /*34a0*/  USHF.R.U32.HI UR6, URZ, 0x4, UR42 ;  /* 0x000000043f067899 */ /* 0x000fe2000801162a */
[----:B------:R-:W-:-:S04]  /*34b0*/  LOP3.LUT P0, RZ, R16, 0x4, RZ, 0xc0, !PT ;  /* 0x0000000410ff7812 */ /* 0x000fc8000780c0ff */
[----:B------:R-:W-:Y:S08]  /*34c0*/  MUFU.EX2 R150, R150 ;  /* 0x0000009600967308 */ /* 0x000ff00000000800 */
[----:B------:R-:W2:Y:S08]  /*34d0*/  MUFU.EX2 R148, R148 ;  /* 0x0000009400947308 */ /* 0x000eb00000000800 */
[----:B------:R-:W5:Y:S01]  /*34e0*/  MUFU.EX2 R126, R139 ;  /* 0x0000008b007e7308 */ /* 0x000f620000000800 */
[----:B------:R-:W-:Y:S01]  /*34f0*/  FMUL.FTZ R121, R125, R121 ;  /* 0x000000797d797220 */ /* 0x000fe20000410000 */
[----:B------:R-:W-:Y:S01]  /*3500*/  FFMA.FTZ R125, -R20, R20, 1 ;  /* 0x3f800000147d7423 */ /* 0x000fe20000010114 */
[----:B------:R-:W-:Y:S01]  /*3510*/  FMUL.FTZ R129, R133, R129 ;  /* 0x0000008185817220 */ /* 0x000fe20000410000 */
[----:B------:R-:W-:Y:S01]  /*3520*/  FFMA.FTZ R133, -R12, R12, 1 ;  /* 0x3f8000000c857423 */ /* 0x000fe2000001010c */
[----:B------:R-:W-:Y:S01]  /*3530*/  FMUL.FTZ R123, R149, R123 ;  /* 0x0000007b957b7220 */ /* 0x000fe20000410000 */
[----:B------:R-:W-:Y:S01]  /*3540*/  FFMA.FTZ R12, -R13, R13, 1 ;  /* 0x3f8000000d0c7423 */ /* 0x000fe2000001010d */
[----:B------:R-:W-:Y:S01]  /*3550*/  FMUL.FTZ R125, R128, R125 ;  /* 0x0000007d807d7220 */ /* 0x000fe20000410000 */
[----:B------:R-:W-:Y:S01]  /*3560*/  FFMA.FTZ R128, -R22, R22, 1 ;  /* 0x3f80000016807423 */ /* 0x000fe20000010116 */
[----:B------:R-:W-:Y:S01]  /*3570*/  F2FP.F16.F32.PACK_AB R20, R155, R154 ;  /* 0x0000009a9b14723e */ /* 0x000fe200000000ff */
[----:B------:R-:W-:Y:S01]  /*3580*/  FMUL.FTZ R123, R123, R12 ;  /* 0x0000000c7b7b7220 */ /* 0x000fe20000410000 */
[----:B-1----:R-:W-:Y:S01]  /*3590*/  F2FP.F16.F32.PACK_AB R21, R149, R151 ;  /* 0x000000979515723e */ /* 0x002fe200000000ff */
[----:B------:R-:W-:Y:S01]  /*35a0*/  FMUL.FTZ R17, R14, R17 ;  /* 0x000000110e117220 */ /* 0x000fe20000410000 */
[----:B------:R-:W-:Y:S01]  /*35b0*/  F2FP.F16.F32.PACK_AB R22, R143, R142 ;  /* 0x0000008e8f16723e */ /* 0x000fe200000000ff */
[----:B---3--:R-:W-:Y:S01]  /*35c0*/  FMUL.FTZ R134, R15, R134 ;  /* 0x000000860f867220 */ /* 0x008fe20000410000 */
[----:B------:R-:W-:Y:S01]  /*35d0*/  F2FP.F16.F32.PACK_AB R23, R145, R146 ;  /* 0x000000929117723e */ /* 0x000fe200000000ff */
[----:B------:R-:W-:Y:S01]  /*35e0*/  BAR.SYNC.DEFER_BLOCKING 0x9, 0x180 ;  /* 0x0246000000007b1d */ /* 0x000fe20000010000 */
[----:B------:R-:W-:-:S02]  /*35f0*/  F2FP.F16.F32.PACK_AB R12, R144, R140 ;  /* 0x0000008c900c723e */ /* 0x000fc400000000ff */
[----:B--2---:R-:W-:Y:S02]  /*3600*/  F2FP.F16.F32.PACK_AB R13, R148, R150 ;  /* 0x00000096940d723e */ /* 0x004fe400000000ff */
[----:B------:R-:W-:Y:S02]  /*3610*/  F2FP.F16.F32.PACK_AB R14, R147, R120 ;  /* 0x00000078930e723e */ /* 0x000fe400000000ff */
[----:B-----5:R-:W-:Y:S01]  /*3620*/  F2FP.F16.F32.PACK_AB R15, R126, R15 ;  /* 0x0000000f7e0f723e */ /* 0x020fe200000000ff */
[----:B------:R-:W-:Y:S01]  /*3630*/  STSM.16.M88.4 [R157+0x30400], R20 ;  /* 0x030400149d007844 */ /* 0x000fe20000000200 */
[----:B------:R-:W-:Y:S01]  /*3640*/  FMUL.FTZ R122, R151, R122 ;  /* 0x0000007a977a7220 */ /* 0x000fe20000410000 */
[----:B------:R-:W-:Y:S01]  /*3650*/  FMUL.FTZ R127, R145, R127 ;  /* 0x0000007f917f7220 */ /* 0x000fe20000410000 */
[----:B------:R-:W-:Y:S01]  /*3660*/  FFMA.FTZ R18, -R18, R18, 1 ;  /* 0x3f80000012127423 */ /* 0x000fe20000010112 */
[----:B------:R-:W-:Y:S01]  /*3670*/  FMUL.FTZ R132, R120, R132 ;  /* 0x0000008478847220 */ /* 0x000fe20000410000 */
[----:B------:R-:W-:Y:S01]  /*3680*/  FMUL.FTZ R130, R150, R130 ;  /* 0x0000008296827220 */ /* 0x000fe20000410000 */
[----:B------:R-:W-:Y:S01]  /*3690*/  FMUL.FTZ R131, R148, R131 ;  /* 0x0000008394837220 */ /* 0x000fe20000410000 */
[----:B------:R-:W-:Y:S01]  /*36a0*/  FMUL.FTZ R135, R126, R135 ;  /* 0x000000877e877220 */ /* 0x000fe20000410000 */
[----:B------:R-:W-:Y:S01]  /*36b0*/  FFMA.FTZ R19, -R19, R19, 1 ;  /* 0x3f80000013137423 */ /* 0x000fe20000010113 */
[----:B------:R-:W-:Y:S01]  /*36c0*/  FFMA.FTZ R136, -R136, R136, 1 ;  /* 0x3f80000088887423 */ /* 0x000fe20000010188 */
[----:B------:R-:W-:Y:S01]  /*36d0*/  FFMA.FTZ R137, -R137, R137, 1 ;  /* 0x3f80000089897423 */ /* 0x000fe20000010189 */
[----:B------:R-:W-:Y:S01]  /*36e0*/  FFMA.FTZ R138, -R138, R138, 1 ;  /* 0x3f8000008a8a7423 */ /* 0x000fe2000001018a */
[----:B------:R-:W-:Y:S01]  /*36f0*/  ULEA UR4, UR7, UR37, 0xd ;  /* 0x0000002507047291 */ /* 0x000fe2000f8e683f */
[----:B------:R-:W-:Y:S01]  /*3700*/  FMUL.FTZ R122, R122, R133 ;  /* 0x000000857a7a7220 */ /* 0x000fe20000410000 */
[----:B------:R-:W-:Y:S01]  /*3710*/  FMUL.FTZ R18, R127, R18 ;  /* 0x000000127f127220 */ /* 0x000fe20000410000 */
[----:B------:R-:W-:Y:S01]  /*3720*/  FMUL.FTZ R128, R132, R128 ;  /* 0x0000008084807220 */ /* 0x000fe20000410000 */
[----:B------:R-:W-:Y:S01]  /*3730*/  FMUL.FTZ R19, R130, R19 ;  /* 0x0000001382137220 */ /* 0x000fe20000410000 */
[----:B------:R-:W-:Y:S01]  /*3740*/  FMUL.FTZ R136, R131, R136 ;  /* 0x0000008883887220 */ /* 0x000fe20000410000 */
[----:B------:R-:W-:Y:S01]  /*3750*/  FMUL.FTZ R127, R134, R137 ;  /* 0x00000089867f7220 */ /* 0x000fe20000410000 */
[----:B------:R-:W-:Y:S01]  /*3760*/  FMUL.FTZ R138, R135, R138 ;  /* 0x0000008a878a7220 */ /* 0x000fe20000410000 */
[----:B------:R-:W-:Y:S01]  /*3770*/  UIADD3 UR5, UR4, 0x2a000, URZ ;  /* 0x0002a00004057890 */ /* 0x000fe2000fffe03f */
[----:B------:R-:W-:Y:S01]  /*3780*/  F2FP.F16.F32.PACK_AB R124, R124, R125 ;  /* 0x0000007d7c7c723e */ /* 0x000fe200000000ff */
[----:B------:R-:W-:Y:S01]  /*3790*/  ULOP3.LUT UR6, UR6, 0x3fff, URZ, 0xc0, !UPT ;  /* 0x00003fff06067892 */ /* 0x000fe2000f8ec03f */
[----:B------:R-:W-:Y:S01]  /*37a0*/  F2FP.F16.F32.PACK_AB R126, R129, R128 ;  /* 0x00000080817e723e */ /* 0x000fe200000000ff */
[----:B------:R-:W-:Y:S01]  /*37b0*/  USHF.R.U32.HI UR5, URZ, 0x4, UR5 ;  /* 0x000000043f057899 */ /* 0x000fe20008011605 */
[----:B------:R-:W-:-:S02]  /*37c0*/  F2FP.F16.F32.PACK_AB R125, R136, R19 ;  /* 0x00000013887d723e */ /* 0x000fc400000000ff */
[----:B------:R-:W-:Y:S01]  /*37d0*/  F2FP.F16.F32.PACK_AB R127, R138, R127 ;  /* 0x0000007f8a7f723e */ /* 0x000fe200000000ff */
[----:B------:R-:W-:Y:S02]  /*37e0*/  ULOP3.LUT UR12, UR6, 0x1000000, URZ, 0xfc, !UPT ;  /* 0x01000000060c7892 */ /* 0x000fe4000f8efc3f */
[----:B------:R-:W-:Y:S01]  /*37f0*/  ULOP3.LUT UR6, UR5, 0x3fff, URZ, 0xc0, !UPT ;  /* 0x00003fff05067892 */ /* 0x000fe2000f8ec03f */
[----:B------:R-:W-:Y:S01]  /*3800*/  UMOV UR11, 0x80000020 ;  /* 0x80000020000b7882 */ /* 0x000fe20000000000 */
[----:B------:R-:W-:-:S03]  /*3810*/  UMOV UR9, 0x40000040 ;  /* 0x4000004000097882 */ /* 0x000fc60000000000 */
[----:B------:R-:W-:Y:S02]  /*3820*/  UMOV UR10, UR12 ;  /* 0x0000000c000a7c82 */ /* 0x000fe40008000000 */
[----:B------:R-:W-:Y:S01]  /*3830*/  UMOV UR8, UR6 ;  /* 0x0000000600087c82 */ /* 0x000fe20008000000 */
[----:B----4-:R1:W-:Y:S01]  /*3840*/  STSM.16.M88.4 [R153], R12 ;  /* 0x0000000c99007844 */ /* 0x0103e20000000200 */
[----:B------:R-:W-:Y:S01]  /*3850*/  @!PT LDS RZ, [RZ] ;  /* 0x00000000fffff984 */ /* 0x000fe20000000800 */
[----:B------:R-:W-:Y:S01]  /*3860*/  @!PT LDS RZ, [RZ] ;  /* 0x00000000fffff984 */ /* 0x000fe20000000800 */
[----:B------:R-:W-:Y:S01]  /*3870*/  @!PT LDS RZ, [RZ] ;  /* 0x00000000fffff984 */ /* 0x000fe20000000800 */
[----:B------:R-:W-:Y:S01]  /*3880*/  @!PT LDS RZ, [RZ] ;  /* 0x00000000fffff984 */ /* 0x000fe20000000800 */
[----:B------:R2:W-:Y:S06]  /*3890*/  MEMBAR.ALL.CTA ;  /* 0x0000000000007992 */ /* 0x0005ec0000008000 */
[----:B--2---:R-:W2:Y:S01]  /*38a0*/  FENCE.VIEW.ASYNC.S ;  /* 0x00000000000073c6 */ /* 0x004ea20000000000 */
[----:B-1----:R-:W-:-:S02]  /*38b0*/  F2FP.F16.F32.PACK_AB R12, R10, R9 ;  /* 0x000000090a0c723e */ /* 0x002fc400000000ff */
[----:B------:R-:W-:Y:S02]  /*38c0*/  F2FP.F16.F32.PACK_AB R14, R121, R11 ;  /* 0x0000000b790e723e */ /* 0x000fe400000000ff */
[----:B------:R-:W-:Y:S02]  /*38d0*/  F2FP.F16.F32.PACK_AB R13, R123, R122 ;  /* 0x0000007a7b0d723e */ /* 0x000fe400000000ff */
[----:B------:R-:W-:Y:S01]  /*38e0*/  F2FP.F16.F32.PACK_AB R15, R18, R17 ;  /* 0x00000011120f723e */ /* 0x000fe200000000ff */
[----:B--2---:R-:W-:Y:S06]  /*38f0*/  BAR.SYNC.DEFER_BLOCKING 0x9, 0x180 ;  /* 0x0246000000007b1d */ /* 0x004fec0000010000 */
[----:B------:R-:W-:Y:S04]  /*3900*/  STSM.16.M88.4 [R157+0x33400], R12 ;  /* 0x0334000c9d007844 */ /* 0x000fe80000000200 */
        /* <DEDUP_REMOVED lines=24> */
[----:B-1----:R-:W-:-:S04]  /*3a90*/  IMAD.U32 R153, RZ, RZ, UR37 ;  /* 0x00000025ff997e24 */ /* 0x002fc8000f8e00ff */
[----:B------:R-:W-:-:S05]  /*3aa0*/  VIADD R153, R153, 0x33400 ;  /* 0x0003340099997836 */ /* 0x000fca0000000000 */
[----:B------:R-:W-:Y:S01]  /*3ab0*/  R2UR UR5, R153 ;  /* 0x00000000990572ca */ /* 0x000fe200000e0000 */
[----:B------:R-:W-:-:S04]  /*3ac0*/  UIMAD UR7, UR7, 0x3000, UR37 ;  /* 0x00003000070778a4 */ /* 0x000fc8000f8e0225 */
[----:B------:R-:W-:-:S08]  /*3ad0*/  USHF.R.U32.HI UR7, URZ, 0x4, UR7 ;  /* 0x000000043f077899 */ /* 0x000fd00008011607 */
[----:B------:R-:W-:-:S04]  /*3ae0*/  USHF.R.U32.HI UR5, URZ, 0x4, UR5 ;  /* 0x000000043f057899 */ /* 0x000fc80008011605 */
[----:B------:R-:W-:Y:S02]  /*3af0*/  ULOP3.LUT UR5, UR5, 0x3fff, URZ, 0xc0, !UPT ;  /* 0x00003fff05057892 */ /* 0x000fe4000f8ec03f */
[----:B------:R-:W-:Y:S02]  /*3b00*/  ULOP3.LUT UR14, UR7, 0x3fff, URZ, 0xc0, !UPT ;  /* 0x00003fff070e7892 */ /* 0x000fe4000f8ec03f */
[----:B------:R-:W-:Y:S01]  /*3b10*/  ULOP3.LUT UR12, UR5, 0x10000, URZ, 0xfc, !UPT ;  /* 0x00010000050c7892 */ /* 0x000fe2000f8efc3f */
        /* <DEDUP_REMOVED lines=8> */
[----:B-1----:R-:W1:Y:S02]  /*3ba0*/  FENCE.VIEW.ASYNC.S ;  /* 0x00000000000073c6 */ /* 0x002e640000000000 */
[----:B-1----:R-:W-:Y:S06]  /*3bb0*/  BAR.SYNC.DEFER_BLOCKING 0x9, 0x180 ;  /* 0x0246000000007b1d */ /* 0x002fec0000010000 */
[----:B------:R-:W-:-:S06]  /*3bc0*/  WARPGROUP.ARRIVE ;  /* 0x00000000000079c5 */ /* 0x000fcc0000000000 */
[----:B------:R-:W-:Y:S01]  /*3bd0*/  HGMMA.64x64x16.F32 R120, gdesc[UR12].tnspB, RZ, !UPT, gsb0 ;  /* 0x40e000000c7879f0 */ /* 0x000fe2000c0008ff */
        /* <DEDUP_REMOVED lines=36> */
[----:B------:R-:W-:Y:S05]  /*3e20*/  @!P0 BRA `(.L_x_1183) ;  /* 0x0000000000048947 */ /* 0x000fea0003800000 */
[----:B------:R-:W-:Y:S01]  /*3e30*/  BPT.TRAP 0x1 ;  /* 0x000000040000795c */ /* 0x000fe20000300000 */
.L_x_1183:
[----:B------:R-:W-:Y:S01]  /*3e40*/  R2UR UR8, R2 ;  /* 0x00000000020872ca */ /* 0x000fe200000e0000 */
[----:B------:R-:W-:Y:S01]  /*3e50*/  UIADD3 UR6, UR4, 0x1e000, URZ ;  /* 0x0001e00004067890 */ /* 0x000fe2000fffe03f */
[----:B------:R-:W1:Y:S01]  /*3e60*/  S2R R9, SR_TID.X ;  /* 0x0000000000097919 */ /* 0x000e620000002100 */
[----:B------:R-:W-:Y:S02]  /*3e70*/  UIADD3 UR4, UR37, 0x36438, URZ ;  /* 0x0003643825047890 */ /* 0x000fe4000fffe03f */
[----:B------:R-:W-:Y:S02]  /*3e80*/  USHF.R.U32.HI UR6, URZ, 0x4, UR6 ;  /* 0x000000043f067899 */ /* 0x000fe40008011606 */
[----:B------:R-:W-:Y:S02]  /*3e90*/  UPRMT UR4, URZ, 0x654, UR4 ;  /* 0x000006543f047896 */ /* 0x000fe40008000004 */
[----:B------:R-:W-:Y:S02]  /*3ea0*/  ULOP3.LUT UR6, UR6, 0x3fff, URZ, 0xc0, !UPT ;  /* 0x00003fff06067892 */ /* 0x000fe4000f8ec03f */
[----:B------:R-:W-:-:S02]  /*3eb0*/  ULOP3.LUT UR9, UR5, 0x1000000, URZ, 0xfc, !UPT ;  /* 0x0100000005097892 */ /* 0x000fc4000f8efc3f */
[----:B------:R-:W-:Y:S01]  /*3ec0*/  UIMAD UR8, UR8, 0x600, UR6 ;  /* 0x00000600080878a4 */ /* 0x000fe2000f8e0206 */
[----:B------:R-:W-:Y:S02]  /*3ed0*/  UMOV UR7, 0x80000020 ;  /* 0x8000002000077882 */ /* 0x000fe40000000000 */
[----:B------:R-:W-:Y:S01]  /*3ee0*/  SYNCS.ARRIVE.TRANS64.RED.A1T0 RZ, [UR4], RZ ;  /* 0x000000ffffff79a7 */ /* 0x000fe20008100404 */
[----:B------:R-:W-:Y:S01]  /*3ef0*/  WARPGROUP.ARRIVE ;  /* 0x00000000000079c5 */ /* 0x000fe20000000000 */
[----:B------:R-:W-:Y:S01]  /*3f00*/  UMOV UR6, UR9 ;  /* 0x0000000900067c82 */ /* 0x000fe20008000000 */
[----:B------:R-:W-:Y:S01]  /*3f10*/  UMOV UR5, 0x40000040 ;  /* 0x4000004000057882 */ /* 0x000fe20000000000 */
[----:B------:R-:W-:-:S03]  /*3f20*/  UMOV UR4, UR8 ;  /* 0x0000000800047c82 */ /* 0x000fc60008000000 */
[----:B------:R-:W-:Y:S01]  /*3f30*/  HGMMA.64x96x16.F32 R24, gdesc[UR4].tnspA.tnspB, R24, gsb0 ;  /* 0x61600000041879f0 */ /* 0x000fe20008000818 */
[----:B------:R-:W-:Y:S02]  /*3f40*/  UIADD3 UR6, UR9, 0x40, URZ ;  /* 0x0000004009067890 */ /* 0x000fe4000fffe03f */
[----:B------:R-:W-:Y:S01]  /*3f50*/  UIADD3 UR4, UR8, 0x80, URZ ;  /* 0x0000008008047890 */ /* 0x000fe2000fffe03f */
[----:B------:R-:W-:Y:S01]  /*3f60*/  UMOV UR7, 0x80000020 ;  /* 0x8000002000077882 */ /* 0x000fe20000000000 */
[----:B------:R-:W-:Y:S01]  /*3f70*/  UMOV UR5, 0x40000040 ;  /* 0x4000004000057882 */ /* 0x000fe20000000000 */
[----:B-1----:R-:W-:-:S05]  /*3f80*/  SHF.R.U32.HI R9, RZ, 0x7, R9 ;  /* 0x00000007ff097819 */ /* 0x002fca0000011609 */
[C---:B------:R-:W-:Y:S02]  /*3f90*/  VIADD R10, R9.reuse, 0x9 ;  /* 0x00000009090a7836 */ /* 0x040fe40000000000 */
[----:B------:R-:W-:Y:S01]  /*3fa0*/  VIADD R9, R9, 0xc ;  /* 0x0000000c09097836 */ /* 0x000fe20000000000 */
        /* <DEDUP_REMOVED lines=36> */
.L_x_1184:
[----:B------:R-:W-:Y:S01]  /*41f0*/  UIADD3 UR39, UR39, 0x1, URZ ;  /* 0x0000000127277890 */ /* 0x000fe2000fffe03f */
[----:B------:R-:W-:Y:S01]  /*4200*/  VIADD R2, R2, 0x1 ;  /* 0x0000000102027836 */ /* 0x000fe20000000000 */
[----:B------:R-:W-:Y:S01]  /*4210*/  LOP3.LUT R4, R4, 0x1, RZ, 0x3c, !PT ;  /* 0x0000000104047812 */ /* 0x000fe200078e3cff */
[----:B------:R-:W-:Y:S01]  /*4220*/  VIADD R3, R3, 0x36420 ;  /* 0x0003642003037836 */ /* 0x000fe20000000000 */
[----:B------:R-:W-:Y:S02]  /*4230*/  UISETP.GE.AND UP0, UPT, UR39, UR36, UPT ;  /* 0x000000242700728c */ /* 0x000fe4000bf06270 */
[----:B------:R-:W-:Y:S02]  /*4240*/  ISETP.NE.AND P0, PT, R2, 0x2, PT ;  /* 0x000000020200780c */ /* 0x000fe40003f05270 */
[----:B------:R-:W-:Y:S02]  /*4250*/  PRMT R3, RZ, 0x654, R3 ;  /* 0x00000654ff037816 */ /* 0x000fe40000000003 */
[----:B------:R-:W-:-:S02]  /*4260*/  PLOP3.LUT P1, PT, PT, PT, UP0, 0x80, 0x0 ;  /* 0x000000000000781c */ /* 0x000fc40003f2f008 */
[----:B-1----:R-:W-:Y:S01]  /*4270*/  SEL R10, RZ, 0x1, P0 ;  /* 0x00000001ff0a7807 */ /* 0x002fe20000000000 */
[----:B------:R1:W-:Y:S01]  /*4280*/  SYNCS.ARRIVE.TRANS64.RED.A1T0 RZ, [R3+URZ], RZ ;  /* 0x000000ff03ff79a7 */ /* 0x0003e2000810043f */
[----:B------:R-:W-:Y:S02]  /*4290*/  SEL R2, R2, RZ, P0 ;  /* 0x000000ff02027207 */ /* 0x000fe40000000000 */
[----:B------:R-:W-:-:S07]  /*42a0*/  LOP3.LUT R7, R7, R10, RZ, 0x3c, !PT ;  /* 0x0000000a07077212 */ /* 0x000fce00078e3cff */
[----:B-1----:R-:W-:Y:S05]  /*42b0*/  @!P1 BRA `(.L_x_1185) ;  /* 0xffffffd400949947 */ /* 0x002fea000383ffff */
        /* <DEDUP_REMOVED lines=50> */
.L_x_1159:
[----:B------:R-:W-:Y:S05]  /*45e0*/  @P0 BRA `(.L_x_1186) ;  /* 0x0000000c00700947 */ /* 0x000fea0003800000 */
[----:B------:R-:W1:Y:S01]  /*45f0*/  S2UR UR4, SR_CgaCtaId ;  /* 0x00000000000479c3 */ /* 0x000e620000008800 */
[----:B------:R-:W-:Y:S01]  /*4600*/  UMOV UR37, 0x400 ;  /* 0x0000040000257882 */ /* 0x000fe20000000000 */
[----:B------:R-:W-:Y:S01]  /*4610*/  LOP3.LUT R16, R16, 0xfffffffd, RZ, 0xc0, !PT ;  /* 0xfffffffd10107812 */ /* 0x000fe200078ec0ff */
[----:B-1----:R-:W-:-:S06]  /*4620*/  ULEA UR37, UR4, UR37, 0x18 ;  /* 0x0000002504257291 */ /* 0x002fcc000f8ec03f */
[----:B------:R-:W-:-:S05]  /*4630*/  IMAD.U32 R17, RZ, RZ, UR37 ;  /* 0x00000025ff117e24 */ /* 0x000fca000f8e00ff */
[----:B------:R-:W-:-:S13]  /*4640*/  LOP3.LUT P0, RZ, R17, 0x3ff, RZ, 0xc0, !PT ;  /* 0x000003ff11ff7812 */ /* 0x000fda000780c0ff */
[----:B------:R-:W-:Y:S01]  /*4650*/  @P0 LOP3.LUT R16, R16, 0x2, RZ, 0xfc, !PT ;  /* 0x0000000210100812 */ /* 0x000fe200078efcff */
[----:B------:R-:W-:Y:S06]  /*4660*/  @!P0 BRA `(.L_x_1187) ;  /* 0x0000000000408947 */ /* 0x000fec0003800000 */
[----:B------:R-:W-:Y:S01]  /*4670*/  MOV R2, 0x0 ;  /* 0x0000000000027802 */ /* 0x000fe20000000f00 */
[----:B------:R-:W-:Y:S01]  /*4680*/  ULDC.64 UR4, c[0x4][0x80] ;  /* 0x0100200000047ab9 */ /* 0x000fe20000000a00 */
[----:B------:R-:W-:Y:S01]  /*4690*/  ULDC.64 UR6, c[0x4][0x88] ;  /* 0x0100220000067ab9 */ /* 0x000fe20000000a00 */
[----:B------:R-:W-:Y:S02]  /*46a0*/  IMAD.U32 R4, RZ, RZ, UR4 ;  /* 0x00000004ff047e24 */ /* 0x000fe4000f8e00ff */
[----:B------:R-:W-:Y:S01]  /*46b0*/  IMAD.U32 R5, RZ, RZ, UR5 ;  /* 0x00000005ff057e24 */ /* 0x000fe2000f8e00ff */
[----:B------:R-:W1:Y:S01]  /*46c0*/  LDC.64 R2, c[0x4][R2] ;  /* 0x0100000002027b82 */ /* 0x000e620000000a00 */
[----:B------:R-:W-:Y:S01]  /*46d0*/  ULDC.64 UR4, c[0x4][0x18] ;  /* 0x0100060000047ab9 */ /* 0x000fe20000000a00 */
[----:B------:R-:W-:Y:S02]  /*46e0*/  IMAD.U32 R6, RZ, RZ, UR6 ;  /* 0x00000006ff067e24 */ /* 0x000fe4000f8e00ff */
[----:B------:R-:W-:-:S02]  /*46f0*/  IMAD.U32 R7, RZ, RZ, UR7 ;  /* 0x00000007ff077e24 */ /* 0x000fc4000f8e00ff */
[----:B------:R-:W-:Y:S02]  /*4700*/  IMAD.U32 R10, RZ, RZ, UR4 ;  /* 0x00000004ff0a7e24 */ /* 0x000fe4000f8e00ff */
[----:B------:R-:W-:Y:S02]  /*4710*/  IMAD.U32 R11, RZ, RZ, UR5 ;  /* 0x00000005ff0b7e24 */ /* 0x000fe4000f8e00ff */
[----:B------:R-:W-:Y:S02]  /*4720*/  IMAD.MOV.U32 R8, RZ, RZ, 0x70 ;  /* 0x00000070ff087424 */ /* 0x000fe400078e00ff */
[----:B------:R-:W-:Y:S02]  /*4730*/  IMAD.MOV.U32 R12, RZ, RZ, 0x1 ;  /* 0x00000001ff0c7424 */ /* 0x000fe400078e00ff */
[----:B------:R-:W-:-:S07]  /*4740*/  IMAD.MOV.U32 R13, RZ, RZ, RZ ;  /* 0x000000ffff0d7224 */ /* 0x000fce00078e00ff */
[----:B------:R-:W-:-:S07]  /*4750*/  LEPC R20, `(.L_x_1187) ;  /* 0x000000001014794e */ /* 0x000fce0000000000 */
[----:B-1----:R-:W-:Y:S05]  /*4760*/  CALL.ABS.NOINC R2 ;  /* 0x0000000002007343 */ /* 0x002fea0003c00000 */
.L_x_1187:
[----:B------:R-:W-:-:S06]  /*4770*/  UIADD3 UR4, UR37, 0x9000, URZ ;  /* 0x0000900025047890 */ /* 0x000fcc000fffe03f */
[----:B------:R-:W-:-:S05]  /*4780*/  IMAD.U32 R18, RZ, RZ, UR4 ;  /* 0x00000004ff127e24 */ /* 0x000fca000f8e00ff */
[----:B------:R-:W-:-:S13]  /*4790*/  LOP3.LUT P0, RZ, R18, 0x3ff, RZ, 0xc0, !PT ;  /* 0x000003ff12ff7812 */ /* 0x000fda000780c0ff */
[----:B------:R-:W-:Y:S05]  /*47a0*/  @!P0 BRA `(.L_x_1188) ;  /* 0x0000000000408947 */ /* 0x000fea0003800000 */
        /* <DEDUP_REMOVED lines=16> */
.L_x_1188:
        /* <DEDUP_REMOVED lines=18> */
.L_x_1189:
        /* <DEDUP_REMOVED lines=18> */
.L_x_1190:
[----:B------:R-:W1:Y:S01]  /*4af0*/  S2R R0, SR_TID.X ;  /* 0x0000000000007919 */ /* 0x000e620000002100 */
[----:B------:R-:W-:Y:S05]  /*4b00*/  WARPSYNC.ALL ;  /* 0x0000000000007948 */ /* 0x000fea0003800000 */
[----:B------:R-:W-:Y:S01]  /*4b10*/  BAR.SYNC.DEFER_BLOCKING 0x1, 0x180 ;  /* 0x0046000000007b1d */ /* 0x000fe20000010000 */
        /* <DEDUP_REMOVED lines=16> */
[----:B------:R-:W-:Y:S01]  /*4c20*/  IMAD.SHL.U32 R0, R5, 0x40, RZ ;  /* 0x0000004005007824 */ /* 0x000fe200078e00ff */
[----:B------:R-:W-:-:S02]  /*4c30*/  SHF.R.S32.HI R6, RZ, 0x1f, R5 ;  /* 0x0000001fff067819 */ /* 0x000fc40000011405 */
[----:B------:R-:W-:Y:S02]  /*4c40*/  F2FP.F16.F32.PACK_AB R98, R101, R100 ;  /* 0x000000646562723e */ /* 0x000fe400000000ff */
[CC--:B------:R-:W-:Y:S02]  /*4c50*/  LEA.HI R2, R6.reuse, R5.reuse, RZ, 0x5 ;  /* 0x0000000506027211 */ /* 0x0c0fe400078f28ff */
[----:B------:R-:W-:Y:S02]  /*4c60*/  LEA.HI R4, R6, R5, RZ, 0x4 ;  /* 0x0000000506047211 */ /* 0x000fe400078f20ff */
[----:B------:R-:W-:Y:S02]  /*4c70*/  SHF.R.S32.HI R7, RZ, 0x5, R2 ;  /* 0x00000005ff077819 */ /* 0x000fe40000011402 */
[----:B------:R-:W-:Y:S02]  /*4c80*/  SHF.R.S32.HI R9, RZ, 0x4, R4 ;  /* 0x00000004ff097819 */ /* 0x000fe40000011404 */
[----:B------:R-:W-:Y:S01]  /*4c90*/  LOP3.LUT R2, R0, 0x1c0, RZ, 0xc0, !PT ;  /* 0x000001c000027812 */ /* 0x000fe200078ec0ff */
[----:B------:R-:W-:Y:S01]  /*4ca0*/  IMAD.SHL.U32 R3, R7, 0x10, RZ ;  /* 0x0000001007037824 */ /* 0x000fe200078e00ff */
[----:B------:R-:W-:-:S02]  /*4cb0*/  LEA.HI R4, R4, R9, RZ, 0x1 ;  /* 0x0000000904047211 */ /* 0x000fc400078f08ff */
[-C--:B------:R-:W-:Y:S02]  /*4cc0*/  LEA.HI R0, R6, R5.reuse, RZ, 0x3 ;  /* 0x0000000506007211 */ /* 0x080fe400078f18ff */
[----:B------:R-:W-:Y:S02]  /*4cd0*/  LOP3.LUT R3, R2, 0x30, R3, 0xf8, !PT ;  /* 0x0000003002037812 */ /* 0x000fe400078ef803 */
[----:B------:R-:W-:Y:S02]  /*4ce0*/  LOP3.LUT R4, R4, 0x7ffffe, RZ, 0xc0, !PT ;  /* 0x007ffffe04047812 */ /* 0x000fe400078ec0ff */
[----:B------:R-:W-:Y:S02]  /*4cf0*/  LEA.HI R5, R6, R5, RZ, 0x7 ;  /* 0x0000000506057211 */ /* 0x000fe400078f38ff */
[----:B------:R-:W-:Y:S01]  /*4d00*/  LOP3.LUT R0, R3, 0x8, R0, 0xf8, !PT ;  /* 0x0000000803007812 */ /* 0x000fe200078ef800 */
[----:B------:R-:W-:Y:S01]  /*4d10*/  IMAD.IADD R4, R9, 0x1, -R4 ;  /* 0x0000000109047824 */ /* 0x000fe200078e0a04 */
[----:B------:R-:W-:-:S02]  /*4d20*/  SHF.R.S32.HI R5, RZ, 0x7, R5 ;  /* 0x00000007ff057819 */ /* 0x000fc40000011405 */
[----:B------:R-:W-:Y:S02]  /*4d30*/  SHF.R.U32.HI R3, RZ, 0x3, R2 ;  /* 0x00000003ff037819 */ /* 0x000fe40000011602 */
[----:B------:R-:W-:Y:S01]  /*4d40*/  F2FP.F16.F32.PACK_AB R99, R103, R102 ;  /* 0x000000666763723e */ /* 0x000fe200000000ff */
[----:B------:R-:W-:Y:S01]  /*4d50*/  IMAD R5, R5, 0xc, R4 ;  /* 0x0000000c05057824 */ /* 0x000fe200078e0204 */
[----:B------:R-:W-:Y:S01]  /*4d60*/  LOP3.LUT R0, R0, R3, RZ, 0x3c, !PT ;  /* 0x0000000300007212 */ /* 0x000fe200078e3cff */
[----:B------:R-:W1:Y:S01]  /*4d70*/  SHFL.IDX PT, R2, R7, RZ, 0x1f ;  /* 0x00001fff07027589 */ /* 0x000e6200000e0000 */
[----:B------:R-:W-:Y:S02]  /*4d80*/  F2FP.F16.F32.PACK_AB R105, R107, R106 ;  /* 0x0000006a6b69723e */ /* 0x000fe400000000ff */
[----:B------:R-:W-:Y:S01]  /*4d90*/  F2FP.F16.F32.PACK_AB R112, R113, R112 ;  /* 0x000000707170723e */ /* 0x000fe200000000ff */
[----:B------:R-:W-:Y:S01]  /*4da0*/  IMAD.U32 R0, R5, 0x200, R0 ;  /* 0x0000020005007824 */ /* 0x000fe200078e0000 */
[----:B------:R-:W-:-:S02]  /*4db0*/  F2FP.F16.F32.PACK_AB R106, R109, R108 ;  /* 0x0000006c6d6a723e */ /* 0x000fc400000000ff */
[----:B------:R-:W-:Y:S02]  /*4dc0*/  F2FP.F16.F32.PACK_AB R107, R111, R110 ;  /* 0x0000006e6f6b723e */ /* 0x000fe400000000ff */
[----:B------:R-:W-:Y:S02]  /*4dd0*/  LEA R0, R0, UR37, 0x1 ;  /* 0x0000002500007c11 */ /* 0x000fe4000f8e08ff */
[----:B------:R-:W-:Y:S02]  /*4de0*/  F2FP.F16.F32.PACK_AB R113, R115, R114 ;  /* 0x000000727371723e */ /* 0x000fe400000000ff */
[----:B------:R-:W-:Y:S01]  /*4df0*/  F2FP.F16.F32.PACK_AB R24, R25, R24 ;  /* 0x000000181918723e */ /* 0x000fe200000000ff */
[----:B------:R2:W-:Y:S01]  /*4e00*/  STSM.16.MT88.4 [R0+0x9000], R72 ;  /* 0x0090004800007844 */ /* 0x0005e20000004200 */
[----:B------:R-:W-:Y:S02]  /*4e10*/  F2FP.F16.F32.PACK_AB R114, R117, R116 ;  /* 0x000000747572723e */ /* 0x000fe400000000ff */
[----:B------:R-:W-:Y:S01]  /*4e20*/  F2FP.F16.F32.PACK_AB R115, R119, R118 ;  /* 0x000000767773723e */ /* 0x000fe200000000ff */
[----:B------:R2:W-:Y:S01]  /*4e30*/  STSM.16.MT88.4 [R0+0x9800], R80 ;  /* 0x0098005000007844 */ /* 0x0005e20000004200 */
[----:B------:R-:W-:-:S02]  /*4e40*/  F2FP.F16.F32.PACK_AB R25, R27, R26 ;  /* 0x0000001a1b19723e */ /* 0x000fc400000000ff */
[----:B------:R-:W-:Y:S01]  /*4e50*/  F2FP.F16.F32.PACK_AB R32, R33, R32 ;  /* 0x000000202120723e */ /* 0x000fe200000000ff */
[----:B------:R2:W-:Y:S01]  /*4e60*/  STSM.16.MT88.4 [R0+0xa000], R88 ;  /* 0x00a0005800007844 */ /* 0x0005e20000004200 */
        /* <DEDUP_REMOVED lines=11> */
[----:B------:R2:W-:Y:S01]  /*4f20*/  STSM.16.MT88.4 [R0], R24 ;  /* 0x0000001800007844 */ /* 0x0005e20000004200 */
[----:B------:R-:W-:Y:S02]  /*4f30*/  F2FP.F16.F32.PACK_AB R42, R45, R44 ;  /* 0x0000002c2d2a723e */ /* 0x000fe400000000ff */
[----:B------:R-:W-:Y:S01]  /*4f40*/  F2FP.F16.F32.PACK_AB R43, R47, R46 ;  /* 0x0000002e2f2b723e */ /* 0x000fe200000000ff */
[----:B------:R2:W-:Y:S01]  /*4f50*/  STSM.16.MT88.4 [R0+0x800], R32 ;  /* 0x0008002000007844 */ /* 0x0005e20000004200 */
[----:B------:R-:W-:-:S02]  /*4f60*/  F2FP.F16.F32.PACK_AB R49, R51, R50 ;  /* 0x000000323331723e */ /* 0x000fc400000000ff */
[----:B------:R-:W-:Y:S01]  /*4f70*/  F2FP.F16.F32.PACK_AB R56, R57, R56 ;  /* 0x000000383938723e */ /* 0x000fe200000000ff */
[----:B------:R2:W-:Y:S01]  /*4f80*/  STSM.16.MT88.4 [R0+0x1000], R40 ;  /* 0x0010002800007844 */ /* 0x0005e20000004200 */
[----:B------:R-:W-:Y:S02]  /*4f90*/  F2FP.F16.F32.PACK_AB R50, R53, R52 ;  /* 0x000000343532723e */ /* 0x000fe400000000ff */
[----:B------:R-:W-:Y:S02]  /*4fa0*/  F2FP.F16.F32.PACK_AB R51, R55, R54 ;  /* 0x000000363733723e */ /* 0x000fe400000000ff */
[----:B------:R-:W-:Y:S02]  /*4fb0*/  F2FP.F16.F32.PACK_AB R57, R59, R58 ;  /* 0x0000003a3b39723e */ /* 0x000fe400000000ff */
[----:B------:R-:W-:Y:S01]  /*4fc0*/  F2FP.F16.F32.PACK_AB R64, R65, R64 ;  /* 0x000000404140723e */ /* 0x000fe200000000ff */
[----:B------:R2:W-:Y:S01]  /*4fd0*/  STSM.16.MT88.4 [R0+0x1800], R48 ;  /* 0x0018003000007844 */ /* 0x0005e20000004200 */
[----:B------:R-:W-:-:S02]  /*4fe0*/  F2FP.F16.F32.PACK_AB R58, R61, R60 ;  /* 0x0000003c3d3a723e */ /* 0x000fc400000000ff */
[----:B------:R-:W-:Y:S02]  /*4ff0*/  F2FP.F16.F32.PACK_AB R59, R63, R62 ;  /* 0x0000003e3f3b723e */ /* 0x000fe400000000ff */
[----:B------:R-:W-:Y:S02]  /*5000*/  F2FP.F16.F32.PACK_AB R65, R67, R66 ;  /* 0x000000424341723e */ /* 0x000fe400000000ff */
[----:B------:R-:W-:Y:S01]  /*5010*/  F2FP.F16.F32.PACK_AB R66, R69, R68 ;  /* 0x000000444542723e */ /* 0x000fe200000000ff */
[----:B------:R2:W-:Y:S01]  /*5020*/  STSM.16.MT88.4 [R0+0x2000], R56 ;  /* 0x0020003800007844 */ /* 0x0005e20000004200 */
[----:B------:R-:W-:Y:S02]  /*5030*/  F2FP.F16.F32.PACK_AB R67, R71, R70 ;  /* 0x000000464743723e */ /* 0x000fe400000000ff */
[----:B-1----:R-:W-:-:S03]  /*5040*/  ISETP.NE.AND P0, PT, R2, 0xb, PT ;  /* 0x0000000b0200780c */ /* 0x002fc60003f05270 */
[----:B------:R2:W-:Y:S01]  /*5050*/  STSM.16.MT88.4 [R0+0x2800], R64 ;  /* 0x0028004000007844 */ /* 0x0005e20000004200 */
[----:B------:R-:W-:Y:S01]  /*5060*/  @!PT LDS RZ, [RZ] ;  /* 0x00000000fffff984 */ /* 0x000fe20000000800 */
[----:B------:R-:W-:Y:S01]  /*5070*/  @!PT LDS RZ, [RZ] ;  /* 0x00000000fffff984 */ /* 0x000fe20000000800 */
[----:B------:R-:W-:Y:S01]  /*5080*/  @!PT LDS RZ, [RZ] ;  /* 0x00000000fffff984 */ /* 0x000fe20000000800 */
[----:B------:R1:W-:Y:S06]  /*5090*/  MEMBAR.ALL.CTA ;  /* 0x0000000000007992 */ /* 0x0003ec0000008000 */
[----:B-1----:R-:W1:Y:S02]  /*50a0*/  FENCE.VIEW.ASYNC.S ;  /* 0x00000000000073c6 */ /* 0x002e640000000000 */
[----:B-1----:R-:W-:Y:S06]  /*50b0*/  BAR.ARV 0x1, 0x1a0 ;  /* 0x0046800000007b1d */ /* 0x002fec0000002000 */
[----:B------:R-:W-:Y:S05]  /*50c0*/  @P0 BRA `(.L_x_1191) ;  /* 0x0000000000b00947 */ /* 0x000fea0003800000 */
[----:B------:R-:W-:Y:S01]  /*50d0*/  BAR.SYNC.DEFER_BLOCKING 0x1, 0x1a0 ;  /* 0x0046800000007b1d */ /* 0x000fe20000010000 */
[----:B------:R-:W-:-:S05]  /*50e0*/  ELECT P0, URZ, PT ;  /* 0x00000000003f782f */ /* 0x000fca0003800000 */
[----:B------:R-:W-:Y:S08]  /*50f0*/  BSSY B0, `(.L_x_1191) ;  /* 0x0000029000007945 */ /* 0x000ff00003800000 */
[----:B------:R-:W-:Y:S05]  /*5100*/  @!P0 BRA `(.L_x_1192) ;  /* 0x00000000009c8947 */ /* 0x000fea0003800000 */
[----:B------:R-:W1:Y:S01]  /*5110*/  S2UR UR10, SR_CTAID.X ;  /* 0x00000000000a79c3 */ /* 0x000e620000002500 */
[----:B------:R-:W-:Y:S01]  /*5120*/  ULDC.64 UR6, c[0x0][0x198] ;  /* 0x0000660000067ab9 */ /* 0x000fe20000000a00 */
[----:B------:R-:W-:Y:S02]  /*5130*/  UIADD3 UR8, UR37, 0x9000, URZ ;  /* 0x0000900025087890 */ /* 0x000fe4000fffe03f */
[----:B------:R-:W-:Y:S02]  /*5140*/  UIADD3 UR4, UP0, UR6, 0x770, URZ ;  /* 0x0000077006047890 */ /* 0x000fe4000ff1e03f */
[----:B------:R-:W-:Y:S02]  /*5150*/  UIADD3 UR40, UR37, 0xc000, URZ ;  /* 0x0000c00025287890 */ /* 0x000fe4000fffe03f */
[----:B------:R-:W3:Y:S01]  /*5160*/  S2UR UR11, SR_CTAID.Y ;  /* 0x00000000000b79c3 */ /* 0x000ee20000002600 */
[----:B------:R-:W-:Y:S02]  /*5170*/  UIADD3.X UR5, URZ, UR7, URZ, UP0, !UPT ;  /* 0x000000073f057290 */ /* 0x000fe400087fe43f */
[----:B------:R-:W-:-:S02]  /*5180*/  UIADD3 UR6, UP0, UR6, 0x670, URZ ;  /* 0x0000067006067890 */ /* 0x000fc4000ff1e03f */
[----:B------:R-:W-:Y:S02]  /*5190*/  UIADD3 UR32, UR37, 0xf000, URZ ;  /* 0x0000f00025207890 */ /* 0x000fe4000fffe03f */
[----:B------:R-:W-:Y:S01]  /*51a0*/  UIADD3.X UR7, URZ, UR7, URZ, UP0, !UPT ;  /* 0x000000073f077290 */ /* 0x000fe200087fe43f */
[----:B------:R-:W4:Y:S01]  /*51b0*/  S2UR UR12, SR_CTAID.Z ;  /* 0x00000000000c79c3 */ /* 0x000f220000002700 */
[----:B------:R-:W-:Y:S02]  /*51c0*/  UIADD3 UR24, UR37, 0x3000, URZ ;  /* 0x0000300025187890 */ /* 0x000fe4000fffe03f */
[----:B------:R-:W-:Y:S01]  /*51d0*/  UIADD3 UR16, UR37, 0x6000, URZ ;  /* 0x0000600025107890 */ /* 0x000fe2000fffe03f */
[----:B------:R-:W-:Y:S01]  /*51e0*/  UMOV UR9, URZ ;  /* 0x0000003f00097c82 */ /* 0x000fe20008000000 */
[----:B------:R-:W-:Y:S01]  /*51f0*/  UMOV UR41, 0x40 ;  /* 0x0000004000297882 */ /* 0x000fe20000000000 */
[----:B------:R-:W-:Y:S01]  /*5200*/  UMOV UR33, 0x80 ;  /* 0x0000008000217882 */ /* 0x000fe20000000000 */
[----:B-1----:R-:W-:Y:S01]  /*5210*/  UIMAD UR10, UR10, 0x60, URZ ;  /* 0x000000600a0a78a4 */ /* 0x002fe2000f8e023f */
[----:B------:R-:W-:Y:S01]  /*5220*/  UMOV UR25, 0x40 ;  /* 0x0000004000197882 */ /* 0x000fe20000000000 */
[----:B------:R-:W-:-:S05]  /*5230*/  UMOV UR17, 0x80 ;  /* 0x0000008000117882 */ /* 0x000fca0000000000 */
[----:B------:R-:W-:Y:S01]  /*5240*/  UMOV UR42, UR10 ;  /* 0x0000000a002a7c82 */ /* 0x000fe20008000000 */
[----:B---3--:R-:W-:Y:S01]  /*5250*/  UMOV UR43, UR11 ;  /* 0x0000000b002b7c82 */ /* 0x008fe20008000000 */
[----:B------:R-:W-:Y:S01]  /*5260*/  UMOV UR35, UR11 ;  /* 0x0000000b00237c82 */ /* 0x000fe20008000000 */
[----:B------:R-:W-:Y:S01]  /*5270*/  UMOV UR34, UR10 ;  /* 0x0000000a00227c82 */ /* 0x000fe20008000000 */
[----:B------:R-:W-:Y:S01]  /*5280*/  UMOV UR27, UR11 ;  /* 0x0000000b001b7c82 */ /* 0x000fe20008000000 */
[----:B------:R-:W-:Y:S01]  /*5290*/  UMOV UR26, UR10 ;  /* 0x0000000a001a7c82 */ /* 0x000fe20008000000 */
[----:B------:R-:W-:Y:S01]  /*52a0*/  UMOV UR19, UR11 ;  /* 0x0000000b00137c82 */ /* 0x000fe20008000000 */
[----:B------:R-:W-:Y:S01]  /*52b0*/  UMOV UR18, UR10 ;  /* 0x0000000a00127c82 */ /* 0x000fe20008000000 */
[----:B----4-:R-:W-:Y:S01]  /*52c0*/  UMOV UR44, UR12 ;  /* 0x0000000c002c7c82 */ /* 0x010fe20008000000 */
        /* <DEDUP_REMOVED lines=10> */
[----:B---3--:R0:W-:Y:S02]  /*5370*/  UTMACMDFLUSH ;  /* 0x00000000000079b7 */ /* 0x0081e40000000000 */
.L_x_1192:
[----:B------:R-:W-:Y:S05]  /*5380*/  BSYNC B0 ;  /* 0x0000000000007941 */ /* 0x000fea0003800000 */
.L_x_1191:
[----:B------:R-:W-:-:S04]  /*5390*/  DEPBAR.LE SB0, 0x0 ;  /* 0x000080000000791a */ /* 0x000fc80000000000 */
[----:B------:R-:W-:Y:S05]  /*53a0*/  EXIT ;  /* 0x000000000000794d */ /* 0x000fea0003800000 */
.L_x_1186:
[----:B------:R-:W1:Y:S01]  /*53b0*/  S2R R0, SR_TID.X ;  /* 0x0000000000007919 */ /* 0x000e620000002100 */
[----:B------:R-:W2:Y:S01]  /*53c0*/  S2UR UR11, SR_CTAID.Y ;  /* 0x00000000000b79c3 */ /* 0x000ea20000002600 */
[----:B------:R-:W-:Y:S01]  /*53d0*/  ULDC.64 UR4, c[0x0][0x208] ;  /* 0x0000820000047ab9 */ /* 0x000fe20000000a00 */
[----:B------:R-:W-:Y:S01]  /*53e0*/  BSSY B0, `(.L_x_1193) ;  /* 0x0000032000007945 */ /* 0x000fe20003800000 */
[----:B------:R-:W3:Y:S05]  /*53f0*/  S2R R11, SR_CTAID.X ;  /* 0x00000000000b7919 */ /* 0x000eea0000002500 */
[----:B------:R-:W4:Y:S08]  /*5400*/  LDC.64 R2, c[0x0][0x820] ;  /* 0x00020800ff027b82 */ /* 0x000f300000000a00 */
[----:B------:R-:W3:Y:S08]  /*5410*/  LDC.64 R18, c[0x0][0x808] ;  /* 0x00020200ff127b82 */ /* 0x000ef00000000a00 */
[----:B------:R-:W5:Y:S01]  /*5420*/  S2UR UR10, SR_CTAID.Z ;  /* 0x00000000000a79c3 */ /* 0x000f620000002700 */
[----:B--2---:R-:W-:Y:S01]  /*5430*/  USHF.R.S32.HI UR7, URZ, 0x1f, UR11 ;  /* 0x0000001f3f077899 */ /* 0x004fe2000801140b */
[----:B-1----:R-:W-:-:S06]  /*5440*/  VIADD R7, R0, 0xffffff80 ;  /* 0xffffff8000077836 */ /* 0x002fcc0000000000 */
[----:B------:R-:W1:Y:S01]  /*5450*/  LDC.64 R12, c[0x0][0x828] ;  /* 0x00020a00ff0c7b82 */ /* 0x000e620000000a00 */
[----:B----4-:R-:W-:Y:S02]  /*5460*/  IMAD R0, R2, UR7, RZ ;  /* 0x0000000702007c24 */ /* 0x010fe4000f8e02ff */
[----:B------:R-:W-:-:S05]  /*5470*/  IMAD.HI R4, R7, 0x2aaaaaab, RZ ;  /* 0x2aaaaaab07047827 */ /* 0x000fca00078e02ff */
[----:B------:R-:W-:Y:S01]  /*5480*/  SHF.R.U32.HI R5, RZ, 0x1f, R4 ;  /* 0x0000001fff057819 */ /* 0x000fe20000011604 */
[----:B---3--:R-:W-:Y:S01]  /*5490*/  IMAD R15, R11, -0x60, R18 ;  /* 0xffffffa00b0f7824 */ /* 0x008fe200078e0212 */
[----:B------:R-:W2:Y:S02]  /*54a0*/  LDC.64 R20, c[0x0][0x850] ;  /* 0x00021400ff147b82 */ /* 0x000ea40000000a00 */
[----:B------:R-:W-:Y:S01]  /*54b0*/  LEA.HI.SX32 R4, R4, R5, 0x1e ;  /* 0x0000000504047211 */ /* 0x000fe200078ff2ff */
[----:B------:R-:W-:-:S03]  /*54c0*/  IMAD R5, R3, UR11, R0 ;  /* 0x0000000b03057c24 */ /* 0x000fc6000f8e0200 */
[CC--:B------:R-:W-:Y:S01]  /*54d0*/  ISETP.GE.AND P3, PT, R4.reuse, R15.reuse, PT ;  /* 0x0000000f0400720c */ /* 0x0c0fe20003f66270 */
[C---:B------:R-:W-:Y:S01]  /*54e0*/  IMAD R6, R4.reuse, -0x18, R7 ;  /* 0xffffffe804067824 */ /* 0x040fe200078e0207 */
[----:B------:R-:W3:Y:S01]  /*54f0*/  LDC.64 R22, c[0x0][0x858] ;  /* 0x00021600ff167b82 */ /* 0x000ee20000000a00 */
[----:B------:R-:W-:Y:S01]  /*5500*/  VIADD R0, R4, 0x10 ;  /* 0x0000001004007836 */ /* 0x000fe20000000000 */
[----:B-----5:R-:W-:Y:S01]  /*5510*/  USHF.R.S32.HI UR6, URZ, 0x1f, UR10 ;  /* 0x0000001f3f067899 */ /* 0x020fe2000801140a */
[----:B------:R-:W-:Y:S02]  /*5520*/  IMAD.SHL.U32 R6, R6, 0x8, RZ ;  /* 0x0000000806067824 */ /* 0x000fe400078e00ff */
[----:B------:R-:W-:Y:S01]  /*5530*/  VIADD R8, R4, 0x30 ;  /* 0x0000003004087836 */ /* 0x000fe20000000000 */
[----:B------:R-:W-:Y:S01]  /*5540*/  ISETP.GE.AND P4, PT, R0, R15, PT ;  /* 0x0000000f0000720c */ /* 0x000fe20003f86270 */
[C---:B------:R-:W-:Y:S01]  /*5550*/  VIADD R0, R4.reuse, 0x20 ;  /* 0x0000002004007836 */ /* 0x040fe20000000000 */
[----:B------:R-:W-:Y:S01]  /*5560*/  SHF.R.S32.HI R7, RZ, 0x1f, R6 ;  /* 0x0000001fff077819 */ /* 0x000fe20000011406 */
[----:B------:R-:W-:Y:S01]  /*5570*/  VIADD R10, R4, 0x40 ;  /* 0x00000040040a7836 */ /* 0x000fe20000000000 */
[----:B------:R-:W-:-:S02]  /*5580*/  ISETP.GE.OR P6, PT, R6, R19, P3 ;  /* 0x000000130600720c */ /* 0x000fc40001fc6670 */
[-C--:B------:R-:W-:Y:S01]  /*5590*/  ISETP.GE.AND P5, PT, R0, R15.reuse, PT ;  /* 0x0000000f0000720c */ /* 0x080fe20003fa6270 */
[----:B------:R-:W-:Y:S01]  /*55a0*/  IMAD.WIDE.U32 R2, R2, UR11, R6 ;  /* 0x0000000b02027c25 */ /* 0x000fe2000f8e0006 */
[-C--:B------:R-:W-:Y:S02]  /*55b0*/  ISETP.GE.AND P0, PT, R8, R15.reuse, PT ;  /* 0x0000000f0800720c */ /* 0x080fe40003f06270 */
[----:B------:R-:W-:Y:S01]  /*55c0*/  ISETP.GE.AND P1, PT, R10, R15, PT ;  /* 0x0000000f0a00720c */ /* 0x000fe20003f26270 */
[----:B------:R-:W-:Y:S01]  /*55d0*/  IMAD.IADD R3, R3, 0x1, R5 ;  /* 0x0000000103037824 */ /* 0x000fe200078e0205 */
[----:B------:R-:W-:Y:S01]  /*55e0*/  SHF.R.S32.HI R5, RZ, 0x1f, R4 ;  /* 0x0000001fff057819 */ /* 0x000fe20000011404 */
[----:B-1----:R-:W-:Y:S01]  /*55f0*/  IMAD R0, R12, UR6, RZ ;  /* 0x000000060c007c24 */ /* 0x002fe2000f8e02ff */
[----:B------:R-:W-:Y:S01]  /*5600*/  ISETP.GE.OR P2, PT, R6, R19, P4 ;  /* 0x000000130600720c */ /* 0x000fe20002746670 */
[----:B------:R-:W-:-:S04]  /*5610*/  IMAD.WIDE.U32 R8, R12, UR10, R2 ;  /* 0x0000000a0c087c25 */ /* 0x000fc8000f8e0002 */
[----:B------:R-:W-:Y:S02]  /*5620*/  IMAD R13, R13, UR10, R0 ;  /* 0x0000000a0d0d7c24 */ /* 0x000fe4000f8e0200 */
        /* <DEDUP_REMOVED lines=13> */
.L_x_1194:
[----:B------:R-:W-:Y:S05]  /*5700*/  BSYNC B0 ;  /* 0x0000000000007941 */ /* 0x000fea0003800000 */
.L_x_1193:
[----:B------:R-:W-:Y:S01]  /*5710*/  BSSY B0, `(.L_x_1195) ;  /* 0x0000010000007945 */ /* 0x000fe20003800000 */
[----:B------:R-:W-:-:S03]  /*5720*/  ISETP.GE.OR P6, PT, R6, R19, P5 ;  /* 0x000000130600720c */ /* 0x000fc60002fc6670 */
[----:B------:R-:W-:Y:S10]  /*5730*/  @P2 BRA `(.L_x_1196) ;  /* 0x0000000000342947 */ /* 0x000ff40003800000 */
        /* <DEDUP_REMOVED lines=13> */
.L_x_1196:
[----:B------:R-:W-:Y:S05]  /*5810*/  BSYNC B0 ;  /* 0x0000000000007941 */ /* 0x000fea0003800000 */
.L_x_1195:
[----:B------:R-:W-:Y:S01]  /*5820*/  BSSY B0, `(.L_x_1197) ;  /* 0x0000010000007945 */ /* 0x000fe20003800000 */
[----:B------:R-:W-:-:S03]  /*5830*/  ISETP.GE.OR P2, PT, R6, R19, P0 ;  /* 0x000000130600720c */ /* 0x000fc60000746670 */
[----:B------:R-:W-:Y:S10]  /*5840*/  @P6 BRA `(.L_x_1198) ;  /* 0x0000000000346947 */ /* 0x000ff40003800000 */
[----:B-1--4-:R-:W-:Y:S01]  /*5850*/  IADD3 R17, P6, R2, 0x20, RZ ;  /* 0x0000002002117810 */ /* 0x012fe20007fde0ff */
        /* <DEDUP_REMOVED lines=12> */
.L_x_1198:
[----:B------:R-:W-:Y:S05]  /*5920*/  BSYNC B0 ;  /* 0x0000000000007941 */ /* 0x000fea0003800000 */
.L_x_1197:
[----:B------:R-:W-:Y:S01]  /*5930*/  BSSY B0, `(.L_x_1199) ;  /* 0x0000011000007945 */ /* 0x000fe20003800000 */
[----:B------:R-:W-:Y:S01]  /*5940*/  ISETP.GE.OR P6, PT, R6, R19, P1 ;  /* 0x000000130600720c */ /* 0x000fe20000fc6670 */
[----:B------:R-:W-:Y:S02]  /*5950*/  VIADD R0, R4, 0x50 ;  /* 0x0000005004007836 */ /* 0x000fe40000000000 */
[----:B------:R-:W-:Y:S10]  /*5960*/  @P2 BRA `(.L_x_1200) ;  /* 0x0000000000342947 */ /* 0x000ff40003800000 */
        /* <DEDUP_REMOVED lines=12> */
[----:B------:R1:W-:Y:S02]  /*5a30*/  STG.E.128 desc[UR4][R10.64], RZ ;  /* 0x000000ff0a007986 */ /* 0x0003e4000c101d04 */
.L_x_1200:
[----:B------:R-:W-:Y:S05]  /*5a40*/  BSYNC B0 ;  /* 0x0000000000007941 */ /* 0x000fea0003800000 */
.L_x_1199:
[----:B------:R-:W-:Y:S01]  /*5a50*/  BSSY B0, `(.L_x_1201) ;  /* 0x0000011000007945 */ /* 0x000fe20003800000 */
[----:B------:R-:W-:Y:S01]  /*5a60*/  ISETP.GE.AND P2, PT, R0, R15, PT ;  /* 0x0000000f0000720c */ /* 0x000fe20003f46270 */
[----:B-12---:R-:W-:Y:S02]  /*5a70*/  IMAD R10, R20, UR7, RZ ;  /* 0x00000007140a7c24 */ /* 0x006fe4000f8e02ff */
        /* <DEDUP_REMOVED lines=14> */
.L_x_1202:
[----:B------:R-:W-:Y:S05]  /*5b60*/  BSYNC B0 ;  /* 0x0000000000007941 */ /* 0x000fea0003800000 */
.L_x_1201:
[----:B------:R-:W-:Y:S01]  /*5b70*/  ISETP.GE.OR P6, PT, R6, R19, P2 ;  /* 0x000000130600720c */ /* 0x000fe200017c6670 */
[----:B------:R-:W-:Y:S01]  /*5b80*/  IMAD R11, R21, UR11, R10 ;  /* 0x0000000b150b7c24 */ /* 0x000fe2000f8e020a */
[----:B------:R-:W-:Y:S01]  /*5b90*/  ULDC UR8, c[0x0][0x83c] ;  /* 0x00020f0000087ab9 */ /* 0x000fe20000000800 */
[----:B------:R-:W-:Y:S01]  /*5ba0*/  IMAD.WIDE.U32 R4, R20, UR11, R6 ;  /* 0x0000000b14047c25 */ /* 0x000fe2000f8e0006 */
[----:B------:R-:W-:Y:S01]  /*5bb0*/  BSSY B0, `(.L_x_1203) ;  /* 0x0000019000007945 */ /* 0x000fe20003800000 */
[C---:B------:R-:W-:Y:S02]  /*5bc0*/  ISETP.GE.OR P3, PT, R6.reuse, UR8, P3 ;  /* 0x0000000806007c0c */ /* 0x040fe40009f66670 */
[----:B------:R-:W-:Y:S01]  /*5bd0*/  IMAD.IADD R5, R5, 0x1, R11 ;  /* 0x0000000105057824 */ /* 0x000fe200078e020b */
[----:B------:R-:W-:Y:S01]  /*5be0*/  ISETP.GE.OR P4, PT, R6, UR8, P4 ;  /* 0x0000000806007c0c */ /* 0x000fe2000a786670 */
[----:B---3--:R-:W-:Y:S01]  /*5bf0*/  IMAD R0, R22, UR6, RZ ;  /* 0x0000000616007c24 */ /* 0x008fe2000f8e02ff */
[----:B------:R-:W-:-:S02]  /*5c00*/  ISETP.GE.OR P5, PT, R6, UR8, P5 ;  /* 0x0000000806007c0c */ /* 0x000fc4000afa6670 */
[C---:B------:R-:W-:Y:S01]  /*5c10*/  ISETP.GE.OR P0, PT, R6.reuse, UR8, P0 ;  /* 0x0000000806007c0c */ /* 0x040fe20008706670 */
[----:B------:R-:W-:Y:S01]  /*5c20*/  IMAD R11, R23, UR10, R0 ;  /* 0x0000000a170b7c24 */ /* 0x000fe2000f8e0200 */
[C---:B------:R-:W-:Y:S02]  /*5c30*/  ISETP.GE.OR P1, PT, R6.reuse, UR8, P1 ;  /* 0x0000000806007c0c */ /* 0x040fe40008f26670 */
[----:B------:R-:W-:Y:S01]  /*5c40*/  ISETP.GE.OR P2, PT, R6, UR8, P2 ;  /* 0x0000000806007c0c */ /* 0x000fe20009746670 */
[----:B------:R-:W-:Y:S01]  /*5c50*/  IMAD.WIDE.U32 R6, R22, UR10, R4 ;  /* 0x0000000a16067c25 */ /* 0x000fe2000f8e0004 */
[----:B------:R-:W-:Y:S11]  /*5c60*/  @P6 BRA `(.L_x_1204) ;  /* 0x0000000000346947 */ /* 0x000ff60003800000 */
        /* <DEDUP_REMOVED lines=13> */
.L_x_1204:
[----:B------:R-:W-:Y:S05]  /*5d40*/  BSYNC B0 ;  /* 0x0000000000007941 */ /* 0x000fea0003800000 */
.L_x_1203:
[----:B------:R-:W-:Y:S01]  /*5d50*/  BSSY B0, `(.L_x_1205) ;  /* 0x000000d000007945 */ /* 0x000fe20003800000 */
[----:B--2---:R-:W-:-:S03]  /*5d60*/  IMAD.IADD R9, R7, 0x1, R11 ;  /* 0x0000000107097824 */ /* 0x004fc600078e020b */
[----:B------:R-:W-:Y:S05]  /*5d70*/  @P3 BRA `(.L_x_1206) ;  /* 0x0000000000283947 */ /* 0x000fea0003800000 */
        /* <DEDUP_REMOVED lines=10> */
.L_x_1206:
[----:B------:R-:W-:Y:S05]  /*5e20*/  BSYNC B0 ;  /* 0x0000000000007941 */ /* 0x000fea0003800000 */
.L_x_1205:
[----:B------:R-:W-:Y:S04]  /*5e30*/  BSSY B0, `(.L_x_1207) ;  /* 0x000000f000007945 */ /* 0x000fe80003800000 */
[----:B------:R-:W-:Y:S05]  /*5e40*/  @P4 BRA `(.L_x_1208) ;  /* 0x0000000000344947 */ /* 0x000fea0003800000 */
[----:B--2---:R-:W-:Y:S01]  /*5e50*/  IADD3 R11, P3, R2, 0x10, RZ ;  /* 0x00000010020b7810 */ /* 0x004fe20007f7e0ff */
        /* <DEDUP_REMOVED lines=12> */
.L_x_1208:
[----:B------:R-:W-:Y:S05]  /*5f20*/  BSYNC B0 ;  /* 0x0000000000007941 */ /* 0x000fea0003800000 */
.L_x_1207:
[----:B------:R-:W-:Y:S04]  /*5f30*/  BSSY B0, `(.L_x_1209) ;  /* 0x000000f000007945 */ /* 0x000fe80003800000 */
[----:B------:R-:W-:Y:S05]  /*5f40*/  @P5 BRA `(.L_x_1210) ;  /* 0x0000000000345947 */ /* 0x000fea0003800000 */
[----:B--23--:R-:W-:Y:S01]  /*5f50*/  IADD3 R11, P3, R2, 0x20, RZ ;  /* 0x00000020020b7810 */ /* 0x00cfe20007f7e0ff */
        /* <DEDUP_REMOVED lines=12> */
.L_x_1210:
[----:B------:R-:W-:Y:S05]  /*6020*/  BSYNC B0 ;  /* 0x0000000000007941 */ /* 0x000fea0003800000 */
.L_x_1209:
        /* <DEDUP_REMOVED lines=15> */
.L_x_1212:
[----:B------:R-:W-:Y:S05]  /*6120*/  BSYNC B0 ;  /* 0x0000000000007941 */ /* 0x000fea0003800000 */
.L_x_1211:
        /* <DEDUP_REMOVED lines=15> */
.L_x_1214:
[----:B------:R-:W-:Y:S05]  /*6220*/  BSYNC B0 ;  /* 0x0000000000007941 */ /* 0x000fea0003800000 */
.L_x_1213:
[----:B------:R-:W-:Y:S04]  /*6230*/  BSSY B0, `(.L_x_1215) ;  /* 0x000000f000007945 */ /* 0x000fe80003800000 */
        /* <DEDUP_REMOVED lines=14> */
.L_x_1216:
[----:B------:R-:W-:Y:S05]  /*6320*/  BSYNC B0 ;  /* 0x0000000000007941 */ /* 0x000fea0003800000 */
.L_x_1215:
[----:B------:R-:W-:Y:S05]  /*6330*/  EXIT ;  /* 0x000000000000794d */ /* 0x000fea0003800000 */
.L_x_1156:
[----:B------:R-:W-:-:S08]  /*6340*/  NOP ;  /* 0x0000000000007918 */ /* 0x000fd00000000000 */
[----:B------:R-:W1:-:S00]  /*6350*/  USETMAXREG.DEALLOC.CTAPOOL 0x20 ;  /* 0x00000020000079c8 */ /* 0x000e4000080e0500 */
[----:B-1----:R-:W-:Y:S01]  /*6360*/  LOP3.LUT R0, R0, 0x3, RZ, 0xc0, !PT ;  /* 0x0000000300007812 */ /* 0x002fe200078ec0ff */
[----:B------:R-:W-:Y:S01]  /*6370*/  BSSY B0, `(.L_x_1217) ;  /* 0x0000365000007945 */ /* 0x000fe20003800000 */
[----:B------:R-:W-:-:S04]  /*6380*/  IMAD.MOV.U32 R18, RZ, RZ, RZ ;  /* 0x000000ffff127224 */ /* 0x000fc800078e00ff */
        /* <DEDUP_REMOVED lines=8> */
[----:B------:R-:W1:Y:S01]  /*6410*/  S2UR UR9, SR_CTAID.X ;  /* 0x00000000000979c3 */ /* 0x000e620000002500 */
[----:B------:R-:W-:Y:S01]  /*6420*/  ULDC UR4, c[0x0][0x280] ;  /* 0x0000a00000047ab9 */ /* 0x000fe20000000800 */
[----:B------:R-:W-:Y:S01]  /*6430*/  ULDC UR6, c[0x0][0x290] ;  /* 0x0000a40000067ab9 */ /* 0x000fe20000000800 */
[----:B------:R-:W-:-:S05]  /*6440*/  ULDC UR7, c[0x0][0x74c] ;  /* 0x0001d30000077ab9 */ /* 0x000fca0000000800 */
[----:B------:R-:W2:Y:S01]  /*6450*/  S2UR UR13, SR_CTAID.Y ;  /* 0x00000000000d79c3 */ /* 0x000ea20000002600 */
[----:B-1----:R-:W-:Y:S02]  /*6460*/  UIMAD UR5, UR9, 0x60, UR4 ;  /* 0x00000060090578a4 */ /* 0x002fe4000f8e0204 */
[----:B------:R-:W-:Y:S02]  /*6470*/  ISETP.LE.AND P0, PT, RZ, UR9, PT ;  /* 0x00000009ff007c0c */ /* 0x000fe4000bf03270 */
[----:B------:R-:W-:-:S04]  /*6480*/  UIADD3 UR5, -UR7, UR5, -UR6 ;  /* 0x0000000507057290 */ /* 0x000fc8000fffe906 */
[----:B------:R-:W-:-:S04]  /*6490*/  USHF.R.S32.HI UR6, URZ, 0x1f, UR5 ;  /* 0x0000001f3f067899 */ /* 0x000fc80008011405 */
[----:B------:R-:W-:-:S04]  /*64a0*/  ULEA.HI UR6, UR6, UR5, URZ, 0x6 ;  /* 0x0000000506067291 */ /* 0x000fc8000f8f303f */
[----:B------:R-:W-:Y:S02]  /*64b0*/  USHF.R.S32.HI UR5, URZ, 0x6, UR6 ;  /* 0x000000063f057899 */ /* 0x000fe40008011406 */
[----:B------:R-:W-:Y:S02]  /*64c0*/  UIADD3 UR6, UR4, 0x3f, URZ ;  /* 0x0000003f04067890 */ /* 0x000fe4000fffe03f */
[----:B------:R-:W-:Y:S02]  /*64d0*/  UISETP.LT.AND UP0, UPT, URZ, UR5, UPT ;  /* 0x000000053f00728c */ /* 0x000fe4000bf01270 */
[----:B------:R-:W-:Y:S02]  /*64e0*/  USHF.R.S32.HI UR7, URZ, 0x1f, UR6 ;  /* 0x0000001f3f077899 */ /* 0x000fe40008011406 */
[----:B------:R-:W-:Y:S02]  /*64f0*/  USEL UR5, URZ, UR5, !UP0 ;  /* 0x000000053f057287 */ /* 0x000fe4000c000000 */
[----:B------:R-:W-:-:S04]  /*6500*/  ULEA.HI UR7, UR7, UR6, URZ, 0x6 ;  /* 0x0000000607077291 */ /* 0x000fc8000f8f303f */
[----:B------:R-:W-:Y:S01]  /*6510*/  USHF.R.S32.HI UR8, URZ, 0x6, UR7 ;  /* 0x000000063f087899 */ /* 0x000fe20008011407 */
[----:B--2---:R-:W-:Y:S11]  /*6520*/  @!P0 BRA `(.L_x_1220) ;  /* 0x0000000000288947 */ /* 0x004ff60003800000 */
        /* <DEDUP_REMOVED lines=10> */
.L_x_1220:
[----:B------:R-:W-:Y:S02]  /*65d0*/  UISETP.GT.AND UP0, UPT, UR8, UR5, UPT ;  /* 0x000000050800728c */ /* 0x000fe4000bf04270 */
[----:B------:R-:W-:Y:S02]  /*65e0*/  USHF.R.S32.HI UR14, URZ, 0x1f, UR12 ;  /* 0x0000001f3f0e7899 */ /* 0x000fe4000801140c */
[----:B------:R-:W-:Y:S02]  /*65f0*/  USHF.R.S32.HI UR9, URZ, 0x1f, UR13 ;  /* 0x0000001f3f097899 */ /* 0x000fe4000801140d */
[----:B------:R-:W-:-:S13]  /*6600*/  PLOP3.LUT P0, PT, PT, PT, UP0, 0x80, 0x0 ;  /* 0x000000000000781c */ /* 0x000fda0003f0f008 */
[----:B------:R-:W-:Y:S05]  /*6610*/  @!P0 BRA `(.L_x_1219) ;  /* 0x0000003000e88947 */ /* 0x000fea0003800000 */
[----:B------:R-:W-:Y:S01]  /*6620*/  UIADD3 UR4, -UR5, UR8, URZ ;  /* 0x0000000805047290 */ /* 0x000fe2000fffe13f */
[----:B------:R-:W-:Y:S01]  /*6630*/  ULDC.64 UR10, c[0x0][0x2d8] ;  /* 0x0000b600000a7ab9 */ /* 0x000fe20000000a00 */
[----:B------:R-:W-:Y:S02]  /*6640*/  ELECT P0, URZ, PT ;  /* 0x00000000003f782f */ /* 0x000fe40003800000 */
[----:B------:R-:W-:Y:S02]  /*6650*/  ULOP3.LUT UR4, UR4, 0x1, URZ, 0xc0, !UPT ;  /* 0x0000000104047892 */ /* 0x000fe4000f8ec03f */
[----:B------:R-:W-:Y:S02]  /*6660*/  UIMAD UR9, UR9, UR10, URZ ;  /* 0x0000000a090972a4 */ /* 0x000fe4000f8e023f */
[----:B------:R-:W-:Y:S02]  /*6670*/  UISETP.NE.U32.AND UP0, UPT, UR4, 0x1, UPT ;  /* 0x000000010400788c */ /* 0x000fe4000bf05070 */
[----:B------:R-:W-:-:S02]  /*6680*/  UIMAD.WIDE.U32 UR6, UR13, UR10, URZ ;  /* 0x0000000a0d0672a5 */ /* 0x000fc4000f8e003f */
[----:B------:R-:W-:Y:S02]  /*6690*/  UIMAD UR9, UR13, UR11, UR9 ;  /* 0x0000000b0d0972a4 */ /* 0x000fe4000f8e0209 */
[----:B------:R-:W-:Y:S01]  /*66a0*/  PLOP3.LUT P1, PT, PT, PT, UP0, 0x80, 0x0 ;  /* 0x000000000000781c */ /* 0x000fe20003f2f008 */
[----:B------:R-:W-:Y:S01]  /*66b0*/  ULDC.64 UR10, c[0x0][0x2e0] ;  /* 0x0000b800000a7ab9 */ /* 0x000fe20000000a00 */
[----:B------:R-:W-:Y:S02]  /*66c0*/  UIADD3 UR7, UR7, UR9, URZ ;  /* 0x0000000907077290 */ /* 0x000fe4000fffe03f */
[----:B------:R-:W-:Y:S02]  /*66d0*/  UIMAD UR9, UR14, UR10, URZ ;  /* 0x0000000a0e0972a4 */ /* 0x000fe4000f8e023f */
[----:B------:R-:W-:Y:S02]  /*66e0*/  UIMAD.WIDE.U32 UR6, UR12, UR10, UR6 ;  /* 0x0000000a0c0672a5 */ /* 0x000fe4000f8e0006 */
[----:B------:R-:W-:-:S04]  /*66f0*/  UIMAD UR9, UR12, UR11, UR9 ;  /* 0x0000000b0c0972a4 */ /* 0x000fc8000f8e0209 */
[----:B------:R-:W-:Y:S01]  /*6700*/  UIADD3 UR9, UR7, UR9, URZ ;  /* 0x0000000907097290 */ /* 0x000fe2000fffe03f */
[----:B------:R-:W-:Y:S11]  /*6710*/  @P1 BRA `(.L_x_1221) ;  /* 0x00000004001c1947 */ /* 0x000ff60003800000 */
[----:B------:R-:W-:Y:S01]  /*6720*/  UIMAD UR14, UR5, 0x3000, URZ ;  /* 0x00003000050e78a4 */ /* 0x000fe2000f8e023f */
        /* <DEDUP_REMOVED lines=9> */
[----:B------:R-:W-:Y:S01]  /*67c0*/  UMOV UR16, 0x0 ;  /* 0x0000000000107882 */ /* 0x000fe20000000000 */
[----:B------:R-:W-:Y:S02]  /*67d0*/  UMOV UR17, 0x14f00000 ;  /* 0x14f0000000117882 */ /* 0x000fe40000000000 */
[----:B------:R-:W-:-:S02]  /*67e0*/  ULEA.HI.X UR11, UR13, UR11, UR15, 0x2, UP0 ;  /* 0x0000000b0d0b7291 */ /* 0x000fc400080f140f */
[----:B-1----:R-:W-:-:S03]  /*67f0*/  ULEA UR4, UR12, UR4, 0x18 ;  /* 0x000000040c047291 */ /* 0x002fc6000f8ec03f */
[----:B------:R-:W-:Y:S01]  /*6800*/  UMOV UR12, 0x400 ;  /* 0x00000400000c7882 */ /* 0x000fe20000000000 */
[----:B------:R-:W-:-:S09]  /*6810*/  UIADD3 UR4, UR4, 0x12000, URZ ;  /* 0x0001200004047890 */ /* 0x000fd2000fffe03f */
[----:B------:R1:W-:Y:S02]  /*6820*/  UBLKRED.G.S.ADD.F32.RN [UR10], [UR4], UR12, desc[UR16] ;  /* 0x0000100a040073bb */ /* 0x0003e400080a140c */
[----:B-1----:R0:W-:Y:S02]  /*6830*/  UTMACMDFLUSH ;  /* 0x00000000000079b7 */ /* 0x0021e40000000000 */
.L_x_1223:
[----:B------:R-:W-:Y:S05]  /*6840*/  BSYNC B1 ;  /* 0x0000000000017941 */ /* 0x000fea0003800000 */
.L_x_1222:
        /* <DEDUP_REMOVED lines=9> */
[----:B------:R-:W-:Y:S02]  /*68e0*/  UMOV UR17, 0x14f00000 ;  /* 0x14f0000000117882 */ /* 0x000fe40000000000 */
[----:B------:R-:W-:Y:S02]  /*68f0*/  ULEA.HI.X.SX32 UR4, UR4, UR9, 0x1, UP0 ;  /* 0x0000000904047291 */ /* 0x000fe400080f0e3f */
[----:B------:R-:W-:-:S04]  /*6900*/  ULEA UR10, UP0, UR15, UR10, 0x2 ;  /* 0x0000000a0f0a7291 */ /* 0x000fc8000f80103f */
[----:B------:R-:W-:-:S03]  /*6910*/  ULEA.HI.X UR11, UR15, UR11, UR4, 0x2, UP0 ;  /* 0x0000000b0f0b7291 */ /* 0x000fc600080f1404 */
[----:B------:R-:W-:Y:S01]  /*6920*/  UMOV UR4, 0x400 ;  /* 0x0000040000047882 */ /* 0x000fe20000000000 */
[----:B-1----:R-:W-:-:S04]  /*6930*/  ULEA UR12, UR13, UR12, 0x18 ;  /* 0x0000000c0d0c7291 */ /* 0x002fc8000f8ec03f */
[----:B------:R-:W-:-:S09]  /*6940*/  UIADD3 UR12, UR12, 0x16000, URZ ;  /* 0x000160000c0c7890 */ /* 0x000fd2000fffe03f */
[----:B------:R1:W-:Y:S02]  /*6950*/  UBLKRED.G.S.ADD.F32.RN [UR10], [UR12], UR4, desc[UR16] ;  /* 0x0000100a0c0073bb */ /* 0x0003e400080a1404 */
[----:B-1----:R0:W-:Y:S02]  /*6960*/  UTMACMDFLUSH ;  /* 0x00000000000079b7 */ /* 0x0021e40000000000 */
.L_x_1225:
[----:B------:R-:W-:Y:S05]  /*6970*/  BSYNC B1 ;  /* 0x0000000000017941 */ /* 0x000fea0003800000 */
.L_x_1224:
        /* <DEDUP_REMOVED lines=16> */
[----:B------:R1:W-:Y:S01]  /*6a80*/  UBLKRED.G.S.ADD.F32.RN [UR10], [UR12], UR4, desc[UR16] ;  /* 0x0000100a0c0073bb */ /* 0x0003e200080a1404 */
[----:B------:R0:W-:Y:S01]  /*6a90*/  UTMACMDFLUSH ;  /* 0x00000000000079b7 */ /* 0x0001e20000000000 */
[----:B-1----:R-:W-:-:S04]  /*6aa0*/  DEPBAR.LE SB0, 0x2 ;  /* 0x000080800000791a */ /* 0x002fc80000000000 */
.L_x_1227:
[----:B------:R-:W-:Y:S05]  /*6ab0*/  BSYNC B1 ;  /* 0x0000000000017941 */ /* 0x000fea0003800000 */
.L_x_1226:
[----:B------:R-:W-:Y:S06]  /*6ac0*/  BAR.ARV 0xa, 0xa0 ;  /* 0x0282800000007b1d */ /* 0x000fec0000002000 */
[----:B------:R-:W-:Y:S04]  /*6ad0*/  BSSY B1, `(.L_x_1228) ;  /* 0x0000003000017945 */ /* 0x000fe80003800000 */
[----:B------:R-:W-:Y:S05]  /*6ae0*/  @!P0 BRA `(.L_x_1229) ;  /* 0x0000000000048947 */ /* 0x000fea0003800000 */
[----:B------:R-:W-:-:S04]  /*6af0*/  DEPBAR.LE SB0, 0x1 ;  /* 0x000080400000791a */ /* 0x000fc80000000000 */
.L_x_1229:
[----:B------:R-:W-:Y:S05]  /*6b00*/  BSYNC B1 ;  /* 0x0000000000017941 */ /* 0x000fea0003800000 */
.L_x_1228:
[----:B------:R-:W-:Y:S06]  /*6b10*/  BAR.ARV 0xb, 0xa0 ;  /* 0x02c2800000007b1d */ /* 0x000fec0000002000 */
[----:B------:R-:W-:Y:S04]  /*6b20*/  BSSY B1, `(.L_x_1230) ;  /* 0x0000003000017945 */ /* 0x000fe80003800000 */
[----:B------:R-:W-:Y:S05]  /*6b30*/  @!P0 BRA `(.L_x_1231) ;  /* 0x0000000000048947 */ /* 0x000fea0003800000 */
[----:B------:R-:W-:-:S04]  /*6b40*/  DEPBAR.LE SB0, 0x0 ;  /* 0x000080000000791a */ /* 0x000fc80000000000 */
.L_x_1231:
[----:B------:R-:W-:Y:S05]  /*6b50*/  BSYNC B1 ;  /* 0x0000000000017941 */ /* 0x000fea0003800000 */
.L_x_1230:
[----:B------:R-:W-:Y:S06]  /*6b60*/  BAR.ARV 0xc, 0xa0 ;  /* 0x0302800000007b1d */ /* 0x000fec0000002000 */
[----:B------:R-:W-:Y:S01]  /*6b70*/  UIADD3 UR12, UR5, 0x1, URZ ;  /* 0x00000001050c7890 */ /* 0x000fe2000fffe03f */
[----:B------:R-:W-:Y:S11]  /*6b80*/  BRA `(.L_x_1232) ;  /* 0x0000000000047947 */ /* 0x000ff60003800000 */
.L_x_1221:
[----:B------:R-:W-:-:S05]  /*6b90*/  UMOV UR12, UR5 ;  /* 0x00000005000c7c82 */ /* 0x000fca0008000000 */
.L_x_1232:
[----:B------:R-:W-:-:S04]  /*6ba0*/  UIADD3 UR4, UR5, 0x1, URZ ;  /* 0x0000000105047890 */ /* 0x000fc8000fffe03f */
[----:B------:R-:W-:-:S06]  /*6bb0*/  UISETP.NE.AND UP0, UPT, UR8, UR4, UPT ;  /* 0x000000040800728c */ /* 0x000fcc000bf05270 */
[----:B------:R-:W-:-:S13]  /*6bc0*/  PLOP3.LUT P1, PT, PT, PT, UP0, 0x80, 0x0 ;  /* 0x000000000000781c */ /* 0x000fda0003f2f008 */
[----:B------:R-:W-:Y:S05]  /*6bd0*/  @!P1 BRA `(.L_x_1219) ;  /* 0x0000002c00789947 */ /* 0x000fea0003800000 */
[----:B------:R-:W-:Y:S01]  /*6be0*/  ULDC.64 UR22, c[0x0][0x2c0] ;  /* 0x0000b00000167ab9 */ /* 0x000fe20000000a00 */
[----:B------:R-:W-:Y:S02]  /*6bf0*/  UIMAD UR13, UR12, 0x3000, URZ ;  /* 0x000030000c0d78a4 */ /* 0x000fe4000f8e023f */
[----:B------:R-:W-:Y:S01]  /*6c00*/  ULEA UR22, UP0, UR6, UR22, 0x2 ;  /* 0x0000001606167291 */ /* 0x000fe2000f80103f */
[----:B------:R-:W-:Y:S01]  /*6c10*/  UMOV UR4, URZ ;  /* 0x0000003f00047c82 */ /* 0x000fe20008000000 */
[----:B------:R-:W-:Y:S02]  /*6c20*/  ULDC.64 UR28, c[0x0][0x2c0] ;  /* 0x0000b000001c7ab9 */ /* 0x000fe40000000a00 */
        /* <DEDUP_REMOVED lines=11> */
[----:B------:R-:W-:-:S11]  /*6ce0*/  UMOV UR24, UR13 ;  /* 0x0000000d00187c82 */ /* 0x000fd60008000000 */
.L_x_1253:
[----:B------:R-:W-:Y:S01]  /*6cf0*/  UIADD3 UR10, UR13, UR4, URZ ;  /* 0x000000040d0a7290 */ /* 0x000fe2000fffe03f */
[----:B------:R-:W-:Y:S03]  /*6d00*/  BAR.SYNC.DEFER_BLOCKING 0xd, 0xa0 ;  /* 0x0342800000007b1d */ /* 0x000fe60000010000 */
        /* <DEDUP_REMOVED lines=9> */
[----:B------:R-:W-:Y:S01]  /*6da0*/  UMOV UR25, 0x400 ;  /* 0x0000040000197882 */ /* 0x000fe20000000000 */
[----:B------:R-:W-:Y:S02]  /*6db0*/  UMOV UR40, 0x0 ;  /* 0x0000000000287882 */ /* 0x000fe40000000000 */
[----:B------:R-:W-:Y:S01]  /*6dc0*/  ULEA.HI.X.SX32 UR39, UR24, UR9, 0x1, UP0 ;  /* 0x0000000918277291 */ /* 0x000fe200080f0e3f */
[----:B------:R-:W-:Y:S01]  /*6dd0*/  UMOV UR41, 0x14f00000 ;  /* 0x14f0000000297882 */ /* 0x000fe20000000000 */
[----:B-1----:R-:W-:Y:S02]  /*6de0*/  ULEA UR25, UR26, UR25, 0x18 ;  /* 0x000000191a197291 */ /* 0x002fe4000f8ec03f */
[----:B------:R-:W-:Y:S02]  /*6df0*/  ULEA UR26, UP0, UR27, UR28, 0x2 ;  /* 0x0000001c1b1a7291 */ /* 0x000fe4000f80103f */
[----:B------:R-:W-:-:S02]  /*6e00*/  UIADD3 UR25, UR25, 0x12000, URZ ;  /* 0x0001200019197890 */ /* 0x000fc4000fffe03f */
[----:B------:R-:W-:-:S03]  /*6e10*/  ULEA.HI.X UR27, UR27, UR29, UR39, 0x2, UP0 ;  /* 0x0000001d1b1b7291 */ /* 0x000fc600080f1427 */
[----:B------:R-:W-:-:S06]  /*6e20*/  UMOV UR39, 0x400 ;  /* 0x0000040000277882 */ /* 0x000fcc0000000000 */
[----:B------:R1:W-:Y:S02]  /*6e30*/  UBLKRED.G.S.ADD.F32.RN [UR26], [UR25], UR39, desc[UR40] ;  /* 0x0000281a190073bb */ /* 0x0003e400080a1427 */
[----:B-1----:R0:W-:Y:S02]  /*6e40*/  UTMACMDFLUSH ;  /* 0x00000000000079b7 */ /* 0x0021e40000000000 */
.L_x_1234:
[----:B------:R-:W-:Y:S05]  /*6e50*/  BSYNC B1 ;  /* 0x0000000000017941 */ /* 0x000fea0003800000 */
.L_x_1233:
        /* <DEDUP_REMOVED lines=12> */
.L_x_1236:
[----:B------:R-:W-:Y:S05]  /*6f20*/  BSYNC B1 ;  /* 0x0000000000017941 */ /* 0x000fea0003800000 */
.L_x_1235:
        /* <DEDUP_REMOVED lines=13> */
.L_x_1238:
[----:B------:R-:W-:Y:S05]  /*7000*/  BSYNC B1 ;  /* 0x0000000000017941 */ /* 0x000fea0003800000 */
.L_x_1237:
[----:B------:R-:W-:Y:S06]  /*7010*/  BAR.ARV 0xa, 0xa0 ;  /* 0x0282800000007b1d */ /* 0x000fec0000002000 */
[----:B------:R-:W-:Y:S04]  /*7020*/  BSSY B1, `(.L_x_1239) ;  /* 0x0000003000017945 */ /* 0x000fe80003800000 */
[----:B------:R-:W-:Y:S05]  /*7030*/  @!P0 BRA `(.L_x_1240) ;  /* 0x0000000000048947 */ /* 0x000fea0003800000 */
[----:B------:R-:W-:-:S04]  /*7040*/  DEPBAR.LE SB0, 0x1 ;  /* 0x000080400000791a */ /* 0x000fc80000000000 */
.L_x_1240:
[----:B------:R-:W-:Y:S05]  /*7050*/  BSYNC B1 ;  /* 0x0000000000017941 */ /* 0x000fea0003800000 */
.L_x_1239:
[----:B------:R-:W-:Y:S06]  /*7060*/  BAR.ARV 0xb, 0xa0 ;  /* 0x02c2800000007b1d */ /* 0x000fec0000002000 */
[----:B------:R-:W-:Y:S04]  /*7070*/  BSSY B1, `(.L_x_1241) ;  /* 0x0000003000017945 */ /* 0x000fe80003800000 */
[----:B------:R-:W-:Y:S05]  /*7080*/  @!P0 BRA `(.L_x_1242) ;  /* 0x0000000000048947 */ /* 0x000fea0003800000 */
[----:B------:R-:W-:-:S04]  /*7090*/  DEPBAR.LE SB0, 0x0 ;  /* 0x000080000000791a */ /* 0x000fc80000000000 */
.L_x_1242:
[----:B------:R-:W-:Y:S05]  /*70a0*/  BSYNC B1 ;  /* 0x0000000000017941 */ /* 0x000fea0003800000 */
.L_x_1241:
        /* <DEDUP_REMOVED lines=13> */
.L_x_1244:
[----:B------:R-:W-:Y:S05]  /*7180*/  BSYNC B1 ;  /* 0x0000000000017941 */ /* 0x000fea0003800000 */
.L_x_1243:
        /* <DEDUP_REMOVED lines=12> */
.L_x_1246:
[----:B------:R-:W-:Y:S05]  /*7250*/  BSYNC B1 ;  /* 0x0000000000017941 */ /* 0x000fea0003800000 */
.L_x_1245:
        /* <DEDUP_REMOVED lines=13> */
.L_x_1248:
[----:B------:R-:W-:Y:S05]  /*7330*/  BSYNC B1 ;  /* 0x0000000000017941 */ /* 0x000fea0003800000 */
.L_x_1247:
[----:B------:R-:W-:Y:S06]  /*7340*/  BAR.ARV 0xa, 0xa0 ;  /* 0x0282800000007b1d */ /* 0x000fec0000002000 */
[----:B------:R-:W-:Y:S04]  /*7350*/  BSSY B1, `(.L_x_1249) ;  /* 0x0000003000017945 */ /* 0x000fe80003800000 */
[----:B------:R-:W-:Y:S05]  /*7360*/  @!P0 BRA `(.L_x_1250) ;  /* 0x0000000000048947 */ /* 0x000fea0003800000 */
[----:B------:R-:W-:-:S04]  /*7370*/  DEPBAR.LE SB0, 0x1 ;  /* 0x000080400000791a */ /* 0x000fc80000000000 */
.L_x_1250:
[----:B------:R-:W-:Y:S05]  /*7380*/  BSYNC B1 ;  /* 0x0000000000017941 */ /* 0x000fea0003800000 */
.L_x_1249:
[----:B------:R-:W-:Y:S01]  /*7390*/  UIADD3 UR12, UR12, 0x2, URZ ;  /* 0x000000020c0c7890 */ /* 0x000fe2000fffe03f */
[----:B------:R-:W-:Y:S06]  /*73a0*/  BAR.ARV 0xb, 0xa0 ;  /* 0x02c2800000007b1d */ /* 0x000fec0000002000 */
[----:B------:R-:W-:Y:S01]  /*73b0*/  UISETP.GE.AND UP0, UPT, UR12, UR8, UPT ;  /* 0x000000080c00728c */ /* 0x000fe2000bf06270 */
[----:B------:R-:W-:Y:S04]  /*73c0*/  BSSY B1, `(.L_x_1251) ;  /* 0x0000003000017945 */ /* 0x000fe80003800000 */
[----:B------:R-:W-:Y:S06]  /*73d0*/  @!P0 BRA `(.L_x_1252) ;  /* 0x0000000000048947 */ /* 0x000fec0003800000 */
[----:B------:R-:W-:-:S04]  /*73e0*/  DEPBAR.LE SB0, 0x0 ;  /* 0x000080000000791a */ /* 0x000fc80000000000 */
.L_x_1252:
[----:B------:R-:W-:Y:S05]  /*73f0*/  BSYNC B1 ;  /* 0x0000000000017941 */ /* 0x000fea0003800000 */
.L_x_1251:
[----:B------:R-:W-:Y:S06]  /*7400*/  BAR.ARV 0xc, 0xa0 ;  /* 0x0302800000007b1d */ /* 0x000fec0000002000 */
[----:B------:R-:W-:Y:S01]  /*7410*/  PLOP3.LUT P1, PT, PT, PT, UP0, 0x80, 0x0 ;  /* 0x000000000000781c */ /* 0x000fe20003f2f008 */
[----:B------:R-:W-:Y:S02]  /*7420*/  UIADD3 UR24, UR24, 0x6000, URZ ;  /* 0x0000600018187890 */ /* 0x000fe4000fffe03f */
[----:B------:R-:W-:-:S10]  /*7430*/  UIADD3 UR4, UR4, 0x6000, URZ ;  /* 0x0000600004047890 */ /* 0x000fd4000fffe03f */
[----:B------:R-:W-:Y:S05]  /*7440*/  @!P1 BRA `(.L_x_1253) ;  /* 0xfffffff800289947 */ /* 0x000fea000383ffff */
[----:B------:R-:W-:Y:S05]  /*7450*/  BRA `(.L_x_1219) ;  /* 0x0000002400587947 */ /* 0x000fea0003800000 */
.L_x_1218:
[----:B------:R-:W1:Y:S01]  /*7460*/  S2UR UR29, SR_CTAID.Z ;  /* 0x00000000001d79c3 */ /* 0x000e620000002700 */
[----:B------:R-:W-:Y:S02]  /*7470*/  IMAD.MOV.U32 R7, RZ, RZ, 0x1 ;  /* 0x00000001ff077424 */ /* 0x000fe400078e00ff */
[----:B------:R-:W-:Y:S01]  /*7480*/  IMAD.MOV.U32 R5, RZ, RZ, 0x1 ;  /* 0x00000001ff057424 */ /* 0x000fe200078e00ff */
[----:B-1----:R-:W-:-:S13]  /*7490*/  ISETP.LE.AND P0, PT, RZ, UR29, PT ;  /* 0x0000001dff007c0c */ /* 0x002fda000bf03270 */
[----:B------:R-:W-:Y:S05]  /*74a0*/  @!P0 BRA `(.L_x_1254) ;  /* 0x0000002000c08947 */ /* 0x000fea0003800000 */
[----:B------:R-:W1:Y:S01]  /*74b0*/  S2UR UR9, SR_CTAID.X ;  /* 0x00000000000979c3 */ /* 0x000e620000002500 */
[----:B------:R-:W-:Y:S01]  /*74c0*/  ULDC UR8, c[0x0][0x280] ;  /* 0x0000a00000087ab9 */ /* 0x000fe20000000800 */
[----:B------:R-:W-:Y:S01]  /*74d0*/  ULDC UR4, c[0x0][0x290] ;  /* 0x0000a40000047ab9 */ /* 0x000fe20000000800 */
[----:B------:R-:W-:-:S05]  /*74e0*/  ULDC UR5, c[0x0][0x74c] ;  /* 0x0001d30000057ab9 */ /* 0x000fca0000000800 */
[----:B------:R-:W2:Y:S01]  /*74f0*/  S2UR UR28, SR_CTAID.Y ;  /* 0x00000000001c79c3 */ /* 0x000ea20000002600 */
[----:B-1----:R-:W-:Y:S02]  /*7500*/  UIMAD UR35, UR9, 0x60, URZ ;  /* 0x00000060092378a4 */ /* 0x002fe4000f8e023f */
[----:B------:R-:W-:Y:S02]  /*7510*/  ISETP.LE.AND P0, PT, RZ, UR9, PT ;  /* 0x00000009ff007c0c */ /* 0x000fe4000bf03270 */
[----:B------:R-:W-:-:S04]  /*7520*/  UIADD3 UR4, -UR4, UR35, UR8 ;  /* 0x0000002304047290 */ /* 0x000fc8000fffe108 */
[----:B------:R-:W-:-:S04]  /*7530*/  UIADD3 UR4, UR4, -UR5, URZ ;  /* 0x8000000504047290 */ /* 0x000fc8000fffe03f */
[----:B------:R-:W-:-:S04]  /*7540*/  USHF.R.S32.HI UR5, URZ, 0x1f, UR4 ;  /* 0x0000001f3f057899 */ /* 0x000fc80008011404 */
[----:B------:R-:W-:Y:S02]  /*7550*/  ULEA.HI UR5, UR5, UR4, URZ, 0x6 ;  /* 0x0000000405057291 */ /* 0x000fe4000f8f303f */
[----:B------:R-:W-:Y:S02]  /*7560*/  UIADD3 UR4, UR8, 0x3f, URZ ;  /* 0x0000003f08047890 */ /* 0x000fe4000fffe03f */
[----:B------:R-:W-:Y:S02]  /*7570*/  USHF.R.S32.HI UR5, URZ, 0x6, UR5 ;  /* 0x000000063f057899 */ /* 0x000fe40008011405 */
[----:B------:R-:W-:Y:S02]  /*7580*/  USHF.R.S32.HI UR6, URZ, 0x1f, UR4 ;  /* 0x0000001f3f067899 */ /* 0x000fe40008011404 */
[----:B------:R-:W-:Y:S02]  /*7590*/  UISETP.LT.AND UP0, UPT, URZ, UR5, UPT ;  /* 0x000000053f00728c */ /* 0x000fe4000bf01270 */
[----:B------:R-:W-:-:S02]  /*75a0*/  ULEA.HI UR6, UR6, UR4, URZ, 0x6 ;  /* 0x0000000406067291 */ /* 0x000fc4000f8f303f */
[----:B------:R-:W-:Y:S02]  /*75b0*/  USEL UR7, URZ, UR5, !UP0 ;  /* 0x000000053f077287 */ /* 0x000fe4000c000000 */
[----:B------:R-:W-:Y:S01]  /*75c0*/  USHF.R.S32.HI UR6, URZ, 0x6, UR6 ;  /* 0x000000063f067899 */ /* 0x000fe20008011406 */
[----:B--2---:R-:W-:Y:S11]  /*75d0*/  @!P0 BRA `(.L_x_1255) ;  /* 0x0000000000288947 */ /* 0x004ff60003800000 */
[----:B------:R-:W-:Y:S01]  /*75e0*/  UIMAD UR8, UR9, 0x60, UR8 ;  /* 0x00000060090878a4 */ /* 0x000fe2000f8e0208 */
[----:B------:R-:W-:Y:S01]  /*75f0*/  ULDC UR4, c[0x0][0x290] ;  /* 0x0000a40000047ab9 */ /* 0x000fe20000000800 */
[----:B------:R-:W-:Y:S02]  /*7600*/  ULDC UR5, c[0x0][0x748] ;  /* 0x0001d20000057ab9 */ /* 0x000fe40000000800 */
[----:B------:R-:W-:-:S04]  /*7610*/  UIADD3 UR4, -UR4, 0x9f, UR8 ;  /* 0x0000009f04047890 */ /* 0x000fc8000fffe108 */
[----:B------:R-:W-:-:S04]  /*7620*/  UIADD3 UR4, UR4, UR5, URZ ;  /* 0x0000000504047290 */ /* 0x000fc8000fffe03f */
[----:B------:R-:W-:-:S04]  /*7630*/  USHF.R.S32.HI UR5, URZ, 0x1f, UR4 ;  /* 0x0000001f3f057899 */ /* 0x000fc80008011404 */
[----:B------:R-:W-:-:S04]  /*7640*/  ULEA.HI UR5, UR5, UR4, URZ, 0x6 ;  /* 0x0000000405057291 */ /* 0x000fc8000f8f303f */
[----:B------:R-:W-:-:S04]  /*7650*/  USHF.R.S32.HI UR5, URZ, 0x6, UR5 ;  /* 0x000000063f057899 */ /* 0x000fc80008011405 */
[----:B------:R-:W-:-:S04]  /*7660*/  UISETP.LT.AND UP0, UPT, UR5, UR6, UPT ;  /* 0x000000060500728c */ /* 0x000fc8000bf01270 */
[----:B------:R-:W-:-:S12]  /*7670*/  USEL UR6, UR5, UR6, UP0 ;  /* 0x0000000605067287 */ /* 0x000fd80008000000 */
.L_x_1255:
[----:B------:R-:W-:Y:S01]  /*7680*/  UISETP.GT.AND UP0, UPT, UR6, UR7, UPT ;  /* 0x000000070600728c */ /* 0x000fe2000bf04270 */
[----:B------:R-:W-:-:S05]  /*7690*/  IMAD.MOV.U32 R5, RZ, RZ, 0x1 ;  /* 0x00000001ff057424 */ /* 0x000fca00078e00ff */
[----:B------:R-:W-:-:S13]  /*76a0*/  PLOP3.LUT P0, PT, PT, PT, UP0, 0x80, 0x0 ;  /* 0x000000000000781c */ /* 0x000fda0003f0f008 */
[----:B------:R-:W-:Y:S05]  /*76b0*/  @!P0 BRA `(.L_x_1254) ;  /* 0x00000020003c8947 */ /* 0x000fea0003800000 */
[----:B------:R-:W-:Y:S01]  /*76c0*/  USHF.R.S32.HI UR10, URZ, 0x1f, UR28 ;  /* 0x0000001f3f0a7899 */ /* 0x000fe2000801141c */
[----:B------:R-:W-:Y:S01]  /*76d0*/  IMAD.U32 R4, RZ, RZ, UR7 ;  /* 0x00000007ff047e24 */ /* 0x000fe2000f8e00ff */
[----:B------:R-:W-:Y:S01]  /*76e0*/  ULDC.64 UR8, c[0x0][0x718] ;  /* 0x0001c60000087ab9 */ /* 0x000fe20000000a00 */
[----:B------:R-:W-:Y:S01]  /*76f0*/  ULDC.64 UR12, c[0x0][0x730] ;  /* 0x0001cc00000c7ab9 */ /* 0x000fe20000000a00 */
[----:B------:R-:W-:Y:S01]  /*7700*/  UIMAD.WIDE.U32 UR4, UR28, UR8, URZ ;  /* 0x000000081c0472a5 */ /* 0x000fe2000f8e003f */
[----:B------:R-:W-:Y:S01]  /*7710*/  BSSY B1, `(.L_x_1254) ;  /* 0x0000209000017945 */ /* 0x000fe20003800000 */
[----:B------:R-:W-:Y:S01]  /*7720*/  UIMAD UR8, UR10, UR8, URZ ;  /* 0x000000080a0872a4 */ /* 0x000fe2000f8e023f */
[----:B------:R-:W-:Y:S01]  /*7730*/  IMAD.MOV.U32 R18, RZ, RZ, RZ ;  /* 0x000000ffff127224 */ /* 0x000fe200078e00ff */
[----:B------:R-:W-:Y:S01]  /*7740*/  UIMAD UR10, UR10, UR12, URZ ;  /* 0x0000000c0a0a72a4 */ /* 0x000fe2000f8e023f */
[----:B------:R-:W-:Y:S01]  /*7750*/  IMAD.MOV.U32 R5, RZ, RZ, 0x1 ;  /* 0x00000001ff057424 */ /* 0x000fe200078e00ff */
[----:B------:R-:W-:-:S02]  /*7760*/  UIMAD UR22, UR28, UR9, UR8 ;  /* 0x000000091c1672a4 */ /* 0x000fc4000f8e0208 */
[----:B------:R-:W-:Y:S02]  /*7770*/  UIMAD UR11, UR28, UR13, UR10 ;  /* 0x0000000d1c0b72a4 */ /* 0x000fe4000f8e020a */
[----:B------:R-:W-:Y:S01]  /*7780*/  UIMAD.WIDE.U32 UR8, UR28, UR12, URZ ;  /* 0x0000000c1c0872a5 */ /* 0x000fe2000f8e003f */
[----:B------:R-:W-:Y:S01]  /*7790*/  ULDC UR10, c[0x0][0x2e8] ;  /* 0x0000ba00000a7ab9 */ /* 0x000fe20000000800 */
[----:B------:R-:W-:Y:S02]  /*77a0*/  USHF.R.S32.HI UR12, URZ, 0x1f, UR29 ;  /* 0x0000001f3f0c7899 */ /* 0x000fe4000801141d */
[----:B------:R-:W-:Y:S01]  /*77b0*/  UISETP.NE.AND UP0, UPT, UR10, 0x1, UPT ;  /* 0x000000010a00788c */ /* 0x000fe2000bf05270 */
[----:B------:R-:W-:Y:S01]  /*77c0*/  ULDC.64 UR14, c[0x0][0x720] ;  /* 0x0001c800000e7ab9 */ /* 0x000fe20000000a00 */
[----:B------:R-:W-:Y:S01]  /*77d0*/  ELECT P0, URZ, PT ;  /* 0x00000000003f782f */ /* 0x000fe20003800000 */
[----:B------:R-:W-:Y:S02]  /*77e0*/  UIMAD UR10, UR12, UR14, URZ ;  /* 0x0000000e0c0a72a4 */ /* 0x000fe4000f8e023f */
[----:B------:R-:W-:-:S02]  /*77f0*/  UIADD3 UR23, UR5, UR22, URZ ;  /* 0x0000001605177290 */ /* 0x000fc4000fffe03f */
[----:B------:R-:W-:Y:S02]  /*7800*/  UIMAD UR5, UR29, UR15, UR10 ;  /* 0x0000000f1d0572a4 */ /* 0x000fe4000f8e020a */
[----:B------:R-:W-:Y:S01]  /*7810*/  UIADD3 UR9, UR9, UR11, URZ ;  /* 0x0000000b09097290 */ /* 0x000fe2000fffe03f */
[----:B------:R-:W-:Y:S01]  /*7820*/  ULDC.64 UR16, c[0x0][0x738] ;  /* 0x0001ce0000107ab9 */ /* 0x000fe20000000a00 */
[----:B------:R-:W-:Y:S01]  /*7830*/  UMOV UR22, UR4 ;  /* 0x0000000400167c82 */ /* 0x000fe20008000000 */
[----:B------:R-:W-:Y:S01]  /*7840*/  @UP0 ULDC UR10, c[0x0][0x2ec] ;  /* 0x0000bb00000a0ab9 */ /* 0x000fe20000000800 */
[----:B------:R-:W-:Y:S02]  /*7850*/  UIMAD UR12, UR12, UR16, URZ ;  /* 0x000000100c0c72a4 */ /* 0x000fe4000f8e023f */
[----:B------:R-:W-:Y:S02]  /*7860*/  UIMAD.WIDE.U32 UR22, UR29, UR14, UR22 ;  /* 0x0000000e1d1672a5 */ /* 0x000fe4000f8e0016 */
[----:B------:R-:W-:-:S02]  /*7870*/  UIMAD.WIDE.U32 UR10, UR28, UR10, URZ ;  /* 0x0000000a1c0a72a5 */ /* 0x000fc4000f8e003f */
[----:B------:R-:W-:Y:S01]  /*7880*/  UIMAD.WIDE.U32 UR14, UR29, UR16, UR8 ;  /* 0x000000101d0e72a5 */ /* 0x000fe2000f8e0008 */
[----:B------:R-:W-:Y:S02]  /*7890*/  UMOV UR36, UR28 ;  /* 0x0000001c00247c82 */ /* 0x000fe40008000000 */
[----:B------:R-:W-:Y:S01]  /*78a0*/  @UP0 ULDC UR8, c[0x0][0x2f0] ;  /* 0x0000bc0000080ab9 */ /* 0x000fe20000000800 */
[----:B------:R-:W-:Y:S02]  /*78b0*/  UIMAD UR4, UR29, UR17, UR12 ;  /* 0x000000111d0472a4 */ /* 0x000fe4000f8e020c */
[----:B------:R-:W-:Y:S01]  /*78c0*/  @UP0 USHF.R.U32.HI UR36, URZ, UR8, UR11 ;  /* 0x000000083f240299 */ /* 0x000fe2000801160b */
[----:B------:R-:W-:Y:S11]  /*78d0*/  @!P0 BRA `(.L_x_1256) ;  /* 0x0000001c00b08947 */ /* 0x000ff60003800000 */
[----:B------:R-:W1:Y:S01]  /*78e0*/  S2R R3, SR_CgaCtaId ;  /* 0x0000000000037919 */ /* 0x000e620000008800 */
[----:B------:R-:W-:Y:S01]  /*78f0*/  IMAD.MOV.U32 R6, RZ, RZ, 0x1 ;  /* 0x00000001ff067424 */ /* 0x000fe200078e00ff */
[----:B------:R-:W-:Y:S01]  /*7900*/  MOV R0, 0x400 ;  /* 0x0000040000007802 */ /* 0x000fe20000000f00 */
[----:B------:R-:W-:Y:S01]  /*7910*/  IMAD.U32 R8, RZ, RZ, UR23 ;  /* 0x00000017ff087e24 */ /* 0x000fe2000f8e00ff */
[----:B------:R-:W2:Y:S01]  /*7920*/  S2R R2, SR_TID.X ;  /* 0x0000000000027919 */ /* 0x000ea20000002100 */
[----:B------:R-:W-:Y:S01]  /*7930*/  IMAD.U32 R9, RZ, RZ, UR15 ;  /* 0x0000000fff097e24 */ /* 0x000fe2000f8e00ff */
[----:B------:R-:W-:Y:S01]  /*7940*/  SHF.L.U32 R6, R6, 0x1f, RZ ;  /* 0x0000001f06067819 */ /* 0x000fe200000006ff */
[----:B------:R-:W-:Y:S01]  /*7950*/  IMAD.MOV.U32 R7, RZ, RZ, 0x1 ;  /* 0x00000001ff077424 */ /* 0x000fe200078e00ff */
[----:B-1----:R-:W-:-:S04]  /*7960*/  LEA R0, R3, R0, 0x18 ;  /* 0x0000000003007211 */ /* 0x002fc800078ec0ff */
[----:B------:R-:W1:Y:S01]  /*7970*/  SYNCS.PHASECHK.TRANS64.TRYWAIT P1, [R0+URZ+0x36420], R6 ;  /* 0x03642006000075a7 */ /* 0x000e62000802017f */
[----:B--2---:R-:W-:Y:S01]  /*7980*/  LOP3.LUT P0, RZ, R2, 0x7f, RZ, 0xc0, !PT ;  /* 0x0000007f02ff7812 */ /* 0x004fe2000780c0ff */
[----:B-1----:R-:W-:-:S12]  /*7990*/  @!P1 BRA `(.L_x_1257) ;  /* 0x0000002000709947 */ /* 0x002fd80003800000 */
.L_x_1284:
[----:B------:R-:W-:Y:S02]  /*79a0*/  VIADD R8, R8, UR5 ;  /* 0x0000000508087c36 */ /* 0x000fe40008000000 */
[----:B------:R-:W-:Y:S01]  /*79b0*/  VIADD R9, R9, UR4 ;  /* 0x0000000409097c36 */ /* 0x000fe20008000000 */
[----:B------:R-:W-:Y:S06]  /*79c0*/  @P0 BRA `(.L_x_1258) ;  /* 0x0000000000180947 */ /* 0x000fec0003800000 */
[----:B------:R-:W2:Y:S01]  /*79d0*/  S2R R2, SR_TID.X ;  /* 0x0000000000027919 */ /* 0x000ea20000002100 */
[----:B------:R-:W-:-:S04]  /*79e0*/  IMAD.MOV.U32 R3, RZ, RZ, 0x6100 ;  /* 0x00006100ff037424 */ /* 0x000fc800078e00ff */
[----:B------:R3:W-:Y:S01]  /*79f0*/  SYNCS.ARRIVE.TRANS64 RZ, [R0+URZ+0x36410], R3 ;  /* 0x0364100300ff79a7 */ /* 0x0007e2000800003f */
[----:B--2---:R-:W-:-:S13]  /*7a00*/  LOP3.LUT P1, RZ, R2, 0x1f, RZ, 0xc0, !PT ;  /* 0x0000001f02ff7812 */ /* 0x004fda000782c0ff */
[----:B---3--:R-:W-:Y:S05]  /*7a10*/  @!P1 BRA `(.L_x_1258) ;  /* 0x0000000000049947 */ /* 0x008fea0003800000 */
[----:B------:R-:W-:Y:S01]  /*7a20*/  BPT.TRAP 0x1 ;  /* 0x000000040000795c */ /* 0x000fe20000300000 */
.L_x_1258:
[----:B------:R-:W2:Y:S01]  /*7a30*/  LDC.64 R12, c[0x0][0x198] ;  /* 0x00006600ff0c7b82 */ /* 0x000ea20000000a00 */
[----:B------:R-:W-:Y:S01]  /*7a40*/  R2UR UR27, R4 ;  /* 0x00000000041b72ca */ /* 0x000fe200000e0000 */
[----:B------:R-:W-:Y:S01]  /*7a50*/  ULDC.64 UR10, c[0x0][0x700] ;  /* 0x0001c000000a7ab9 */ /* 0x000fe20000000a00 */
[----:B------:R-:W-:Y:S01]  /*7a60*/  R2UR UR7, R8 ;  /* 0x00000000080772ca */ /* 0x000fe200000e0000 */
[----:B------:R-:W-:Y:S01]  /*7a70*/  UMOV UR48, 0x0 ;  /* 0x0000000000307882 */ /* 0x000fe20000000000 */
[----:B------:R-:W-:Y:S01]  /*7a80*/  R2UR UR32, R0 ;  /* 0x00000000002072ca */ /* 0x000fe200000e0000 */
[----:B------:R-:W-:Y:S01]  /*7a90*/  UMOV UR49, 0x14f00000 ;  /* 0x14f0000000317882 */ /* 0x000fe20000000000 */
[----:B------:R-:W-:Y:S01]  /*7aa0*/  UMOV UR26, URZ ;  /* 0x0000003f001a7c82 */ /* 0x000fe20008000000 */
[----:B------:R-:W-:Y:S01]  /*7ab0*/  UMOV UR18, 0x40 ;  /* 0x0000004000127882 */ /* 0x000fe20000000000 */
[----:B------:R-:W-:Y:S01]  /*7ac0*/  UMOV UR20, UR28 ;  /* 0x0000001c00147c82 */ /* 0x000fe20008000000 */
[----:B------:R-:W-:Y:S01]  /*7ad0*/  UMOV UR21, UR29 ;  /* 0x0000001d00157c82 */ /* 0x000fe20008000000 */
[----:B------:R-:W-:Y:S01]  /*7ae0*/  UMOV UR12, UR28 ;  /* 0x0000001c000c7c82 */ /* 0x000fe20008000000 */
[----:B------:R-:W-:Y:S01]  /*7af0*/  UMOV UR13, UR29 ;  /* 0x0000001d000d7c82 */ /* 0x000fe20008000000 */
[----:B------:R-:W-:Y:S01]  /*7b00*/  UMOV UR30, 0x0 ;  /* 0x00000000001e7882 */ /* 0x000fe20000000000 */
[----:B------:R-:W-:Y:S01]  /*7b10*/  USHF.L.U32 UR27, UR27, 0x6, URZ ;  /* 0x000000061b1b7899 */ /* 0x000fe2000800063f */
[----:B------:R-:W-:Y:S01]  /*7b20*/  IMAD.MOV.U32 R18, RZ, RZ, 0x1 ;  /* 0x00000001ff127424 */ /* 0x000fe200078e00ff */
[----:B------:R-:W-:Y:S01]  /*7b30*/  UMOV UR31, 0x10000000 ;  /* 0x10000000001f7882 */ /* 0x000fe20000000000 */
[----:B------:R-:W-:Y:S01]  /*7b40*/  UMOV UR37, UR29 ;  /* 0x0000001d00257c82 */ /* 0x000fe20008000000 */
[----:B------:R-:W-:-:S02]  /*7b50*/  UIADD3 UR8, UP0, UR27, UR22, URZ ;  /* 0x000000161b087290 */ /* 0x000fc4000ff1e03f */
[----:B------:R-:W-:Y:S02]  /*7b60*/  UIADD3 UR24, UR32, 0x1e000, URZ ;  /* 0x0001e00020187890 */ /* 0x000fe4000fffe03f */
[----:B------:R-:W-:Y:S01]  /*7b70*/  ULEA.HI.X.SX32 UR7, UR27, UR7, 0x1, UP0 ;  /* 0x000000071b077291 */ /* 0x000fe200080f0e3f */
[----:B--2---:R-:W-:Y:S01]  /*7b80*/  IMAD.MOV.U32 R10, RZ, RZ, R12 ;  /* 0x000000ffff0a7224 */ /* 0x004fe200078e000c */
[----:B------:R-:W-:Y:S01]  /*7b90*/  UIADD3 UR25, UR32, 0x36410, URZ ;  /* 0x0003641020197890 */ /* 0x000fe2000fffe03f */
[----:B------:R-:W-:Y:S01]  /*7ba0*/  IMAD.MOV.U32 R11, RZ, RZ, R13 ;  /* 0x000000ffff0b7224 */ /* 0x000fe200078e000d */
[----:B------:R-:W-:Y:S01]  /*7bb0*/  UIADD3 UR16, UR32, 0x20000, URZ ;  /* 0x0002000020107890 */ /* 0x000fe2000fffe03f */
[----:B------:R-:W-:Y:S01]  /*7bc0*/  IMAD.U32 R12, RZ, RZ, UR10 ;  /* 0x0000000aff0c7e24 */ /* 0x000fe2000f8e00ff */
[C---:B------:R-:W-:Y:S01]  /*7bd0*/  IADD3 R3, P2, R10.reuse, 0x3f0, RZ ;  /* 0x000003f00a037810 */ /* 0x040fe20007f5e0ff */
[----:B------:R-:W-:Y:S01]  /*7be0*/  IMAD.U32 R13, RZ, RZ, UR11 ;  /* 0x0000000bff0d7e24 */ /* 0x000fe2000f8e00ff */
[----:B------:R-:W-:Y:S01]  /*7bf0*/  IADD3 R2, P1, R10, 0x2f0, RZ ;  /* 0x000002f00a027810 */ /* 0x000fe20007f3e0ff */
[----:B------:R-:W-:Y:S01]  /*7c00*/  IMAD.U32 R14, RZ, RZ, UR8 ;  /* 0x00000008ff0e7e24 */ /* 0x000fe2000f8e00ff */
[----:B------:R-:W-:Y:S01]  /*7c10*/  R2UR UR46, R3 ;  /* 0x00000000032e72ca */ /* 0x000fe200000e0000 */
[----:B------:R-:W-:Y:S01]  /*7c20*/  IMAD.U32 R3, RZ, RZ, UR8 ;  /* 0x00000008ff037e24 */ /* 0x000fe2000f8e00ff */
[----:B------:R-:W-:Y:S01]  /*7c30*/  R2UR UR54, R2 ;  /* 0x00000000023672ca */ /* 0x000fe200000e0000 */
[----:B------:R-:W-:Y:S01]  /*7c40*/  IMAD.X R15, RZ, RZ, R11, P1 ;  /* 0x000000ffff0f7224 */ /* 0x000fe200008e060b */
[----:B------:R-:W-:Y:S01]  /*7c50*/  UIADD3 UR8, UR32, 0x22000, URZ ;  /* 0x0002200020087890 */ /* 0x000fe2000fffe03f */
[----:B------:R-:W-:Y:S01]  /*7c60*/  IMAD.U32 R5, RZ, RZ, UR7 ;  /* 0x00000007ff057e24 */ /* 0x000fe2000f8e00ff */
[----:B------:R-:W-:Y:S01]  /*7c70*/  LEA R2, P1, R3, R12, 0x2 ;  /* 0x0000000c03027211 */ /* 0x000fe200078210ff */
[----:B------:R-:W-:Y:S01]  /*7c80*/  UIADD3 UR33, UR32, 0x36400, URZ ;  /* 0x0003640020217890 */ /* 0x000fe2000fffe03f */
[----:B------:R-:W-:Y:S01]  /*7c90*/  R2UR UR55, R15 ;  /* 0x000000000f3772ca */ /* 0x000fe200000e0000 */
[----:B------:R-:W-:Y:S01]  /*7ca0*/  IMAD.U32 R15, RZ, RZ, UR6 ;  /* 0x00000006ff0f7e24 */ /* 0x000fe2000f8e00ff */
[----:B------:R-:W-:Y:S01]  /*7cb0*/  LEA.HI.X R5, R14, R13, R5, 0x2, P1 ;  /* 0x0000000d0e057211 */ /* 0x000fe200008f1405 */
[--C-:B------:R-:W-:Y:S01]  /*7cc0*/  IMAD.X R14, RZ, RZ, R11.reuse, P2 ;  /* 0x000000ffff0e7224 */ /* 0x100fe200010e060b */
[----:B------:R-:W-:Y:S01]  /*7cd0*/  R2UR UR56, R2 ;  /* 0x00000000023872ca */ /* 0x000fe200000e0000 */
[----:B------:R-:W-:Y:S01]  /*7ce0*/  UMOV UR17, UR25 ;  /* 0x0000001900117c82 */ /* 0x000fe20008000000 */
[----:B------:R-:W-:Y:S01]  /*7cf0*/  IADD3 R2, P1, R10, 0xf0, RZ ;  /* 0x000000f00a027810 */ /* 0x000fe20007f3e0ff */
[----:B------:R-:W-:Y:S01]  /*7d00*/  UMOV UR19, UR27 ;  /* 0x0000001b00137c82 */ /* 0x000fe20008000000 */
[----:B------:R-:W-:Y:S01]  /*7d10*/  R2UR UR57, R5 ;  /* 0x00000000053972ca */ /* 0x000fe200000e0000 */
[----:B------:R-:W-:Y:S01]  /*7d20*/  VIADD R15, R15, 0xffffffff ;  /* 0xffffffff0f0f7836 */ /* 0x000fe20000000000 */
[----:B------:R-:W-:Y:S01]  /*7d30*/  R2UR UR40, R2 ;  /* 0x00000000022872ca */ /* 0x000fe200000e0000 */
[----:B------:R-:W-:Y:S01]  /*7d40*/  IMAD.X R3, RZ, RZ, R11, P1 ;  /* 0x000000ffff037224 */ /* 0x000fe200008e060b */
[----:B------:R-:W-:Y:S01]  /*7d50*/  UMOV UR10, 0x80 ;  /* 0x00000080000a7882 */ /* 0x000fe20000000000 */
[----:B------:R-:W-:Y:S01]  /*7d60*/  UMOV UR9, UR25 ;  /* 0x0000001900097c82 */ /* 0x000fe20008000000 */
[----:B------:R-:W-:Y:S01]  /*7d70*/  UMOV UR11, UR27 ;  /* 0x0000001b000b7c82 */ /* 0x000fe20008000000 */
[----:B------:R-:W-:Y:S01]  /*7d80*/  R2UR UR47, R14 ;  /* 0x000000000e2f72ca */ /* 0x000fe200000e0000 */
[----:B------:R-:W-:Y:S01]  /*7d90*/  IMAD.MOV.U32 R5, RZ, RZ, 0x12000 ;  /* 0x00012000ff057424 */ /* 0x000fe200078e00ff */
[----:B------:R-:W-:Y:S01]  /*7da0*/  R2UR UR41, R3 ;  /* 0x00000000032972ca */ /* 0x000fe200000e0000 */
[----:B------:R-:W-:Y:S01]  /*7db0*/  UMOV UR7, 0x10 ;  /* 0x0000001000077882 */ /* 0x000fe20000000000 */
[----:B------:R-:W-:Y:S01]  /*7dc0*/  UMOV UR34, UR26 ;  /* 0x0000001a00227c82 */ /* 0x000fe20008000000 */
[----:B------:R-:W-:Y:S01]  /*7dd0*/  ISETP.GE.AND P1, PT, R4, R15, PT ;  /* 0x0000000f0400720c */ /* 0x000fe20003f26270 */
[----:B------:R-:W-:Y:S01]  /*7de0*/  UMOV UR50, 0x40 ;  /* 0x0000004000327882 */ /* 0x000fe20000000000 */
[----:B------:R-:W-:Y:S01]  /*7df0*/  UMOV UR51, UR35 ;  /* 0x0000002300337c82 */ /* 0x000fe20008000000 */
[----:B------:R-:W-:Y:S01]  /*7e00*/  UMOV UR52, UR36 ;  /* 0x0000002400347c82 */ /* 0x000fe20008000000 */
[----:B------:R-:W-:Y:S01]  /*7e10*/  UMOV UR53, UR29 ;  /* 0x0000001d00357c82 */ /* 0x000fe20008000000 */
[----:B------:R-:W-:Y:S01]  /*7e20*/  UMOV UR42, 0x80 ;  /* 0x00000080002a7882 */ /* 0x000fe20000000000 */
[----:B------:R-:W-:Y:S01]  /*7e30*/  UMOV UR43, UR35 ;  /* 0x00000023002b7c82 */ /* 0x000fe20008000000 */
[----:B------:R-:W-:Y:S01]  /*7e40*/  UMOV UR44, UR36 ;  /* 0x00000024002c7c82 */ /* 0x000fe20008000000 */
[----:B------:R-:W-:-:S02]  /*7e50*/  UMOV UR45, UR29 ;  /* 0x0000001d002d7c82 */ /* 0x000fc40008000000 */
[----:B------:R2:W-:Y:S01]  /*7e60*/  UTMALDG.4D [UR24], [UR40], desc[UR48] ;  /* 0x00003018280075b4 */ /* 0x0005e20008019000 */
[----:B------:R3:W-:Y:S01]  /*7e70*/  UTMALDG.4D [UR16], [UR40], desc[UR48] ;  /* 0x00003010280075b4 */ /* 0x0007e20008019000 */
[----:B------:R4:W-:Y:S01]  /*7e80*/  UTMALDG.4D [UR8], [UR40], desc[UR48] ;  /* 0x00003008280075b4 */ /* 0x0009e20008019000 */
[----:B--2---:R-:W-:Y:S02]  /*7e90*/  UIADD3 UR24, UR32, 0x30000, URZ ;  /* 0x0003000020187890 */ /* 0x004fe4000fffe03f */
[----:B---3--:R-:W-:-:S07]  /*7ea0*/  UIADD3 UR16, UR32, 0x9000, URZ ;  /* 0x0000900020107890 */ /* 0x008fce000fffe03f */
[----:B------:R-:W-:Y:S01]  /*7eb0*/  UBLKCP.S.G [UR24], [UR56], UR7 ;  /* 0x00000018380073ba */ /* 0x000fe20008000207 */
[----:B------:R2:W-:Y:S01]  /*7ec0*/  SYNCS.ARRIVE.TRANS64 RZ, [R0+URZ+0x36400], R5 ;  /* 0x0364000500ff79a7 */ /* 0x0005e2000800003f */
[----:B------:R-:W-:Y:S01]  /*7ed0*/  UMOV UR19, UR35 ;  /* 0x0000002300137c82 */ /* 0x000fe20008000000 */
[----:B------:R-:W-:Y:S01]  /*7ee0*/  UMOV UR20, UR36 ;  /* 0x0000002400147c82 */ /* 0x000fe20008000000 */
[----:B------:R-:W-:Y:S01]  /*7ef0*/  UMOV UR18, UR26 ;  /* 0x0000001a00127c82 */ /* 0x000fe20008000000 */
[----:B------:R-:W-:Y:S01]  /*7f00*/  UMOV UR17, UR33 ;  /* 0x0000002100117c82 */ /* 0x000fe20008000000 */
[----:B----4-:R-:W-:Y:S02]  /*7f10*/  UIADD3 UR48, UR32, 0x3000, URZ ;  /* 0x0000300020307890 */ /* 0x010fe4000fffe03f */
[----:B------:R3:W-:Y:S01]  /*7f20*/  UTMALDG.4D [UR32], [UR54], desc[UR30] ;  /* 0x00001e20360075b4 */ /* 0x0007e20008019000 */
[----:B------:R-:W-:Y:S02]  /*7f30*/  UIADD3 UR40, UR32, 0x6000, URZ ;  /* 0x0000600020287890 */ /* 0x000fe4000fffe03f */
[----:B------:R-:W-:Y:S01]  /*7f40*/  UIADD3 UR8, UR32, 0xc000, URZ ;  /* 0x0000c00020087890 */ /* 0x000fe2000fffe03f */
[----:B--2---:R-:W-:Y:S01]  /*7f50*/  IMAD.MOV.U32 R5, RZ, RZ, 0x1 ;  /* 0x00000001ff057424 */ /* 0x004fe200078e00ff */
[----:B------:R-:W-:Y:S01]  /*7f60*/  UMOV UR49, UR33 ;  /* 0x0000002100317c82 */ /* 0x000fe20008000000 */
[----:B------:R-:W-:Y:S01]  /*7f70*/  UMOV UR41, UR33 ;  /* 0x0000002100297c82 */ /* 0x000fe20008000000 */
[----:B------:R-:W-:Y:S01]  /*7f80*/  UMOV UR10, 0x40 ;  /* 0x00000040000a7882 */ /* 0x000fe20000000000 */
[----:B------:R2:W-:Y:S01]  /*7f90*/  UTMALDG.4D [UR48], [UR54], desc[UR30] ;  /* 0x00001e30360075b4 */ /* 0x0005e20008019000 */
[----:B------:R-:W-:Y:S01]  /*7fa0*/  UMOV UR11, UR35 ;  /* 0x00000023000b7c82 */ /* 0x000fe20008000000 */
[----:B------:R-:W-:Y:S01]  /*7fb0*/  UMOV UR12, UR36 ;  /* 0x00000024000c7c82 */ /* 0x000fe20008000000 */
[----:B------:R-:W-:Y:S01]  /*7fc0*/  UMOV UR9, UR33 ;  /* 0x0000002100097c82 */ /* 0x000fe20008000000 */
[----:B------:R2:W-:Y:S01]  /*7fd0*/  UTMALDG.4D [UR40], [UR54], desc[UR30] ;  /* 0x00001e28360075b4 */ /* 0x0005e20008019000 */
[----:B------:R2:W-:Y:S01]  /*7fe0*/  UTMALDG.4D [UR16], [UR46], desc[UR30] ;  /* 0x00001e102e0075b4 */ /* 0x0005e20008019000 */
[----:B---3--:R-:W-:Y:S01]  /*7ff0*/  UIADD3 UR32, UR32, 0xf000, URZ ;  /* 0x0000f00020207890 */ /* 0x008fe2000fffe03f */
[----:B------:R-:W-:Y:S01]  /*8000*/  UMOV UR34, 0x80 ;  /* 0x0000008000227882 */ /* 0x000fe20000000000 */
[----:B------:R2:W-:Y:S07]  /*8010*/  UTMALDG.4D [UR8], [UR46], desc[UR30] ;  /* 0x00001e082e0075b4 */ /* 0x0005ee0008019000 */
[----:B------:R2:W-:Y:S02]  /*8020*/  UTMALDG.4D [UR32], [UR46], desc[UR30] ;  /* 0x00001e202e0075b4 */ /* 0x0005e40008019000 */
[----:B--2---:R-:W-:Y:S05]  /*8030*/  @P1 BRA `(.L_x_1259) ;  /* 0x0000001400041947 */ /* 0x004fea0003800000 */
[----:B------:R-:W2:Y:S01]  /*8040*/  S2R R16, SR_TID.X ;  /* 0x0000000000107919 */ /* 0x000ea20000002100 */
[C---:B------:R-:W-:Y:S01]  /*8050*/  R2UR UR7, R4.reuse ;  /* 0x00000000040772ca */ /* 0x040fe200000e0000 */
[----:B------:R-:W-:Y:S01]  /*8060*/  UIADD3 UR8, UR6, -0x2, URZ ;  /* 0xfffffffe06087890 */ /* 0x000fe2000fffe03f */
[----:B------:R-:W-:Y:S02]  /*8070*/  IMAD.MOV.U32 R18, RZ, RZ, 0x1 ;  /* 0x00000001ff127424 */ /* 0x000fe400078e00ff */
[----:B------:R-:W-:Y:S02]  /*8080*/  IMAD.MOV.U32 R21, RZ, RZ, R4 ;  /* 0x000000ffff157224 */ /* 0x000fe400078e0004 */
[----:B------:R-:W-:Y:S01]  /*8090*/  IMAD.MOV.U32 R7, RZ, RZ, 0x1 ;  /* 0x00000001ff077424 */ /* 0x000fe200078e00ff */
[----:B------:R-:W-:-:S06]  /*80a0*/  ISETP.NE.AND P1, PT, R4, UR8, PT ;  /* 0x0000000804007c0c */ /* 0x000fcc000bf25270 */
[----:B------:R-:W-:-:S04]  /*80b0*/  ULOP3.LUT UR7, URZ, UR7, URZ, 0x33, !UPT ;  /* 0x000000073f077292 */ /* 0x000fc8000f8e333f */
[----:B------:R-:W-:-:S06]  /*80c0*/  UIADD3 UR7, UR7, UR6, URZ ;  /* 0x0000000607077290 */ /* 0x000fcc000fffe03f */
[----:B------:R-:W-:-:S05]  /*80d0*/  IMAD.U32 R19, RZ, RZ, UR7 ;  /* 0x00000007ff137e24 */ /* 0x000fca000f8e00ff */
[----:B------:R-:W-:Y:S02]  /*80e0*/  LOP3.LUT R19, R19, 0x1, RZ, 0xc0, !PT ;  /* 0x0000000113137812 */ /* 0x000fe400078ec0ff */
[----:B--2---:R-:W-:Y:S01]  /*80f0*/  LOP3.LUT R20, R16, 0x1f, RZ, 0xc0, !PT ;  /* 0x0000001f10147812 */ /* 0x004fe200078ec0ff */
[----:B------:R-:W-:Y:S06]  /*8100*/  @!P1 BRA `(.L_x_1260) ;  /* 0x0000000c00389947 */ /* 0x000fec0003800000 */
[----:B------:R-:W-:Y:S01]  /*8110*/  R2UR UR8, R19 ;  /* 0x00000000130872ca */ /* 0x000fe200000e0000 */
[----:B------:R-:W-:Y:S02]  /*8120*/  IMAD.MOV.U32 R21, RZ, RZ, R4 ;  /* 0x000000ffff157224 */ /* 0x000fe400078e0004 */
[----:B------:R-:W-:-:S10]  /*8130*/  IMAD.MOV.U32 R7, RZ, RZ, 0x1 ;  /* 0x00000001ff077424 */ /* 0x000fd400078e00ff */
[----:B------:R-:W-:-:S06]  /*8140*/  UIADD3 UR7, UR7, -UR8, URZ ;  /* 0x8000000807077290 */ /* 0x000fcc000fffe03f */
[----:B------:R-:W-:-:S07]  /*8150*/  IMAD.U32 R22, RZ, RZ, UR7 ;  /* 0x00000007ff167e24 */ /* 0x000fce000f8e00ff */
.L_x_1269:
[----:B-1----:R-:W-:-:S05]  /*8160*/  IMAD.MOV.U32 R6, RZ, RZ, 0x1 ;  /* 0x00000001ff067424 */ /* 0x002fca00078e00ff */
[----:B------:R-:W-:-:S04]  /*8170*/  SHF.L.U32 R6, R6, 0x1f, RZ ;  /* 0x0000001f06067819 */ /* 0x000fc800000006ff */
[----:B------:R-:W1:Y:S02]  /*8180*/  SYNCS.PHASECHK.TRANS64.TRYWAIT P1, [R0+URZ+0x36438], R6 ;  /* 0x03643806000075a7 */ /* 0x000e64000802017f */
[----:B-123--:R-:W-:Y:S05]  /*8190*/  @!P1 BRA `(.L_x_1261) ;  /* 0x0000001800849947 */ /* 0x00efea0003800000 */
.L_x_1285:
[----:B------:R-:W-:Y:S05]  /*81a0*/  @P0 BRA `(.L_x_1262) ;  /* 0x0000000000140947 */ /* 0x000fea0003800000 */
[----:B------:R-:W-:Y:S01]  /*81b0*/  ISETP.NE.AND P1, PT, R20, RZ, PT ;  /* 0x000000ff1400720c */ /* 0x000fe20003f25270 */
[----:B------:R-:W-:-:S04]  /*81c0*/  IMAD.MOV.U32 R3, RZ, RZ, 0x6100 ;  /* 0x00006100ff037424 */ /* 0x000fc800078e00ff */
[----:B------:R2:W-:Y:S08]  /*81d0*/  SYNCS.ARRIVE.TRANS64 RZ, [R0+URZ+0x36430], R3 ;  /* 0x0364300300ff79a7 */ /* 0x0005f0000800003f */
[----:B------:R-:W-:Y:S05]  /*81e0*/  @!P1 BRA `(.L_x_1262) ;  /* 0x0000000000049947 */ /* 0x000fea0003800000 */
[----:B------:R-:W-:Y:S01]  /*81f0*/  BPT.TRAP 0x1 ;  /* 0x000000040000795c */ /* 0x000fe20000300000 */
.L_x_1262:
[----:B------:R-:W3:Y:S01]  /*8200*/  LDC.64 R16, c[0x0][0x728] ;  /* 0x0001ca00ff107b82 */ /* 0x000ee20000000a00 */
[----:B------:R-:W-:Y:S01]  /*8210*/  IMAD.SHL.U32 R28, R21, 0x40, RZ ;  /* 0x00000040151c7824 */ /* 0x000fe200078e00ff */
[----:B------:R-:W-:Y:S01]  /*8220*/  UMOV UR32, 0x0 ;  /* 0x0000000000207882 */ /* 0x000fe20000000000 */
[C---:B------:R-:W-:Y:S01]  /*8230*/  VIADD R23, R0.reuse, 0x36430 ;  /* 0x0003643000177836 */ /* 0x040fe20000000000 */
[----:B------:R-:W-:Y:S01]  /*8240*/  UMOV UR33, 0x14f00000 ;  /* 0x14f0000000217882 */ /* 0x000fe20000000000 */
[----:B------:R-:W-:Y:S01]  /*8250*/  VIADD R24, R0, 0x2a000 ;  /* 0x0002a00000187836 */ /* 0x000fe20000000000 */
[----:B------:R-:W-:Y:S01]  /*8260*/  IADD3 R2, P1, R28, UR14, RZ ;  /* 0x0000000e1c027c10 */ /* 0x000fe2000ff3e0ff */
[C---:B------:R-:W-:Y:S01]  /*8270*/  VIADD R25, R0.reuse, 0x2c000 ;  /* 0x0002c00000197836 */ /* 0x040fe20000000000 */
[----:B------:R-:W4:Y:S01]  /*8280*/  LDC.64 R12, c[0x0][0x198] ;  /* 0x00006600ff0c7b82 */ /* 0x000f220000000a00 */
[----:B------:R-:W-:Y:S01]  /*8290*/  VIADD R26, R0, 0x2e000 ;  /* 0x0002e000001a7836 */ /* 0x000fe20000000000 */
[----:B--2---:R-:W-:Y:S01]  /*82a0*/  LEA.HI.X.SX32 R3, R28, R9, 0x1, P1 ;  /* 0x000000091c037211 */ /* 0x004fe200008f0eff */
[----:B------:R-:W-:Y:S01]  /*82b0*/  VIADD R27, R0, 0x30200 ;  /* 0x00030200001b7836 */ /* 0x000fe20000000000 */
[----:B------:R-:W-:Y:S01]  /*82c0*/  R2UR UR27, R28 ;  /* 0x000000001c1b72ca */ /* 0x000fe200000e0000 */
[----:B------:R-:W-:Y:S01]  /*82d0*/  UMOV UR26, URZ ;  /* 0x0000003f001a7c82 */ /* 0x000fe20008000000 */
[----:B------:R-:W-:Y:S01]  /*82e0*/  R2UR UR25, R23 ;  /* 0x00000000171972ca */ /* 0x000fe200000e0000 */
[----:B------:R-:W-:Y:S01]  /*82f0*/  UMOV UR18, 0x40 ;  /* 0x0000004000127882 */ /* 0x000fe20000000000 */
        /* <DEDUP_REMOVED lines=8> */
[C---:B---3--:R-:W-:Y:S01]  /*8380*/  LEA R4, P1, R2.reuse, R16, 0x2 ;  /* 0x0000001002047211 */ /* 0x048fe200078210ff */
[----:B------:R-:W-:Y:S01]  /*8390*/  UMOV UR19, UR27 ;  /* 0x0000001b00137c82 */ /* 0x000fe20008000000 */
[----:B------:R-:W-:Y:S01]  /*83a0*/  UMOV UR13, UR29 ;  /* 0x0000001d000d7c82 */ /* 0x000fe20008000000 */
[----:B------:R-:W-:Y:S01]  /*83b0*/  UMOV UR17, UR25 ;  /* 0x0000001900117c82 */ /* 0x000fe20008000000 */
[----:B------:R-:W-:Y:S01]  /*83c0*/  LEA.HI.X R2, R2, R17, R3, 0x2, P1 ;  /* 0x0000001102027211 */ /* 0x000fe200008f1403 */
[----:B------:R-:W-:Y:S01]  /*83d0*/  UMOV UR9, UR25 ;  /* 0x0000001900097c82 */ /* 0x000fe20008000000 */
[----:B------:R-:W-:Y:S01]  /*83e0*/  R2UR UR40, R4 ;  /* 0x00000000042872ca */ /* 0x000fe200000e0000 */
[----:B------:R-:W-:Y:S01]  /*83f0*/  UMOV UR11, UR27 ;  /* 0x0000001b000b7c82 */ /* 0x000fe20008000000 */
[----:B----4-:R-:W-:Y:S01]  /*8400*/  IMAD.MOV.U32 R10, RZ, RZ, R12 ;  /* 0x000000ffff0a7224 */ /* 0x010fe200078e000c */
[----:B------:R-:W-:Y:S01]  /*8410*/  R2UR UR41, R2 ;  /* 0x00000000022972ca */ /* 0x000fe200000e0000 */
[----:B------:R-:W-:Y:S01]  /*8420*/  IMAD.MOV.U32 R11, RZ, RZ, R13 ;  /* 0x000000ffff0b7224 */ /* 0x000fe200078e000d */
[----:B------:R-:W-:Y:S01]  /*8430*/  SHF.L.U32 R3, R7, 0x1f, RZ ;  /* 0x0000001f07037819 */ /* 0x000fe200000006ff */
[----:B------:R-:W-:Y:S01]  /*8440*/  UMOV UR7, 0x10 ;  /* 0x0000001000077882 */ /* 0x000fe20000000000 */
[----:B------:R-:W-:Y:S01]  /*8450*/  IADD3 R4, P1, R10, 0x1f0, RZ ;  /* 0x000001f00a047810 */ /* 0x000fe20007f3e0ff */
[----:B------:R-:W-:-:S03]  /*8460*/  UMOV UR43, UR25 ;  /* 0x00000019002b7c82 */ /* 0x000fc60008000000 */
[----:B------:R-:W-:Y:S01]  /*8470*/  R2UR UR30, R4 ;  /* 0x00000000041e72ca */ /* 0x000fe200000e0000 */
[----:B------:R-:W-:-:S05]  /*8480*/  IMAD.X R5, RZ, RZ, R11, P1 ;  /* 0x000000ffff057224 */ /* 0x000fca00008e060b */
[----:B------:R-:W-:-:S13]  /*8490*/  R2UR UR31, R5 ;  /* 0x00000000051f72ca */ /* 0x000fda00000e0000 */
[----:B------:R2:W-:Y:S01]  /*84a0*/  UTMALDG.4D [UR24], [UR30], desc[UR32] ;  /* 0x000020181e0075b4 */ /* 0x0005e20008019000 */
[----:B------:R2:W-:Y:S01]  /*84b0*/  UTMALDG.4D [UR16], [UR30], desc[UR32] ;  /* 0x000020101e0075b4 */ /* 0x0005e20008019000 */
[----:B------:R2:W-:Y:S01]  /*84c0*/  UTMALDG.4D [UR8], [UR30], desc[UR32] ;  /* 0x000020081e0075b4 */ /* 0x0005e20008019000 */
[----:B------:R2:W-:Y:S01]  /*84d0*/  UBLKCP.S.G [UR42], [UR40], UR7 ;  /* 0x0000002a280073ba */ /* 0x0005e20008000207 */
[----:B------:R-:W3:Y:S02]  /*84e0*/  SYNCS.PHASECHK.TRANS64.TRYWAIT P1, [R0+URZ+0x36428], R3 ;  /* 0x03642803000075a7 */ /* 0x000ee4000802017f */
[----:B--23--:R-:W-:Y:S05]  /*84f0*/  @!P1 BRA `(.L_x_1263) ;  /* 0x0000001400c09947 */ /* 0x00cfea0003800000 */
.L_x_1286:
[----:B------:R-:W-:Y:S05]  /*8500*/  @P0 BRA `(.L_x_1264) ;  /* 0x0000000000140947 */ /* 0x000fea0003800000 */
[----:B------:R-:W-:Y:S01]  /*8510*/  ISETP.NE.AND P1, PT, R20, RZ, PT ;  /* 0x000000ff1400720c */ /* 0x000fe20003f25270 */
[----:B--2---:R-:W-:-:S04]  /*8520*/  IMAD.MOV.U32 R3, RZ, RZ, 0x6100 ;  /* 0x00006100ff037424 */ /* 0x004fc800078e00ff */
[----:B------:R3:W-:Y:S08]  /*8530*/  SYNCS.ARRIVE.TRANS64 RZ, [R0+URZ+0x36418], R3 ;  /* 0x0364180300ff79a7 */ /* 0x0007f0000800003f */
[----:B------:R-:W-:Y:S05]  /*8540*/  @!P1 BRA `(.L_x_1264) ;  /* 0x0000000000049947 */ /* 0x000fea0003800000 */
[----:B------:R-:W-:Y:S01]  /*8550*/  BPT.TRAP 0x1 ;  /* 0x000000040000795c */ /* 0x000fe20000300000 */
.L_x_1264:
[----:B------:R-:W-:Y:S01]  /*8560*/  VIADD R28, R28, 0x40 ;  /* 0x000000401c1c7836 */ /* 0x000fe20000000000 */
[----:B------:R-:W-:Y:S01]  /*8570*/  ULDC.64 UR8, c[0x0][0x700] ;  /* 0x0001c00000087ab9 */ /* 0x000fe20000000a00 */
[----:B------:R-:W-:Y:S01]  /*8580*/  R2UR UR40, R0 ;  /* 0x00000000002872ca */ /* 0x000fe200000e0000 */
[----:B------:R-:W-:Y:S01]  /*8590*/  IMAD.U32 R12, RZ, RZ, UR8 ;  /* 0x00000008ff0c7e24 */ /* 0x000fe2000f8e00ff */
[----:B------:R-:W-:Y:S01]  /*85a0*/  UMOV UR32, 0x0 ;  /* 0x0000000000207882 */ /* 0x000fe20000000000 */
[----:B------:R-:W-:Y:S01]  /*85b0*/  IADD3 R2, P1, R28, UR22, RZ ;  /* 0x000000161c027c10 */ /* 0x000fe2000ff3e0ff */
[----:B------:R-:W-:Y:S01]  /*85c0*/  IMAD.U32 R13, RZ, RZ, UR9 ;  /* 0x00000009ff0d7e24 */ /* 0x000fe2000f8e00ff */
[----:B------:R-:W-:Y:S01]  /*85d0*/  SHF.R.S32.HI R14, RZ, 0x1f, R28 ;  /* 0x0000001fff0e7819 */ /* 0x000fe2000001141c */
[----:B------:R-:W-:Y:S01]  /*85e0*/  UMOV UR33, 0x14f00000 ;  /* 0x14f0000000217882 */ /* 0x000fe20000000000 */
[----:B--23--:R-:W-:Y:S01]  /*85f0*/  LEA R3, P2, R2, R12, 0x2 ;  /* 0x0000000c02037211 */ /* 0x00cfe200078410ff */
[----:B------:R-:W-:Y:S01]  /*8600*/  UMOV UR18, URZ ;  /* 0x0000003f00127c82 */ /* 0x000fe20008000000 */
[----:B------:R-:W-:Y:S01]  /*8610*/  R2UR UR19, R28 ;  /* 0x000000001c1372ca */ /* 0x000fe200000e0000 */
[----:B------:R-:W-:Y:S01]  /*8620*/  UMOV UR20, UR28 ;  /* 0x0000001c00147c82 */ /* 0x000fe20008000000 */
[----:B------:R-:W-:Y:S01]  /*8630*/  R2UR UR42, R3 ;  /* 0x00000000032a72ca */ /* 0x000fe200000e0000 */
[----:B------:R-:W-:Y:S01]  /*8640*/  IMAD.X R3, R14, 0x1, R8, P1 ;  /* 0x000000010e037824 */ /* 0x000fe200008e0608 */
[----:B------:R-:W-:Y:S01]  /*8650*/  UIADD3 UR17, UR40, 0x36418, URZ ;  /* 0x0003641828117890 */ /* 0x000fe2000fffe03f */
[----:B------:R-:W-:Y:S01]  /*8660*/  SHF.L.U32 R29, RZ, 0x1f, RZ ;  /* 0x0000001fff1d7819 */ /* 0x000fe200000006ff */
[----:B------:R-:W-:-:S02]  /*8670*/  UIADD3 UR16, UR40, 0x24000, URZ ;  /* 0x0002400028107890 */ /* 0x000fc4000fffe03f */
[----:B------:R-:W-:Y:S01]  /*8680*/  LEA.HI.X R3, R2, R13, R3, 0x2, P2 ;  /* 0x0000000d02037211 */ /* 0x000fe200010f1403 */
[----:B------:R-:W-:Y:S01]  /*8690*/  UIADD3 UR8, UR40, 0x26000, URZ ;  /* 0x0002600028087890 */ /* 0x000fe2000fffe03f */
[----:B------:R-:W-:Y:S01]  /*86a0*/  IADD3 R2, P1, R10, 0xf0, RZ ;  /* 0x000000f00a027810 */ /* 0x000fe20007f3e0ff */
[----:B------:R-:W-:Y:S01]  /*86b0*/  UIADD3 UR24, UR40, 0x28000, URZ ;  /* 0x0002800028187890 */ /* 0x000fe2000fffe03f */
[----:B------:R-:W-:Y:S01]  /*86c0*/  R2UR UR43, R3 ;  /* 0x00000000032b72ca */ /* 0x000fe200000e0000 */
[----:B------:R-:W-:Y:S01]  /*86d0*/  UIADD3 UR40, UR40, 0x30100, URZ ;  /* 0x0003010028287890 */ /* 0x000fe2000fffe03f */
[----:B------:R-:W-:Y:S01]  /*86e0*/  R2UR UR30, R2 ;  /* 0x00000000021e72ca */ /* 0x000fe200000e0000 */
[----:B------:R-:W-:Y:S01]  /*86f0*/  IMAD.X R3, RZ, RZ, R11, P1 ;  /* 0x000000ffff037224 */ /* 0x000fe200008e060b */
[----:B------:R-:W-:Y:S01]  /*8700*/  UMOV UR21, UR29 ;  /* 0x0000001d00157c82 */ /* 0x000fe20008000000 */
[----:B------:R-:W-:Y:S01]  /*8710*/  UMOV UR10, 0x40 ;  /* 0x00000040000a7882 */ /* 0x000fe20000000000 */
[----:B------:R-:W-:Y:S01]  /*8720*/  UMOV UR12, UR28 ;  /* 0x0000001c000c7c82 */ /* 0x000fe20008000000 */
[----:B------:R-:W-:Y:S01]  /*8730*/  UMOV UR13, UR29 ;  /* 0x0000001d000d7c82 */ /* 0x000fe20008000000 */
[----:B------:R-:W-:Y:S01]  /*8740*/  R2UR UR31, R3 ;  /* 0x00000000031f72ca */ /* 0x000fe200000e0000 */
[----:B------:R-:W-:Y:S01]  /*8750*/  UMOV UR9, UR17 ;  /* 0x0000001100097c82 */ /* 0x000fe20008000000 */
[----:B------:R-:W-:Y:S01]  /*8760*/  UMOV UR11, UR19 ;  /* 0x00000013000b7c82 */ /* 0x000fe20008000000 */
[----:B------:R-:W-:Y:S01]  /*8770*/  UMOV UR26, 0x80 ;  /* 0x00000080001a7882 */ /* 0x000fe20000000000 */
[----:B------:R-:W-:Y:S01]  /*8780*/  UMOV UR25, UR17 ;  /* 0x0000001100197c82 */ /* 0x000fe20008000000 */
[----:B------:R-:W-:Y:S01]  /*8790*/  UMOV UR27, UR19 ;  /* 0x00000013001b7c82 */ /* 0x000fe20008000000 */
[----:B------:R-:W-:Y:S01]  /*87a0*/  UMOV UR41, UR17 ;  /* 0x0000001100297c82 */ /* 0x000fe20008000000 */
[----:B------:R-:W-:-:S06]  /*87b0*/  UMOV UR7, 0x10 ;  /* 0x0000001000077882 */ /* 0x000fcc0000000000 */
[----:B------:R2:W-:Y:S01]  /*87c0*/  UTMALDG.4D [UR16], [UR30], desc[UR32] ;  /* 0x000020101e0075b4 */ /* 0x0005e20008019000 */
[----:B------:R2:W-:Y:S01]  /*87d0*/  UTMALDG.4D [UR8], [UR30], desc[UR32] ;  /* 0x000020081e0075b4 */ /* 0x0005e20008019000 */
[----:B------:R2:W-:Y:S01]  /*87e0*/  UTMALDG.4D [UR24], [UR30], desc[UR32] ;  /* 0x000020181e0075b4 */ /* 0x0005e20008019000 */
[----:B------:R2:W-:Y:S01]  /*87f0*/  UBLKCP.S.G [UR40], [UR42], UR7 ;  /* 0x000000282a0073ba */ /* 0x0005e20008000207 */
[----:B------:R-:W3:Y:S02]  /*8800*/  SYNCS.PHASECHK.TRANS64.TRYWAIT P1, [R0+URZ+0x36438], R29 ;  /* 0x0364381d000075a7 */ /* 0x000ee4000802017f */
[----:B--23--:R-:W-:Y:S05]  /*8810*/  @!P1 BRA `(.L_x_1265) ;  /* 0x00000014000c9947 */ /* 0x00cfea0003800000 */
.L_x_1287:
[----:B------:R-:W-:Y:S05]  /*8820*/  @P0 BRA `(.L_x_1266) ;  /* 0x0000000000140947 */ /* 0x000fea0003800000 */
[----:B------:R-:W-:Y:S01]  /*8830*/  ISETP.NE.AND P1, PT, R20, RZ, PT ;  /* 0x000000ff1400720c */ /* 0x000fe20003f25270 */
[----:B--2---:R-:W-:-:S04]  /*8840*/  IMAD.MOV.U32 R29, RZ, RZ, 0x6100 ;  /* 0x00006100ff1d7424 */ /* 0x004fc800078e00ff */
[----:B------:R3:W-:Y:S08]  /*8850*/  SYNCS.ARRIVE.TRANS64 RZ, [R0+URZ+0x36430], R29 ;  /* 0x0364301d00ff79a7 */ /* 0x0007f0000800003f */
[----:B------:R-:W-:Y:S05]  /*8860*/  @!P1 BRA `(.L_x_1266) ;  /* 0x0000000000049947 */ /* 0x000fea0003800000 */
[----:B------:R-:W-:Y:S01]  /*8870*/  BPT.TRAP 0x1 ;  /* 0x000000040000795c */ /* 0x000fe20000300000 */
.L_x_1266:
[C---:B------:R-:W-:Y:S01]  /*8880*/  R2UR UR27, R28.reuse ;  /* 0x000000001c1b72ca */ /* 0x040fe200000e0000 */
[----:B------:R-:W-:Y:S01]  /*8890*/  UMOV UR32, 0x0 ;  /* 0x0000000000207882 */ /* 0x000fe20000000000 */
[----:B------:R-:W-:Y:S01]  /*88a0*/  IADD3 R28, P1, R28, UR14, RZ ;  /* 0x0000000e1c1c7c10 */ /* 0x000fe2000ff3e0ff */
        /* <DEDUP_REMOVED lines=32> */
[----:B------:R-:W5:Y:S02]  /*8ab0*/  SYNCS.PHASECHK.TRANS64.TRYWAIT P1, [R0+URZ+0x36420], R5 ;  /* 0x03642005000075a7 */ /* 0x000f64000802017f */
[----:B----45:R-:W-:Y:S05]  /*8ac0*/  @!P1 BRA `(.L_x_1267) ;  /* 0x0000001000749947 */ /* 0x030fea0003800000 */
.L_x_1289:
[----:B------:R-:W-:Y:S05]  /*8ad0*/  @P0 BRA `(.L_x_1268) ;  /* 0x0000000000140947 */ /* 0x000fea0003800000 */
[----:B------:R-:W-:Y:S01]  /*8ae0*/  ISETP.NE.AND P1, PT, R20, RZ, PT ;  /* 0x000000ff1400720c */ /* 0x000fe20003f25270 */
[----:B----4-:R-:W-:-:S04]  /*8af0*/  IMAD.MOV.U32 R5, RZ, RZ, 0x6100 ;  /* 0x00006100ff057424 */ /* 0x010fc800078e00ff */
[----:B------:R4:W-:Y:S08]  /*8b00*/  SYNCS.ARRIVE.TRANS64 RZ, [R0+URZ+0x36410], R5 ;  /* 0x0364100500ff79a7 */ /* 0x0009f0000800003f */
[----:B------:R-:W-:Y:S05]  /*8b10*/  @!P1 BRA `(.L_x_1268) ;  /* 0x0000000000049947 */ /* 0x000fea0003800000 */
[----:B------:R-:W-:Y:S01]  /*8b20*/  BPT.TRAP 0x1 ;  /* 0x000000040000795c */ /* 0x000fe20000300000 */
.L_x_1268:
        /* <DEDUP_REMOVED lines=14> */
[----:B------:R-:W-:Y:S01]  /*8c10*/  UMOV UR13, UR29 ;  /* 0x0000001d000d7c82 */ /* 0x000fe20008000000 */
[----:B------:R-:W-:-:S02]  /*8c20*/  UMOV UR26, 0x80 ;  /* 0x00000080001a7882 */ /* 0x000fc40000000000 */
[----:B------:R-:W-:Y:S02]  /*8c30*/  USHF.L.U32 UR19, UR7, 0x6, URZ ;  /* 0x0000000607137899 */ /* 0x000fe4000800063f */
[----:B------:R-:W-:Y:S01]  /*8c40*/  UIADD3 UR17, UR40, 0x36410, URZ ;  /* 0x0003641028117890 */ /* 0x000fe2000fffe03f */
[----:B------:R-:W-:Y:S01]  /*8c50*/  IMAD.U32 R21, RZ, RZ, UR7 ;  /* 0x00000007ff157e24 */ /* 0x000fe2000f8e00ff */
[----:B------:R-:W-:Y:S02]  /*8c60*/  UIADD3 UR9, UP0, UR19, UR22, URZ ;  /* 0x0000001613097290 */ /* 0x000fe4000ff1e03f */
[----:B------:R-:W-:Y:S02]  /*8c70*/  UIADD3 UR16, UR40, 0x1e000, URZ ;  /* 0x0001e00028107890 */ /* 0x000fe4000fffe03f */
[----:B------:R-:W-:Y:S02]  /*8c80*/  ULEA.HI.X.SX32 UR8, UR19, UR8, 0x1, UP0 ;  /* 0x0000000813087291 */ /* 0x000fe400080f0e3f */
[----:B----4-:R-:W-:Y:S01]  /*8c90*/  IMAD.U32 R5, RZ, RZ, UR9 ;  /* 0x00000009ff057e24 */ /* 0x010fe2000f8e00ff */
[----:B------:R-:W-:Y:S01]  /*8ca0*/  UIADD3 UR24, UR40, 0x22000, URZ ;  /* 0x0002200028187890 */ /* 0x000fe2000fffe03f */
[----:B------:R-:W-:Y:S01]  /*8cb0*/  UMOV UR11, UR19 ;  /* 0x00000013000b7c82 */ /* 0x000fe20008000000 */
[----:B------:R-:W-:-:S02]  /*8cc0*/  UMOV UR25, UR17 ;  /* 0x0000001100197c82 */ /* 0x000fc40008000000 */
[----:B------:R-:W-:Y:S01]  /*8cd0*/  LEA R4, P1, R5, R12, 0x2 ;  /* 0x0000000c05047211 */ /* 0x000fe200078210ff */
[----:B------:R-:W-:Y:S01]  /*8ce0*/  IMAD.U32 R5, RZ, RZ, UR8 ;  /* 0x00000008ff057e24 */ /* 0x000fe2000f8e00ff */
[----:B------:R-:W-:Y:S01]  /*8cf0*/  UIADD3 UR8, UR40, 0x20000, URZ ;  /* 0x0002000028087890 */ /* 0x000fe2000fffe03f */
[----:B------:R4:W-:Y:S01]  /*8d00*/  UTMALDG.4D [UR16], [UR30], desc[UR32] ;  /* 0x000020101e0075b4 */ /* 0x0009e20008019000 */
[----:B------:R-:W-:Y:S01]  /*8d10*/  R2UR UR42, R4 ;  /* 0x00000000042a72ca */ /* 0x000fe200000e0000 */
[----:B------:R-:W-:Y:S01]  /*8d20*/  IMAD.U32 R4, RZ, RZ, UR9 ;  /* 0x00000009ff047e24 */ /* 0x000fe2000f8e00ff */
[----:B------:R-:W-:Y:S01]  /*8d30*/  UIADD3 UR40, UR40, 0x30000, URZ ;  /* 0x0003000028287890 */ /* 0x000fe2000fffe03f */
[----:B------:R-:W-:Y:S01]  /*8d40*/  UMOV UR9, UR17 ;  /* 0x0000001100097c82 */ /* 0x000fe20008000000 */
[----:B------:R-:W-:Y:S02]  /*8d50*/  UMOV UR27, UR19 ;  /* 0x00000013001b7c82 */ /* 0x000fe40008000000 */
[----:B------:R-:W-:Y:S01]  /*8d60*/  LEA.HI.X R4, R4, R13, R5, 0x2, P1 ;  /* 0x0000000d04047211 */ /* 0x000fe200008f1405 */
[----:B------:R-:W-:Y:S01]  /*8d70*/  UMOV UR41, UR17 ;  /* 0x0000001100297c82 */ /* 0x000fe20008000000 */
[----:B------:R-:W-:Y:S01]  /*8d80*/  ISETP.NE.AND P1, PT, R22, RZ, PT ;  /* 0x000000ff1600720c */ /* 0x000fe20003f25270 */
[----:B------:R4:W-:Y:S01]  /*8d90*/  UTMALDG.4D [UR8], [UR30], desc[UR32] ;  /* 0x000020081e0075b4 */ /* 0x0009e20008019000 */
[----:B------:R-:W-:Y:S01]  /*8da0*/  R2UR UR43, R4 ;  /* 0x00000000042b72ca */ /* 0x000fe200000e0000 */
[----:B------:R-:W-:Y:S01]  /*8db0*/  UMOV UR34, 0x10 ;  /* 0x0000001000227882 */ /* 0x000fe20000000000 */
[----:B------:R4:W-:Y:S11]  /*8dc0*/  UTMALDG.4D [UR24], [UR30], desc[UR32] ;  /* 0x000020181e0075b4 */ /* 0x0009f60008019000 */
[----:B------:R4:W-:Y:S02]  /*8dd0*/  UBLKCP.S.G [UR40], [UR42], UR34 ;  /* 0x000000282a0073ba */ /* 0x0009e40008000222 */
[----:B----4-:R-:W-:Y:S05]  /*8de0*/  @P1 BRA `(.L_x_1269) ;  /* 0xfffffff000dc1947 */ /* 0x010fea000383ffff */
.L_x_1260:
[----:B------:R-:W-:Y:S01]  /*8df0*/  ISETP.NE.AND P1, PT, R19, RZ, PT ;  /* 0x000000ff1300720c */ /* 0x000fe20003f25270 */
[----:B------:R-:W-:Y:S02]  /*8e00*/  IMAD.MOV.U32 R5, RZ, RZ, 0x1 ;  /* 0x00000001ff057424 */ /* 0x000fe400078e00ff */
[----:B------:R-:W-:-:S10]  /*8e10*/  IMAD.MOV.U32 R4, RZ, RZ, R15 ;  /* 0x000000ffff047224 */ /* 0x000fd400078e000f */
[----:B------:R-:W-:Y:S05]  /*8e20*/  @!P1 BRA `(.L_x_1259) ;  /* 0x0000000400889947 */ /* 0x000fea0003800000 */
[----:B------:R-:W4:Y:S02]  /*8e30*/  SYNCS.PHASECHK.TRANS64.TRYWAIT P1, [R0+URZ+0x36438], R6 ;  /* 0x03643806000075a7 */ /* 0x000f24000802017f */
[----:B----4-:R-:W-:Y:S05]  /*8e40*/  @!P1 BRA `(.L_x_1270) ;  /* 0x0000000c00ac9947 */ /* 0x010fea0003800000 */
.L_x_1290:
[----:B------:R-:W-:Y:S05]  /*8e50*/  @P0 BRA `(.L_x_1271) ;  /* 0x0000000000140947 */ /* 0x000fea0003800000 */
[----:B------:R-:W-:Y:S01]  /*8e60*/  ISETP.NE.AND P1, PT, R20, RZ, PT ;  /* 0x000000ff1400720c */ /* 0x000fe20003f25270 */
[----:B------:R-:W-:-:S04]  /*8e70*/  IMAD.MOV.U32 R5, RZ, RZ, 0x6100 ;  /* 0x00006100ff057424 */ /* 0x000fc800078e00ff */
[----:B------:R1:W-:Y:S08]  /*8e80*/  SYNCS.ARRIVE.TRANS64 RZ, [R0+URZ+0x36430], R5 ;  /* 0x0364300500ff79a7 */ /* 0x0003f0000800003f */
[----:B------:R-:W-:Y:S05]  /*8e90*/  @!P1 BRA `(.L_x_1271) ;  /* 0x0000000000049947 */ /* 0x000fea0003800000 */
[----:B------:R-:W-:Y:S01]  /*8ea0*/  BPT.TRAP 0x1 ;  /* 0x000000040000795c */ /* 0x000fe20000300000 */
.L_x_1271:
[----:B-1----:R-:W1:Y:S01]  /*8eb0*/  LDC.64 R4, c[0x0][0x728] ;  /* 0x0001ca00ff047b82 */ /* 0x002e620000000a00 */
[----:B------:R-:W-:Y:S01]  /*8ec0*/  IMAD.SHL.U32 R16, R21, 0x40, RZ ;  /* 0x0000004015107824 */ /* 0x000fe200078e00ff */
[----:B------:R-:W-:Y:S01]  /*8ed0*/  R2UR UR24, R0 ;  /* 0x00000000001872ca */ /* 0x000fe200000e0000 */
[----:B------:R-:W-:Y:S01]  /*8ee0*/  UMOV UR32, 0x0 ;  /* 0x0000000000207882 */ /* 0x000fe20000000000 */
[----:B------:R-:W-:Y:S01]  /*8ef0*/  UMOV UR33, 0x14f00000 ;  /* 0x14f0000000217882 */ /* 0x000fe20000000000 */
[----:B------:R-:W-:Y:S01]  /*8f00*/  UMOV UR18, URZ ;  /* 0x0000003f00127c82 */ /* 0x000fe20008000000 */
[C---:B----4-:R-:W-:Y:S01]  /*8f10*/  IADD3 R6, P1, R16.reuse, UR14, RZ ;  /* 0x0000000e10067c10 */ /* 0x050fe2000ff3e0ff */
        /* <DEDUP_REMOVED lines=13> */
[C---:B-1----:R-:W-:Y:S01]  /*8ff0*/  LEA R4, P2, R6.reuse, R4, 0x2 ;  /* 0x0000000406047211 */ /* 0x042fe200078410ff */
        /* <DEDUP_REMOVED lines=19> */
[----:B-1--4-:R-:W-:Y:S05]  /*9130*/  @!P1 BRA `(.L_x_1272) ;  /* 0x0000000c00049947 */ /* 0x012fea0003800000 */
.L_x_1291:
[----:B-1----:R-:W-:Y:S01]  /*9140*/  IMAD.MOV.U32 R5, RZ, RZ, RZ ;  /* 0x000000ffff057224 */ /* 0x002fe200078e00ff */
[----:B------:R-:W-:Y:S06]  /*9150*/  @P0 BRA `(.L_x_1273) ;  /* 0x0000000000140947 */ /* 0x000fec0003800000 */
[----:B------:R-:W-:Y:S01]  /*9160*/  ISETP.NE.AND P1, PT, R20, RZ, PT ;  /* 0x000000ff1400720c */ /* 0x000fe20003f25270 */
[----:B------:R-:W-:-:S04]  /*9170*/  IMAD.MOV.U32 R17, RZ, RZ, 0x6100 ;  /* 0x00006100ff117424 */ /* 0x000fc800078e00ff */
[----:B------:R1:W-:Y:S08]  /*9180*/  SYNCS.ARRIVE.TRANS64 RZ, [R0+URZ+0x36418], R17 ;  /* 0x0364181100ff79a7 */ /* 0x0003f0000800003f */
[----:B------:R-:W-:Y:S05]  /*9190*/  @!P1 BRA `(.L_x_1273) ;  /* 0x0000000000049947 */ /* 0x000fea0003800000 */
[----:B------:R-:W-:Y:S01]  /*91a0*/  BPT.TRAP 0x1 ;  /* 0x000000040000795c */ /* 0x000fe20000300000 */
.L_x_1273:
        /* <DEDUP_REMOVED lines=8> */
[----:B------:R-:W-:Y:S01]  /*9230*/  R2UR UR31, R3 ;  /* 0x00000000031f72ca */ /* 0x000fe200000e0000 */
[----:B------:R-:W-:Y:S01]  /*9240*/  UMOV UR21, UR29 ;  /* 0x0000001d00157c82 */ /* 0x000fe20008000000 */
[----:B------:R-:W-:Y:S01]  /*9250*/  UMOV UR10, 0x40 ;  /* 0x00000040000a7882 */ /* 0x000fe20000000000 */
[----:B------:R-:W-:Y:S01]  /*9260*/  UMOV UR12, UR28 ;  /* 0x0000001c000c7c82 */ /* 0x000fe20008000000 */
[----:B------:R-:W-:Y:S01]  /*9270*/  UMOV UR13, UR29 ;  /* 0x0000001d000d7c82 */ /* 0x000fe20008000000 */
[----:B------:R-:W-:Y:S01]  /*9280*/  UIADD3 UR19, UR19, 0x40, URZ ;  /* 0x0000004013137890 */ /* 0x000fe2000fffe03f */
[----:B------:R-:W-:Y:S01]  /*9290*/  IMAD.MOV.U32 R4, RZ, RZ, R15 ;  /* 0x000000ffff047224 */ /* 0x000fe200078e000f */
[----:B------:R-:W-:Y:S01]  /*92a0*/  UMOV UR26, 0x80 ;  /* 0x00000080001a7882 */ /* 0x000fe20000000000 */
[----:B------:R-:W-:Y:S01]  /*92b0*/  IMAD.MOV.U32 R18, RZ, RZ, 0x2 ;  /* 0x00000002ff127424 */ /* 0x000fe200078e00ff */
[----:B------:R-:W-:-:S02]  /*92c0*/  UIADD3 UR8, UP0, UR19, UR22, URZ ;  /* 0x0000001613087290 */ /* 0x000fc4000ff1e03f */
[----:B------:R-:W-:Y:S02]  /*92d0*/  UIADD3 UR16, UR40, 0x24000, URZ ;  /* 0x0002400028107890 */ /* 0x000fe4000fffe03f */
[----:B------:R-:W-:Y:S02]  /*92e0*/  ULEA.HI.X.SX32 UR7, UR19, UR7, 0x1, UP0 ;  /* 0x0000000713077291 */ /* 0x000fe400080f0e3f */
[----:B-1----:R-:W-:Y:S01]  /*92f0*/  IMAD.U32 R17, RZ, RZ, UR8 ;  /* 0x00000008ff117e24 */ /* 0x002fe2000f8e00ff */
[----:B------:R-:W-:Y:S01]  /*9300*/  UIADD3 UR17, UR40, 0x36418, URZ ;  /* 0x0003641828117890 */ /* 0x000fe2000fffe03f */
[----:B------:R-:W-:Y:S01]  /*9310*/  IMAD.U32 R2, RZ, RZ, UR8 ;  /* 0x00000008ff027e24 */ /* 0x000fe2000f8e00ff */
[----:B------:R-:W-:Y:S01]  /*9320*/  UIADD3 UR8, UR40, 0x26000, URZ ;  /* 0x0002600028087890 */ /* 0x000fe2000fffe03f */
[----:B------:R-:W-:Y:S01]  /*9330*/  IMAD.U32 R3, RZ, RZ, UR7 ;  /* 0x00000007ff037e24 */ /* 0x000fe2000f8e00ff */
[----:B------:R-:W-:Y:S01]  /*9340*/  LEA R12, P1, R17, R12, 0x2 ;  /* 0x0000000c110c7211 */ /* 0x000fe200078210ff */
[----:B------:R-:W-:-:S02]  /*9350*/  UIADD3 UR24, UR40, 0x28000, URZ ;  /* 0x0002800028187890 */ /* 0x000fc4000fffe03f */
[----:B------:R-:W-:Y:S01]  /*9360*/  UIADD3 UR40, UR40, 0x30100, URZ ;  /* 0x0003010028287890 */ /* 0x000fe2000fffe03f */
[----:B------:R-:W-:Y:S01]  /*9370*/  LEA.HI.X R13, R2, R13, R3, 0x2, P1 ;  /* 0x0000000d020d7211 */ /* 0x000fe200008f1403 */
[----:B------:R-:W-:Y:S01]  /*9380*/  UMOV UR9, UR17 ;  /* 0x0000001100097c82 */ /* 0x000fe20008000000 */
[----:B------:R-:W-:Y:S01]  /*9390*/  R2UR UR42, R12 ;  /* 0x000000000c2a72ca */ /* 0x000fe200000e0000 */
[----:B------:R-:W-:Y:S01]  /*93a0*/  UMOV UR11, UR19 ;  /* 0x00000013000b7c82 */ /* 0x000fe20008000000 */
[----:B------:R-:W-:Y:S01]  /*93b0*/  R2UR UR43, R13 ;  /* 0x000000000d2b72ca */ /* 0x000fe200000e0000 */
[----:B------:R4:W-:Y:S01]  /*93c0*/  UTMALDG.4D [UR16], [UR30], desc[UR32] ;  /* 0x000020101e0075b4 */ /* 0x0009e20008019000 */
[----:B------:R-:W-:Y:S01]  /*93d0*/  UMOV UR25, UR17 ;  /* 0x0000001100197c82 */ /* 0x000fe20008000000 */
[----:B------:R-:W-:Y:S01]  /*93e0*/  UMOV UR27, UR19 ;  /* 0x00000013001b7c82 */ /* 0x000fe20008000000 */
[----:B------:R-:W-:Y:S01]  /*93f0*/  UMOV UR41, UR17 ;  /* 0x0000001100297c82 */ /* 0x000fe20008000000 */
[----:B------:R-:W-:Y:S01]  /*9400*/  UMOV UR7, 0x10 ;  /* 0x0000001000077882 */ /* 0x000fe20000000000 */
[----:B------:R4:W-:Y:S01]  /*9410*/  UTMALDG.4D [UR8], [UR30], desc[UR32] ;  /* 0x000020081e0075b4 */ /* 0x0009e20008019000 */
[----:B------:R4:W-:Y:S06]  /*9420*/  UTMALDG.4D [UR24], [UR30], desc[UR32] ;  /* 0x000020181e0075b4 */ /* 0x0009ec0008019000 */
[----:B------:R4:W-:Y:S02]  /*9430*/  UBLKCP.S.G [UR40], [UR42], UR7 ;  /* 0x000000282a0073ba */ /* 0x0009e40008000207 */
[----:B----4-:R-:W-:Y:S01]  /*9440*/  NOP ;  /* 0x0000000000007918 */ /* 0x010fe20000000000 */
.L_x_1259:
[----:B------:R-:W-:-:S04]  /*9450*/  SHF.L.U32 R3, R5, 0x1f, RZ ;  /* 0x0000001f05037819 */ /* 0x000fc800000006ff */
[----:B------:R-:W4:Y:S02]  /*9460*/  SYNCS.PHASECHK.TRANS64.TRYWAIT P1, [R0+URZ+0x36438], R3 ;  /* 0x03643803000075a7 */ /* 0x000f24000802017f */
[----:B----4-:R-:W-:Y:S05]  /*9470*/  @!P1 BRA `(.L_x_1274) ;  /* 0x0000000800489947 */ /* 0x010fea0003800000 */
.L_x_1292:
[----:B------:R-:W-:Y:S05]  /*9480*/  @P0 BRA `(.L_x_1275) ;  /* 0x0000000000180947 */ /* 0x000fea0003800000 */
[----:B------:R-:W5:Y:S01]  /*9490*/  S2R R2, SR_TID.X ;  /* 0x0000000000027919 */ /* 0x000f620000002100 */
[----:B----4-:R-:W-:-:S04]  /*94a0*/  IMAD.MOV.U32 R3, RZ, RZ, 0x6100 ;  /* 0x00006100ff037424 */ /* 0x010fc800078e00ff */
[----:B------:R4:W-:Y:S01]  /*94b0*/  SYNCS.ARRIVE.TRANS64 RZ, [R0+URZ+0x36430], R3 ;  /* 0x0364300300ff79a7 */ /* 0x0009e2000800003f */
[----:B-----5:R-:W-:-:S13]  /*94c0*/  LOP3.LUT P0, RZ, R2, 0x1f, RZ, 0xc0, !PT ;  /* 0x0000001f02ff7812 */ /* 0x020fda000780c0ff */
[----:B----4-:R-:W-:Y:S05]  /*94d0*/  @!P0 BRA `(.L_x_1275) ;  /* 0x0000000000048947 */ /* 0x010fea0003800000 */
[----:B------:R-:W-:Y:S01]  /*94e0*/  BPT.TRAP 0x1 ;  /* 0x000000040000795c */ /* 0x000fe20000300000 */
.L_x_1275:
[----:B------:R-:W-:Y:S01]  /*94f0*/  R2UR UR19, R4 ;  /* 0x00000000041372ca */ /* 0x000fe200000e0000 */
[----:B------:R-:W-:Y:S01]  /*9500*/  ULDC.64 UR30, c[0x0][0x728] ;  /* 0x0001ca00001e7ab9 */ /* 0x000fe20000000a00 */
[----:B------:R-:W-:Y:S01]  /*9510*/  R2UR UR7, R9 ;  /* 0x00000000090772ca */ /* 0x000fe200000e0000 */
[----:B------:R-:W-:Y:S01]  /*9520*/  UMOV UR40, 0x0 ;  /* 0x0000000000287882 */ /* 0x000fe20000000000 */
[----:B------:R-:W-:Y:S01]  /*9530*/  IADD3 R10, P0, R10, 0x1f0, RZ ;  /* 0x000001f00a0a7810 */ /* 0x000fe20007f1e0ff */
[----:B------:R-:W-:Y:S01]  /*9540*/  UMOV UR41, 0x14f00000 ;  /* 0x14f0000000297882 */ /* 0x000fe20000000000 */
[----:B------:R-:W-:Y:S01]  /*9550*/  R2UR UR24, R0 ;  /* 0x00000000001872ca */ /* 0x000fe200000e0000 */
[----:B------:R-:W-:Y:S01]  /*9560*/  UMOV UR18, URZ ;  /* 0x0000003f00127c82 */ /* 0x000fe20008000000 */
[----:B------:R-:W-:Y:S01]  /*9570*/  R2UR UR32, R10 ;  /* 0x000000000a2072ca */ /* 0x000fe200000e0000 */
[----:B------:R-:W-:Y:S01]  /*9580*/  IMAD.X R11, RZ, RZ, R11, P0 ;  /* 0x000000ffff0b7224 */ /* 0x000fe200000e060b */
[----:B------:R-:W-:Y:S01]  /*9590*/  UMOV UR20, UR28 ;  /* 0x0000001c00147c82 */ /* 0x000fe20008000000 */
[----:B------:R-:W-:Y:S01]  /*95a0*/  UMOV UR21, UR29 ;  /* 0x0000001d00157c82 */ /* 0x000fe20008000000 */
[----:B------:R-:W-:Y:S01]  /*95b0*/  UMOV UR10, 0x40 ;  /* 0x00000040000a7882 */ /* 0x000fe20000000000 */
[----:B------:R-:W-:Y:S01]  /*95c0*/  USHF.L.U32 UR19, UR19, 0x6, URZ ;  /* 0x0000000613137899 */ /* 0x000fe2000800063f */
[----:B------:R-:W-:Y:S01]  /*95d0*/  R2UR UR33, R11 ;  /* 0x000000000b2172ca */ /* 0x000fe200000e0000 */
[----:B------:R-:W-:Y:S01]  /*95e0*/  UMOV UR12, UR28 ;  /* 0x0000001c000c7c82 */ /* 0x000fe20008000000 */
[----:B------:R-:W-:Y:S01]  /*95f0*/  UMOV UR13, UR29 ;  /* 0x0000001d000d7c82 */ /* 0x000fe20008000000 */
[----:B------:R-:W-:Y:S01]  /*9600*/  UIADD3 UR8, UP0, UR19, UR14, URZ ;  /* 0x0000000e13087290 */ /* 0x000fe2000ff1e03f */
[C---:B------:R-:W-:Y:S01]  /*9610*/  ISETP.NE.AND P0, PT, R18.reuse, 0x2, PT ;  /* 0x000000021200780c */ /* 0x040fe20003f05270 */
[----:B------:R-:W-:Y:S01]  /*9620*/  UIADD3 UR17, UR24, 0x36430, URZ ;  /* 0x0003643018117890 */ /* 0x000fe2000fffe03f */
[----:B------:R-:W-:Y:S01]  /*9630*/  LOP3.LUT R5, R5, 0x1, RZ, 0x3c, !PT ;  /* 0x0000000105057812 */ /* 0x000fe200078e3cff */
[----:B------:R-:W-:Y:S01]  /*9640*/  ULEA.HI.X.SX32 UR7, UR19, UR7, 0x1, UP0 ;  /* 0x0000000713077291 */ /* 0x000fe200080f0e3f */
[----:B-1234-:R-:W-:Y:S01]  /*9650*/  SEL R0, RZ, 0x1, P0 ;  /* 0x00000001ff007807 */ /* 0x01efe20000000000 */
[----:B------:R-:W-:Y:S01]  /*9660*/  ULEA UR30, UP0, UR8, UR30, 0x2 ;  /* 0x0000001e081e7291 */ /* 0x000fe2000f80103f */
[----:B------:R-:W-:Y:S01]  /*9670*/  SEL R18, R18, RZ, P0 ;  /* 0x000000ff12127207 */ /* 0x000fe20000000000 */
[----:B------:R-:W-:Y:S01]  /*9680*/  UIADD3 UR16, UR24, 0x2a000, URZ ;  /* 0x0002a00018107890 */ /* 0x000fe2000fffe03f */
[----:B------:R-:W-:Y:S01]  /*9690*/  LOP3.LUT R7, R7, R0, RZ, 0x3c, !PT ;  /* 0x0000000007077212 */ /* 0x000fe200078e3cff */
[----:B------:R-:W-:-:S02]  /*96a0*/  ULEA.HI.X UR31, UR8, UR31, UR7, 0x2, UP0 ;  /* 0x0000001f081f7291 */ /* 0x000fc400080f1407 */
[----:B------:R-:W-:Y:S02]  /*96b0*/  UIADD3 UR42, UR24, 0x30200, URZ ;  /* 0x00030200182a7890 */ /* 0x000fe4000fffe03f */
[----:B------:R-:W-:Y:S02]  /*96c0*/  UIADD3 UR8, UR24, 0x2c000, URZ ;  /* 0x0002c00018087890 */ /* 0x000fe4000fffe03f */
[----:B------:R-:W-:Y:S01]  /*96d0*/  UIADD3 UR24, UR24, 0x2e000, URZ ;  /* 0x0002e00018187890 */ /* 0x000fe2000fffe03f */
[----:B------:R1:W-:Y:S01]  /*96e0*/  UTMALDG.4D [UR16], [UR32], desc[UR40] ;  /* 0x00002810200075b4 */ /* 0x0003e20008019000 */
[----:B------:R-:W-:Y:S01]  /*96f0*/  UMOV UR9, UR17 ;  /* 0x0000001100097c82 */ /* 0x000fe20008000000 */
[----:B------:R-:W-:Y:S01]  /*9700*/  UMOV UR11, UR19 ;  /* 0x00000013000b7c82 */ /* 0x000fe20008000000 */
[----:B------:R-:W-:Y:S01]  /*9710*/  UMOV UR26, 0x80 ;  /* 0x00000080001a7882 */ /* 0x000fe20000000000 */
[----:B------:R-:W-:Y:S01]  /*9720*/  UMOV UR25, UR17 ;  /* 0x0000001100197c82 */ /* 0x000fe20008000000 */
[----:B------:R-:W-:Y:S01]  /*9730*/  UMOV UR27, UR19 ;  /* 0x00000013001b7c82 */ /* 0x000fe20008000000 */
[----:B------:R-:W-:Y:S01]  /*9740*/  UMOV UR43, UR17 ;  /* 0x00000011002b7c82 */ /* 0x000fe20008000000 */
[----:B------:R-:W-:Y:S01]  /*9750*/  UMOV UR7, 0x10 ;  /* 0x0000001000077882 */ /* 0x000fe20000000000 */
[----:B------:R1:W-:Y:S01]  /*9760*/  UTMALDG.4D [UR8], [UR32], desc[UR40] ;  /* 0x00002808200075b4 */ /* 0x0003e20008019000 */
[----:B------:R1:W-:Y:S01]  /*9770*/  UTMALDG.4D [UR24], [UR32], desc[UR40] ;  /* 0x00002818200075b4 */ /* 0x0003e20008019000 */
[----:B------:R1:W-:Y:S02]  /*9780*/  UBLKCP.S.G [UR42], [UR30], UR7 ;  /* 0x0000002a1e0073ba */ /* 0x0003e40008000207 */
[----:B-1----:R-:W-:Y:S01]  /*9790*/  NOP ;  /* 0x0000000000007918 */ /* 0x002fe20000000000 */
.L_x_1256:
[----:B------:R-:W-:Y:S05]  /*97a0*/  BSYNC B1 ;  /* 0x0000000000017941 */ /* 0x000fea0003800000 */
.L_x_1254:
[----:B------:R-:W-:-:S03]  /*97b0*/  UMOV UR7, 0xffffffff ;  /* 0xffffffff00077882 */ /* 0x000fc60000000000 */
[----:B------:R-:W-:Y:S05]  /*97c0*/  BRA.DIV UR7, `(.L_x_1276) ;  /* 0x0000000607887947 */ /* 0x000fea000b800000 */
[----:B------:R-:W-:-:S13]  /*97d0*/  ELECT P6, URZ, PT ;  /* 0x00000000003f782f */ /* 0x000fda00038c0000 */
.L_x_1295:
[----:B------:R-:W-:Y:S05]  /*97e0*/  @!P6 BRA `(.L_x_1219) ;  /* 0x000000000074e947 */ /* 0x000fea0003800000 */
[----:B------:R-:W-:-:S06]  /*97f0*/  ULOP3.LUT UR7, UR38, 0x2, URZ, 0xfc, !UPT ;  /* 0x0000000226077892 */ /* 0x000fcc000f8efc3f */
[----:B------:R-:W-:-:S05]  /*9800*/  IMAD.U32 R0, RZ, RZ, UR7 ;  /* 0x00000007ff007e24 */ /* 0x000fca000f8e00ff */
[----:B------:R-:W-:-:S13]  /*9810*/  ISETP.NE.AND P2, PT, R0, 0x3, PT ;  /* 0x000000030000780c */ /* 0x000fda0003f45270 */
[----:B------:R-:W-:Y:S05]  /*9820*/  @!P2 BRA `(.L_x_1277) ;  /* 0x000000000004a947 */ /* 0x000fea0003800000 */
[----:B------:R-:W-:Y:S01]  /*9830*/  BPT.TRAP 0x1 ;  /* 0x000000040000795c */ /* 0x000fe20000300000 */
.L_x_1277:
[----:B------:R-:W1:Y:S01]  /*9840*/  S2R R3, SR_CgaCtaId ;  /* 0x0000000000037919 */ /* 0x000e620000008800 */
[----:B------:R-:W-:Y:S02]  /*9850*/  MOV R0, 0x400 ;  /* 0x0000040000007802 */ /* 0x000fe40000000f00 */
[----:B------:R-:W-:Y:S02]  /*9860*/  SHF.L.U32 R2, R7, 0x1f, RZ ;  /* 0x0000001f07027819 */ /* 0x000fe400000006ff */
[----:B-1----:R-:W-:-:S05]  /*9870*/  LEA R4, R3, R0, 0x18 ;  /* 0x0000000003047211 */ /* 0x002fca00078ec0ff */
        /* <DEDUP_REMOVED lines=11> */
.L_x_1296:
[----:B------:R-:W2:Y:S02]  /*9930*/  SYNCS.PHASECHK.TRANS64.TRYWAIT P0, [R3+URZ], R0 ;  /* 0x00000000030075a7 */ /* 0x000ea4000800017f */
[----:B--2---:R-:W-:Y:S05]  /*9940*/  @!P0 BRA `(.L_x_1279) ;  /* 0x00000004005c8947 */ /* 0x004fea0003800000 */
.L_x_1297:
[----:B------:R-:W-:Y:S05]  /*9950*/  @!P2 BRA `(.L_x_1280) ;  /* 0x000000000004a947 */ /* 0x000fea0003800000 */
[----:B------:R-:W-:Y:S01]  /*9960*/  BPT.TRAP 0x1 ;  /* 0x000000040000795c */ /* 0x000fe20000300000 */
.L_x_1280:
[----:B------:R-:W-:-:S07]  /*9970*/  SHF.L.U32 R5, R5, 0x1f, RZ ;  /* 0x0000001f05057819 */ /* 0x000fce00000006ff */
.L_x_1281:
[----:B---3--:R3:W4:Y:S02]  /*9980*/  SYNCS.PHASECHK.TRANS64.TRYWAIT P0, [R4+URZ+0x36438], R5 ;  /* 0x03643805040075a7 */ /* 0x008724000800017f */
[----:B----4-:R-:W-:Y:S05]  /*9990*/  @!P0 NANOSLEEP.SYNCS 0x989680 ;  /* 0x009896800000895d */ /* 0x010fea0003900000 */
[----:B------:R-:W4:Y:S02]  /*99a0*/  @!P0 SYNCS.PHASECHK.TRANS64 P0, [R4+URZ+0x36438], R5 ;  /* 0x03643805040085a7 */ /* 0x000f24000800007f */
[----:B----4-:R-:W-:Y:S05]  /*99b0*/  @!P0 BRA `(.L_x_1281) ;  /* 0xfffffffc00f08947 */ /* 0x010fea000383ffff */
.L_x_1219:
[----:B------:R-:W-:Y:S05]  /*99c0*/  BSYNC B0 ;  /* 0x0000000000007941 */ /* 0x000fea0003800000 */
.L_x_1217:
[----:B------:R-:W-:Y:S05]  /*99d0*/  EXIT ;  /* 0x000000000000794d */ /* 0x000fea0003800000 */
.L_x_1164:
[----:B------:R-:W-:Y:S02]  /*99e0*/  IMAD.MOV.U32 R12, RZ, RZ, RZ ;  /* 0x000000ffff0c7224 */ /* 0x000fe400078e00ff */
[----:B------:R-:W-:Y:S02]  /*99f0*/  IMAD.MOV.U32 R11, RZ, RZ, 0x1f ;  /* 0x0000001fff0b7424 */ /* 0x000fe400078e00ff */
[----:B------:R-:W-:-:S07]  /*9a00*/  IMAD.MOV.U32 R15, RZ, RZ, -0x1 ;  /* 0xffffffffff0f7424 */ /* 0x000fce00078e00ff */
[----:B------:R-:W-:Y:S05]  /*9a10*/  WARPSYNC.COLLECTIVE R15, `(.L_x_1282) ;  /* 0x000000000f087348 */ /* 0x000fea0003c00000 */
[----:B------:R1:W2:Y:S02]  /*9a20*/  SHFL.IDX P6, R14, R13, R12, R11 ;  /* 0x0000000c0d0e7389 */ /* 0x0002a400000c000b */
[----:B-12---:R-:W-:Y:S01]  /*9a30*/  ENDCOLLECTIVE ;  /* 0x000000000000791b */ /* 0x006fe20003800000 */
.L_x_1282:
[----:B------:R-:W-:Y:S05]  /*9a40*/  BRA `(.L_x_1283) ;  /* 0xffffff7400ac7947 */ /* 0x000fea000383ffff */
.L_x_1166:
[----:B--2---:R-:W-:-:S04]  /*9a50*/  IMAD.U32 R3, RZ, RZ, UR37 ;  /* 0x00000025ff037e24 */ /* 0x004fc8000f8e00ff */
[----:B------:R2:W3:Y:S03]  /*9a60*/  SYNCS.PHASECHK.TRANS64.TRYWAIT P0, [R3+URZ+0x36400], R10 ;  /* 0x0364000a030075a7 */ /* 0x0004e6000800017f */
[----:B---3--:R-:W-:Y:S05]  /*9a70*/  @!P0 NANOSLEEP.SYNCS 0x989680 ;  /* 0x009896800000895d */ /* 0x008fea0003900000 */
[----:B------:R-:W3:Y:S02]  /*9a80*/  @!P0 SYNCS.PHASECHK.TRANS64 P0, [R3+URZ+0x36400], R10 ;  /* 0x0364000a030085a7 */ /* 0x000ee4000800007f */
[----:B---3--:R-:W-:Y:S05]  /*9a90*/  @!P0 BRA `(.L_x_1166) ;  /* 0xfffffffc00ec8947 */ /* 0x008fea000383ffff */
[----:B------:R-:W-:Y:S05]  /*9aa0*/  BRA `(.L_x_1165) ;  /* 0xffffff7400e07947 */ /* 0x000fea000383ffff */
.L_x_1170:
[----:B--2---:R2:W3:Y:S02]  /*9ab0*/  SYNCS.PHASECHK.TRANS64.TRYWAIT P1, [R3+URZ+0x36410], R10 ;  /* 0x0364100a030075a7 */ /* 0x0044e4000802017f */
[----:B---3--:R-:W-:Y:S05]  /*9ac0*/  @!P1 NANOSLEEP.SYNCS 0x989680 ;  /* 0x009896800000995d */ /* 0x008fea0003900000 */
[----:B------:R-:W3:Y:S02]  /*9ad0*/  @!P1 SYNCS.PHASECHK.TRANS64 P1, [R3+URZ+0x36410], R10 ;  /* 0x0364100a030095a7 */ /* 0x000ee4000802007f */
[----:B---3--:R-:W-:Y:S05]  /*9ae0*/  @!P1 BRA `(.L_x_1170) ;  /* 0xfffffffc00f09947 */ /* 0x008fea000383ffff */
[----:B------:R-:W-:Y:S05]  /*9af0*/  BRA `(.L_x_1169) ;  /* 0xffffff7c00bc7947 */ /* 0x000fea000383ffff */
.L_x_1174:
[----:B----4-:R-:W-:-:S04]  /*9b00*/  IMAD.U32 R11, RZ, RZ, UR37 ;  /* 0x00000025ff0b7e24 */ /* 0x010fc8000f8e00ff */
[----:B------:R4:W1:Y:S03]  /*9b10*/  SYNCS.PHASECHK.TRANS64.TRYWAIT P1, [R11+URZ+0x36430], R10 ;  /* 0x0364300a0b0075a7 */ /* 0x000866000802017f */
[----:B-1----:R-:W-:Y:S05]  /*9b20*/  @!P1 NANOSLEEP.SYNCS 0x989680 ;  /* 0x009896800000995d */ /* 0x002fea0003900000 */
[----:B------:R-:W1:Y:S02]  /*9b30*/  @!P1 SYNCS.PHASECHK.TRANS64 P1, [R11+URZ+0x36430], R10 ;  /* 0x0364300a0b0095a7 */ /* 0x000e64000802007f */
[----:B-1----:R-:W-:Y:S05]  /*9b40*/  @!P1 BRA `(.L_x_1174) ;  /* 0xfffffffc00ec9947 */ /* 0x002fea000383ffff */
[----:B------:R-:W-:Y:S05]  /*9b50*/  BRA `(.L_x_1173) ;  /* 0xffffff84005c7947 */ /* 0x000fea000383ffff */
.L_x_1257:
[----:B-1----:R1:W2:Y:S02]  /*9b60*/  SYNCS.PHASECHK.TRANS64.TRYWAIT P1, [R0+URZ+0x36420], R6 ;  /* 0x03642006000075a7 */ /* 0x0022a4000802017f */
[----:B--2---:R-:W-:Y:S05]  /*9b70*/  @!P1 NANOSLEEP.SYNCS 0x989680 ;  /* 0x009896800000995d */ /* 0x004fea0003900000 */
[----:B------:R-:W2:Y:S02]  /*9b80*/  @!P1 SYNCS.PHASECHK.TRANS64 P1, [R0+URZ+0x36420], R6 ;  /* 0x03642006000095a7 */ /* 0x000ea4000802007f */
[----:B--2---:R-:W-:Y:S05]  /*9b90*/  @!P1 BRA `(.L_x_1257) ;  /* 0xfffffffc00f09947 */ /* 0x004fea000383ffff */
[----:B------:R-:W-:Y:S05]  /*9ba0*/  BRA `(.L_x_1284) ;  /* 0xffffffdc007c7947 */ /* 0x000fea000383ffff */
.L_x_1261:
[----:B-1----:R1:W2:Y:S02]  /*9bb0*/  SYNCS.PHASECHK.TRANS64.TRYWAIT P1, [R0+URZ+0x36438], R6 ;  /* 0x03643806000075a7 */ /* 0x0022a4000802017f */
[----:B--2---:R-:W-:Y:S05]  /*9bc0*/  @!P1 NANOSLEEP.SYNCS 0x989680 ;  /* 0x009896800000995d */ /* 0x004fea0003900000 */
[----:B------:R-:W2:Y:S02]  /*9bd0*/  @!P1 SYNCS.PHASECHK.TRANS64 P1, [R0+URZ+0x36438], R6 ;  /* 0x03643806000095a7 */ /* 0x000ea4000802007f */
[----:B--2---:R-:W-:Y:S05]  /*9be0*/  @!P1 BRA `(.L_x_1261) ;  /* 0xfffffffc00f09947 */ /* 0x004fea000383ffff */
[----:B------:R-:W-:Y:S05]  /*9bf0*/  BRA `(.L_x_1285) ;  /* 0xffffffe400687947 */ /* 0x000fea000383ffff */
.L_x_1263:
[----:B--2---:R2:W3:Y:S02]  /*9c00*/  SYNCS.PHASECHK.TRANS64.TRYWAIT P1, [R0+URZ+0x36428], R3 ;  /* 0x03642803000075a7 */ /* 0x0044e4000802017f */
[----:B---3--:R-:W-:Y:S05]  /*9c10*/  @!P1 NANOSLEEP.SYNCS 0x989680 ;  /* 0x009896800000995d */ /* 0x008fea0003900000 */
[----:B------:R-:W3:Y:S02]  /*9c20*/  @!P1 SYNCS.PHASECHK.TRANS64 P1, [R0+URZ+0x36428], R3 ;  /* 0x03642803000095a7 */ /* 0x000ee4000802007f */
[----:B---3--:R-:W-:Y:S05]  /*9c30*/  @!P1 BRA `(.L_x_1263) ;  /* 0xfffffffc00f09947 */ /* 0x008fea000383ffff */
[----:B------:R-:W-:Y:S05]  /*9c40*/  BRA `(.L_x_1286) ;  /* 0xffffffe8002c7947 */ /* 0x000fea000383ffff */
.L_x_1265:
[----:B--2---:R2:W3:Y:S02]  /*9c50*/  SYNCS.PHASECHK.TRANS64.TRYWAIT P1, [R0+URZ+0x36438], R29 ;  /* 0x0364381d000075a7 */ /* 0x0044e4000802017f */
[----:B---3--:R-:W-:Y:S05]  /*9c60*/  @!P1 NANOSLEEP.SYNCS 0x989680 ;  /* 0x009896800000995d */ /* 0x008fea0003900000 */
[----:B------:R-:W3:Y:S02]  /*9c70*/  @!P1 SYNCS.PHASECHK.TRANS64 P1, [R0+URZ+0x36438], R29 ;  /* 0x0364381d000095a7 */ /* 0x000ee4000802007f */
[----:B---3--:R-:W-:Y:S05]  /*9c80*/  @!P1 BRA `(.L_x_1265) ;  /* 0xfffffffc00f09947 */ /* 0x008fea000383ffff */
[----:B------:R-:W-:Y:S05]  /*9c90*/  BRA `(.L_x_1287) ;  /* 0xffffffe800e07947 */ /* 0x000fea000383ffff */
.L_x_1267:
[----:B------:R-:W-:-:S07]  /*9ca0*/  SHF.L.U32 R5, R7, 0x1f, RZ ;  /* 0x0000001f07057819 */ /* 0x000fce00000006ff */
.L_x_1288:
[----:B----4-:R4:W1:Y:S02]  /*9cb0*/  SYNCS.PHASECHK.TRANS64.TRYWAIT P1, [R0+URZ+0x36420], R5 ;  /* 0x03642005000075a7 */ /* 0x010864000802017f */
[----:B-1----:R-:W-:Y:S05]  /*9cc0*/  @!P1 NANOSLEEP.SYNCS 0x989680 ;  /* 0x009896800000995d */ /* 0x002fea0003900000 */
[----:B------:R-:W1:Y:S02]  /*9cd0*/  @!P1 SYNCS.PHASECHK.TRANS64 P1, [R0+URZ+0x36420], R5 ;  /* 0x03642005000095a7 */ /* 0x000e64000802007f */
[----:B-1----:R-:W-:Y:S05]  /*9ce0*/  @!P1 BRA `(.L_x_1288) ;  /* 0xfffffffc00f09947 */ /* 0x002fea000383ffff */
[----:B------:R-:W-:Y:S05]  /*9cf0*/  BRA `(.L_x_1289) ;  /* 0xffffffec00747947 */ /* 0x000fea000383ffff */
.L_x_1270:
[----:B----4-:R4:W1:Y:S02]  /*9d00*/  SYNCS.PHASECHK.TRANS64.TRYWAIT P1, [R0+URZ+0x36438], R6 ;  /* 0x03643806000075a7 */ /* 0x010864000802017f */
[----:B-1----:R-:W-:Y:S05]  /*9d10*/  @!P1 NANOSLEEP.SYNCS 0x989680 ;  /* 0x009896800000995d */ /* 0x002fea0003900000 */
[----:B------:R-:W1:Y:S02]  /*9d20*/  @!P1 SYNCS.PHASECHK.TRANS64 P1, [R0+URZ+0x36438], R6 ;  /* 0x03643806000095a7 */ /* 0x000e64000802007f */
[----:B-1----:R-:W-:Y:S05]  /*9d30*/  @!P1 BRA `(.L_x_1270) ;  /* 0xfffffffc00f09947 */ /* 0x002fea000383ffff */
[----:B------:R-:W-:Y:S05]  /*9d40*/  BRA `(.L_x_1290) ;  /* 0xfffffff000407947 */ /* 0x000fea000383ffff */
.L_x_1272:
[----:B-1----:R1:W4:Y:S02]  /*9d50*/  SYNCS.PHASECHK.TRANS64.TRYWAIT P1, [R0+URZ+0x36428], R5 ;  /* 0x03642805000075a7 */ /* 0x002324000802017f */
[----:B----4-:R-:W-:Y:S05]  /*9d60*/  @!P1 NANOSLEEP.SYNCS 0x989680 ;  /* 0x009896800000995d */ /* 0x010fea0003900000 */
[----:B------:R-:W4:Y:S02]  /*9d70*/  @!P1 SYNCS.PHASECHK.TRANS64 P1, [R0+URZ+0x36428], R5 ;  /* 0x03642805000095a7 */ /* 0x000f24000802007f */
[----:B----4-:R-:W-:Y:S05]  /*9d80*/  @!P1 BRA `(.L_x_1272) ;  /* 0xfffffffc00f09947 */ /* 0x010fea000383ffff */
[----:B------:R-:W-:Y:S05]  /*9d90*/  BRA `(.L_x_1291) ;  /* 0xfffffff000e87947 */ /* 0x000fea000383ffff */
.L_x_1274:
[----:B----4-:R4:W1:Y:S02]  /*9da0*/  SYNCS.PHASECHK.TRANS64.TRYWAIT P1, [R0+URZ+0x36438], R3 ;  /* 0x03643803000075a7 */ /* 0x010864000802017f */
[----:B-1----:R-:W-:Y:S05]  /*9db0*/  @!P1 NANOSLEEP.SYNCS 0x989680 ;  /* 0x009896800000995d */ /* 0x002fea0003900000 */
[----:B------:R-:W1:Y:S02]  /*9dc0*/  @!P1 SYNCS.PHASECHK.TRANS64 P1, [R0+URZ+0x36438], R3 ;  /* 0x03643803000095a7 */ /* 0x000e64000802007f */
[----:B-1----:R-:W-:Y:S05]  /*9dd0*/  @!P1 BRA `(.L_x_1274) ;  /* 0xfffffffc00f09947 */ /* 0x002fea000383ffff */
[----:B------:R-:W-:Y:S05]  /*9de0*/  BRA `(.L_x_1292) ;  /* 0xfffffff400a47947 */ /* 0x000fea000383ffff */
.L_x_1276:
[----:B------:R-:W-:Y:S01]  /*9df0*/  BSSY B1, `(.L_x_1293) ;  /* 0x0000006000017945 */ /* 0x000fe20003800000 */
[----:B------:R-:W-:-:S07]  /*9e00*/  IMAD.MOV.U32 R15, RZ, RZ, -0x1 ;  /* 0xffffffffff0f7424 */ /* 0x000fce00078e00ff */
[----:B------:R-:W-:Y:S05]  /*9e10*/  WARPSYNC.COLLECTIVE R15, `(.L_x_1294) ;  /* 0x000000000f0c7348 */ /* 0x000fea0003c00000 */
[----:B------:R-:W-:Y:S02]  /*9e20*/  ELECT P6, UR62, PT ;  /* 0x00000000003e782f */ /* 0x000fe400038c0000 */
[----:B------:R-:W-:Y:S01]  /*9e30*/  MOV R14, UR62 ;  /* 0x0000003e000e7c02 */ /* 0x000fe20008000f00 */
[----:B------:R-:W-:Y:S10]  /*9e40*/  ENDCOLLECTIVE ;  /* 0x000000000000791b */ /* 0x000ff40003800000 */
.L_x_1294:
[----:B------:R-:W-:Y:S05]  /*9e50*/  BSYNC B1 ;  /* 0x0000000000017941 */ /* 0x000fea0003800000 */
.L_x_1293:
[----:B------:R-:W-:Y:S05]  /*9e60*/  BRA `(.L_x_1295) ;  /* 0xfffffff8005c7947 */ /* 0x000fea000383ffff */
.L_x_1278:
[----:B-1----:R1:W2:Y:S02]  /*9e70*/  SYNCS.PHASECHK.TRANS64.TRYWAIT P0, [R9+URZ], R2 ;  /* 0x00000002090075a7 */ /* 0x0022a4000800017f */
[----:B--2---:R-:W-:Y:S05]  /*9e80*/  @!P0 NANOSLEEP.SYNCS 0x989680 ;  /* 0x009896800000895d */ /* 0x004fea0003900000 */
[----:B------:R-:W2:Y:S02]  /*9e90*/  @!P0 SYNCS.PHASECHK.TRANS64 P0, [R9+URZ], R2 ;  /* 0x00000002090085a7 */ /* 0x000ea4000800007f */
[----:B--2---:R-:W-:Y:S05]  /*9ea0*/  @!P0 BRA `(.L_x_1278) ;  /* 0xfffffffc00f08947 */ /* 0x004fea000383ffff */
[----:B------:R-:W-:Y:S05]  /*9eb0*/  BRA `(.L_x_1296) ;  /* 0xfffffff8009c7947 */ /* 0x000fea000383ffff */
.L_x_1279:
[----:B--2---:R2:W3:Y:S02]  /*9ec0*/  SYNCS.PHASECHK.TRANS64.TRYWAIT P0, [R3+URZ], R0 ;  /* 0x00000000030075a7 */ /* 0x0044e4000800017f */
[----:B---3--:R-:W-:Y:S05]  /*9ed0*/  @!P0 NANOSLEEP.SYNCS 0x989680 ;  /* 0x009896800000895d */ /* 0x008fea0003900000 */
[----:B------:R-:W3:Y:S02]  /*9ee0*/  @!P0 SYNCS.PHASECHK.TRANS64 P0, [R3+URZ], R0 ;  /* 0x00000000030085a7 */ /* 0x000ee4000800007f */
[----:B---3--:R-:W-:Y:S05]  /*9ef0*/  @!P0 BRA `(.L_x_1279) ;  /* 0xfffffffc00f08947 */ /* 0x008fea000383ffff */
[----:B------:R-:W-:Y:S05]  /*9f00*/  BRA `(.L_x_1297) ;  /* 0xfffffff800907947 */ /* 0x000fea000383ffff */
.L_x_1298:
        /* <DEDUP_REMOVED lines=15> */
.L_x_7657:


//--------------------- .text._ZN7cutlass13device_kernelIN5flash11enable_sm90INS1_16FlashAttnBwdSm90INS1_25CollectiveMainloopBwdSm90ILi2ELi1ELi1EN4cute5tupleIJNS5_1CILi1EEES8_S8_EEENS6_IJNS7_ILi64EEENS7_ILi96EEENS7_ILi192EEEEEENS_6half_tEfNS_4arch4Sm90ELb0ELb1ELb1ELb0ELb1ELb0ELb1ELb0ELi3ELi1ELi1ELi1ELb0EEENS1_21CollectiveEpilogueBwdISD_SE_SG_Li384ELb0ELb1ELi3EEENS1_19SingleTileSchedulerILb0ELb0ELb0ELi96EEEEEEEEEvNT_6ParamsE --------------------------
	.section	.text._ZN7cutlass13device_kernelIN5flash11enable_sm90INS1_16FlashAttnBwdSm90INS1_25CollectiveMainloopBwdSm90ILi2ELi1ELi1EN4cute5tupleIJNS5_1CILi1EEES8_S8_EEENS6_IJNS7_ILi64EEENS7_ILi96EEENS7_ILi192EEEEEENS_6half_tEfNS_4arch4Sm90ELb0ELb1ELb1ELb0ELb1ELb0ELb1ELb0ELi3ELi1ELi1ELi1ELb0EEENS1_21CollectiveEpilogueBwdISD_SE_SG_Li384ELb0ELb1ELi3EEENS1_19SingleTileSchedulerILb0ELb0ELb0ELi96EEEEEEEEEvNT_6ParamsE,"ax",@progbits
	.align	128
.text._ZN7cutlass13device_kernelIN5flash11enable_sm90INS1_16FlashAttnBwdSm90INS1_25CollectiveMainloopBwdSm90ILi2ELi1ELi1EN4cute5tupleIJNS5_1CILi1EEES8_S8_EEENS6_IJNS7_ILi64EEENS7_ILi96EEENS7_ILi192EEEEEENS_6half_tEfNS_4arch4Sm90ELb0ELb1ELb1ELb0ELb1ELb0ELb1ELb0ELi3ELi1ELi1ELi1ELb0EEENS1_21CollectiveEpilogueBwdISD_SE_SG_Li384ELb0ELb1ELi3EEENS1_19SingleTileSchedulerILb0ELb0ELb0ELi96EEEEEEEEEvNT_6ParamsE:
        .type           _ZN7cutlass13device_kernelIN5flash11enable_sm90INS1_16FlashAttnBwdSm90INS1_25CollectiveMainloopBwdSm90ILi2ELi1ELi1EN4cute5tupleIJNS5_1CILi1EEES8_S8_EEENS6_IJNS7_ILi64EEENS7_ILi96EEENS7_ILi192EEEEEENS_6half_tEfNS_4arch4Sm90ELb0ELb1ELb1ELb0ELb1ELb0ELb1ELb0ELi3ELi1ELi1ELi1ELb0EEENS1_21CollectiveEpilogueBwdISD_SE_SG_Li384ELb0ELb1ELi3EEENS1_19SingleTileSchedulerILb0ELb0ELb0ELi96EEEEEEEEEvNT_6ParamsE,@function
        .size           _ZN7cutlass13device_kernelIN5flash11enable_sm90INS1_16FlashAttnBwdSm90INS1_25CollectiveMainloopBwdSm90ILi2ELi1ELi1EN4cute5tupleIJNS5_1CILi1EEES8_S8_EEENS6_IJNS7_ILi64EEENS7_ILi96EEENS7_ILi192EEEEEENS_6half_tEfNS_4arch4Sm90ELb0ELb1ELb1ELb0ELb1ELb0ELb1ELb0ELi3ELi1ELi1ELi1ELb0EEENS1_21CollectiveEpilogueBwdISD_SE_SG_Li384ELb0ELb1ELi3EEENS1_19SingleTileSchedulerILb0ELb0ELb0ELi96EEEEEEEEEvNT_6ParamsE,(.L_x_7658 - _ZN7cutlass13device_kernelIN5flash11enable_sm90INS1_16FlashAttnBwdSm90INS1_25CollectiveMainloopBwdSm90ILi2ELi1ELi1EN4cute5tupleIJNS5_1CILi1EEES8_S8_EEENS6_IJNS7_ILi64EEENS7_ILi96EEENS7_ILi192EEEEEENS_6half_tEfNS_4arch4Sm90ELb0ELb1ELb1ELb0ELb1ELb0ELb1ELb0ELi3ELi1ELi1ELi1ELb0EEENS1_21CollectiveEpilogueBwdISD_SE_SG_Li384ELb0ELb1ELi3EEENS1_19SingleTileSchedulerILb0ELb0ELb0ELi96EEEEEEEEEvNT_6ParamsE)
        .other          _ZN7cutlass13device_kernelIN5flash11enable_sm90INS1_16FlashAttnBwdSm90INS1_25CollectiveMainloopBwdSm90ILi2ELi1ELi1EN4cute5tupleIJNS5_1CILi1EEES8_S8_EEENS6_IJNS7_ILi64EEENS7_ILi96EEENS7_ILi192EEEEEENS_6half_tEfNS_4arch4Sm90ELb0ELb1ELb1ELb0ELb1ELb0ELb1ELb0ELi3ELi1ELi1ELi1ELb0EEENS1_21CollectiveEpilogueBwdISD_SE_SG_Li384ELb0ELb1ELi3EEENS1_19SingleTileSchedulerILb0ELb0ELb0ELi96EEEEEEEEEvNT_6ParamsE,@"STO_CUDA_ENTRY STV_DEFAULT"
_ZN7cutlass13device_kernelIN5flash11enable_sm90INS1_16FlashAttnBwdSm90INS1_25CollectiveMainloopBwdSm90ILi2ELi1ELi1EN4cute5tupleIJNS5_1CILi1EEES8_S8_EEENS6_IJNS7_ILi64EEENS7_ILi96EEENS7_ILi192EEEEEENS_6half_tEfNS_4arch4Sm90ELb0ELb1ELb1ELb0ELb1ELb0ELb1ELb0ELi3ELi1ELi1ELi1ELb0EEENS1_21CollectiveEpilogueBwdISD_SE_SG_Li384ELb0ELb1ELi3EEENS1_19SingleTileSchedulerILb0ELb0ELb0ELi96EEEEEEEEEvNT_6ParamsE:
        /* <DEDUP_REMOVED lines=30> */
.L_x_1300:
[----:B------:R-:W-:Y:S05]  /*01e0*/  BSYNC B0 ;  /* 0x0000000000007941 */ /* 0x000fea0003800000 */
.L_x_1299:
        /* <DEDUP_REMOVED lines=37> */
.L_x_1301:
        /* <DEDUP_REMOVED lines=20> */
.L_x_1302:
[----:B------:R-:W-:Y:S01]  /*0580*/  PLOP3.LUT P0, PT, PT, PT, UP0, 0x80, 0x0 ;  /* 0x000000000000781c */ /* 0x000fe20003f0f008 */
[----:B------:R-:W-:Y:S01]  /*0590*/  NOP ;  /* 0x0000000000007918 */ /* 0x000fe20000000000 */
[----:B------:R-:W-:Y:S01]  /*05a0*/  ULDC.64 UR46, c[0x0][0x208] ;  /* 0x00008200002e7ab9 */ /* 0x000fe20000000a00 */
[----:B-12-4-:R-:W-:Y:S10]  /*05b0*/  BAR.SYNC.DEFER_BLOCKING 0x0 ;  /* 0x0000000000007b1d */ /* 0x016ff40000010000 */
[----:B------:R-:W-:Y:S05]  /*05c0*/  @!P0 BRA `(.L_x_1303) ;  /* 0x0000005c005c8947 */ /* 0x000fea0003800000 */
.L_x_1304:
        /* <DEDUP_REMOVED lines=85> */
.L_x_1305:
        /* <DEDUP_REMOVED lines=37> */
.L_x_1308:
        /* <DEDUP_REMOVED lines=15> */
.L_x_1307:
        /* <DEDUP_REMOVED lines=20> */
.L_x_1310:
        /* <DEDUP_REMOVED lines=15> */
.L_x_1309:
        /* <DEDUP_REMOVED lines=8> */
.L_x_1459:
        /* <DEDUP_REMOVED lines=19> */
.L_x_1312:
        /* <DEDUP_REMOVED lines=110> */
.L_x_1332:
[----:B------:R-:W-:Y:S01]  /*1920*/  IMAD.U32 R3, RZ, RZ, UR38 ;  /* 0x00000026ff037e24 */ /* 0x000fe2000f8e00ff */
[----:B------:R-:W-:Y:S05]  /*1930*/  YIELD ;  /* 0x0000000000007946 */ /* 0x000fea0003800000 */
[----:B------:R-:W-:-:S04]  /*1940*/  LOP3.LUT R3, R3, 0x1, RZ, 0xfc, !PT ;  /* 0x0000000103037812 */ /* 0x000fc800078efcff */
[----:B------:R-:W-:-:S13]  /*1950*/  ISETP.NE.AND P0, PT, R3, 0x3, PT ;  /* 0x000000030300780c */ /* 0x000fda0003f05270 */
[----:B------:R-:W-:Y:S05]  /*1960*/  @!P0 BRA `(.L_x_1314) ;  /* 0x0000000000048947 */ /* 0x000fea0003800000 */
[----:B------:R-:W-:Y:S01]  /*1970*/  BPT.TRAP 0x1 ;  /* 0x000000040000795c */ /* 0x000fe20000300000 */
.L_x_1314:
[----:B------:R-:W-:Y:S02]  /*1980*/  LEA R3, R2, UR37, 0x3 ;  /* 0x0000002502037c11 */ /* 0x000fe4000f8e18ff */
[----:B------:R-:W-:-:S04]  /*1990*/  SHF.L.U32 R10, R7, 0x1f, RZ ;  /* 0x0000001f070a7819 */ /* 0x000fc800000006ff */
[----:B------:R1:W2:Y:S01]  /*19a0*/  SYNCS.PHASECHK.TRANS64.TRYWAIT P1, [R3+URZ+0x36410], R10 ;  /* 0x0364100a030075a7 */ /* 0x0002a2000802017f */
[----:B------:R-:W-:Y:S05]  /*19b0*/  @!P0 BRA `(.L_x_1315) ;  /* 0x0000000000048947 */ /* 0x000fea0003800000 */
[----:B------:R-:W-:Y:S01]  /*19c0*/  BPT.TRAP 0x1 ;  /* 0x000000040000795c */ /* 0x000fe20000300000 */
.L_x_1315:
[----:B--2---:R-:W-:Y:S05]  /*19d0*/  @P1 BRA `(.L_x_1316) ;  /* 0x0000000000081947 */ /* 0x004fea0003800000 */
[----:B------:R-:W2:Y:S02]  /*19e0*/  SYNCS.PHASECHK.TRANS64.TRYWAIT P1, [R3+URZ+0x36410], R10 ;  /* 0x0364100a030075a7 */ /* 0x000ea4000802017f */
[----:B--2---:R-:W-:Y:S05]  /*19f0*/  @!P1 BRA `(.L_x_1317) ;  /* 0x0000008c00e89947 */ /* 0x004fea0003800000 */
.L_x_1316:
        /* <DEDUP_REMOVED lines=8> */
[----:B------:R-:W-:-:S02]  /*1a80*/  UMOV UR11, 0x40000040 ;  /* 0x40000040000b7882 */ /* 0x000fc40000000000 */
[----:B------:R-:W-:Y:S02]  /*1a90*/  ULOP3.LUT UR5, UR5, 0x3fff, URZ, 0xc0, !UPT ;  /* 0x00003fff05057892 */ /* 0x000fe4000f8ec03f */
[----:B-12---:R-:W-:Y:S02]  /*1aa0*/  LEA R10, R9, UR37, 0x2 ;  /* 0x00000025090a7c11 */ /* 0x006fe4000f8e10ff */
[----:B------:R-:W-:Y:S02]  /*1ab0*/  ULEA UR4, UR6, UR37, 0xc ;  /* 0x0000002506047291 */ /* 0x000fe4000f8e603f */
[----:B------:R-:W-:Y:S02]  /*1ac0*/  ULOP3.LUT UR5, UR5, 0x10000, URZ, 0xfc, !UPT ;  /* 0x0001000005057892 */ /* 0x000fe4000f8efc3f */
[----:B------:R-:W-:Y:S02]  /*1ad0*/  USHF.R.U32.HI UR6, URZ, 0x4, UR4 ;  /* 0x000000043f067899 */ /* 0x000fe40008011604 */
[----:B------:R-:W-:-:S02]  /*1ae0*/  UIMAD UR5, UR7, 0x600, UR5 ;  /* 0x00000600070578a4 */ /* 0x000fc4000f8e0205 */
[----:B------:R-:W-:-:S04]  /*1af0*/  ULOP3.LUT UR6, UR6, 0x3fff, URZ, 0xc0, !UPT ;  /* 0x00003fff06067892 */ /* 0x000fc8000f8ec03f */
[----:B------:R-:W-:Y:S01]  /*1b00*/  ULOP3.LUT UR6, UR6, 0x10000, URZ, 0xfc, !UPT ;  /* 0x0001000006067892 */ /* 0x000fe2000f8efc3f */
[----:B------:R-:W-:-:S06]  /*1b10*/  UMOV UR8, UR5 ;  /* 0x0000000500087c82 */ /* 0x000fcc0008000000 */
[----:B------:R-:W-:Y:S02]  /*1b20*/  UMOV UR10, UR6 ;  /* 0x00000006000a7c82 */ /* 0x000fe40008000000 */
[----:B------:R-:W-:Y:S01]  /*1b30*/  HGMMA.64x32x16.F32 R136, gdesc[UR8], RZ, !UPT, gsb0 ;  /* 0x00600000088879f0 */ /* 0x000fe2000c0008ff */
        /* <DEDUP_REMOVED lines=82> */
.L_x_1318:
[----:B-1----:R-:W-:-:S04]  /*2060*/  SHF.L.U32 R10, R4, 0x1f, RZ ;  /* 0x0000001f040a7819 */ /* 0x002fc800000006ff */
[----:B------:R1:W4:Y:S01]  /*2070*/  SYNCS.PHASECHK.TRANS64.TRYWAIT P1, [UR37+0x36430], R10 ;  /* 0x0364300aff0075a7 */ /* 0x0003220008020165 */
[----:B------:R-:W-:Y:S05]  /*2080*/  @!P0 BRA `(.L_x_1319) ;  /* 0x0000000000048947 */ /* 0x000fea0003800000 */
[----:B------:R-:W-:Y:S01]  /*2090*/  BPT.TRAP 0x1 ;  /* 0x000000040000795c */ /* 0x000fe20000300000 */
.L_x_1319:
[----:B----4-:R-:W-:Y:S05]  /*20a0*/  @P1 BRA `(.L_x_1320) ;  /* 0x0000000000081947 */ /* 0x010fea0003800000 */
[----:B------:R-:W4:Y:S02]  /*20b0*/  SYNCS.PHASECHK.TRANS64.TRYWAIT P1, [UR37+0x36430], R10 ;  /* 0x0364300aff0075a7 */ /* 0x000f240008020165 */
[----:B----4-:R-:W-:Y:S05]  /*20c0*/  @!P1 BRA `(.L_x_1321) ;  /* 0x0000008800489947 */ /* 0x010fea0003800000 */
.L_x_1320:
        /* <DEDUP_REMOVED lines=147> */
.L_x_1324:
[----:B------:R-:W-:-:S06]  /*2a00*/  UISETP.NE.AND UP0, UPT, UR42, 0x1, UPT ;  /* 0x000000012a00788c */ /* 0x000fcc000bf05270 */
[----:B------:R-:W-:-:S05]  /*2a10*/  PLOP3.LUT P1, PT, PT, PT, UP0, 0x80, 0x0 ;  /* 0x000000000000781c */ /* 0x000fca0003f2f008 */
[----:B------:R-:W-:-:S08]  /*2a20*/  @UP0 ULDC UR5, c[0x0][0x754] ;  /* 0x0001d50000050ab9 */ /* 0x000fd00000000800 */
[----:B------:R-:W-:Y:S01]  /*2a30*/  @P1 IMAD.HI.U32 R143, R142, UR5, RZ ;  /* 0x000000058e8f1c27 */ /* 0x000fe2000f8e00ff */
[----:B------:R-:W-:-:S04]  /*2a40*/  @UP0 ULDC UR5, c[0x0][0x758] ;  /* 0x0001d60000050ab9 */ /* 0x000fc80000000800 */
[----:B------:R-:W-:-:S07]  /*2a50*/  @P1 SHF.R.U32.HI R142, RZ, UR5, R143 ;  /* 0x00000005ff8e1c19 */ /* 0x000fce000801168f */
.L_x_1325:
[----:B------:R-:W-:Y:S05]  /*2a60*/  BSYNC B0 ;  /* 0x0000000000007941 */ /* 0x000fea0003800000 */
.L_x_1323:
[----:B------:R-:W4:Y:S01]  /*2a70*/  LDL R143, [R1+0x4] ;  /* 0x00000400018f7983 */ /* 0x000f220000100800 */
[----:B------:R-:W-:Y:S01]  /*2a80*/  IADD3 R148, R140, UR4, R5 ;  /* 0x000000048c947c10 */ /* 0x000fe2000fffe005 */
[----:B----4-:R-:W-:-:S05]  /*2a90*/  IMAD R142, R142, UR42, R143 ;  /* 0x0000002a8e8e7c24 */ /* 0x010fca000f8e028f */
[----:B------:R-:W-:Y:S02]  /*2aa0*/  VIADDMNMX R147, R142, UR42, R147, PT ;  /* 0x0000002a8e937c46 */ /* 0x000fe4000b800193 */
[----:B------:R-:W-:-:S07]  /*2ab0*/  VIMNMX R148, R148, R142, !PT ;  /* 0x0000008e94947248 */ /* 0x000fce0007fe0100 */
.L_x_1322:
        /* <DEDUP_REMOVED lines=18> */
.L_x_1328:
[----:B------:R-:W-:-:S06]  /*2be0*/  UISETP.NE.AND UP0, UPT, UR42, 0x1, UPT ;  /* 0x000000012a00788c */ /* 0x000fcc000bf05270 */
[----:B------:R-:W-:-:S05]  /*2bf0*/  PLOP3.LUT P1, PT, PT, PT, UP0, 0x80, 0x0 ;  /* 0x000000000000781c */ /* 0x000fca0003f2f008 */
[----:B------:R-:W-:-:S08]  /*2c00*/  @UP0 ULDC UR4, c[0x0][0x754] ;  /* 0x0001d50000040ab9 */ /* 0x000fd00000000800 */
[----:B------:R-:W-:Y:S01]  /*2c10*/  @P1 IMAD.HI.U32 R142, R140, UR4, RZ ;  /* 0x000000048c8e1c27 */ /* 0x000fe2000f8e00ff */
[----:B------:R-:W-:-:S04]  /*2c20*/  @UP0 ULDC UR4, c[0x0][0x758] ;  /* 0x0001d60000040ab9 */ /* 0x000fc80000000800 */
[----:B------:R-:W-:-:S07]  /*2c30*/  @P1 SHF.R.U32.HI R140, RZ, UR4, R142 ;  /* 0x00000004ff8c1c19 */ /* 0x000fce000801168e */
.L_x_1329:
[----:B------:R-:W-:Y:S05]  /*2c40*/  BSYNC B0 ;  /* 0x0000000000007941 */ /* 0x000fea0003800000 */
.L_x_1327:
[----:B------:R-:W4:Y:S02]  /*2c50*/  LDL R142, [R1+0x4] ;  /* 0x00000400018e7983 */ /* 0x000f240000100800 */
[----:B----4-:R-:W-:-:S05]  /*2c60*/  IMAD R140, R140, UR42, R142 ;  /* 0x0000002a8c8c7c24 */ /* 0x010fca000f8e028e */
[----:B------:R-:W-:Y:S02]  /*2c70*/  VIMNMX R145, R145, R140, !PT ;  /* 0x0000008c91917248 */ /* 0x000fe40007fe0100 */
[----:B------:R-:W-:-:S07]  /*2c80*/  VIADDMNMX R139, R140, UR42, R139, PT ;  /* 0x0000002a8c8b7c46 */ /* 0x000fce000b80018b */
.L_x_1326:
        /* <DEDUP_REMOVED lines=217> */
[----:B------:R-:W-:Y:S02]  /*3a20*/  UIMAD UR4, UR10, 0x3000, UR37 ;  /* 0x000030000a0478a4 */ /* 0x000fe4000f8e0225 */
[----:B------:R-:W-:Y:S02]  /*3a30*/  UIADD3 UR6, UR9, 0xc0, URZ ;  /* 0x000000c009067890 */ /* 0x000fe4000fffe03f */
[----:B------:R-:W-:Y:S02]  /*3a40*/  USHF.R.U32.HI UR5, URZ, 0x4, UR4 ;  /* 0x000000043f057899 */ /* 0x000fe40008011604 */
[----:B------:R-:W-:Y:S02]  /*3a50*/  UIADD3 UR4, UR8, 0x180, URZ ;  /* 0x0000018008047890 */ /* 0x000fe4000fffe03f */
[----:B------:R-:W-:Y:S01]  /*3a60*/  ULOP3.LUT UR10, UR5, 0x3fff, URZ, 0xc0, !UPT ;  /* 0x00003fff050a7892 */ /* 0x000fe2000f8ec03f */
[----:B------:R-:W-:-:S02]  /*3a70*/  UMOV UR7, 0x80000020 ;  /* 0x8000002000077882 */ /* 0x000fc40000000000 */
[----:B------:R-:W-:Y:S01]  /*3a80*/  UMOV UR5, 0x40000040 ;  /* 0x4000004000057882 */ /* 0x000fe20000000000 */
[----:B------:R-:W-:Y:S02]  /*3a90*/  WARPGROUP.DEPBAR.LE gsb0, 0x0 ;  /* 0x00008000000079c5 */ /* 0x000fe40000010000 */
[----:B------:R-:W-:-:S06]  /*3aa0*/  WARPGROUP.ARRIVE ;  /* 0x00000000000079c5 */ /* 0x000fcc0000000000 */
[----:B------:R-:W-:Y:S01]  /*3ab0*/  HGMMA.64x96x16.F32 R72, gdesc[UR4].tnspA.tnspB, R72, gsb0 ;  /* 0x61600000044879f0 */ /* 0x000fe20008000848 */
[----:B-1----:R-:W-:-:S04]  /*3ac0*/  IMAD.U32 R153, RZ, RZ, UR37 ;  /* 0x00000025ff997e24 */ /* 0x002fc8000f8e00ff */
[----:B------:R-:W-:-:S05]  /*3ad0*/  VIADD R153, R153, 0x33400 ;  /* 0x0003340099997836 */ /* 0x000fca0000000000 */
[----:B------:R-:W-:-:S13]  /*3ae0*/  R2UR UR13, R153 ;  /* 0x00000000990d72ca */ /* 0x000fda00000e0000 */
[----:B------:R-:W-:-:S04]  /*3af0*/  USHF.R.U32.HI UR13, URZ, 0x4, UR13 ;  /* 0x000000043f0d7899 */ /* 0x000fc8000801160d */
[----:B------:R-:W-:-:S04]  /*3b00*/  ULOP3.LUT UR13, UR13, 0x3fff, URZ, 0xc0, !UPT ;  /* 0x00003fff0d0d7892 */ /* 0x000fc8000f8ec03f */
[----:B------:R-:W-:Y:S01]  /*3b10*/  ULOP3.LUT UR14, UR13, 0x10000, URZ, 0xfc, !UPT ;  /* 0x000100000d0e7892 */ /* 0x000fe2000f8efc3f */
[----:B------:R-:W-:Y:S01]  /*3b20*/  UMOV UR9, 0x80000020 ;  /* 0x8000002000097882 */ /* 0x000fe20000000000 */
[----:B------:R-:W-:-:S05]  /*3b30*/  UMOV UR11, 0x40000040 ;  /* 0x40000040000b7882 */ /* 0x000fca0000000000 */
[----:B------:R-:W-:Y:S01]  /*3b40*/  UMOV UR8, UR14 ;  /* 0x0000000e00087c82 */ /* 0x000fe20008000000 */
        /* <DEDUP_REMOVED lines=48> */
.L_x_1330:
        /* <DEDUP_REMOVED lines=59> */
.L_x_1331:
        /* <DEDUP_REMOVED lines=63> */
.L_x_1306:
        /* <DEDUP_REMOVED lines=25> */
.L_x_1334:
        /* <DEDUP_REMOVED lines=20> */
.L_x_1335:
        /* <DEDUP_REMOVED lines=18> */
.L_x_1336:
        /* <DEDUP_REMOVED lines=18> */
.L_x_1337:
        /* <DEDUP_REMOVED lines=137> */
.L_x_1339:
[----:B------:R-:W-:Y:S05]  /*5390*/  BSYNC B0 ;  /* 0x0000000000007941 */ /* 0x000fea0003800000 */
.L_x_1338:
[----:B------:R-:W-:-:S04]  /*53a0*/  DEPBAR.LE SB0, 0x0 ;  /* 0x000080000000791a */ /* 0x000fc80000000000 */
[----:B------:R-:W-:Y:S05]  /*53b0*/  EXIT ;  /* 0x000000000000794d */ /* 0x000fea0003800000 */
.L_x_1333:
[----:B------:R-:W1:Y:S01]  /*53c0*/  S2R R0, SR_TID.X ;  /* 0x0000000000007919 */ /* 0x000e620000002100 */
[----:B------:R-:W2:Y:S01]  /*53d0*/  S2UR UR9, SR_CTAID.Y ;  /* 0x00000000000979c3 */ /* 0x000ea20000002600 */
[----:B------:R-:W-:Y:S01]  /*53e0*/  BSSY B0, `(.L_x_1340) ;  /* 0x0000032000007945 */ /* 0x000fe20003800000 */
[----:B------:R-:W3:Y:S06]  /*53f0*/  S2R R11, SR_CTAID.X ;  /* 0x00000000000b7919 */ /* 0x000eec0000002500 */
        /* <DEDUP_REMOVED lines=48> */
.L_x_1341:
[----:B------:R-:W-:Y:S05]  /*5700*/  BSYNC B0 ;  /* 0x0000000000007941 */ /* 0x000fea0003800000 */
.L_x_1340:
        /* <DEDUP_REMOVED lines=16> */
.L_x_1343:
[----:B------:R-:W-:Y:S05]  /*5810*/  BSYNC B0 ;  /* 0x0000000000007941 */ /* 0x000fea0003800000 */
.L_x_1342:
        /* <DEDUP_REMOVED lines=16> */
.L_x_1345:
[----:B------:R-:W-:Y:S05]  /*5920*/  BSYNC B0 ;  /* 0x0000000000007941 */ /* 0x000fea0003800000 */
.L_x_1344:
        /* <DEDUP_REMOVED lines=17> */
.L_x_1347:
[----:B------:R-:W-:Y:S05]  /*5a40*/  BSYNC B0 ;  /* 0x0000000000007941 */ /* 0x000fea0003800000 */
.L_x_1346:
        /* <DEDUP_REMOVED lines=17> */
.L_x_1349:
[----:B------:R-:W-:Y:S05]  /*5b60*/  BSYNC B0 ;  /* 0x0000000000007941 */ /* 0x000fea0003800000 */
.L_x_1348:
        /* <DEDUP_REMOVED lines=29> */
.L_x_1351:
[----:B------:R-:W-:Y:S05]  /*5d40*/  BSYNC B0 ;  /* 0x0000000000007941 */ /* 0x000fea0003800000 */
.L_x_1350:
        /* <DEDUP_REMOVED lines=13> */
.L_x_1353:
[----:B------:R-:W-:Y:S05]  /*5e20*/  BSYNC B0 ;  /* 0x0000000000007941 */ /* 0x000fea0003800000 */
.L_x_1352:
        /* <DEDUP_REMOVED lines=15> */
.L_x_1355:
[----:B------:R-:W-:Y:S05]  /*5f20*/  BSYNC B0 ;  /* 0x0000000000007941 */ /* 0x000fea0003800000 */
.L_x_1354:
        /* <DEDUP_REMOVED lines=15> */
.L_x_1357:
[----:B------:R-:W-:Y:S05]  /*6020*/  BSYNC B0 ;  /* 0x0000000000007941 */ /* 0x000fea0003800000 */
.L_x_1356:
        /* <DEDUP_REMOVED lines=15> */
.L_x_1359:
[----:B------:R-:W-:Y:S05]  /*6120*/  BSYNC B0 ;  /* 0x0000000000007941 */ /* 0x000fea0003800000 */
.L_x_1358:
        /* <DEDUP_REMOVED lines=15> */
.L_x_1361:
[----:B------:R-:W-:Y:S05]  /*6220*/  BSYNC B0 ;  /* 0x0000000000007941 */ /* 0x000fea0003800000 */
.L_x_1360:
        /* <DEDUP_REMOVED lines=15> */
.L_x_1363:
[----:B------:R-:W-:Y:S05]  /*6320*/  BSYNC B0 ;  /* 0x0000000000007941 */ /* 0x000fea0003800000 */
.L_x_1362:
[----:B------:R-:W-:Y:S05]  /*6330*/  EXIT ;  /* 0x000000000000794d */ /* 0x000fea0003800000 */
.L_x_1303:
        /* <DEDUP_REMOVED lines=14> */
[----:B------:R-:W-:Y:S02]  /*6420*/  ULDC UR4, c[0x0][0x280] ;  /* 0x0000a00000047ab9 */ /* 0x000fe40000000800 */
[----:B------:R-:W-:-:S04]  /*6430*/  UIADD3 UR5, UR4, 0x3f, URZ ;  /* 0x0000003f04057890 */ /* 0x000fc8000fffe03f */
[----:B------:R-:W-:Y:S01]  /*6440*/  USHF.R.S32.HI UR6, URZ, 0x1f, UR5 ;  /* 0x0000001f3f067899 */ /* 0x000fe20008011405 */
[----:B------:R-:W2:Y:S03]  /*6450*/  S2UR UR17, SR_CTAID.Y ;  /* 0x00000000001179c3 */ /* 0x000ea60000002600 */
[----:B------:R-:W-:-:S04]  /*6460*/  ULEA.HI UR5, UR6, UR5, URZ, 0x6 ;  /* 0x0000000506057291 */ /* 0x000fc8000f8f303f */
[----:B------:R-:W-:Y:S01]  /*6470*/  USHF.R.S32.HI UR5, URZ, 0x6, UR5 ;  /* 0x000000063f057899 */ /* 0x000fe20008011405 */
[----:B-1----:R-:W-:Y:S01]  /*6480*/  ISETP.LE.AND P0, PT, RZ, UR23, PT ;  /* 0x00000017ff007c0c */ /* 0x002fe2000bf03270 */
[----:B--2---:R-:W-:-:S12]  /*6490*/  USHF.R.S32.HI UR18, URZ, 0x1f, UR17 ;  /* 0x0000001f3f127899 */ /* 0x004fd80008011411 */
[----:B------:R-:W-:Y:S05]  /*64a0*/  @!P0 BRA `(.L_x_1367) ;  /* 0x00000000002c8947 */ /* 0x000fea0003800000 */
        /* <DEDUP_REMOVED lines=9> */
[----:B------:R-:W-:Y:S01]  /*6540*/  USEL UR11, UR5, UR7, UP0 ;  /* 0x00000007050b7287 */ /* 0x000fe20008000000 */
[----:B------:R-:W-:Y:S11]  /*6550*/  BRA `(.L_x_1368) ;  /* 0x0000000000047947 */ /* 0x000ff60003800000 */
.L_x_1367:
[----:B------:R-:W-:-:S05]  /*6560*/  UMOV UR11, UR5 ;  /* 0x00000005000b7c82 */ /* 0x000fca0008000000 */
.L_x_1368:
[----:B------:R-:W-:Y:S01]  /*6570*/  UIMAD UR4, UR23, 0x60, UR4 ;  /* 0x00000060170478a4 */ /* 0x000fe2000f8e0204 */
[----:B------:R-:W-:Y:S01]  /*6580*/  ULDC UR6, c[0x0][0x290] ;  /* 0x0000a40000067ab9 */ /* 0x000fe20000000800 */
[----:B------:R-:W-:Y:S01]  /*6590*/  ULDC UR7, c[0x0][0x74c] ;  /* 0x0001d30000077ab9 */ /* 0x000fe20000000800 */
[----:B------:R-:W-:Y:S01]  /*65a0*/  ULDC.64 UR8, c[0x0][0x2d8] ;  /* 0x0000b60000087ab9 */ /* 0x000fe20000000a00 */
[----:B------:R-:W-:Y:S02]  /*65b0*/  UIADD3 UR6, -UR7, UR4, -UR6 ;  /* 0x0000000407067290 */ /* 0x000fe4000fffe906 */
[----:B------:R-:W-:Y:S02]  /*65c0*/  UIMAD UR4, UR18, UR8, URZ ;  /* 0x00000008120472a4 */ /* 0x000fe4000f8e023f */
[----:B------:R-:W-:Y:S02]  /*65d0*/  USHF.R.S32.HI UR7, URZ, 0x1f, UR6 ;  /* 0x0000001f3f077899 */ /* 0x000fe40008011406 */
[----:B------:R-:W-:-:S02]  /*65e0*/  UIMAD UR4, UR17, UR9, UR4 ;  /* 0x00000009110472a4 */ /* 0x000fc4000f8e0204 */
[----:B------:R-:W-:Y:S02]  /*65f0*/  ULEA.HI UR10, UR7, UR6, URZ, 0x6 ;  /* 0x00000006070a7291 */ /* 0x000fe4000f8f303f */
[----:B------:R-:W-:Y:S02]  /*6600*/  UIMAD.WIDE.U32 UR6, UR17, UR8, URZ ;  /* 0x00000008110672a5 */ /* 0x000fe4000f8e003f */
[----:B------:R-:W-:Y:S02]  /*6610*/  USHF.R.S32.HI UR10, URZ, 0x6, UR10 ;  /* 0x000000063f0a7899 */ /* 0x000fe4000801140a */
[----:B------:R-:W-:Y:S02]  /*6620*/  USHF.R.S32.HI UR9, URZ, 0x1f, UR16 ;  /* 0x0000001f3f097899 */ /* 0x000fe40008011410 */
[----:B------:R-:W-:Y:S01]  /*6630*/  UISETP.LT.AND UP0, UPT, URZ, UR10, UPT ;  /* 0x0000000a3f00728c */ /* 0x000fe2000bf01270 */
[----:B------:R-:W-:Y:S01]  /*6640*/  ULDC.64 UR12, c[0x0][0x2e0] ;  /* 0x0000b800000c7ab9 */ /* 0x000fe20000000a00 */
[----:B------:R-:W-:-:S02]  /*6650*/  ULDC UR15, c[0x0][0x288] ;  /* 0x0000a200000f7ab9 */ /* 0x000fc40000000800 */
[----:B------:R-:W-:Y:S02]  /*6660*/  USEL UR8, URZ, UR10, !UP0 ;  /* 0x0000000a3f087287 */ /* 0x000fe4000c000000 */
[----:B------:R-:W-:Y:S02]  /*6670*/  UIMAD UR9, UR9, UR12, URZ ;  /* 0x0000000c090972a4 */ /* 0x000fe4000f8e023f */
[----:B------:R-:W-:Y:S02]  /*6680*/  UISETP.GT.AND UP0, UPT, UR11, UR8, UPT ;  /* 0x000000080b00728c */ /* 0x000fe4000bf04270 */
[----:B------:R-:W-:Y:S02]  /*6690*/  UIMAD UR10, UR16, UR15, URZ ;  /* 0x0000000f100a72a4 */ /* 0x000fe4000f8e023f */
[----:B------:R-:W-:Y:S02]  /*66a0*/  UIMAD UR14, UR16, UR13, UR9 ;  /* 0x0000000d100e72a4 */ /* 0x000fe4000f8e0209 */
[----:B------:R-:W-:Y:S01]  /*66b0*/  PLOP3.LUT P1, PT, PT, PT, UP0, 0x80, 0x0 ;  /* 0x000000000000781c */ /* 0x000fe20003f2f008 */
[----:B------:R-:W-:-:S02]  /*66c0*/  UIADD3 UR7, UR7, UR4, URZ ;  /* 0x0000000407077290 */ /* 0x000fc4000fffe03f */
[----:B------:R-:W-:Y:S02]  /*66d0*/  UIADD3 UR9, UP1, UR10, UR17, URZ ;  /* 0x000000110a097290 */ /* 0x000fe4000ff3e03f */
[----:B------:R-:W-:Y:S01]  /*66e0*/  UIMAD.WIDE.U32 UR6, UR16, UR12, UR6 ;  /* 0x0000000c100672a5 */ /* 0x000fe2000f8e0006 */
[----:B------:R-:W-:Y:S01]  /*66f0*/  ELECT P0, URZ, PT ;  /* 0x00000000003f782f */ /* 0x000fe20003800000 */
[----:B------:R-:W-:-:S06]  /*6700*/  ULEA.HI.X.SX32 UR10, UR10, UR18, 0x1, UP1 ;  /* 0x000000120a0a7291 */ /* 0x000fcc00088f0e3f */
[----:B------:R-:W-:Y:S06]  /*6710*/  @!P1 BRA `(.L_x_1369) ;  /* 0x0000001400509947 */ /* 0x000fec0003800000 */
[----:B------:R-:W1:Y:S01]  /*6720*/  S2R R0, SR_TID.X ;  /* 0x0000000000007919 */ /* 0x000e620000002100 */
[----:B------:R-:W-:Y:S02]  /*6730*/  UIADD3 UR4, -UR8, UR11, URZ ;  /* 0x0000000b08047290 */ /* 0x000fe4000fffe13f */
[----:B------:R-:W-:Y:S02]  /*6740*/  UIADD3 UR14, UR7, UR14, URZ ;  /* 0x0000000e070e7290 */ /* 0x000fe4000fffe03f */
[----:B------:R-:W-:-:S04]  /*6750*/  ULOP3.LUT UR4, UR4, 0x1, URZ, 0xc0, !UPT ;  /* 0x0000000104047892 */ /* 0x000fc8000f8ec03f */
[----:B------:R-:W-:-:S03]  /*6760*/  UISETP.NE.U32.AND UP0, UPT, UR4, 0x1, UPT ;  /* 0x000000010400788c */ /* 0x000fc6000bf05070 */
[----:B------:R-:W-:Y:S02]  /*6770*/  ULDC UR4, c[0x0][0x760] ;  /* 0x0001d80000047ab9 */ /* 0x000fe40000000800 */
[----:B------:R-:W-:Y:S01]  /*6780*/  UIMAD UR15, UR15, UR4, URZ ;  /* 0x000000040f0f72a4 */ /* 0x000fe2000f8e023f */
[----:B------:R-:W-:Y:S02]  /*6790*/  PLOP3.LUT P1, PT, PT, PT, UP0, 0x80, 0x0 ;  /* 0x000000000000781c */ /* 0x000fe40003f2f008 */
[----:B-1----:R-:W-:-:S11]  /*67a0*/  LOP3.LUT R9, R0, 0x1f, RZ, 0xc0, !PT ;  /* 0x0000001f00097812 */ /* 0x002fd600078ec0ff */
[----:B------:R-:W-:Y:S05]  /*67b0*/  @P1 BRA `(.L_x_1370) ;  /* 0x0000000400d01947 */ /* 0x000fea0003800000 */
        /* <DEDUP_REMOVED lines=8> */
[----:B------:R-:W-:-:S04]  /*6840*/  IMAD.U32 R2, RZ, RZ, UR13 ;  /* 0x0000000dff027e24 */ /* 0x000fc8000f8e00ff */
[----:B------:R-:W-:Y:S01]  /*6850*/  IMAD.U32 R3, RZ, RZ, UR4 ;  /* 0x00000004ff037e24 */ /* 0x000fe2000f8e00ff */
[----:B------:R-:W-:Y:S06]  /*6860*/  @P2 BRA `(.L_x_1372) ;  /* 0x0000000000142947 */ /* 0x000fec0003800000 */
.L_x_1373:
[----:B------:R-:W2:Y:S04]  /*6870*/  LDG.E.STRONG.GPU R0, desc[UR46][R2.64] ;  /* 0x0000002e02007981 */ /* 0x000ea8000c1ef900 */
[----:B--2---:R-:W-:Y:S01]  /*6880*/  CCTL.IVALL ;  /* 0x00000000ff00798f */ /* 0x004fe20002000000 */
[----:B------:R-:W-:Y:S05]  /*6890*/  YIELD ;  /* 0x0000000000007946 */ /* 0x000fea0003800000 */
[----:B------:R-:W-:-:S13]  /*68a0*/  ISETP.NE.AND P1, PT, R0, UR23, PT ;  /* 0x0000001700007c0c */ /* 0x000fda000bf25270 */
[----:B------:R-:W-:Y:S05]  /*68b0*/  @P1 BRA `(.L_x_1373) ;  /* 0xfffffffc00ec1947 */ /* 0x000fea000383ffff */
.L_x_1372:
[----:B------:R-:W-:Y:S05]  /*68c0*/  BSYNC B1 ;  /* 0x0000000000017941 */ /* 0x000fea0003800000 */
.L_x_1371:
[----:B------:R-:W-:-:S03]  /*68d0*/  UMOV UR4, 0xffffffff ;  /* 0xffffffff00047882 */ /* 0x000fc60000000000 */
[----:B------:R-:W-:Y:S05]  /*68e0*/  BRA.DIV UR4, `(.L_x_1374) ;  /* 0x0000004204587947 */ /* 0x000fea000b800000 */
[----:B------:R-:W-:Y:S01]  /*68f0*/  NOP ;  /* 0x0000000000007918 */ /* 0x000fe20000000000 */
.L_x_1462:
        /* <DEDUP_REMOVED lines=22> */
.L_x_1376:
[----:B------:R-:W-:Y:S05]  /*6a60*/  BSYNC B1 ;  /* 0x0000000000017941 */ /* 0x000fea0003800000 */
.L_x_1375:
        /* <DEDUP_REMOVED lines=19> */
.L_x_1378:
[----:B------:R-:W-:Y:S05]  /*6ba0*/  BSYNC B1 ;  /* 0x0000000000017941 */ /* 0x000fea0003800000 */
.L_x_1377:
        /* <DEDUP_REMOVED lines=20> */
.L_x_1380:
[----:B------:R-:W-:Y:S05]  /*6cf0*/  BSYNC B1 ;  /* 0x0000000000017941 */ /* 0x000fea0003800000 */
.L_x_1379:
[----:B------:R-:W-:Y:S06]  /*6d00*/  BAR.ARV 0xa, 0xa0 ;  /* 0x0282800000007b1d */ /* 0x000fec0000002000 */
[----:B------:R-:W-:Y:S04]  /*6d10*/  BSSY B1, `(.L_x_1381) ;  /* 0x0000003000017945 */ /* 0x000fe80003800000 */
[----:B------:R-:W-:Y:S05]  /*6d20*/  @!P0 BRA `(.L_x_1382) ;  /* 0x0000000000048947 */ /* 0x000fea0003800000 */
[----:B------:R-:W-:-:S04]  /*6d30*/  DEPBAR.LE SB0, 0x1 ;  /* 0x000080400000791a */ /* 0x000fc80000000000 */
.L_x_1382:
[----:B------:R-:W-:Y:S05]  /*6d40*/  BSYNC B1 ;  /* 0x0000000000017941 */ /* 0x000fea0003800000 */
.L_x_1381:
[----:B------:R-:W-:Y:S06]  /*6d50*/  BAR.ARV 0xb, 0xa0 ;  /* 0x02c2800000007b1d */ /* 0x000fec0000002000 */
[----:B------:R-:W-:Y:S04]  /*6d60*/  BSSY B1, `(.L_x_1383) ;  /* 0x0000003000017945 */ /* 0x000fe80003800000 */
[----:B------:R-:W-:Y:S05]  /*6d70*/  @!P0 BRA `(.L_x_1384) ;  /* 0x0000000000048947 */ /* 0x000fea0003800000 */
[----:B------:R-:W-:-:S04]  /*6d80*/  DEPBAR.LE SB0, 0x0 ;  /* 0x000080000000791a */ /* 0x000fc80000000000 */
.L_x_1384:
[----:B------:R-:W-:Y:S05]  /*6d90*/  BSYNC B1 ;  /* 0x0000000000017941 */ /* 0x000fea0003800000 */
.L_x_1383:
        /* <DEDUP_REMOVED lines=19> */
.L_x_1386:
[----:B------:R-:W-:Y:S05]  /*6ed0*/  BSYNC B1 ;  /* 0x0000000000017941 */ /* 0x000fea0003800000 */
.L_x_1385:
[----:B------:R-:W-:Y:S01]  /*6ee0*/  UIADD3 UR18, UR8, 0x1, URZ ;  /* 0x0000000108127890 */ /* 0x000fe2000fffe03f */
[----:B------:R-:W-:Y:S11]  /*6ef0*/  BRA `(.L_x_1387) ;  /* 0x0000000000047947 */ /* 0x000ff60003800000 */
.L_x_1370:
[----:B------:R-:W-:-:S05]  /*6f00*/  UMOV UR18, UR8 ;  /* 0x0000000800127c82 */ /* 0x000fca0008000000 */
.L_x_1387:
[----:B------:R-:W-:-:S03]  /*6f10*/  UIADD3 UR4, UR8, 0x1, URZ ;  /* 0x0000000108047890 */ /* 0x000fc6000fffe03f */
[----:B------:R-:W-:Y:S01]  /*6f20*/  UMOV UR8, UR18 ;  /* 0x0000001200087c82 */ /* 0x000fe20008000000 */
[----:B------:R-:W-:-:S06]  /*6f30*/  UISETP.NE.AND UP0, UPT, UR11, UR4, UPT ;  /* 0x000000040b00728c */ /* 0x000fcc000bf05270 */
[----:B------:R-:W-:-:S13]  /*6f40*/  PLOP3.LUT P1, PT, PT, PT, UP0, 0x80, 0x0 ;  /* 0x000000000000781c */ /* 0x000fda0003f2f008 */
[----:B------:R-:W-:Y:S05]  /*6f50*/  @!P1 BRA `(.L_x_1369) ;  /* 0x0000000c00409947 */ /* 0x000fea0003800000 */
[----:B------:R-:W-:Y:S01]  /*6f60*/  ULDC.64 UR20, c[0x0][0x2c0] ;  /* 0x0000b00000147ab9 */ /* 0x000fe20000000a00 */
[----:B------:R-:W-:Y:S01]  /*6f70*/  UMOV UR4, URZ ;  /* 0x0000003f00047c82 */ /* 0x000fe20008000000 */
[----:B------:R-:W-:Y:S01]  /*6f80*/  ULEA UR20, UP0, UR6, UR20, 0x2 ;  /* 0x0000001406147291 */ /* 0x000fe2000f80103f */
[----:B------:R-:W-:-:S03]  /*6f90*/  UMOV UR8, UR18 ;  /* 0x0000001200087c82 */ /* 0x000fc60008000000 */
[----:B------:R-:W-:Y:S02]  /*6fa0*/  ULEA.HI.X UR21, UR6, UR21, UR14, 0x2, UP0 ;  /* 0x0000001506157291 */ /* 0x000fe400080f140e */
[----:B------:R-:W-:-:S04]  /*6fb0*/  UIADD3 UR20, UP0, UR20, 0x4000, URZ ;  /* 0x0000400014147890 */ /* 0x000fc8000ff1e03f */
[----:B------:R-:W-:-:S12]  /*6fc0*/  UIADD3.X UR21, URZ, UR21, URZ, UP0, !UPT ;  /* 0x000000153f157290 */ /* 0x000fd800087fe43f */
.L_x_1420:
        /* <DEDUP_REMOVED lines=11> */
.L_x_1390:
[----:B------:R-:W2:Y:S04]  /*7080*/  LDG.E.STRONG.GPU R0, desc[UR46][R2.64] ;  /* 0x0000002e02007981 */ /* 0x000ea8000c1ef900 */
[----:B--2---:R-:W-:Y:S01]  /*7090*/  CCTL.IVALL ;  /* 0x00000000ff00798f */ /* 0x004fe20002000000 */
[----:B------:R-:W-:Y:S05]  /*70a0*/  YIELD ;  /* 0x0000000000007946 */ /* 0x000fea0003800000 */
[----:B------:R-:W-:-:S13]  /*70b0*/  ISETP.NE.AND P1, PT, R0, UR23, PT ;  /* 0x0000001700007c0c */ /* 0x000fda000bf25270 */
[----:B------:R-:W-:Y:S05]  /*70c0*/  @P1 BRA `(.L_x_1390) ;  /* 0xfffffffc00ec1947 */ /* 0x000fea000383ffff */
.L_x_1389:
[----:B------:R-:W-:Y:S05]  /*70d0*/  BSYNC B1 ;  /* 0x0000000000017941 */ /* 0x000fea0003800000 */
.L_x_1388:
[----:B------:R-:W-:-:S03]  /*70e0*/  UMOV UR16, 0xffffffff ;  /* 0xffffffff00107882 */ /* 0x000fc60000000000 */
[----:B------:R-:W-:Y:S05]  /*70f0*/  BRA.DIV UR16, `(.L_x_1391) ;  /* 0x0000003a10707947 */ /* 0x000fea000b800000 */
[----:B------:R-:W-:Y:S01]  /*7100*/  NOP ;  /* 0x0000000000007918 */ /* 0x000fe20000000000 */
.L_x_1465:
        /* <DEDUP_REMOVED lines=19> */
.L_x_1393:
[----:B------:R-:W-:Y:S05]  /*7240*/  BSYNC B1 ;  /* 0x0000000000017941 */ /* 0x000fea0003800000 */
.L_x_1392:
[----:B------:R-:W-:Y:S01]  /*7250*/  UIMAD UR16, UR18, 0x3000, UR4 ;  /* 0x00003000121078a4 */ /* 0x000fe2000f8e0204 */
        /* <DEDUP_REMOVED lines=13> */
.L_x_1395:
[----:B------:R-:W-:Y:S05]  /*7330*/  BSYNC B1 ;  /* 0x0000000000017941 */ /* 0x000fea0003800000 */
.L_x_1394:
        /* <DEDUP_REMOVED lines=15> */
.L_x_1397:
[----:B------:R-:W-:Y:S05]  /*7430*/  BSYNC B1 ;  /* 0x0000000000017941 */ /* 0x000fea0003800000 */
.L_x_1396:
[----:B------:R-:W-:Y:S06]  /*7440*/  BAR.ARV 0xa, 0xa0 ;  /* 0x0282800000007b1d */ /* 0x000fec0000002000 */
[----:B------:R-:W-:Y:S04]  /*7450*/  BSSY B1, `(.L_x_1398) ;  /* 0x0000003000017945 */ /* 0x000fe80003800000 */
[----:B------:R-:W-:Y:S05]  /*7460*/  @!P0 BRA `(.L_x_1399) ;  /* 0x0000000000048947 */ /* 0x000fea0003800000 */
[----:B------:R-:W-:-:S04]  /*7470*/  DEPBAR.LE SB0, 0x1 ;  /* 0x000080400000791a */ /* 0x000fc80000000000 */
.L_x_1399:
[----:B------:R-:W-:Y:S05]  /*7480*/  BSYNC B1 ;  /* 0x0000000000017941 */ /* 0x000fea0003800000 */
.L_x_1398:
[----:B------:R-:W-:Y:S06]  /*7490*/  BAR.ARV 0xb, 0xa0 ;  /* 0x02c2800000007b1d */ /* 0x000fec0000002000 */
[----:B------:R-:W-:Y:S04]  /*74a0*/  BSSY B1, `(.L_x_1400) ;  /* 0x0000003000017945 */ /* 0x000fe80003800000 */
[----:B------:R-:W-:Y:S05]  /*74b0*/  @!P0 BRA `(.L_x_1401) ;  /* 0x0000000000048947 */ /* 0x000fea0003800000 */
[----:B------:R-:W-:-:S04]  /*74c0*/  DEPBAR.LE SB0, 0x0 ;  /* 0x000080000000791a */ /* 0x000fc80000000000 */
.L_x_1401:
[----:B------:R-:W-:Y:S05]  /*74d0*/  BSYNC B1 ;  /* 0x0000000000017941 */ /* 0x000fea0003800000 */
.L_x_1400:
        /* <DEDUP_REMOVED lines=19> */
.L_x_1403:
[----:B------:R-:W-:Y:S05]  /*7610*/  BSYNC B1 ;  /* 0x0000000000017941 */ /* 0x000fea0003800000 */
.L_x_1402:
        /* <DEDUP_REMOVED lines=9> */
.L_x_1406:
[----:B------:R-:W2:Y:S04]  /*76b0*/  LDG.E.STRONG.GPU R0, desc[UR46][R2.64] ;  /* 0x0000002e02007981 */ /* 0x000ea8000c1ef900 */
[----:B--2---:R-:W-:Y:S01]  /*76c0*/  CCTL.IVALL ;  /* 0x00000000ff00798f */ /* 0x004fe20002000000 */
[----:B------:R-:W-:Y:S05]  /*76d0*/  YIELD ;  /* 0x0000000000007946 */ /* 0x000fea0003800000 */
[----:B------:R-:W-:-:S13]  /*76e0*/  ISETP.NE.AND P1, PT, R0, UR23, PT ;  /* 0x0000001700007c0c */ /* 0x000fda000bf25270 */
[----:B------:R-:W-:Y:S05]  /*76f0*/  @P1 BRA `(.L_x_1406) ;  /* 0xfffffffc00ec1947 */ /* 0x000fea000383ffff */
.L_x_1405:
[----:B------:R-:W-:Y:S05]  /*7700*/  BSYNC B1 ;  /* 0x0000000000017941 */ /* 0x000fea0003800000 */
.L_x_1404:
[----:B------:R-:W-:-:S03]  /*7710*/  UMOV UR12, 0xffffffff ;  /* 0xffffffff000c7882 */ /* 0x000fc60000000000 */
[----:B------:R-:W-:Y:S05]  /*7720*/  BRA.DIV UR12, `(.L_x_1407) ;  /* 0x000000360c007947 */ /* 0x000fea000b800000 */
[----:B------:R-:W-:Y:S01]  /*7730*/  NOP ;  /* 0x0000000000007918 */ /* 0x000fe20000000000 */
.L_x_1468:
        /* <DEDUP_REMOVED lines=15> */
.L_x_1409:
[----:B------:R-:W-:Y:S05]  /*7830*/  BSYNC B1 ;  /* 0x0000000000017941 */ /* 0x000fea0003800000 */
.L_x_1408:
        /* <DEDUP_REMOVED lines=14> */
.L_x_1411:
[----:B------:R-:W-:Y:S05]  /*7920*/  BSYNC B1 ;  /* 0x0000000000017941 */ /* 0x000fea0003800000 */
.L_x_1410:
        /* <DEDUP_REMOVED lines=15> */
.L_x_1413:
[----:B------:R-:W-:Y:S05]  /*7a20*/  BSYNC B1 ;  /* 0x0000000000017941 */ /* 0x000fea0003800000 */
.L_x_1412:
[----:B------:R-:W-:Y:S06]  /*7a30*/  BAR.ARV 0xa, 0xa0 ;  /* 0x0282800000007b1d */ /* 0x000fec0000002000 */
[----:B------:R-:W-:Y:S04]  /*7a40*/  BSSY B1, `(.L_x_1414) ;  /* 0x0000003000017945 */ /* 0x000fe80003800000 */
[----:B------:R-:W-:Y:S05]  /*7a50*/  @!P0 BRA `(.L_x_1415) ;  /* 0x0000000000048947 */ /* 0x000fea0003800000 */
[----:B------:R-:W-:-:S04]  /*7a60*/  DEPBAR.LE SB0, 0x1 ;  /* 0x000080400000791a */ /* 0x000fc80000000000 */
.L_x_1415:
[----:B------:R-:W-:Y:S05]  /*7a70*/  BSYNC B1 ;  /* 0x0000000000017941 */ /* 0x000fea0003800000 */
.L_x_1414:
[----:B------:R-:W-:Y:S06]  /*7a80*/  BAR.ARV 0xb, 0xa0 ;  /* 0x02c2800000007b1d */ /* 0x000fec0000002000 */
[----:B------:R-:W-:Y:S04]  /*7a90*/  BSSY B1, `(.L_x_1416) ;  /* 0x0000003000017945 */ /* 0x000fe80003800000 */
[----:B------:R-:W-:Y:S05]  /*7aa0*/  @!P0 BRA `(.L_x_1417) ;  /* 0x0000000000048947 */ /* 0x000fea0003800000 */
[----:B------:R-:W-:-:S04]  /*7ab0*/  DEPBAR.LE SB0, 0x0 ;  /* 0x000080000000791a */ /* 0x000fc80000000000 */
.L_x_1417:
[----:B------:R-:W-:Y:S05]  /*7ac0*/  BSYNC B1 ;  /* 0x0000000000017941 */ /* 0x000fea0003800000 */
.L_x_1416:
        /* <DEDUP_REMOVED lines=19> */
.L_x_1419:
[----:B------:R-:W-:Y:S05]  /*7c00*/  BSYNC B1 ;  /* 0x0000000000017941 */ /* 0x000fea0003800000 */
.L_x_1418:
[----:B------:R-:W-:Y:S02]  /*7c10*/  UIADD3 UR8, UR8, 0x2, URZ ;  /* 0x0000000208087890 */ /* 0x000fe4000fffe03f */
[----:B------:R-:W-:Y:S02]  /*7c20*/  UIADD3 UR4, UR4, 0x6000, URZ ;  /* 0x0000600004047890 */ /* 0x000fe4000fffe03f */
[----:B------:R-:W-:-:S06]  /*7c30*/  UISETP.GE.AND UP0, UPT, UR8, UR11, UPT ;  /* 0x0000000b0800728c */ /* 0x000fcc000bf06270 */
[----:B------:R-:W-:-:S13]  /*7c40*/  PLOP3.LUT P1, PT, PT, PT, UP0, 0x80, 0x0 ;  /* 0x000000000000781c */ /* 0x000fda0003f2f008 */
[----:B------:R-:W-:Y:S05]  /*7c50*/  @!P1 BRA `(.L_x_1420) ;  /* 0xfffffff000dc9947 */ /* 0x000fea000383ffff */
.L_x_1369:
[----:B------:R-:W-:-:S06]  /*7c60*/  UISETP.GT.AND UP0, UPT, UR5, UR8, UPT ;  /* 0x000000080500728c */ /* 0x000fcc000bf04270 */
[----:B------:R-:W-:-:S13]  /*7c70*/  PLOP3.LUT P0, PT, PT, PT, UP0, 0x80, 0x0 ;  /* 0x000000000000781c */ /* 0x000fda0003f0f008 */
[----:B------:R-:W-:Y:S05]  /*7c80*/  @!P0 BRA `(.L_x_1366) ;  /* 0x0000002c00088947 */ /* 0x000fea0003800000 */
[----:B------:R-:W2:Y:S01]  /*7c90*/  S2R R0, SR_TID.X ;  /* 0x0000000000007919 */ /* 0x000ea20000002100 */
[----:B------:R-:W-:Y:S01]  /*7ca0*/  UIADD3 UR4, UR5, -UR8, URZ ;  /* 0x8000000805047290 */ /* 0x000fe2000fffe03f */
[----:B------:R-:W-:Y:S01]  /*7cb0*/  ULDC UR16, c[0x0][0x288] ;  /* 0x0000a20000107ab9 */ /* 0x000fe20000000800 */
[----:B------:R-:W-:Y:S02]  /*7cc0*/  ULDC UR17, c[0x0][0x760] ;  /* 0x0001d80000117ab9 */ /* 0x000fe40000000800 */
[----:B------:R-:W-:Y:S02]  /*7cd0*/  ULOP3.LUT UR4, UR4, 0x1, URZ, 0xc0, !UPT ;  /* 0x0000000104047892 */ /* 0x000fe4000f8ec03f */
[----:B------:R-:W-:Y:S02]  /*7ce0*/  UIMAD UR18, UR16, UR17, URZ ;  /* 0x00000011101272a4 */ /* 0x000fe4000f8e023f */
[----:B------:R-:W-:-:S06]  /*7cf0*/  UISETP.NE.U32.AND UP0, UPT, UR4, 0x1, UPT ;  /* 0x000000010400788c */ /* 0x000fcc000bf05070 */
[----:B------:R-:W-:Y:S02]  /*7d00*/  PLOP3.LUT P0, PT, PT, PT, UP0, 0x80, 0x0 ;  /* 0x000000000000781c */ /* 0x000fe40003f0f008 */
[----:B--2---:R-:W-:-:S11]  /*7d10*/  LOP3.LUT R0, R0, 0x1f, RZ, 0xc0, !PT ;  /* 0x0000001f00007812 */ /* 0x004fd600078ec0ff */
[----:B------:R-:W-:Y:S05]  /*7d20*/  @P0 BRA `(.L_x_1421) ;  /* 0x0000000000780947 */ /* 0x000fea0003800000 */
[----:B------:R-:W-:Y:S01]  /*7d30*/  UIMAD UR4, UR18, UR8, URZ ;  /* 0x00000008120472a4 */ /* 0x000fe2000f8e023f */
[----:B------:R-:W-:Y:S01]  /*7d40*/  ISETP.NE.AND P0, PT, R0, RZ, PT ;  /* 0x000000ff0000720c */ /* 0x000fe20003f05270 */
[----:B------:R-:W-:Y:S01]  /*7d50*/  ULDC.64 UR12, c[0x0][0x768] ;  /* 0x0001da00000c7ab9 */ /* 0x000fe20000000a00 */
[----:B------:R-:W-:Y:S01]  /*7d60*/  BSSY B1, `(.L_x_1422) ;  /* 0x0000019000017945 */ /* 0x000fe20003800000 */
[----:B------:R-:W-:-:S04]  /*7d70*/  UIADD3 UR6, UP0, UR4, UR9, URZ ;  /* 0x0000000904067290 */ /* 0x000fc8000ff1e03f */
[----:B------:R-:W-:Y:S02]  /*7d80*/  ULEA.HI.X.SX32 UR7, UR4, UR10, 0x1, UP0 ;  /* 0x0000000a04077291 */ /* 0x000fe400080f0e3f */
[----:B------:R-:W-:Y:S02]  /*7d90*/  ULEA UR11, UP0, UR6, UR12, 0x2 ;  /* 0x0000000c060b7291 */ /* 0x000fe4000f80103f */
[----:B------:R-:W-:Y:S02]  /*7da0*/  UIADD3 UR4, UR8, 0x1, URZ ;  /* 0x0000000108047890 */ /* 0x000fe4000fffe03f */
[----:B------:R-:W-:Y:S01]  /*7db0*/  ULEA.HI.X UR7, UR6, UR13, UR7, 0x2, UP0 ;  /* 0x0000000d06077291 */ /* 0x000fe200080f1407 */
[----:B------:R-:W-:Y:S01]  /*7dc0*/  NOP ;  /* 0x0000000000007918 */ /* 0x000fe20000000000 */
[----:B------:R-:W-:Y:S10]  /*7dd0*/  @P0 BRA `(.L_x_1423) ;  /* 0x0000000000440947 */ /* 0x000ff40003800000 */
        /* <DEDUP_REMOVED lines=9> */
[----:B-1----:R-:W1:Y:S01]  /*7e70*/  S2R R2, SR_LANEID ;  /* 0x0000000000027919 */ /* 0x002e620000000000 */
[----:B------:R-:W-:Y:S01]  /*7e80*/  VOTEU.ANY UR6, UPT, PT ;  /* 0x0000000000067886 */ /* 0x000fe200038e0100 */
[----:B------:R-:W-:Y:S01]  /*7e90*/  IMAD.U32 R3, RZ, RZ, UR7 ;  /* 0x00000007ff037e24 */ /* 0x000fe2000f8e00ff */
[----:B------:R-:W-:-:S02]  /*7ea0*/  UFLO.U32 UR12, UR6 ;  /* 0x00000006000c72bd */ /* 0x000fc400080e0000 */
[----:B------:R-:W2:Y:S04]  /*7eb0*/  POPC R5, UR6 ;  /* 0x0000000600057d09 */ /* 0x000ea80008000000 */
[----:B-1----:R-:W-:Y:S01]  /*7ec0*/  ISETP.EQ.U32.AND P0, PT, R2, UR12, PT ;  /* 0x0000000c02007c0c */ /* 0x002fe2000bf02070 */
[----:B------:R-:W-:-:S12]  /*7ed0*/  IMAD.U32 R2, RZ, RZ, UR11 ;  /* 0x0000000bff027e24 */ /* 0x000fd8000f8e00ff */
[----:B--2---:R2:W-:Y:S02]  /*7ee0*/  @P0 REDG.E.ADD.S32.STRONG.GPU desc[UR46][R2.64], R5 ;  /* 0x000000050200098e */ /* 0x0045e4000c10e3ae */
.L_x_1423:
[----:B------:R-:W-:Y:S05]  /*7ef0*/  BSYNC B1 ;  /* 0x0000000000017941 */ /* 0x000fea0003800000 */
.L_x_1422:
[----:B------:R-:W-:Y:S05]  /*7f00*/  BRA `(.L_x_1424) ;  /* 0x0000000000047947 */ /* 0x000fea0003800000 */
.L_x_1421:
[----:B------:R-:W-:-:S05]  /*7f10*/  UMOV UR4, UR8 ;  /* 0x0000000800047c82 */ /* 0x000fca0008000000 */
.L_x_1424:
[----:B------:R-:W-:-:S04]  /*7f20*/  UIADD3 UR6, UR8, 0x1, URZ ;  /* 0x0000000108067890 */ /* 0x000fc8000fffe03f */
[----:B------:R-:W-:-:S06]  /*7f30*/  UISETP.NE.AND UP0, UPT, UR5, UR6, UPT ;  /* 0x000000060500728c */ /* 0x000fcc000bf05270 */
[----:B------:R-:W-:-:S13]  /*7f40*/  PLOP3.LUT P0, PT, PT, PT, UP0, 0x80, 0x0 ;  /* 0x000000000000781c */ /* 0x000fda0003f0f008 */
[----:B------:R-:W-:Y:S05]  /*7f50*/  @!P0 BRA `(.L_x_1366) ;  /* 0x0000002800548947 */ /* 0x000fea0003800000 */
[----:B------:R-:W-:Y:S01]  /*7f60*/  UIADD3 UR6, UR4, 0x1, URZ ;  /* 0x0000000104067890 */ /* 0x000fe2000fffe03f */
[----:B------:R-:W-:Y:S01]  /*7f70*/  ISETP.NE.AND P1, PT, R0, RZ, PT ;  /* 0x000000ff0000720c */ /* 0x000fe20003f25270 */
[----:B------:R-:W-:Y:S02]  /*7f80*/  UIMAD UR7, UR4, UR16, URZ ;  /* 0x00000010040772a4 */ /* 0x000fe4000f8e023f */
[----:B------:R-:W-:Y:S02]  /*7f90*/  UIADD3 UR11, -UR5, UR4, URZ ;  /* 0x00000004050b7290 */ /* 0x000fe4000fffe13f */
[----:B------:R-:W-:Y:S02]  /*7fa0*/  UIMAD UR6, UR18, UR6, URZ ;  /* 0x00000006120672a4 */ /* 0x000fe4000f8e023f */
[----:B------:R-:W-:Y:S01]  /*7fb0*/  UIMAD UR7, UR7, UR17, URZ ;  /* 0x00000011070772a4 */ /* 0x000fe2000f8e023f */
[----:B------:R-:W-:-:S11]  /*7fc0*/  ULDC.64 UR20, c[0x0][0x768] ;  /* 0x0001da0000147ab9 */ /* 0x000fd60000000a00 */
.L_x_1429:
[----:B------:R-:W-:Y:S01]  /*7fd0*/  UIADD3 UR12, UP0, UR7, UR9, URZ ;  /* 0x00000009070c7290 */ /* 0x000fe2000ff1e03f */
[----:B------:R-:W-:-:S03]  /*7fe0*/  NOP ;  /* 0x0000000000007918 */ /* 0x000fc60000000000 */
[----:B------:R-:W-:Y:S01]  /*7ff0*/  ULEA.HI.X.SX32 UR13, UR7, UR10, 0x1, UP0 ;  /* 0x0000000a070d7291 */ /* 0x000fe200080f0e3f */
[----:B------:R-:W-:Y:S01]  /*8000*/  BSSY B1, `(.L_x_1425) ;  /* 0x0000015000017945 */ /* 0x000fe20003800000 */
[----:B------:R-:W-:-:S04]  /*8010*/  ULEA UR15, UP0, UR12, UR20, 0x2 ;  /* 0x000000140c0f7291 */ /* 0x000fc8000f80103f */
[----:B------:R-:W-:Y:S01]  /*8020*/  ULEA.HI.X UR13, UR12, UR21, UR13, 0x2, UP0 ;  /* 0x000000150c0d7291 */ /* 0x000fe200080f140d */
[----:B---34-:R-:W-:Y:S11]  /*8030*/  @P1 BRA `(.L_x_1426) ;  /* 0x0000000000441947 */ /* 0x018ff60003800000 */
[----:B------:R-:W-:Y:S01]  /*8040*/  @!PT LDS RZ, [RZ] ;  /* 0x00000000fffff984 */ /* 0x000fe20000000800 */
[----:B------:R-:W-:Y:S01]  /*8050*/  @!PT LDS RZ, [RZ] ;  /* 0x00000000fffff984 */ /* 0x000fe20000000800 */
[----:B------:R-:W-:Y:S01]  /*8060*/  @!PT LDS RZ, [RZ] ;  /* 0x00000000fffff984 */ /* 0x000fe20000000800 */
[----:B------:R-:W-:Y:S01]  /*8070*/  @!PT LDS RZ, [RZ] ;  /* 0x00000000fffff984 */ /* 0x000fe20000000800 */
[----:B------:R3:W-:Y:S06]  /*8080*/  MEMBAR.ALL.CTA ;  /* 0x0000000000007992 */ /* 0x0007ec0000008000 */
[----:B---3--:R-:W-:Y:S06]  /*8090*/  MEMBAR.ALL.GPU ;  /* 0x0000000000007992 */ /* 0x008fec000000a000 */
[----:B------:R-:W-:-:S00]  /*80a0*/  ERRBAR ;  /* 0x00000000000079ab */ /* 0x000fc00000000000 */
[----:B------:R-:W-:Y:S06]  /*80b0*/  CGAERRBAR ;  /* 0x00000000000075ab */ /* 0x000fec0000000000 */
[----:B012345:R-:W-:Y:S01]  /*80c0*/  CCTL.IVALL ;  /* 0x00000000ff00798f */ /* 0x03ffe20002000000 */
[----:B------:R-:W3:Y:S01]  /*80d0*/  S2R R0, SR_LANEID ;  /* 0x0000000000007919 */ /* 0x000ee20000000000 */
[----:B------:R-:W-:Y:S01]  /*80e0*/  VOTEU.ANY UR12, UPT, PT ;  /* 0x00000000000c7886 */ /* 0x000fe200038e0100 */
[----:B-12---:R-:W-:Y:S01]  /*80f0*/  IMAD.U32 R2, RZ, RZ, UR15 ;  /* 0x0000000fff027e24 */ /* 0x006fe2000f8e00ff */
[----:B------:R-:W-:-:S02]  /*8100*/  UFLO.U32 UR14, UR12 ;  /* 0x0000000c000e72bd */ /* 0x000fc400080e0000 */
[----:B------:R-:W1:Y:S01]  /*8110*/  POPC R5, UR12 ;  /* 0x0000000c00057d09 */ /* 0x000e620008000000 */
[----:B------:R-:W-:-:S03]  /*8120*/  IMAD.U32 R3, RZ, RZ, UR13 ;  /* 0x0000000dff037e24 */ /* 0x000fc6000f8e00ff */
[----:B---3--:R-:W-:-:S13]  /*8130*/  ISETP.EQ.U32.AND P0, PT, R0, UR14, PT ;  /* 0x0000000e00007c0c */ /* 0x008fda000bf02070 */
[----:B-1----:R3:W-:Y:S02]  /*8140*/  @P0 REDG.E.ADD.S32.STRONG.GPU desc[UR46][R2.64], R5 ;  /* 0x000000050200098e */ /* 0x0027e4000c10e3ae */
.L_x_1426:
[----:B------:R-:W-:Y:S05]  /*8150*/  BSYNC B1 ;  /* 0x0000000000017941 */ /* 0x000fea0003800000 */
.L_x_1425:
[----:B------:R-:W-:Y:S01]  /*8160*/  UIADD3 UR12, UP0, UR6, UR9, URZ ;  /* 0x00000009060c7290 */ /* 0x000fe2000ff1e03f */
[----:B------:R-:W-:-:S03]  /*8170*/  NOP ;  /* 0x0000000000007918 */ /* 0x000fc60000000000 */
[----:B------:R-:W-:Y:S01]  /*8180*/  ULEA.HI.X.SX32 UR13, UR6, UR10, 0x1, UP0 ;  /* 0x0000000a060d7291 */ /* 0x000fe200080f0e3f */
[----:B------:R-:W-:Y:S01]  /*8190*/  BSSY B1, `(.L_x_1427) ;  /* 0x0000015000017945 */ /* 0x000fe20003800000 */
[----:B------:R-:W-:-:S04]  /*81a0*/  ULEA UR15, UP0, UR12, UR20, 0x2 ;  /* 0x000000140c0f7291 */ /* 0x000fc8000f80103f */
[----:B------:R-:W-:Y:S01]  /*81b0*/  ULEA.HI.X UR13, UR12, UR21, UR13, 0x2, UP0 ;  /* 0x000000150c0d7291 */ /* 0x000fe200080f140d */
[----:B------:R-:W-:Y:S11]  /*81c0*/  @P1 BRA `(.L_x_1428) ;  /* 0x0000000000441947 */ /* 0x000ff60003800000 */
[----:B------:R-:W-:Y:S01]  /*81d0*/  @!PT LDS RZ, [RZ] ;  /* 0x00000000fffff984 */ /* 0x000fe20000000800 */
[----:B------:R-:W-:Y:S01]  /*81e0*/  @!PT LDS RZ, [RZ] ;  /* 0x00000000fffff984 */ /* 0x000fe20000000800 */
[----:B------:R-:W-:Y:S01]  /*81f0*/  @!PT LDS RZ, [RZ] ;  /* 0x00000000fffff984 */ /* 0x000fe20000000800 */
[----:B------:R-:W-:Y:S01]  /*8200*/  @!PT LDS RZ, [RZ] ;  /* 0x00000000fffff984 */ /* 0x000fe20000000800 */
[----:B------:R4:W-:Y:S06]  /*8210*/  MEMBAR.ALL.CTA ;  /* 0x0000000000007992 */ /* 0x0009ec0000008000 */
[----:B----4-:R-:W-:Y:S06]  /*8220*/  MEMBAR.ALL.GPU ;  /* 0x0000000000007992 */ /* 0x010fec000000a000 */
[----:B------:R-:W-:-:S00]  /*8230*/  ERRBAR ;  /* 0x00000000000079ab */ /* 0x000fc00000000000 */
[----:B------:R-:W-:Y:S06]  /*8240*/  CGAERRBAR ;  /* 0x00000000000075ab */ /* 0x000fec0000000000 */
[----:B012345:R-:W-:Y:S01]  /*8250*/  CCTL.IVALL ;  /* 0x00000000ff00798f */ /* 0x03ffe20002000000 */
[----:B------:R-:W4:Y:S01]  /*8260*/  S2R R0, SR_LANEID ;  /* 0x0000000000007919 */ /* 0x000f220000000000 */
[----:B------:R-:W-:Y:S01]  /*8270*/  VOTEU.ANY UR12, UPT, PT ;  /* 0x00000000000c7886 */ /* 0x000fe200038e0100 */
[----:B-123--:R-:W-:Y:S01]  /*8280*/  IMAD.U32 R2, RZ, RZ, UR15 ;  /* 0x0000000fff027e24 */ /* 0x00efe2000f8e00ff */
[----:B------:R-:W-:-:S02]  /*8290*/  UFLO.U32 UR14, UR12 ;  /* 0x0000000c000e72bd */ /* 0x000fc400080e0000 */
[----:B------:R-:W1:Y:S01]  /*82a0*/  POPC R5, UR12 ;  /* 0x0000000c00057d09 */ /* 0x000e620008000000 */
[----:B------:R-:W-:-:S03]  /*82b0*/  IMAD.U32 R3, RZ, RZ, UR13 ;  /* 0x0000000dff037e24 */ /* 0x000fc6000f8e00ff */
[----:B----4-:R-:W-:-:S13]  /*82c0*/  ISETP.EQ.U32.AND P0, PT, R0, UR14, PT ;  /* 0x0000000e00007c0c */ /* 0x010fda000bf02070 */
[----:B-1----:R4:W-:Y:S02]  /*82d0*/  @P0 REDG.E.ADD.S32.STRONG.GPU desc[UR46][R2.64], R5 ;  /* 0x000000050200098e */ /* 0x0029e4000c10e3ae */
.L_x_1428:
[----:B------:R-:W-:Y:S05]  /*82e0*/  BSYNC B1 ;  /* 0x0000000000017941 */ /* 0x000fea0003800000 */
.L_x_1427:
[----:B------:R-:W-:Y:S02]  /*82f0*/  UIADD3 UR11, UR11, 0x2, URZ ;  /* 0x000000020b0b7890 */ /* 0x000fe4000fffe03f */
[----:B------:R-:W-:Y:S02]  /*8300*/  ULEA UR6, UR18, UR6, 0x1 ;  /* 0x0000000612067291 */ /* 0x000fe4000f8e083f */
[----:B------:R-:W-:Y:S02]  /*8310*/  ULEA UR7, UR18, UR7, 0x1 ;  /* 0x0000000712077291 */ /* 0x000fe4000f8e083f */
[----:B------:R-:W-:-:S13]  /*8320*/  ISETP.NE.AND P0, PT, RZ, UR11, PT ;  /* 0x0000000bff007c0c */ /* 0x000fda000bf05270 */
[----:B------:R-:W-:Y:S05]  /*8330*/  @!P0 BRA `(.L_x_1366) ;  /* 0x00000024005c8947 */ /* 0x000fea0003800000 */
[----:B------:R-:W-:Y:S05]  /*8340*/  BRA `(.L_x_1429) ;  /* 0xfffffffc00207947 */ /* 0x000fea000383ffff */
.L_x_1365:
        /* <DEDUP_REMOVED lines=34> */
.L_x_1431:
        /* <DEDUP_REMOVED lines=50> */
.L_x_1469:
        /* <DEDUP_REMOVED lines=9> */
.L_x_1434:
        /* <DEDUP_REMOVED lines=115> */
.L_x_1445:
[----:B-1----:R-:W-:-:S05]  /*9050*/  IMAD.MOV.U32 R6, RZ, RZ, 0x1 ;  /* 0x00000001ff067424 */ /* 0x002fca00078e00ff */
[----:B------:R-:W-:-:S04]  /*9060*/  SHF.L.U32 R6, R6, 0x1f, RZ ;  /* 0x0000001f06067819 */ /* 0x000fc800000006ff */
[----:B------:R-:W1:Y:S02]  /*9070*/  SYNCS.PHASECHK.TRANS64.TRYWAIT P1, [R0+URZ+0x36438], R6 ;  /* 0x03643806000075a7 */ /* 0x000e64000802017f */
[----:B-123--:R-:W-:Y:S05]  /*9080*/  @!P1 BRA `(.L_x_1437) ;  /* 0x0000001800d89947 */ /* 0x00efea0003800000 */
.L_x_1470:
[----:B------:R-:W-:Y:S05]  /*9090*/  @P0 BRA `(.L_x_1438) ;  /* 0x0000000000140947 */ /* 0x000fea0003800000 */
[----:B------:R-:W-:Y:S01]  /*90a0*/  ISETP.NE.AND P1, PT, R20, RZ, PT ;  /* 0x000000ff1400720c */ /* 0x000fe20003f25270 */
[----:B------:R-:W-:-:S04]  /*90b0*/  IMAD.MOV.U32 R3, RZ, RZ, 0x6100 ;  /* 0x00006100ff037424 */ /* 0x000fc800078e00ff */
[----:B------:R2:W-:Y:S08]  /*90c0*/  SYNCS.ARRIVE.TRANS64 RZ, [R0+URZ+0x36430], R3 ;  /* 0x0364300300ff79a7 */ /* 0x0005f0000800003f */
[----:B------:R-:W-:Y:S05]  /*90d0*/  @!P1 BRA `(.L_x_1438) ;  /* 0x0000000000049947 */ /* 0x000fea0003800000 */
[----:B------:R-:W-:Y:S01]  /*90e0*/  BPT.TRAP 0x1 ;  /* 0x000000040000795c */ /* 0x000fe20000300000 */
.L_x_1438:
        /* <DEDUP_REMOVED lines=48> */
.L_x_1471:
[----:B------:R-:W-:Y:S05]  /*93f0*/  @P0 BRA `(.L_x_1440) ;  /* 0x0000000000140947 */ /* 0x000fea0003800000 */
[----:B------:R-:W-:Y:S01]  /*9400*/  ISETP.NE.AND P1, PT, R20, RZ, PT ;  /* 0x000000ff1400720c */ /* 0x000fe20003f25270 */
[----:B--2---:R-:W-:-:S04]  /*9410*/  IMAD.MOV.U32 R3, RZ, RZ, 0x6100 ;  /* 0x00006100ff037424 */ /* 0x004fc800078e00ff */
[----:B------:R3:W-:Y:S08]  /*9420*/  SYNCS.ARRIVE.TRANS64 RZ, [R0+URZ+0x36418], R3 ;  /* 0x0364180300ff79a7 */ /* 0x0007f0000800003f */
[----:B------:R-:W-:Y:S05]  /*9430*/  @!P1 BRA `(.L_x_1440) ;  /* 0x0000000000049947 */ /* 0x000fea0003800000 */
[----:B------:R-:W-:Y:S01]  /*9440*/  BPT.TRAP 0x1 ;  /* 0x000000040000795c */ /* 0x000fe20000300000 */
.L_x_1440:
        /* <DEDUP_REMOVED lines=44> */
.L_x_1472:
[----:B------:R-:W-:Y:S05]  /*9710*/  @P0 BRA `(.L_x_1442) ;  /* 0x0000000000140947 */ /* 0x000fea0003800000 */
[----:B------:R-:W-:Y:S01]  /*9720*/  ISETP.NE.AND P1, PT, R20, RZ, PT ;  /* 0x000000ff1400720c */ /* 0x000fe20003f25270 */
[----:B--2---:R-:W-:-:S04]  /*9730*/  IMAD.MOV.U32 R29, RZ, RZ, 0x6100 ;  /* 0x00006100ff1d7424 */ /* 0x004fc800078e00ff */
[----:B------:R3:W-:Y:S08]  /*9740*/  SYNCS.ARRIVE.TRANS64 RZ, [R0+URZ+0x36430], R29 ;  /* 0x0364301d00ff79a7 */ /* 0x0007f0000800003f */
[----:B------:R-:W-:Y:S05]  /*9750*/  @!P1 BRA `(.L_x_1442) ;  /* 0x0000000000049947 */ /* 0x000fea0003800000 */
[----:B------:R-:W-:Y:S01]  /*9760*/  BPT.TRAP 0x1 ;  /* 0x000000040000795c */ /* 0x000fe20000300000 */
.L_x_1442:
        /* <DEDUP_REMOVED lines=37> */
.L_x_1474:
[----:B------:R-:W-:Y:S05]  /*99c0*/  @P0 BRA `(.L_x_1444) ;  /* 0x0000000000140947 */ /* 0x000fea0003800000 */
[----:B------:R-:W-:Y:S01]  /*99d0*/  ISETP.NE.AND P1, PT, R20, RZ, PT ;  /* 0x000000ff1400720c */ /* 0x000fe20003f25270 */
[----:B----4-:R-:W-:-:S04]  /*99e0*/  IMAD.MOV.U32 R5, RZ, RZ, 0x6100 ;  /* 0x00006100ff057424 */ /* 0x010fc800078e00ff */
[----:B------:R4:W-:Y:S08]  /*99f0*/  SYNCS.ARRIVE.TRANS64 RZ, [R0+URZ+0x36410], R5 ;  /* 0x0364100500ff79a7 */ /* 0x0009f0000800003f */
[----:B------:R-:W-:Y:S05]  /*9a00*/  @!P1 BRA `(.L_x_1444) ;  /* 0x0000000000049947 */ /* 0x000fea0003800000 */
[----:B------:R-:W-:Y:S01]  /*9a10*/  BPT.TRAP 0x1 ;  /* 0x000000040000795c */ /* 0x000fe20000300000 */
.L_x_1444:
        /* <DEDUP_REMOVED lines=44> */
.L_x_1436:
[----:B------:R-:W-:Y:S01]  /*9ce0*/  ISETP.NE.AND P1, PT, R19, RZ, PT ;  /* 0x000000ff1300720c */ /* 0x000fe20003f25270 */
[----:B------:R-:W-:Y:S02]  /*9cf0*/  IMAD.MOV.U32 R5, RZ, RZ, 0x1 ;  /* 0x00000001ff057424 */ /* 0x000fe400078e00ff */
[----:B------:R-:W-:-:S10]  /*9d00*/  IMAD.MOV.U32 R4, RZ, RZ, R15 ;  /* 0x000000ffff047224 */ /* 0x000fd400078e000f */
[----:B------:R-:W-:Y:S05]  /*9d10*/  @!P1 BRA `(.L_x_1435) ;  /* 0x0000000400889947 */ /* 0x000fea0003800000 */
[----:B------:R-:W4:Y:S02]  /*9d20*/  SYNCS.PHASECHK.TRANS64.TRYWAIT P1, [R0+URZ+0x36438], R6 ;  /* 0x03643806000075a7 */ /* 0x000f24000802017f */
[----:B----4-:R-:W-:Y:S05]  /*9d30*/  @!P1 BRA `(.L_x_1446) ;  /* 0x0000001000009947 */ /* 0x010fea0003800000 */
.L_x_1475:
[----:B------:R-:W-:Y:S05]  /*9d40*/  @P0 BRA `(.L_x_1447) ;  /* 0x0000000000140947 */ /* 0x000fea0003800000 */
[----:B------:R-:W-:Y:S01]  /*9d50*/  ISETP.NE.AND P1, PT, R20, RZ, PT ;  /* 0x000000ff1400720c */ /* 0x000fe20003f25270 */
[----:B------:R-:W-:-:S04]  /*9d60*/  IMAD.MOV.U32 R5, RZ, RZ, 0x6100 ;  /* 0x00006100ff057424 */ /* 0x000fc800078e00ff */
[----:B------:R1:W-:Y:S08]  /*9d70*/  SYNCS.ARRIVE.TRANS64 RZ, [R0+URZ+0x36430], R5 ;  /* 0x0364300500ff79a7 */ /* 0x0003f0000800003f */
[----:B------:R-:W-:Y:S05]  /*9d80*/  @!P1 BRA `(.L_x_1447) ;  /* 0x0000000000049947 */ /* 0x000fea0003800000 */
[----:B------:R-:W-:Y:S01]  /*9d90*/  BPT.TRAP 0x1 ;  /* 0x000000040000795c */ /* 0x000fe20000300000 */
.L_x_1447:
        /* <DEDUP_REMOVED lines=41> */
.L_x_1476:
[----:B-1----:R-:W-:Y:S01]  /*a030*/  IMAD.MOV.U32 R5, RZ, RZ, RZ ;  /* 0x000000ffff057224 */ /* 0x002fe200078e00ff */
[----:B------:R-:W-:Y:S06]  /*a040*/  @P0 BRA `(.L_x_1449) ;  /* 0x0000000000140947 */ /* 0x000fec0003800000 */
[----:B------:R-:W-:Y:S01]  /*a050*/  ISETP.NE.AND P1, PT, R20, RZ, PT ;  /* 0x000000ff1400720c */ /* 0x000fe20003f25270 */
[----:B------:R-:W-:-:S04]  /*a060*/  IMAD.MOV.U32 R17, RZ, RZ, 0x6100 ;  /* 0x00006100ff117424 */ /* 0x000fc800078e00ff */
[----:B------:R1:W-:Y:S08]  /*a070*/  SYNCS.ARRIVE.TRANS64 RZ, [R0+URZ+0x36418], R17 ;  /* 0x0364181100ff79a7 */ /* 0x0003f0000800003f */
[----:B------:R-:W-:Y:S05]  /*a080*/  @!P1 BRA `(.L_x_1449) ;  /* 0x0000000000049947 */ /* 0x000fea0003800000 */
[----:B------:R-:W-:Y:S01]  /*a090*/  BPT.TRAP 0x1 ;  /* 0x000000040000795c */ /* 0x000fe20000300000 */
.L_x_1449:
        /* <DEDUP_REMOVED lines=42> */
.L_x_1435:
[----:B------:R-:W-:-:S04]  /*a340*/  SHF.L.U32 R3, R5, 0x1f, RZ ;  /* 0x0000001f05037819 */ /* 0x000fc800000006ff */
[----:B------:R-:W4:Y:S02]  /*a350*/  SYNCS.PHASECHK.TRANS64.TRYWAIT P1, [R0+URZ+0x36438], R3 ;  /* 0x03643803000075a7 */ /* 0x000f24000802017f */
[----:B----4-:R-:W-:Y:S05]  /*a360*/  @!P1 BRA `(.L_x_1450) ;  /* 0x00000008009c9947 */ /* 0x010fea0003800000 */
.L_x_1477:
[----:B------:R-:W-:Y:S05]  /*a370*/  @P0 BRA `(.L_x_1451) ;  /* 0x0000000000180947 */ /* 0x000fea0003800000 */
[----:B------:R-:W5:Y:S01]  /*a380*/  S2R R2, SR_TID.X ;  /* 0x0000000000027919 */ /* 0x000f620000002100 */
[----:B----4-:R-:W-:-:S04]  /*a390*/  IMAD.MOV.U32 R3, RZ, RZ, 0x6100 ;  /* 0x00006100ff037424 */ /* 0x010fc800078e00ff */
[----:B------:R4:W-:Y:S01]  /*a3a0*/  SYNCS.ARRIVE.TRANS64 RZ, [R0+URZ+0x36430], R3 ;  /* 0x0364300300ff79a7 */ /* 0x0009e2000800003f */
[----:B-----5:R-:W-:-:S13]  /*a3b0*/  LOP3.LUT P0, RZ, R2, 0x1f, RZ, 0xc0, !PT ;  /* 0x0000001f02ff7812 */ /* 0x020fda000780c0ff */
[----:B----4-:R-:W-:Y:S05]  /*a3c0*/  @!P0 BRA `(.L_x_1451) ;  /* 0x0000000000048947 */ /* 0x010fea0003800000 */
[----:B------:R-:W-:Y:S01]  /*a3d0*/  BPT.TRAP 0x1 ;  /* 0x000000040000795c */ /* 0x000fe20000300000 */
.L_x_1451:
        /* <DEDUP_REMOVED lines=43> */
.L_x_1432:
[----:B------:R-:W-:Y:S05]  /*a690*/  BSYNC B1 ;  /* 0x0000000000017941 */ /* 0x000fea0003800000 */
.L_x_1430:
[----:B------:R-:W-:-:S03]  /*a6a0*/  UMOV UR7, 0xffffffff ;  /* 0xffffffff00077882 */ /* 0x000fc60000000000 */
[----:B------:R-:W-:Y:S05]  /*a6b0*/  BRA.DIV UR7, `(.L_x_1452) ;  /* 0x0000000607dc7947 */ /* 0x000fea000b800000 */
[----:B------:R-:W-:-:S13]  /*a6c0*/  ELECT P6, URZ, PT ;  /* 0x00000000003f782f */ /* 0x000fda00038c0000 */
.L_x_1480:
[----:B------:R-:W-:Y:S05]  /*a6d0*/  @!P6 BRA `(.L_x_1366) ;  /* 0x000000000074e947 */ /* 0x000fea0003800000 */
[----:B------:R-:W-:-:S06]  /*a6e0*/  ULOP3.LUT UR7, UR38, 0x2, URZ, 0xfc, !UPT ;  /* 0x0000000226077892 */ /* 0x000fcc000f8efc3f */
[----:B------:R-:W-:-:S05]  /*a6f0*/  IMAD.U32 R0, RZ, RZ, UR7 ;  /* 0x00000007ff007e24 */ /* 0x000fca000f8e00ff */
[----:B------:R-:W-:-:S13]  /*a700*/  ISETP.NE.AND P2, PT, R0, 0x3, PT ;  /* 0x000000030000780c */ /* 0x000fda0003f45270 */
[----:B------:R-:W-:Y:S05]  /*a710*/  @!P2 BRA `(.L_x_1453) ;  /* 0x000000000004a947 */ /* 0x000fea0003800000 */
[----:B------:R-:W-:Y:S01]  /*a720*/  BPT.TRAP 0x1 ;  /* 0x000000040000795c */ /* 0x000fe20000300000 */
.L_x_1453:
        /* <DEDUP_REMOVED lines=15> */
.L_x_1481:
[----:B------:R-:W2:Y:S02]  /*a820*/  SYNCS.PHASECHK.TRANS64.TRYWAIT P0, [R3+URZ], R0 ;  /* 0x00000000030075a7 */ /* 0x000ea4000800017f */
[----:B--2---:R-:W-:Y:S05]  /*a830*/  @!P0 BRA `(.L_x_1455) ;  /* 0x0000000400b08947 */ /* 0x004fea0003800000 */
.L_x_1482:
[----:B------:R-:W-:Y:S05]  /*a840*/  @!P2 BRA `(.L_x_1456) ;  /* 0x000000000004a947 */ /* 0x000fea0003800000 */
[----:B------:R-:W-:Y:S01]  /*a850*/  BPT.TRAP 0x1 ;  /* 0x000000040000795c */ /* 0x000fe20000300000 */
.L_x_1456:
[----:B------:R-:W-:-:S07]  /*a860*/  SHF.L.U32 R5, R5, 0x1f, RZ ;  /* 0x0000001f05057819 */ /* 0x000fce00000006ff */
.L_x_1457:
[----:B---3--:R3:W4:Y:S02]  /*a870*/  SYNCS.PHASECHK.TRANS64.TRYWAIT P0, [R4+URZ+0x36438], R5 ;  /* 0x03643805040075a7 */ /* 0x008724000800017f */
[----:B----4-:R-:W-:Y:S05]  /*a880*/  @!P0 NANOSLEEP.SYNCS 0x989680 ;  /* 0x009896800000895d */ /* 0x010fea0003900000 */
[----:B------:R-:W4:Y:S02]  /*a890*/  @!P0 SYNCS.PHASECHK.TRANS64 P0, [R4+URZ+0x36438], R5 ;  /* 0x03643805040085a7 */ /* 0x000f24000800007f */
[----:B----4-:R-:W-:Y:S05]  /*a8a0*/  @!P0 BRA `(.L_x_1457) ;  /* 0xfffffffc00f08947 */ /* 0x010fea000383ffff */
.L_x_1366:
[----:B------:R-:W-:Y:S05]  /*a8b0*/  BSYNC B0 ;  /* 0x0000000000007941 */ /* 0x000fea0003800000 */
.L_x_1364:
[----:B------:R-:W-:Y:S05]  /*a8c0*/  EXIT ;  /* 0x000000000000794d */ /* 0x000fea0003800000 */
.L_x_1311:
[----:B------:R-:W-:Y:S02]  /*a8d0*/  IMAD.MOV.U32 R12, RZ, RZ, RZ ;  /* 0x000000ffff0c7224 */ /* 0x000fe400078e00ff */
[----:B------:R-:W-:Y:S02]  /*a8e0*/  IMAD.MOV.U32 R11, RZ, RZ, 0x1f ;  /* 0x0000001fff0b7424 */ /* 0x000fe400078e00ff */
[----:B------:R-:W-:-:S07]  /*a8f0*/  IMAD.MOV.U32 R15, RZ, RZ, -0x1 ;  /* 0xffffffffff0f7424 */ /* 0x000fce00078e00ff */
[----:B------:R-:W-:Y:S05]  /*a900*/  WARPSYNC.COLLECTIVE R15, `(.L_x_1458) ;  /* 0x000000000f087348 */ /* 0x000fea0003c00000 */
[----:B------:R1:W2:Y:S02]  /*a910*/  SHFL.IDX P6, R14, R13, R12, R11 ;  /* 0x0000000c0d0e7389 */ /* 0x0002a400000c000b */
[----:B-12---:R-:W-:Y:S01]  /*a920*/  ENDCOLLECTIVE ;  /* 0x000000000000791b */ /* 0x006fe20003800000 */
.L_x_1458:
[----:B------:R-:W-:Y:S05]  /*a930*/  BRA `(.L_x_1459) ;  /* 0xffffff6400f47947 */ /* 0x000fea000383ffff */
.L_x_1313:
[----:B--2---:R-:W-:-:S04]  /*a940*/  IMAD.U32 R3, RZ, RZ, UR37 ;  /* 0x00000025ff037e24 */ /* 0x004fc8000f8e00ff */
[----:B------:R2:W3:Y:S03]  /*a950*/  SYNCS.PHASECHK.TRANS64.TRYWAIT P0, [R3+URZ+0x36400], R10 ;  /* 0x0364000a030075a7 */ /* 0x0004e6000800017f */
[----:B---3--:R-:W-:Y:S05]  /*a960*/  @!P0 NANOSLEEP.SYNCS 0x989680 ;  /* 0x009896800000895d */ /* 0x008fea0003900000 */
[----:B------:R-:W3:Y:S02]  /*a970*/  @!P0 SYNCS.PHASECHK.TRANS64 P0, [R3+URZ+0x36400], R10 ;  /* 0x0364000a030085a7 */ /* 0x000ee4000800007f */
[----:B---3--:R-:W-:Y:S05]  /*a980*/  @!P0 BRA `(.L_x_1313) ;  /* 0xfffffffc00ec8947 */ /* 0x008fea000383ffff */
[----:B------:R-:W-:Y:S05]  /*a990*/  BRA `(.L_x_1312) ;  /* 0xffffff6800287947 */ /* 0x000fea000383ffff */
.L_x_1317:
[----:B--2---:R2:W3:Y:S02]  /*a9a0*/  SYNCS.PHASECHK.TRANS64.TRYWAIT P1, [R3+URZ+0x36410], R10 ;  /* 0x0364100a030075a7 */ /* 0x0044e4000802017f */
[----:B---3--:R-:W-:Y:S05]  /*a9b0*/  @!P1 NANOSLEEP.SYNCS 0x989680 ;  /* 0x009896800000995d */ /* 0x008fea0003900000 */
[----:B------:R-:W3:Y:S02]  /*a9c0*/  @!P1 SYNCS.PHASECHK.TRANS64 P1, [R3+URZ+0x36410], R10 ;  /* 0x0364100a030095a7 */ /* 0x000ee4000802007f */
[----:B---3--:R-:W-:Y:S05]  /*a9d0*/  @!P1 BRA `(.L_x_1317) ;  /* 0xfffffffc00f09947 */ /* 0x008fea000383ffff */
[----:B------:R-:W-:Y:S05]  /*a9e0*/  BRA `(.L_x_1316) ;  /* 0xffffff7000047947 */ /* 0x000fea000383ffff */
.L_x_1321:
[----:B----4-:R-:W-:-:S04]  /*a9f0*/  IMAD.U32 R11, RZ, RZ, UR37 ;  /* 0x00000025ff0b7e24 */ /* 0x010fc8000f8e00ff */
[----:B------:R4:W1:Y:S03]  /*aa00*/  SYNCS.PHASECHK.TRANS64.TRYWAIT P1, [R11+URZ+0x36430], R10 ;  /* 0x0364300a0b0075a7 */ /* 0x000866000802017f */
[----:B-1----:R-:W-:Y:S05]  /*aa10*/  @!P1 NANOSLEEP.SYNCS 0x989680 ;  /* 0x009896800000995d */ /* 0x002fea0003900000 */
[----:B------:R-:W1:Y:S02]  /*aa20*/  @!P1 SYNCS.PHASECHK.TRANS64 P1, [R11+URZ+0x36430], R10 ;  /* 0x0364300a0b0095a7 */ /* 0x000e64000802007f */
[----:B-1----:R-:W-:Y:S05]  /*aa30*/  @!P1 BRA `(.L_x_1321) ;  /* 0xfffffffc00ec9947 */ /* 0x002fea000383ffff */
[----:B------:R-:W-:Y:S05]  /*aa40*/  BRA `(.L_x_1320) ;  /* 0xffffff7400a07947 */ /* 0x000fea000383ffff */
.L_x_1374:
[----:B------:R-:W-:Y:S01]  /*aa50*/  BSSY B1, `(.L_x_1460) ;  /* 0x0000005000017945 */ /* 0x000fe20003800000 */
[----:B------:R-:W-:-:S07]  /*aa60*/  IMAD.MOV.U32 R15, RZ, RZ, -0x1 ;  /* 0xffffffffff0f7424 */ /* 0x000fce00078e00ff */
[----:B------:R-:W-:Y:S05]  /*aa70*/  WARPSYNC.COLLECTIVE R15, `(.L_x_1461) ;  /* 0x000000000f087348 */ /* 0x000fea0003c00000 */
[----:B------:R-:W-:Y:S01]  /*aa80*/  NOP ;  /* 0x0000000000007918 */ /* 0x000fe20000000000 */
[----:B------:R-:W-:Y:S01]  /*aa90*/  ENDCOLLECTIVE ;  /* 0x000000000000791b */ /* 0x000fe20003800000 */
.L_x_1461:
[----:B------:R-:W-:Y:S05]  /*aaa0*/  BSYNC B1 ;  /* 0x0000000000017941 */ /* 0x000fea0003800000 */
.L_x_1460:
[----:B------:R-:W-:Y:S05]  /*aab0*/  BRA `(.L_x_1462) ;  /* 0xffffffbc00907947 */ /* 0x000fea000383ffff */
.L_x_1391:
[----:B------:R-:W-:Y:S01]  /*aac0*/  BSSY B1, `(.L_x_1463) ;  /* 0x0000005000017945 */ /* 0x000fe20003800000 */
[----:B------:R-:W-:-:S07]  /*aad0*/  IMAD.MOV.U32 R15, RZ, RZ, -0x1 ;  /* 0xffffffffff0f7424 */ /* 0x000fce00078e00ff */
[----:B------:R-:W-:Y:S05]  /*aae0*/  WARPSYNC.COLLECTIVE R15, `(.L_x_1464) ;  /* 0x000000000f087348 */ /* 0x000fea0003c00000 */
[----:B------:R-:W-:Y:S01]  /*aaf0*/  NOP ;  /* 0x0000000000007918 */ /* 0x000fe20000000000 */
[----:B------:R-:W-:Y:S01]  /*ab00*/  ENDCOLLECTIVE ;  /* 0x000000000000791b */ /* 0x000fe20003800000 */
.L_x_1464:
[----:B------:R-:W-:Y:S05]  /*ab10*/  BSYNC B1 ;  /* 0x0000000000017941 */ /* 0x000fea0003800000 */
.L_x_1463:
[----:B------:R-:W-:Y:S05]  /*ab20*/  BRA `(.L_x_1465) ;  /* 0xffffffc400787947 */ /* 0x000fea000383ffff */
.L_x_1407:
[----:B------:R-:W-:Y:S01]  /*ab30*/  BSSY B1, `(.L_x_1466) ;  /* 0x0000005000017945 */ /* 0x000fe20003800000 */
[----:B------:R-:W-:-:S07]  /*ab40*/  IMAD.MOV.U32 R15, RZ, RZ, -0x1 ;  /* 0xffffffffff0f7424 */ /* 0x000fce00078e00ff */
[----:B------:R-:W-:Y:S05]  /*ab50*/  WARPSYNC.COLLECTIVE R15, `(.L_x_1467) ;  /* 0x000000000f087348 */ /* 0x000fea0003c00000 */
[----:B------:R-:W-:Y:S01]  /*ab60*/  NOP ;  /* 0x0000000000007918 */ /* 0x000fe20000000000 */
[----:B------:R-:W-:Y:S01]  /*ab70*/  ENDCOLLECTIVE ;  /* 0x000000000000791b */ /* 0x000fe20003800000 */
.L_x_1467:
[----:B------:R-:W-:Y:S05]  /*ab80*/  BSYNC B1 ;  /* 0x0000000000017941 */ /* 0x000fea0003800000 */
.L_x_1466:
[----:B------:R-:W-:Y:S05]  /*ab90*/  BRA `(.L_x_1468) ;  /* 0xffffffc800e87947 */ /* 0x000fea000383ffff */
.L_x_1433:
[----:B-1----:R1:W2:Y:S02]  /*aba0*/  SYNCS.PHASECHK.TRANS64.TRYWAIT P1, [R0+URZ+0x36420], R6 ;  /* 0x03642006000075a7 */ /* 0x0022a4000802017f */
[----:B--2---:R-:W-:Y:S05]  /*abb0*/  @!P1 NANOSLEEP.SYNCS 0x989680 ;  /* 0x009896800000995d */ /* 0x004fea0003900000 */
[----:B------:R-:W2:Y:S02]  /*abc0*/  @!P1 SYNCS.PHASECHK.TRANS64 P1, [R0+URZ+0x36420], R6 ;  /* 0x03642006000095a7 */ /* 0x000ea4000802007f */
[----:B--2---:R-:W-:Y:S05]  /*abd0*/  @!P1 BRA `(.L_x_1433) ;  /* 0xfffffffc00f09947 */ /* 0x004fea000383ffff */
[----:B------:R-:W-:Y:S05]  /*abe0*/  BRA `(.L_x_1469) ;  /* 0xffffffdc00287947 */ /* 0x000fea000383ffff */
.L_x_1437:
[----:B-1----:R1:W2:Y:S02]  /*abf0*/  SYNCS.PHASECHK.TRANS64.TRYWAIT P1, [R0+URZ+0x36438], R6 ;  /* 0x03643806000075a7 */ /* 0x0022a4000802017f */
[----:B--2---:R-:W-:Y:S05]  /*ac00*/  @!P1 NANOSLEEP.SYNCS 0x989680 ;  /* 0x009896800000995d */ /* 0x004fea0003900000 */
[----:B------:R-:W2:Y:S02]  /*ac10*/  @!P1 SYNCS.PHASECHK.TRANS64 P1, [R0+URZ+0x36438], R6 ;  /* 0x03643806000095a7 */ /* 0x000ea4000802007f */
[----:B--2---:R-:W-:Y:S05]  /*ac20*/  @!P1 BRA `(.L_x_1437) ;  /* 0xfffffffc00f09947 */ /* 0x004fea000383ffff */
[----:B------:R-:W-:Y:S05]  /*ac30*/  BRA `(.L_x_1470) ;  /* 0xffffffe400147947 */ /* 0x000fea000383ffff */
.L_x_1439:
[----:B--2---:R2:W3:Y:S02]  /*ac40*/  SYNCS.PHASECHK.TRANS64.TRYWAIT P1, [R0+URZ+0x36428], R3 ;  /* 0x03642803000075a7 */ /* 0x0044e4000802017f */
[----:B---3--:R-:W-:Y:S05]  /*ac50*/  @!P1 NANOSLEEP.SYNCS 0x989680 ;  /* 0x009896800000995d */ /* 0x008fea0003900000 */
[----:B------:R-:W3:Y:S02]  /*ac60*/  @!P1 SYNCS.PHASECHK.TRANS64 P1, [R0+URZ+0x36428], R3 ;  /* 0x03642803000095a7 */ /* 0x000ee4000802007f */
[----:B---3--:R-:W-:Y:S05]  /*ac70*/  @!P1 BRA `(.L_x_1439) ;  /* 0xfffffffc00f09947 */ /* 0x008fea000383ffff */
[----:B------:R-:W-:Y:S05]  /*ac80*/  BRA `(.L_x_1471) ;  /* 0xffffffe400d87947 */ /* 0x000fea000383ffff */
.L_x_1441:
[----:B--2---:R2:W3:Y:S02]  /*ac90*/  SYNCS.PHASECHK.TRANS64.TRYWAIT P1, [R0+URZ+0x36438], R29 ;  /* 0x0364381d000075a7 */ /* 0x0044e4000802017f */
[----:B---3--:R-:W-:Y:S05]  /*aca0*/  @!P1 NANOSLEEP.SYNCS 0x989680 ;  /* 0x009896800000995d */ /* 0x008fea0003900000 */
[----:B------:R-:W3:Y:S02]  /*acb0*/  @!P1 SYNCS.PHASECHK.TRANS64 P1, [R0+URZ+0x36438], R29 ;  /* 0x0364381d000095a7 */ /* 0x000ee4000802007f */
[----:B---3--:R-:W-:Y:S05]  /*acc0*/  @!P1 BRA `(.L_x_1441) ;  /* 0xfffffffc00f09947 */ /* 0x008fea000383ffff */
[----:B------:R-:W-:Y:S05]  /*acd0*/  BRA `(.L_x_1472) ;  /* 0xffffffe8008c7947 */ /* 0x000fea000383ffff */
.L_x_1443:
[----:B------:R-:W-:-:S07]  /*ace0*/  SHF.L.U32 R5, R7, 0x1f, RZ ;  /* 0x0000001f07057819 */ /* 0x000fce00000006ff */
.L_x_1473:
[----:B----4-:R4:W1:Y:S02]  /*acf0*/  SYNCS.PHASECHK.TRANS64.TRYWAIT P1, [R0+URZ+0x36420], R5 ;  /* 0x03642005000075a7 */ /* 0x010864000802017f */
[----:B-1----:R-:W-:Y:S05]  /*ad00*/  @!P1 NANOSLEEP.SYNCS 0x989680 ;  /* 0x009896800000995d */ /* 0x002fea0003900000 */
[----:B------:R-:W1:Y:S02]  /*ad10*/  @!P1 SYNCS.PHASECHK.TRANS64 P1, [R0+URZ+0x36420], R5 ;  /* 0x03642005000095a7 */ /* 0x000e64000802007f */
[----:B-1----:R-:W-:Y:S05]  /*ad20*/  @!P1 BRA `(.L_x_1473) ;  /* 0xfffffffc00f09947 */ /* 0x002fea000383ffff */
[----:B------:R-:W-:Y:S05]  /*ad30*/  BRA `(.L_x_1474) ;  /* 0xffffffec00207947 */ /* 0x000fea000383ffff */
.L_x_1446:
[----:B----4-:R4:W1:Y:S02]  /*ad40*/  SYNCS.PHASECHK.TRANS64.TRYWAIT P1, [R0+URZ+0x36438], R6 ;  /* 0x03643806000075a7 */ /* 0x010864000802017f */
[----:B-1----:R-:W-:Y:S05]  /*ad50*/  @!P1 NANOSLEEP.SYNCS 0x989680 ;  /* 0x009896800000995d */ /* 0x002fea0003900000 */
[----:B------:R-:W1:Y:S02]  /*ad60*/  @!P1 SYNCS.PHASECHK.TRANS64 P1, [R0+URZ+0x36438], R6 ;  /* 0x03643806000095a7 */ /* 0x000e64000802007f */
[----:B-1----:R-:W-:Y:S05]  /*ad70*/  @!P1 BRA `(.L_x_1446) ;  /* 0xfffffffc00f09947 */ /* 0x002fea000383ffff */
[----:B------:R-:W-:Y:S05]  /*ad80*/  BRA `(.L_x_1475) ;  /* 0xffffffec00ec7947 */ /* 0x000fea000383ffff */
.L_x_1448:
[----:B-1----:R1:W4:Y:S02]  /*ad90*/  SYNCS.PHASECHK.TRANS64.TRYWAIT P1, [R0+URZ+0x36428], R5 ;  /* 0x03642805000075a7 */ /* 0x002324000802017f */
[----:B----4-:R-:W-:Y:S05]  /*ada0*/  @!P1 NANOSLEEP.SYNCS 0x989680 ;  /* 0x009896800000995d */ /* 0x010fea0003900000 */
[----:B------:R-:W4:Y:S02]  /*adb0*/  @!P1 SYNCS.PHASECHK.TRANS64 P1, [R0+URZ+0x36428], R5 ;  /* 0x03642805000095a7 */ /* 0x000f24000802007f */
[----:B----4-:R-:W-:Y:S05]  /*adc0*/  @!P1 BRA `(.L_x_1448) ;  /* 0xfffffffc00f09947 */ /* 0x010fea000383ffff */
[----:B------:R-:W-:Y:S05]  /*add0*/  BRA `(.L_x_1476) ;  /* 0xfffffff000947947 */ /* 0x000fea000383ffff */
.L_x_1450:
[----:B----4-:R4:W1:Y:S02]  /*ade0*/  SYNCS.PHASECHK.TRANS64.TRYWAIT P1, [R0+URZ+0x36438], R3 ;  /* 0x03643803000075a7 */ /* 0x010864000802017f */
[----:B-1----:R-:W-:Y:S05]  /*adf0*/  @!P1 NANOSLEEP.SYNCS 0x989680 ;  /* 0x009896800000995d */ /* 0x002fea0003900000 */
[----:B------:R-:W1:Y:S02]  /*ae00*/  @!P1 SYNCS.PHASECHK.TRANS64 P1, [R0+URZ+0x36438], R3 ;  /* 0x03643803000095a7 */ /* 0x000e64000802007f */
[----:B-1----:R-:W-:Y:S05]  /*ae10*/  @!P1 BRA `(.L_x_1450) ;  /* 0xfffffffc00f09947 */ /* 0x002fea000383ffff */
[----:B------:R-:W-:Y:S05]  /*ae20*/  BRA `(.L_x_1477) ;  /* 0xfffffff400507947 */ /* 0x000fea000383ffff */
.L_x_1452:
[----:B------:R-:W-:Y:S01]  /*ae30*/  BSSY B1, `(.L_x_1478) ;  /* 0x0000006000017945 */ /* 0x000fe20003800000 */
[----:B------:R-:W-:-:S07]  /*ae40*/  IMAD.MOV.U32 R15, RZ, RZ, -0x1 ;  /* 0xffffffffff0f7424 */ /* 0x000fce00078e00ff */
[----:B------:R-:W-:Y:S05]  /*ae50*/  WARPSYNC.COLLECTIVE R15, `(.L_x_1479) ;  /* 0x000000000f0c7348 */ /* 0x000fea0003c00000 */
[----:B------:R-:W-:Y:S02]  /*ae60*/  ELECT P6, UR62, PT ;  /* 0x00000000003e782f */ /* 0x000fe400038c0000 */
[----:B------:R-:W-:Y:S01]  /*ae70*/  MOV R14, UR62 ;  /* 0x0000003e000e7c02 */ /* 0x000fe20008000f00 */
[----:B------:R-:W-:Y:S10]  /*ae80*/  ENDCOLLECTIVE ;  /* 0x000000000000791b */ /* 0x000ff40003800000 */
.L_x_1479:
[----:B------:R-:W-:Y:S05]  /*ae90*/  BSYNC B1 ;  /* 0x0000000000017941 */ /* 0x000fea0003800000 */
.L_x_1478:
[----:B------:R-:W-:Y:S05]  /*aea0*/  BRA `(.L_x_1480) ;  /* 0xfffffff800087947 */ /* 0x000fea000383ffff */
.L_x_1454:
[----:B-1----:R1:W2:Y:S02]  /*aeb0*/  SYNCS.PHASECHK.TRANS64.TRYWAIT P0, [R9+URZ], R2 ;  /* 0x00000002090075a7 */ /* 0x0022a4000800017f */
[----:B--2---:R-:W-:Y:S05]  /*aec0*/  @!P0 NANOSLEEP.SYNCS 0x989680 ;  /* 0x009896800000895d */ /* 0x004fea0003900000 */
[----:B------:R-:W2:Y:S02]  /*aed0*/  @!P0 SYNCS.PHASECHK.TRANS64 P0, [R9+URZ], R2 ;  /* 0x00000002090085a7 */ /* 0x000ea4000800007f */
[----:B--2---:R-:W-:Y:S05]  /*aee0*/  @!P0 BRA `(.L_x_1454) ;  /* 0xfffffffc00f08947 */ /* 0x004fea000383ffff */
[----:B------:R-:W-:Y:S05]  /*aef0*/  BRA `(.L_x_1481) ;  /* 0xfffffff800487947 */ /* 0x000fea000383ffff */
.L_x_1455:
[----:B--2---:R2:W3:Y:S02]  /*af00*/  SYNCS.PHASECHK.TRANS64.TRYWAIT P0, [R3+URZ], R0 ;  /* 0x00000000030075a7 */ /* 0x0044e4000800017f */
[----:B---3--:R-:W-:Y:S05]  /*af10*/  @!P0 NANOSLEEP.SYNCS 0x989680 ;  /* 0x009896800000895d */ /* 0x008fea0003900000 */
[----:B------:R-:W3:Y:S02]  /*af20*/  @!P0 SYNCS.PHASECHK.TRANS64 P0, [R3+URZ], R0 ;  /* 0x00000000030085a7 */ /* 0x000ee4000800007f */
[----:B---3--:R-:W-:Y:S05]  /*af30*/  @!P0 BRA `(.L_x_1455) ;  /* 0xfffffffc00f08947 */ /* 0x008fea000383ffff */
[----:B------:R-:W-:Y:S05]  /*af40*/  BRA `(.L_x_1482) ;  /* 0xfffffff8003c7947 */ /* 0x000fea000383ffff */
.L_x_1483:
        /* <DEDUP_REMOVED lines=11> */
.L_x_7658:


//--------------------- .text._ZN7cutlass13device_kernelIN5flash11enable_sm90INS1_16FlashAttnBwdSm90INS1_25CollectiveMainloopBwdSm90ILi2ELi1ELi1EN4cute5tupleIJNS5_1CILi1EEES8_S8_EEENS6_IJNS7_ILi64EEENS7_ILi96EEENS7_ILi192EEEEEENS_6half_tEfNS_4arch4Sm90ELb0ELb1ELb1ELb0ELb0ELb0ELb1ELb0ELi3ELi1ELi1ELi1ELb0EEENS1_24CollectiveEpilogueBwdGQAISD_fSG_Li384ELb0ELb0EEENS1_19SingleTileSchedulerILb0ELb0ELb0ELi96EEEEEEEEEvNT_6ParamsE --------------------------
	.section	.text._ZN7cutlass13device_kernelIN5flash11enable_sm90INS1_16FlashAttnBwdSm90INS1_25CollectiveMainloopBwdSm90ILi2ELi1ELi1EN4cute5tupleIJNS5_1CILi1EEES8_S8_EEENS6_IJNS7_ILi64EEENS7_ILi96EEENS7_ILi192EEEEEENS_6half_tEfNS_4arch4Sm90ELb0ELb1ELb1ELb0ELb0ELb0ELb1ELb0ELi3ELi1ELi1ELi1ELb0EEENS1_24CollectiveEpilogueBwdGQAISD_fSG_Li384ELb0ELb0EEENS1_19SingleTileSchedulerILb0ELb0ELb0ELi96EEEEEEEEEvNT_6ParamsE,"ax",@progbits
	.align	128
.text._ZN7cutlass13device_kernelIN5flash11enable_sm90INS1_16FlashAttnBwdSm90INS1_25CollectiveMainloopBwdSm90ILi2ELi1ELi1EN4cute5tupleIJNS5_1CILi1EEES8_S8_EEENS6_IJNS7_ILi64EEENS7_ILi96EEENS7_ILi192EEEEEENS_6half_tEfNS_4arch4Sm90ELb0ELb1ELb1ELb0ELb0ELb0ELb1ELb0ELi3ELi1ELi1ELi1ELb0EEENS1_24CollectiveEpilogueBwdGQAISD_fSG_Li384ELb0ELb0EEENS1_19SingleTileSchedulerILb0ELb0ELb0ELi96EEEEEEEEEvNT_6ParamsE:
        .type           _ZN7cutlass13device_kernelIN5flash11enable_sm90INS1_16FlashAttnBwdSm90INS1_25CollectiveMainloopBwdSm90ILi2ELi1ELi1EN4cute5tupleIJNS5_1CILi1EEES8_S8_EEENS6_IJNS7_ILi64EEENS7_ILi96EEENS7_ILi192EEEEEENS_6half_tEfNS_4arch4Sm90ELb0ELb1ELb1ELb0ELb0ELb0ELb1ELb0ELi3ELi1ELi1ELi1ELb0EEENS1_24CollectiveEpilogueBwdGQAISD_fSG_Li384ELb0ELb0EEENS1_19SingleTileSchedulerILb0ELb0ELb0ELi96EEEEEEEEEvNT_6ParamsE,@function
        .size           _ZN7cutlass13device_kernelIN5flash11enable_sm90INS1_16FlashAttnBwdSm90INS1_25CollectiveMainloopBwdSm90ILi2ELi1ELi1EN4cute5tupleIJNS5_1CILi1EEES8_S8_EEENS6_IJNS7_ILi64EEENS7_ILi96EEENS7_ILi192EEEEEENS_6half_tEfNS_4arch4Sm90ELb0ELb1ELb1ELb0ELb0ELb0ELb1ELb0ELi3ELi1ELi1ELi1ELb0EEENS1_24CollectiveEpilogueBwdGQAISD_fSG_Li384ELb0ELb0EEENS1_19SingleTileSchedulerILb0ELb0ELb0ELi96EEEEEEEEEvNT_6ParamsE,(.L_x_7659 - _ZN7cutlass13device_kernelIN5flash11enable_sm90INS1_16FlashAttnBwdSm90INS1_25CollectiveMainloopBwdSm90ILi2ELi1ELi1EN4cute5tupleIJNS5_1CILi1EEES8_S8_EEENS6_IJNS7_ILi64EEENS7_ILi96EEENS7_ILi192EEEEEENS_6half_tEfNS_4arch4Sm90ELb0ELb1ELb1ELb0ELb0ELb0ELb1ELb0ELi3ELi1ELi1ELi1ELb0EEENS1_24CollectiveEpilogueBwdGQAISD_fSG_Li384ELb0ELb0EEENS1_19SingleTileSchedulerILb0ELb0ELb0ELi96EEEEEEEEEvNT_6ParamsE)
        .other          _ZN7cutlass13device_kernelIN5flash11enable_sm90INS1_16FlashAttnBwdSm90INS1_25CollectiveMainloopBwdSm90ILi2ELi1ELi1EN4cute5tupleIJNS5_1CILi1EEES8_S8_EEENS6_IJNS7_ILi64EEENS7_ILi96EEENS7_ILi192EEEEEENS_6half_tEfNS_4arch4Sm90ELb0ELb1ELb1ELb0ELb0ELb0ELb1ELb0ELi3ELi1ELi1ELi1ELb0EEENS1_24CollectiveEpilogueBwdGQAISD_fSG_Li384ELb0ELb0EEENS1_19SingleTileSchedulerILb0ELb0ELb0ELi96EEEEEEEEEvNT_6ParamsE,@"STO_CUDA_ENTRY STV_DEFAULT"
_ZN7cutlass13device_kernelIN5flash11enable_sm90INS1_16FlashAttnBwdSm90INS1_25CollectiveMainloopBwdSm90ILi2ELi1ELi1EN4cute5tupleIJNS5_1CILi1EEES8_S8_EEENS6_IJNS7_ILi64EEENS7_ILi96EEENS7_ILi192EEEEEENS_6half_tEfNS_4arch4Sm90ELb0ELb1ELb1ELb0ELb0ELb0ELb1ELb0ELi3ELi1ELi1ELi1ELb0EEENS1_24CollectiveEpilogueBwdGQAISD_fSG_Li384ELb0ELb0EEENS1_19SingleTileSchedulerILb0ELb0ELb0ELi96EEEEEEEEEvNT_6ParamsE:
        /* <DEDUP_REMOVED lines=24> */
.L_x_1485:
[----:B------:R-:W-:Y:S05]  /*0180*/  BSYNC B0 ;  /* 0x0000000000007941 */ /* 0x000fea0003800000 */
.L_x_1484:
        /* <DEDUP_REMOVED lines=37> */
.L_x_1486:
        /* <DEDUP_REMOVED lines=20> */
.L_x_1487:
[----:B------:R-:W-:Y:S01]  /*0520*/  PLOP3.LUT P0, PT, PT, PT, UP0, 0x80, 0x0 ;  /* 0x000000000000781c */ /* 0x000fe20003f0f008 */
[----:B------:R-:W-:Y:S01]  /*0530*/  NOP ;  /* 0x0000000000007918 */ /* 0x000fe20000000000 */
[----:B------:R-:W-:Y:S01]  /*0540*/  BSSY B6, `(.L_x_1488) ;  /* 0x00007e5000067945 */ /* 0x000fe20003800000 */
[----:B-12-4-:R-:W-:Y:S10]  /*0550*/  BAR.SYNC.DEFER_BLOCKING 0x0 ;  /* 0x0000000000007b1d */ /* 0x016ff40000010000 */
[----:B------:R-:W-:Y:S05]  /*0560*/  @!P0 BRA `(.L_x_1489) ;  /* 0x0000004400ec8947 */ /* 0x000fea0003800000 */
.L_x_1490:
        /* <DEDUP_REMOVED lines=85> */
.L_x_1492:
        /* <DEDUP_REMOVED lines=37> */
.L_x_1495:
        /* <DEDUP_REMOVED lines=15> */
.L_x_1494:
        /* <DEDUP_REMOVED lines=20> */
.L_x_1497:
        /* <DEDUP_REMOVED lines=15> */
.L_x_1496:
        /* <DEDUP_REMOVED lines=8> */
.L_x_1588:
        /* <DEDUP_REMOVED lines=19> */
.L_x_1499:
        /* <DEDUP_REMOVED lines=81> */
[----:B------:R-:W-:Y:S02]  /*16f0*/  CS2R R62, SRZ ;  /* 0x00000000003e7805 */ /* 0x000fe4000001ff00 */
[----:B------:R-:W-:Y:S02]  /*1700*/  CS2R R60, SRZ ;  /* 0x00000000003c7805 */ /* 0x000fe4000001ff00 */
[----:B------:R-:W-:-:S02]  /*1710*/  IADD3.X R10, R16, UR4, RZ, PT, !PT ;  /* 0x00000004100a7c10 */ /* 0x000fc4000bffe4ff */
[----:B------:R-:W-:Y:S02]  /*1720*/  CS2R R58, SRZ ;  /* 0x00000000003a7805 */ /* 0x000fe4000001ff00 */
[----:B------:R-:W-:Y:S02]  /*1730*/  CS2R R56, SRZ ;  /* 0x0000000000387805 */ /* 0x000fe4000001ff00 */
[----:B------:R-:W-:Y:S02]  /*1740*/  CS2R R54, SRZ ;  /* 0x0000000000367805 */ /* 0x000fe4000001ff00 */
[--C-:B------:R-:W-:Y:S02]  /*1750*/  IADD3 R5, R10, -UR5, -R3.reuse ;  /* 0x800000050a057c10 */ /* 0x100fe4000fffe803 */
[----:B------:R-:W-:Y:S02]  /*1760*/  CS2R R52, SRZ ;  /* 0x0000000000347805 */ /* 0x000fe4000001ff00 */
[----:B------:R-:W-:Y:S01]  /*1770*/  IADD3 R10, -R3, UR4, R16 ;  /* 0x00000004030a7c10 */ /* 0x000fe2000fffe110 */
[----:B------:R-:W-:Y:S01]  /*1780*/  IMAD.IADD R3, R16, 0x1, -R3 ;  /* 0x0000000110037824 */ /* 0x000fe200078e0a03 */
[----:B------:R-:W-:-:S02]  /*1790*/  CS2R R50, SRZ ;  /* 0x0000000000327805 */ /* 0x000fc4000001ff00 */
        /* <DEDUP_REMOVED lines=15> */
[----:B------:R-:W-:Y:S02]  /*1890*/  LEA R0, R0, UR37, 0x2 ;  /* 0x0000002500007c11 */ /* 0x000fe4000f8e10ff */
[----:B-1----:R-:W-:-:S07]  /*18a0*/  IADD3 R157, R12, 0x30400, R9 ;  /* 0x000304000c9d7810 */ /* 0x002fce0007ffe009 */
.L_x_1519:
[----:B------:R-:W-:-:S05]  /*18b0*/  IMAD.U32 R3, RZ, RZ, UR38 ;  /* 0x00000026ff037e24 */ /* 0x000fca000f8e00ff */
[----:B------:R-:W-:-:S04]  /*18c0*/  LOP3.LUT R3, R3, 0x1, RZ, 0xfc, !PT ;  /* 0x0000000103037812 */ /* 0x000fc800078efcff */
[----:B------:R-:W-:-:S13]  /*18d0*/  ISETP.NE.AND P0, PT, R3, 0x3, PT ;  /* 0x000000030300780c */ /* 0x000fda0003f05270 */
[----:B------:R-:W-:Y:S05]  /*18e0*/  @!P0 BRA `(.L_x_1501) ;  /* 0x0000000000048947 */ /* 0x000fea0003800000 */
[----:B------:R-:W-:Y:S01]  /*18f0*/  BPT.TRAP 0x1 ;  /* 0x000000040000795c */ /* 0x000fe20000300000 */
.L_x_1501:
[----:B------:R-:W-:Y:S02]  /*1900*/  LEA R3, R2, UR37, 0x3 ;  /* 0x0000002502037c11 */ /* 0x000fe4000f8e18ff */
[----:B------:R-:W-:-:S04]  /*1910*/  SHF.L.U32 R10, R7, 0x1f, RZ ;  /* 0x0000001f070a7819 */ /* 0x000fc800000006ff */
[----:B------:R1:W2:Y:S01]  /*1920*/  SYNCS.PHASECHK.TRANS64.TRYWAIT P1, [R3+URZ+0x36410], R10 ;  /* 0x0364100a030075a7 */ /* 0x0002a2000802017f */
[----:B------:R-:W-:Y:S05]  /*1930*/  @!P0 BRA `(.L_x_1502) ;  /* 0x0000000000048947 */ /* 0x000fea0003800000 */
[----:B------:R-:W-:Y:S01]  /*1940*/  BPT.TRAP 0x1 ;  /* 0x000000040000795c */ /* 0x000fe20000300000 */
.L_x_1502:
[----:B--2---:R-:W-:Y:S05]  /*1950*/  @P1 BRA `(.L_x_1503) ;  /* 0x0000000000081947 */ /* 0x004fea0003800000 */
[----:B------:R-:W2:Y:S02]  /*1960*/  SYNCS.PHASECHK.TRANS64.TRYWAIT P1, [R3+URZ+0x36410], R10 ;  /* 0x0364100a030075a7 */ /* 0x000ea4000802017f */
[----:B--2---:R-:W-:Y:S05]  /*1970*/  @!P1 BRA `(.L_x_1504) ;  /* 0x0000006800c09947 */ /* 0x004fea0003800000 */
.L_x_1503:
[----:B------:R-:W-:Y:S05]  /*1980*/  WARPSYNC.ALL ;  /* 0x0000000000007948 */ /* 0x000fea0003800000 */
[----:B------:R-:W-:Y:S01]  /*1990*/  R2UR UR6, R8 ;  /* 0x00000000080672ca */ /* 0x000fe200000e0000 */
[----:B------:R-:W-:Y:S01]  /*19a0*/  UIADD3 UR4, UR37, 0x1e000, URZ ;  /* 0x0001e00025047890 */ /* 0x000fe2000fffe03f */
[C---:B------:R-:W-:Y:S01]  /*19b0*/  R2UR UR7, R2.reuse ;  /* 0x00000000020772ca */ /* 0x040fe200000e0000 */
[----:B------:R-:W-:Y:S01]  /*19c0*/  WARPGROUP.ARRIVE ;  /* 0x00000000000079c5 */ /* 0x000fe20000000000 */
[----:B------:R-:W-:Y:S01]  /*19d0*/  UMOV UR13, 0x40000040 ;  /* 0x40000040000d7882 */ /* 0x000fe20000000000 */
[----:B------:R-:W-:Y:S01]  /*19e0*/  USHF.R.U32.HI UR5, URZ, 0x4, UR4 ;  /* 0x000000043f057899 */ /* 0x000fe20008011604 */
[----:B-12---:R-:W-:Y:S01]  /*19f0*/  IMAD R10, R2, 0x40, R6 ;  /* 0x00000040020a7824 */ /* 0x006fe200078e0206 */
        /* <DEDUP_REMOVED lines=95> */
.L_x_1505:
[----:B-1----:R-:W-:-:S04]  /*1ff0*/  SHF.L.U32 R11, R4, 0x1f, RZ ;  /* 0x0000001f040b7819 */ /* 0x002fc800000006ff */
[----:B------:R1:W4:Y:S01]  /*2000*/  SYNCS.PHASECHK.TRANS64.TRYWAIT P1, [UR37+0x36430], R11 ;  /* 0x0364300bff0075a7 */ /* 0x0003220008020165 */
[----:B------:R-:W-:Y:S05]  /*2010*/  @!P0 BRA `(.L_x_1506) ;  /* 0x0000000000048947 */ /* 0x000fea0003800000 */
[----:B------:R-:W-:Y:S01]  /*2020*/  BPT.TRAP 0x1 ;  /* 0x000000040000795c */ /* 0x000fe20000300000 */
.L_x_1506:
[----:B----4-:R-:W-:Y:S05]  /*2030*/  @P1 BRA `(.L_x_1507) ;  /* 0x0000000000081947 */ /* 0x010fea0003800000 */
[----:B------:R-:W4:Y:S02]  /*2040*/  SYNCS.PHASECHK.TRANS64.TRYWAIT P1, [UR37+0x36430], R11 ;  /* 0x0364300bff0075a7 */ /* 0x000f240008020165 */
[----:B----4-:R-:W-:Y:S05]  /*2050*/  @!P1 BRA `(.L_x_1508) ;  /* 0x00000064001c9947 */ /* 0x010fea0003800000 */
.L_x_1507:
        /* <DEDUP_REMOVED lines=147> */
.L_x_1511:
[----:B------:R-:W-:-:S06]  /*2990*/  UISETP.NE.AND UP0, UPT, UR44, 0x1, UPT ;  /* 0x000000012c00788c */ /* 0x000fcc000bf05270 */
[----:B------:R-:W-:-:S05]  /*29a0*/  PLOP3.LUT P1, PT, PT, PT, UP0, 0x80, 0x0 ;  /* 0x000000000000781c */ /* 0x000fca0003f2f008 */
[----:B------:R-:W-:-:S08]  /*29b0*/  @UP0 ULDC UR5, c[0x0][0x754] ;  /* 0x0001d50000050ab9 */ /* 0x000fd00000000800 */
[----:B------:R-:W-:Y:S01]  /*29c0*/  @P1 IMAD.HI.U32 R143, R142, UR5, RZ ;  /* 0x000000058e8f1c27 */ /* 0x000fe2000f8e00ff */
[----:B------:R-:W-:-:S04]  /*29d0*/  @UP0 ULDC UR5, c[0x0][0x758] ;  /* 0x0001d60000050ab9 */ /* 0x000fc80000000800 */
[----:B------:R-:W-:-:S07]  /*29e0*/  @P1 SHF.R.U32.HI R142, RZ, UR5, R143 ;  /* 0x00000005ff8e1c19 */ /* 0x000fce000801168f */
.L_x_1512:
[----:B------:R-:W-:Y:S05]  /*29f0*/  BSYNC B0 ;  /* 0x0000000000007941 */ /* 0x000fea0003800000 */
.L_x_1510:
[----:B------:R-:W4:Y:S01]  /*2a00*/  LDL R143, [R1] ;  /* 0x00000000018f7983 */ /* 0x000f220000100800 */
[----:B------:R-:W-:Y:S01]  /*2a10*/  IADD3 R150, R140, UR4, R5 ;  /* 0x000000048c967c10 */ /* 0x000fe2000fffe005 */
[----:B----4-:R-:W-:-:S05]  /*2a20*/  IMAD R142, R142, UR44, R143 ;  /* 0x0000002c8e8e7c24 */ /* 0x010fca000f8e028f */
[----:B------:R-:W-:Y:S02]  /*2a30*/  VIADDMNMX R147, R142, UR44, R147, PT ;  /* 0x0000002c8e937c46 */ /* 0x000fe4000b800193 */
[----:B------:R-:W-:-:S07]  /*2a40*/  VIMNMX R150, R150, R142, !PT ;  /* 0x0000008e96967248 */ /* 0x000fce0007fe0100 */
.L_x_1509:
        /* <DEDUP_REMOVED lines=18> */
.L_x_1515:
[----:B------:R-:W-:-:S06]  /*2b70*/  UISETP.NE.AND UP0, UPT, UR44, 0x1, UPT ;  /* 0x000000012c00788c */ /* 0x000fcc000bf05270 */
[----:B------:R-:W-:-:S05]  /*2b80*/  PLOP3.LUT P1, PT, PT, PT, UP0, 0x80, 0x0 ;  /* 0x000000000000781c */ /* 0x000fca0003f2f008 */
[----:B------:R-:W-:-:S08]  /*2b90*/  @UP0 ULDC UR4, c[0x0][0x754] ;  /* 0x0001d50000040ab9 */ /* 0x000fd00000000800 */
[----:B------:R-:W-:Y:S01]  /*2ba0*/  @P1 IMAD.HI.U32 R142, R140, UR4, RZ ;  /* 0x000000048c8e1c27 */ /* 0x000fe2000f8e00ff */
[----:B------:R-:W-:-:S04]  /*2bb0*/  @UP0 ULDC UR4, c[0x0][0x758] ;  /* 0x0001d60000040ab9 */ /* 0x000fc80000000800 */
[----:B------:R-:W-:-:S07]  /*2bc0*/  @P1 SHF.R.U32.HI R140, RZ, UR4, R142 ;  /* 0x00000004ff8c1c19 */ /* 0x000fce000801168e */
.L_x_1516:
[----:B------:R-:W-:Y:S05]  /*2bd0*/  BSYNC B0 ;  /* 0x0000000000007941 */ /* 0x000fea0003800000 */
.L_x_1514:
[----:B------:R-:W4:Y:S02]  /*2be0*/  LDL R142, [R1] ;  /* 0x00000000018e7983 */ /* 0x000f240000100800 */
[----:B----4-:R-:W-:-:S05]  /*2bf0*/  IMAD R140, R140, UR44, R142 ;  /* 0x0000002c8c8c7c24 */ /* 0x010fca000f8e028e */
[----:B------:R-:W-:Y:S02]  /*2c00*/  VIMNMX R145, R145, R140, !PT ;  /* 0x0000008c91917248 */ /* 0x000fe40007fe0100 */
[----:B------:R-:W-:-:S07]  /*2c10*/  VIADDMNMX R139, R140, UR44, R139, PT ;  /* 0x0000002c8c8b7c46 */ /* 0x000fce000b80018b */
.L_x_1513:
[----:B------:R-:W1:Y:S01]  /*2c20*/  S2R R151, SR_CTAID.X ;  /* 0x0000000000977919 */ /* 0x000e620000002500 */
[----:B------:R-:W-:Y:S01]  /*2c30*/  LEA R152, R6, UR37, 0x2 ;  /* 0x0000002506987c11 */ /* 0x000fe2000f8e10ff */
[----:B------:R-:W-:Y:S01]  /*2c40*/  USHF.R.U32.HI UR6, URZ, 0x4, UR42 ;  /* 0x000000043f067899 */ /* 0x000fe2000801162a */
[----:B------:R-:W-:Y:S01]  /*2c50*/  P2R R148, PR, RZ, 0x1 ;  /* 0x00000001ff947803 */ /* 0x000fe20000000000 */
[----:B------:R-:W-:Y:S01]  /*2c60*/  UMOV UR11, 0x80000020 ;  /* 0x80000020000b7882 */ /* 0x000fe20000000000 */
[----:B------:R-:W-:Y:S01]  /*2c70*/  R2UR UR7, R8 ;  /* 0x00000000080772ca */ /* 0x000fe200000e0000 */
[----:B------:R-:W4:Y:S01]  /*2c80*/  LDS R153, [R152+0x30200] ;  /* 0x0302000098997984 */ /* 0x000f220000000800 */
[----:B------:R-:W-:Y:S01]  /*2c90*/  ULOP3.LUT UR6, UR6, 0x3fff, URZ, 0xc0, !UPT ;  /* 0x00003fff06067892 */ /* 0x000fe2000f8ec03f */
[----:B------:R-:W-:Y:S02]  /*2ca0*/  UMOV UR9, 0x40000040 ;  /* 0x4000004000097882 */ /* 0x000fe40000000000 */
[----:B------:R-:W5:Y:S01]  /*2cb0*/  LDS R152, [R152+0x30220] ;  /* 0x0302200098987984 */ /* 0x000f620000000800 */
[----:B------:R-:W-:Y:S01]  /*2cc0*/  ULOP3.LUT UR12, UR6, 0x1000000, URZ, 0xfc, !UPT ;  /* 0x01000000060c7892 */ /* 0x000fe2000f8efc3f */
[----:B------:R-:W-:Y:S01]  /*2cd0*/  UMOV UR13, 0x80000020 ;  /* 0x80000020000d7882 */ /* 0x000fe20000000000 */
[----:B------:R-:W-:-:S05]  /*2ce0*/  UMOV UR15, 0x40000040 ;  /* 0x40000040000f7882 */ /* 0x000fca0000000000 */
[----:B------:R-:W-:Y:S01]  /*2cf0*/  ULEA UR4, UR7, UR37, 0xd ;  /* 0x0000002507047291 */ /* 0x000fe2000f8e683f */
[----:B------:R-:W-:Y:S01]  /*2d00*/  UMOV UR10, UR12 ;  /* 0x0000000c000a7c82 */ /* 0x000fe20008000000 */
[----:B------:R-:W-:Y:S02]  /*2d10*/  UIMAD UR7, UR7, 0x3000, UR37 ;  /* 0x00003000070778a4 */ /* 0x000fe4000f8e0225 */
[----:B------:R-:W-:Y:S02]  /*2d20*/  UIADD3 UR5, UR4, 0x2a000, URZ ;  /* 0x0002a00004057890 */ /* 0x000fe4000fffe03f */
[----:B------:R-:W-:Y:S02]  /*2d30*/  USHF.R.U32.HI UR7, URZ, 0x4, UR7 ;  /* 0x000000043f077899 */ /* 0x000fe40008011607 */
[----:B------:R-:W-:Y:S02]  /*2d40*/  USHF.R.U32.HI UR5, URZ, 0x4, UR5 ;  /* 0x000000043f057899 */ /* 0x000fe40008011605 */
[----:B------:R-:W-:-:S02]  /*2d50*/  ULOP3.LUT UR14, UR7, 0x3fff, URZ, 0xc0, !UPT ;  /* 0x00003fff070e7892 */ /* 0x000fc4000f8ec03f */
[----:B------:R-:W-:Y:S01]  /*2d60*/  ULOP3.LUT UR6, UR5, 0x3fff, URZ, 0xc0, !UPT ;  /* 0x00003fff05067892 */ /* 0x000fe2000f8ec03f */
[----:B-1----:R-:W-:-:S05]  /*2d70*/  IMAD R151, R151, -0x60, RZ ;  /* 0xffffffa097977824 */ /* 0x002fca00078e02ff */
[C---:B------:R-:W-:Y:S01]  /*2d80*/  ISETP.GE.AND P6, PT, R151.reuse, 0x2, PT ;  /* 0x000000029700780c */ /* 0x040fe20003fc6270 */
[----:B------:R-:W-:Y:S01]  /*2d90*/  UMOV UR8, UR6 ;  /* 0x0000000600087c82 */ /* 0x000fe20008000000 */
[----:B------:R-:W-:Y:S02]  /*2da0*/  ISETP.GE.AND P4, PT, R151, 0x9, PT ;  /* 0x000000099700780c */ /* 0x000fe40003f86270 */
[C---:B------:R-:W-:Y:S02]  /*2db0*/  ISETP.GT.AND P5, PT, R145.reuse, 0x1, !P6 ;  /* 0x000000019100780c */ /* 0x040fe400077a4270 */
[----:B------:R-:W-:Y:S02]  /*2dc0*/  ISETP.GT.AND P6, PT, R150, 0x1, !P6 ;  /* 0x000000019600780c */ /* 0x000fe400077c4270 */
[----:B------:R-:W-:Y:S01]  /*2dd0*/  ISETP.GT.AND P3, PT, R145, 0x8, !P4 ;  /* 0x000000089100780c */ /* 0x000fe20006764270 */
[--C-:B----4-:R-:W-:Y:S01]  /*2de0*/  FADD.FTZ R120, R120, -R153.reuse ;  /* 0x8000009978787221 */ /* 0x110fe20000010000 */
[----:B------:R-:W-:Y:S01]  /*2df0*/  ISETP.LT.OR P6, PT, R147, 0x2, P6 ;  /* 0x000000029300780c */ /* 0x000fe200037c1670 */
[--C-:B------:R-:W-:Y:S01]  /*2e00*/  FADD.FTZ R121, R121, -R153.reuse ;  /* 0x8000009979797221 */ /* 0x100fe20000010000 */
[----:B------:R-:W-:Y:S01]  /*2e10*/  ISETP.GE.AND P2, PT, R151, 0xa, PT ;  /* 0x0000000a9700780c */ /* 0x000fe20003f46270 */
[--C-:B------:R-:W-:Y:S01]  /*2e20*/  FADD.FTZ R124, R124, -R153.reuse ;  /* 0x800000997c7c7221 */ /* 0x100fe20000010000 */
[----:B------:R-:W-:Y:S01]  /*2e30*/  ISETP.LT.OR P3, PT, R139, 0x9, P3 ;  /* 0x000000098b00780c */ /* 0x000fe20001f61670 */
[--C-:B------:R-:W-:Y:S01]  /*2e40*/  FADD.FTZ R125, R125, -R153.reuse ;  /* 0x800000997d7d7221 */ /* 0x100fe20000010000 */
[----:B------:R-:W-:Y:S01]  /*2e50*/  FSEL R155, R12, -INF , !P6 ;  /* 0xff8000000c9b7808 */ /* 0x000fe20007000000 */
[--C-:B------:R-:W-:Y:S01]  /*2e60*/  FADD.FTZ R128, R128, -R153.reuse ;  /* 0x8000009980807221 */ /* 0x100fe20000010000 */
[----:B------:R-:W-:Y:S01]  /*2e70*/  ISETP.LT.OR P5, PT, R139, 0x2, P5 ;  /* 0x000000028b00780c */ /* 0x000fe20002fa1670 */
[----:B------:R-:W-:Y:S01]  /*2e80*/  FADD.FTZ R129, R129, -R153 ;  /* 0x8000009981817221 */ /* 0x000fe20000010000 */
[----:B------:R-:W-:Y:S01]  /*2e90*/  ISETP.GE.AND P1, PT, R151, 0x11, PT ;  /* 0x000000119700780c */ /* 0x000fe20003f26270 */
[----:B--2---:R-:W-:Y:S01]  /*2ea0*/  FFMA.FTZ R155, R155, UR46, -R23 ;  /* 0x0000002e9b9b7c23 */ /* 0x004fe20008010817 */
[----:B------:R-:W-:Y:S01]  /*2eb0*/  ISETP.GT.AND P4, PT, R150, 0x8, !P4 ;  /* 0x000000089600780c */ /* 0x000fe20006784270 */
[--C-:B------:R-:W-:Y:S01]  /*2ec0*/  FADD.FTZ R132, R132, -R153.reuse ;  /* 0x8000009984847221 */ /* 0x100fe20000010000 */
[----:B------:R-:W-:Y:S01]  /*2ed0*/  ISETP.GT.AND P6, PT, R150, 0x9, !P2 ;  /* 0x000000099600780c */ /* 0x000fe200057c4270 */
[----:B------:R-:W-:Y:S01]  /*2ee0*/  FADD.FTZ R133, R133, -R153 ;  /* 0x8000009985857221 */ /* 0x000fe20000010000 */
[----:B------:R-:W-:Y:S01]  /*2ef0*/  FSEL R146, R17, -INF , !P3 ;  /* 0xff80000011927808 */ /* 0x000fe20005800000 */
[----:B------:R-:W1:Y:S01]  /*2f00*/  MUFU.EX2 R155, R155 ;  /* 0x0000009b009b7308 */ /* 0x000e620000000800 */
[----:B------:R-:W-:Y:S01]  /*2f10*/  FSEL R149, R14, -INF , !P5 ;  /* 0xff8000000e957808 */ /* 0x000fe20006800000 */
[----:B-----5:R-:W-:Y:S01]  /*2f20*/  FADD.FTZ R126, R126, -R152 ;  /* 0x800000987e7e7221 */ /* 0x020fe20000010000 */
[----:B------:R-:W-:Y:S01]  /*2f30*/  ISETP.LT.OR P4, PT, R147, 0x9, P4 ;  /* 0x000000099300780c */ /* 0x000fe20002781670 */
[--C-:B---3--:R-:W-:Y:S01]  /*2f40*/  FFMA.FTZ R146, R146, UR46, -R10.reuse ;  /* 0x0000002e92927c23 */ /* 0x108fe2000801080a */
[----:B------:R-:W-:Y:S01]  /*2f50*/  ISETP.GT.AND P3, PT, R150, 0x10, !P1 ;  /* 0x000000109600780c */ /* 0x000fe20004f64270 */
[----:B------:R-:W-:Y:S01]  /*2f60*/  FFMA.FTZ R149, R149, UR46, -R10 ;  /* 0x0000002e95957c23 */ /* 0x000fe2000801080a */
[----:B------:R-:W-:Y:S01]  /*2f70*/  ISETP.LT.OR P6, PT, R147, 0xa, P6 ;  /* 0x0000000a9300780c */ /* 0x000fe200037c1670 */
[--C-:B------:R-:W-:Y:S01]  /*2f80*/  FADD.FTZ R122, R122, -R152.reuse ;  /* 0x800000987a7a7221 */ /* 0x100fe20000010000 */
[----:B------:R-:W-:Y:S01]  /*2f90*/  ISETP.GE.AND P5, PT, R151, 0x12, PT ;  /* 0x000000129700780c */ /* 0x000fe20003fa6270 */
[----:B------:R-:W-:Y:S01]  /*2fa0*/  MUFU.EX2 R146, R146 ;  /* 0x0000009200927308 */ /* 0x000fe20000000800 */
[----:B------:R-:W-:Y:S01]  /*2fb0*/  FSEL R142, R15, -INF , !P4 ;  /* 0xff8000000f8e7808 */ /* 0x000fe20006000000 */
[--C-:B------:R-:W-:Y:S01]  /*2fc0*/  FADD.FTZ R123, R123, -R152.reuse ;  /* 0x800000987b7b7221 */ /* 0x100fe20000010000 */
[----:B------:R-:W-:Y:S01]  /*2fd0*/  ISETP.LT.OR P3, PT, R147, 0x11, P3 ;  /* 0x000000119300780c */ /* 0x000fe20001f61670 */
[--C-:B------:R-:W-:Y:S01]  /*2fe0*/  FADD.FTZ R134, R134, -R152.reuse ;  /* 0x8000009886867221 */ /* 0x100fe20000010000 */
[----:B------:R-:W-:Y:S01]  /*2ff0*/  FSEL R143, R16, -INF , !P6 ;  /* 0xff800000108f7808 */ /* 0x000fe20007000000 */
[--C-:B------:R-:W-:Y:S01]  /*3000*/  FFMA.FTZ R142, R142, UR46, -R23.reuse ;  /* 0x0000002e8e8e7c23 */ /* 0x100fe20008010817 */
[----:B------:R-:W-:Y:S01]  /*3010*/  ISETP.GE.AND P4, PT, R151, 0x19, PT ;  /* 0x000000199700780c */ /* 0x000fe20003f86270 */
[----:B-1----:R-:W-:Y:S01]  /*3020*/  FMUL.FTZ R121, R155, R121 ;  /* 0x000000799b797220 */ /* 0x002fe20000410000 */
[----:B------:R-:W-:Y:S01]  /*3030*/  ISETP.GT.AND P6, PT, R150, 0x11, !P5 ;  /* 0x000000119600780c */ /* 0x000fe20006fc4270 */
[--C-:B------:R-:W-:Y:S01]  /*3040*/  FFMA.FTZ R143, R143, UR46, -R23.reuse ;  /* 0x0000002e8f8f7c23 */ /* 0x100fe20008010817 */
[----:B------:R-:W-:Y:S01]  /*3050*/  FSEL R140, R20, -INF , !P3 ;  /* 0xff800000148c7808 */ /* 0x000fe20005800000 */
[----:B------:R-:W1:Y:S01]  /*3060*/  MUFU.EX2 R142, R142 ;  /* 0x0000008e008e7308 */ /* 0x000e620000000800 */
[----:B------:R-:W-:Y:S01]  /*3070*/  ISETP.GT.AND P3, PT, R150, 0x18, !P4 ;  /* 0x000000189600780c */ /* 0x000fe20006764270 */
[----:B------:R-:W-:Y:S01]  /*3080*/  FFMA.FTZ R16, -R16, R16, 1 ;  /* 0x3f80000010107423 */ /* 0x000fe20000010110 */
[C---:B------:R-:W-:Y:S01]  /*3090*/  ISETP.LT.OR P6, PT, R147.reuse, 0x12, P6 ;  /* 0x000000129300780c */ /* 0x040fe200037c1670 */
[--C-:B------:R-:W-:Y:S01]  /*30a0*/  FFMA.FTZ R140, R140, UR46, -R23.reuse ;  /* 0x0000002e8c8c7c23 */ /* 0x100fe20008010817 */
[----:B------:R-:W-:Y:S01]  /*30b0*/  ISETP.LT.OR P3, PT, R147, 0x19, P3 ;  /* 0x000000199300780c */ /* 0x000fe20001f61670 */
[----:B------:R-:W-:Y:S01]  /*30c0*/  FFMA.FTZ R14, -R14, R14, 1 ;  /* 0x3f8000000e0e7423 */ /* 0x000fe2000001010e */
[----:B------:R-:W-:Y:S01]  /*30d0*/  FSEL R144, R21, -INF , !P6 ;  /* 0xff80000015907808 */ /* 0x000fe20007000000 */
[----:B------:R-:W2:Y:S01]  /*30e0*/  MUFU.EX2 R143, R143 ;  /* 0x0000008f008f7308 */ /* 0x000ea20000000800 */
[----:B------:R-:W-:Y:S01]  /*30f0*/  ISETP.GE.AND P6, PT, R151, 0x1, PT ;  /* 0x000000019700780c */ /* 0x000fe20003fc6270 */
[----:B------:R-:W-:Y:S01]  /*3100*/  FFMA.FTZ R17, -R17, R17, 1 ;  /* 0x3f80000011117423 */ /* 0x000fe20000010111 */
[----:B------:R-:W-:Y:S01]  /*3110*/  FSEL R156, R22, -INF , !P3 ;  /* 0xff800000169c7808 */ /* 0x000fe20005800000 */
[--C-:B------:R-:W-:Y:S01]  /*3120*/  FFMA.FTZ R144, R144, UR46, -R23.reuse ;  /* 0x0000002e90907c23 */ /* 0x100fe20008010817 */
[----:B------:R-:W-:Y:S01]  /*3130*/  ISETP.GT.AND P3, PT, R150, RZ, !P6 ;  /* 0x000000ff9600720c */ /* 0x000fe20007764270 */
[--C-:B------:R-:W-:Y:S01]  /*3140*/  FADD.FTZ R127, R127, -R152.reuse ;  /* 0x800000987f7f7221 */ /* 0x100fe20000010000 */
[----:B------:R-:W-:Y:S01]  /*3150*/  ISETP.GT.AND P6, PT, R145, RZ, !P6 ;  /* 0x000000ff9100720c */ /* 0x000fe200077c4270 */
[--C-:B------:R-:W-:Y:S01]  /*3160*/  FFMA.FTZ R156, R156, UR46, -R23.reuse ;  /* 0x0000002e9c9c7c23 */ /* 0x100fe20008010817 */
[----:B------:R-:W-:Y:S01]  /*3170*/  ISETP.LT.OR P3, PT, R147, 0x1, P3 ;  /* 0x000000019300780c */ /* 0x000fe20001f61670 */
[----:B------:R-:W3:Y:S01]  /*3180*/  MUFU.EX2 R140, R140 ;  /* 0x0000008c008c7308 */ /* 0x000ee20000000800 */
[----:B------:R-:W-:Y:S01]  /*3190*/  ISETP.GT.AND P2, PT, R145, 0x9, !P2 ;  /* 0x000000099100780c */ /* 0x000fe20005744270 */
[----:B-1----:R-:W-:Y:S01]  /*31a0*/  FMUL.FTZ R124, R142, R124 ;  /* 0x0000007c8e7c7220 */ /* 0x002fe20000410000 */
[----:B------:R-:W-:Y:S01]  /*31b0*/  FSEL R154, R11, -INF , !P3 ;  /* 0xff8000000b9a7808 */ /* 0x000fe20005800000 */
[--C-:B------:R-:W-:Y:S01]  /*31c0*/  FADD.FTZ R130, R130, -R152.reuse ;  /* 0x8000009882827221 */ /* 0x100fe20000010000 */
[----:B------:R-:W-:Y:S01]  /*31d0*/  ISETP.GE.AND P3, PT, R151, 0x1a, PT ;  /* 0x0000001a9700780c */ /* 0x000fe20003f66270 */
[--C-:B------:R-:W-:Y:S01]  /*31e0*/  FADD.FTZ R131, R131, -R152.reuse ;  /* 0x8000009883837221 */ /* 0x100fe20000010000 */
[C---:B------:R-:W-:Y:S01]  /*31f0*/  ISETP.GT.AND P1, PT, R145.reuse, 0x10, !P1 ;  /* 0x000000109100780c */ /* 0x040fe20004f24270 */
[--C-:B------:R-:W-:Y:S01]  /*3200*/  FFMA.FTZ R154, R154, UR46, -R23.reuse ;  /* 0x0000002e9a9a7c23 */ /* 0x100fe20008010817 */
[----:B------:R-:W-:Y:S01]  /*3210*/  ISETP.GT.AND P0, PT, R150, 0x19, !P3 ;  /* 0x000000199600780c */ /* 0x000fe20005f04270 */
[----:B------:R-:W1:Y:S01]  /*3220*/  MUFU.EX2 R144, R144 ;  /* 0x0000009000907308 */ /* 0x000e620000000800 */
[----:B------:R-:W-:Y:S01]  /*3230*/  ISETP.GT.AND P5, PT, R145, 0x11, !P5 ;  /* 0x000000119100780c */ /* 0x000fe20006fa4270 */
[----:B--2---:R-:W-:Y:S01]  /*3240*/  FMUL.FTZ R125, R143, R125 ;  /* 0x0000007d8f7d7220 */ /* 0x004fe20000410000 */
[----:B------:R-:W-:Y:S01]  /*3250*/  ISETP.LT.OR P0, PT, R147, 0x1a, P0 ;  /* 0x0000001a9300780c */ /* 0x000fe20000701670 */
[----:B------:R-:W-:Y:S01]  /*3260*/  FADD.FTZ R135, R135, -R152 ;  /* 0x8000009887877221 */ /* 0x000fe20000010000 */
[----:B------:R-:W-:Y:S01]  /*3270*/  ISETP.GT.AND P4, PT, R145, 0x18, !P4 ;  /* 0x000000189100780c */ /* 0x000fe20006784270 */
[----:B------:R-:W-:Y:S01]  /*3280*/  FMUL.FTZ R16, R125, R16 ;  /* 0x000000107d107220 */ /* 0x000fe20000410000 */
[----:B------:R-:W-:Y:S01]  /*3290*/  ISETP.GT.AND P3, PT, R145, 0x19, !P3 ;  /* 0x000000199100780c */ /* 0x000fe20005f64270 */
[----:B------:R-:W2:Y:S01]  /*32a0*/  MUFU.EX2 R154, R154 ;  /* 0x0000009a009a7308 */ /* 0x000ea20000000800 */
[----:B------:R-:W-:Y:S01]  /*32b0*/  FSEL R147, R141, -INF , !P0 ;  /* 0xff8000008d937808 */ /* 0x000fe20004000000 */
[----:B------:R-:W-:Y:S01]  /*32c0*/  FFMA.FTZ R125, -R20, R20, 1 ;  /* 0x3f800000147d7423 */ /* 0x000fe20000010114 */
[C---:B------:R-:W-:Y:S01]  /*32d0*/  ISETP.LT.OR P6, PT, R139.reuse, 0x1, P6 ;  /* 0x000000018b00780c */ /* 0x040fe200037c1670 */
[----:B---3--:R-:W-:Y:S01]  /*32e0*/  FMUL.FTZ R128, R140, R128 ;  /* 0x000000808c807220 */ /* 0x008fe20000410000 */
[----:B------:R-:W-:Y:S01]  /*32f0*/  ISETP.LT.OR P2, PT, R139, 0xa, P2 ;  /* 0x0000000a8b00780c */ /* 0x000fe20001741670 */
[----:B------:R-:W-:Y:S01]  /*3300*/  FFMA.FTZ R147, R147, UR46, -R23 ;  /* 0x0000002e93937c23 */ /* 0x000fe20008010817 */
[C---:B------:R-:W-:Y:S01]  /*3310*/  ISETP.LT.OR P1, PT, R139.reuse, 0x11, P1 ;  /* 0x000000118b00780c */ /* 0x040fe20000f21670 */
[----:B------:R-:W-:Y:S01]  /*3320*/  FMUL.FTZ R125, R128, R125 ;  /* 0x0000007d807d7220 */ /* 0x000fe20000410000 */
[C---:B------:R-:W-:Y:S01]  /*3330*/  ISETP.LT.OR P5, PT, R139.reuse, 0x12, P5 ;  /* 0x000000128b00780c */ /* 0x040fe20002fa1670 */
[----:B-1----:R-:W-:Y:S01]  /*3340*/  FMUL.FTZ R129, R144, R129 ;  /* 0x0000008190817220 */ /* 0x002fe20000410000 */
[C---:B------:R-:W-:Y:S01]  /*3350*/  ISETP.LT.OR P4, PT, R139.reuse, 0x19, P4 ;  /* 0x000000198b00780c */ /* 0x040fe20002781670 */
[----:B------:R-:W1:Y:S01]  /*3360*/  MUFU.EX2 R147, R147 ;  /* 0x0000009300937308 */ /* 0x000e620000000800 */
[----:B------:R-:W-:Y:S01]  /*3370*/  ISETP.LT.OR P3, PT, R139, 0x1a, P3 ;  /* 0x0000001a8b00780c */ /* 0x000fe20001f61670 */
[----:B------:R-:W-:Y:S01]  /*3380*/  FFMA.FTZ R128, -R22, R22, 1 ;  /* 0x3f80000016807423 */ /* 0x000fe20000010116 */
[----:B------:R-:W-:Y:S01]  /*3390*/  ISETP.NE.AND P0, PT, R148, RZ, PT ;  /* 0x000000ff9400720c */ /* 0x000fe20003f05270 */
[----:B------:R-:W-:Y:S01]  /*33a0*/  IMAD.U32 R153, RZ, RZ, UR37 ;  /* 0x00000025ff997e24 */ /* 0x000fe2000f8e00ff */
[----:B------:R-:W-:Y:S01]  /*33b0*/  FSEL R151, R13, -INF , !P6 ;  /* 0xff8000000d977808 */ /* 0x000fe20007000000 */
[----:B--2---:R-:W-:Y:S01]  /*33c0*/  FMUL.FTZ R120, R154, R120 ;  /* 0x000000789a787220 */ /* 0x004fe20000410000 */
[----:B------:R-:W-:Y:S01]  /*33d0*/  FSEL R145, R18, -INF , !P2 ;  /* 0xff80000012917808 */ /* 0x000fe20005000000 */
[----:B------:R-:W2:Y:S01]  /*33e0*/  MUFU.EX2 R149, R149 ;  /* 0x0000009500957308 */ /* 0x000ea20000000800 */
        /* <DEDUP_REMOVED lines=8> */
[----:B------:R-:W3:Y:S01]  /*3470*/  MUFU.EX2 R151, R151 ;  /* 0x0000009700977308 */ /* 0x000ee20000000800 */
[--C-:B------:R-:W-:Y:S01]  /*3480*/  FFMA.FTZ R23, R23, UR46, -R10.reuse ;  /* 0x0000002e17177c23 */ /* 0x100fe2000801080a */
[----:B------:R-:W-:Y:S01]  /*3490*/  FFMA.FTZ R13, -R13, R13, 1 ;  /* 0x3f8000000d0d7423 */ /* 0x000fe2000001010d */
[----:B------:R-:W-:Y:S01]  /*34a0*/  FFMA.FTZ R139, R139, UR46, -R10 ;  /* 0x0000002e8b8b7c23 */ /* 0x000fe2000801080a */
[----:B------:R-:W-:Y:S01]  /*34b0*/  FFMA.FTZ R10, -R11, R11, 1 ;  /* 0x3f8000000b0a7423 */ /* 0x000fe2000001010b */
[----:B------:R-:W-:Y:S01]  /*34c0*/  FFMA.FTZ R11, -R12, R12, 1 ;  /* 0x3f8000000c0b7423 */ /* 0x000fe2000001010c */
[----:B-1----:R-:W-:Y:S01]  /*34d0*/  FMUL.FTZ R12, R147, R133 ;  /* 0x00000085930c7220 */ /* 0x002fe20000410000 */
[----:B------:R-:W-:Y:S01]  /*34e0*/  F2FP.F16.F32.PACK_AB R20, R155, R154 ;  /* 0x0000009a9b14723e */ /* 0x000fe200000000ff */
[----:B------:R-:W-:Y:S01]  /*34f0*/  FMUL.FTZ R10, R120, R10 ;  /* 0x0000000a780a7220 */ /* 0x000fe20000410000 */
[----:B------:R-:W-:Y:S01]  /*3500*/  FMUL.FTZ R11, R121, R11 ;  /* 0x0000000b790b7220 */ /* 0x000fe20000410000 */
[----:B------:R-:W1:Y:S01]  /*3510*/  MUFU.EX2 R120, R156 ;  /* 0x0000009c00787308 */ /* 0x000e620000000800 */
[----:B------:R-:W-:Y:S01]  /*3520*/  FFMA.FTZ R121, -R15, R15, 1 ;  /* 0x3f8000000f797423 */ /* 0x000fe2000001010f */
[----:B--2---:R-:W-:Y:S01]  /*3530*/  FMUL.FTZ R123, R149, R123 ;  /* 0x0000007b957b7220 */ /* 0x004fe20000410000 */
[----:B------:R-:W-:Y:S01]  /*3540*/  F2FP.F16.F32.PACK_AB R22, R143, R142 ;  /* 0x0000008e8f16723e */ /* 0x000fe200000000ff */
[----:B------:R-:W-:Y:S01]  /*3550*/  FFMA.FTZ R18, -R18, R18, 1 ;  /* 0x3f80000012127423 */ /* 0x000fe20000010112 */
[----:B------:R-:W-:Y:S01]  /*3560*/  FMUL.FTZ R121, R124, R121 ;  /* 0x000000797c797220 */ /* 0x000fe20000410000 */
[----:B------:R-:W-:Y:S01]  /*3570*/  FFMA.FTZ R124, -R21, R21, 1 ;  /* 0x3f800000157c7423 */ /* 0x000fe20000010115 */
[----:B---3--:R-:W-:Y:S01]  /*3580*/  FMUL.FTZ R122, R151, R122 ;  /* 0x0000007a977a7220 */ /* 0x008fe20000410000 */
[----:B------:R-:W2:Y:S01]  /*3590*/  MUFU.EX2 R145, R145 ;  /* 0x0000009100917308 */ /* 0x000ea20000000800 */
[----:B------:R-:W-:Y:S01]  /*35a0*/  F2FP.F16.F32.PACK_AB R21, R149, R151 ;  /* 0x000000979515723e */ /* 0x000fe200000000ff */
[----:B------:R-:W-:Y:S01]  /*35b0*/  FMUL.FTZ R124, R129, R124 ;  /* 0x0000007c817c7220 */ /* 0x000fe20000410000 */
[----:B------:R-:W-:Y:S01]  /*35c0*/  FFMA.FTZ R129, -R141, R141, 1 ;  /* 0x3f8000008d817423 */ /* 0x000fe2000001018d */
[----:B------:R-:W-:Y:S01]  /*35d0*/  FMUL.FTZ R122, R122, R13 ;  /* 0x0000000d7a7a7220 */ /* 0x000fe20000410000 */
[----:B------:R-:W-:Y:S01]  /*35e0*/  FMUL.FTZ R123, R123, R14 ;  /* 0x0000000e7b7b7220 */ /* 0x000fe20000410000 */
[----:B------:R-:W-:Y:S01]  /*35f0*/  FFMA.FTZ R19, -R19, R19, 1 ;  /* 0x3f80000013137423 */ /* 0x000fe20000010113 */
[----:B------:R-:W-:Y:S01]  /*3600*/  FMUL.FTZ R129, R12, R129 ;  /* 0x000000810c817220 */ /* 0x000fe20000410000 */
[----:B------:R-:W-:Y:S01]  /*3610*/  FMUL.FTZ R12, R146, R126 ;  /* 0x0000007e920c7220 */ /* 0x000fe20000410000 */
[----:B-1----:R-:W-:Y:S01]  /*3620*/  FMUL.FTZ R15, R120, R132 ;  /* 0x00000084780f7220 */ /* 0x002fe20000410000 */
[----:B------:R-:W1:Y:S01]  /*3630*/  MUFU.EX2 R150, R150 ;  /* 0x0000009600967308 */ /* 0x000e620000000800 */
[----:B------:R-:W-:Y:S01]  /*3640*/  F2FP.F16.F32.PACK_AB R14, R147, R120 ;  /* 0x00000078930e723e */ /* 0x000fe200000000ff */
[----:B------:R-:W-:Y:S01]  /*3650*/  FMUL.FTZ R17, R12, R17 ;  /* 0x000000110c117220 */ /* 0x000fe20000410000 */
[----:B------:R-:W-:Y:S01]  /*3660*/  FMUL.FTZ R128, R15, R128 ;  /* 0x000000800f807220 */ /* 0x000fe20000410000 */
[----:B------:R-:W-:Y:S01]  /*3670*/  F2FP.F16.F32.PACK_AB R12, R144, R140 ;  /* 0x0000008c900c723e */ /* 0x000fe200000000ff */
[----:B------:R-:W-:Y:S01]  /*3680*/  FFMA.FTZ R136, -R136, R136, 1 ;  /* 0x3f80000088887423 */ /* 0x000fe20000010188 */
[----:B------:R-:W-:Y:S01]  /*3690*/  FFMA.FTZ R137, -R137, R137, 1 ;  /* 0x3f80000089897423 */ /* 0x000fe20000010189 */
[----:B--2---:R-:W-:Y:S01]  /*36a0*/  FMUL.FTZ R127, R145, R127 ;  /* 0x0000007f917f7220 */ /* 0x004fe20000410000 */
[----:B------:R2:W3:Y:S01]  /*36b0*/  MUFU.EX2 R15, R23 ;  /* 0x00000017000f7308 */ /* 0x0004e20000000800 */
[----:B------:R-:W-:Y:S01]  /*36c0*/  FFMA.FTZ R138, -R138, R138, 1 ;  /* 0x3f8000008a8a7423 */ /* 0x000fe2000001018a */
[----:B------:R-:W-:Y:S01]  /*36d0*/  F2FP.F16.F32.PACK_AB R124, R124, R125 ;  /* 0x0000007d7c7c723e */ /* 0x000fe200000000ff */
[----:B------:R-:W-:Y:S01]  /*36e0*/  FMUL.FTZ R18, R127, R18 ;  /* 0x000000127f127220 */ /* 0x000fe20000410000 */
[----:B------:R-:W-:-:S04]  /*36f0*/  VIADD R153, R153, 0x33400 ;  /* 0x0003340099997836 */ /* 0x000fc80000000000 */
[----:B------:R-:W4:Y:S01]  /*3700*/  MUFU.EX2 R148, R148 ;  /* 0x0000009400947308 */ /* 0x000f220000000800 */
[----:B--2---:R-:W-:Y:S01]  /*3710*/  F2FP.F16.F32.PACK_AB R23, R145, R146 ;  /* 0x000000929117723e */ /* 0x004fe200000000ff */
[----:B------:R-:W-:Y:S01]  /*3720*/  BAR.SYNC.DEFER_BLOCKING 0x9, 0x180 ;  /* 0x0246000000007b1d */ /* 0x000fe20000010000 */
[----:B-1----:R-:W-:Y:S01]  /*3730*/  FMUL.FTZ R130, R150, R130 ;  /* 0x0000008296827220 */ /* 0x002fe20000410000 */
[----:B------:R-:W-:-:S03]  /*3740*/  R2UR UR5, R153 ;  /* 0x00000000990572ca */ /* 0x000fc600000e0000 */
[----:B------:R-:W-:Y:S01]  /*3750*/  FMUL.FTZ R19, R130, R19 ;  /* 0x0000001382137220 */ /* 0x000fe20000410000 */
[----:B------:R-:W1:Y:S01]  /*3760*/  MUFU.EX2 R126, R139 ;  /* 0x0000008b007e7308 */ /* 0x000e620000000800 */
[----:B---3--:R-:W-:-:S04]  /*3770*/  FMUL.FTZ R134, R15, R134 ;  /* 0x000000860f867220 */ /* 0x008fc80000410000 */
[----:B------:R-:W-:Y:S01]  /*3780*/  FMUL.FTZ R127, R134, R137 ;  /* 0x00000089867f7220 */ /* 0x000fe20000410000 */
[C---:B----4-:R-:W-:Y:S01]  /*3790*/  F2FP.F16.F32.PACK_AB R13, R148.reuse, R150 ;  /* 0x00000096940d723e */ /* 0x050fe200000000ff */
[----:B------:R-:W-:Y:S02]  /*37a0*/  FMUL.FTZ R131, R148, R131 ;  /* 0x0000008394837220 */ /* 0x000fe40000410000 */
[----:B------:R-:W-:Y:S02]  /*37b0*/  USHF.R.U32.HI UR5, URZ, 0x4, UR5 ;  /* 0x000000043f057899 */ /* 0x000fe40008011605 */
[----:B------:R-:W-:Y:S02]  /*37c0*/  FMUL.FTZ R136, R131, R136 ;  /* 0x0000008883887220 */ /* 0x000fe40000410000 */
[----:B------:R-:W-:Y:S01]  /*37d0*/  ULOP3.LUT UR5, UR5, 0x3fff, URZ, 0xc0, !UPT ;  /* 0x00003fff05057892 */ /* 0x000fe2000f8ec03f */
[C---:B-1----:R-:W-:Y:S01]  /*37e0*/  F2FP.F16.F32.PACK_AB R15, R126.reuse, R15 ;  /* 0x0000000f7e0f723e */ /* 0x042fe200000000ff */
[----:B------:R-:W-:Y:S01]  /*37f0*/  STSM.16.M88.4 [R9+0x30400], R20 ;  /* 0x0304001409007844 */ /* 0x000fe20000000200 */
[----:B------:R-:W-:Y:S01]  /*3800*/  FMUL.FTZ R135, R126, R135 ;  /* 0x000000877e877220 */ /* 0x000fe20000410000 */
[----:B------:R-:W-:-:S02]  /*3810*/  F2FP.F16.F32.PACK_AB R126, R129, R128 ;  /* 0x00000080817e723e */ /* 0x000fc400000000ff */
[----:B------:R1:W-:Y:S01]  /*3820*/  STSM.16.M88.4 [R157], R12 ;  /* 0x0000000c9d007844 */ /* 0x0003e20000000200 */
[----:B------:R-:W-:Y:S01]  /*3830*/  FMUL.FTZ R138, R135, R138 ;  /* 0x0000008a878a7220 */ /* 0x000fe20000410000 */
[----:B------:R-:W-:Y:S01]  /*3840*/  F2FP.F16.F32.PACK_AB R125, R136, R19 ;  /* 0x00000013887d723e */ /* 0x000fe200000000ff */
[----:B------:R-:W-:Y:S01]  /*3850*/  @!PT LDS RZ, [RZ] ;  /* 0x00000000fffff984 */ /* 0x000fe20000000800 */
[----:B------:R-:W-:Y:S01]  /*3860*/  @!PT LDS RZ, [RZ] ;  /* 0x00000000fffff984 */ /* 0x000fe20000000800 */
[----:B------:R-:W-:Y:S01]  /*3870*/  @!PT LDS RZ, [RZ] ;  /* 0x00000000fffff984 */ /* 0x000fe20000000800 */
[----:B------:R-:W-:Y:S01]  /*3880*/  @!PT LDS RZ, [RZ] ;  /* 0x00000000fffff984 */ /* 0x000fe20000000800 */
[----:B------:R2:W-:Y:S06]  /*3890*/  MEMBAR.ALL.CTA ;  /* 0x0000000000007992 */ /* 0x0005ec0000008000 */
[----:B--2---:R-:W2:Y:S01]  /*38a0*/  FENCE.VIEW.ASYNC.S ;  /* 0x00000000000073c6 */ /* 0x004ea20000000000 */
[----:B------:R-:W-:-:S02]  /*38b0*/  F2FP.F16.F32.PACK_AB R127, R138, R127 ;  /* 0x0000007f8a7f723e */ /* 0x000fc400000000ff */
[----:B-1----:R-:W-:Y:S02]  /*38c0*/  F2FP.F16.F32.PACK_AB R12, R11, R10 ;  /* 0x0000000a0b0c723e */ /* 0x002fe400000000ff */
        /* <DEDUP_REMOVED lines=26> */
[----:B------:R-:W-:Y:S01]  /*3a70*/  ULOP3.LUT UR12, UR5, 0x10000, URZ, 0xfc, !UPT ;  /* 0x00010000050c7892 */ /* 0x000fe2000f8efc3f */
        /* <DEDUP_REMOVED lines=51> */
.L_x_1517:
        /* <DEDUP_REMOVED lines=59> */
.L_x_1518:
        /* <DEDUP_REMOVED lines=63> */
.L_x_1493:
[----:B------:R-:W-:Y:S05]  /*4550*/  @P0 BRA `(.L_x_1491) ;  /* 0x0000003c008c0947 */ /* 0x000fea0003800000 */
[----:B------:R-:W1:Y:S01]  /*4560*/  S2R R4, SR_TID.X ;  /* 0x0000000000047919 */ /* 0x000e620000002100 */
[----:B------:R-:W2:Y:S01]  /*4570*/  S2UR UR5, SR_CTAID.Y ;  /* 0x00000000000579c3 */ /* 0x000ea20000002600 */
[----:B------:R-:W-:Y:S01]  /*4580*/  ULDC UR4, c[0x0][0x850] ;  /* 0x0002140000047ab9 */ /* 0x000fe20000000800 */
[----:B------:R-:W-:Y:S01]  /*4590*/  ULDC.64 UR12, c[0x0][0x818] ;  /* 0x00020600000c7ab9 */ /* 0x000fe20000000a00 */
[----:B------:R-:W-:Y:S01]  /*45a0*/  UISETP.NE.AND UP0, UPT, UR4, 0x1, UPT ;  /* 0x000000010400788c */ /* 0x000fe2000bf05270 */
[----:B------:R-:W-:Y:S01]  /*45b0*/  BSSY B0, `(.L_x_1520) ;  /* 0x0000052000007945 */ /* 0x000fe20003800000 */
[----:B------:R-:W-:Y:S01]  /*45c0*/  ULDC.64 UR14, c[0x0][0x820] ;  /* 0x00020800000e7ab9 */ /* 0x000fe20000000a00 */
[----:B------:R-:W-:Y:S01]  /*45d0*/  UMOV UR4, 0x400 ;  /* 0x0000040000047882 */ /* 0x000fe20000000000 */
[----:B------:R-:W-:Y:S01]  /*45e0*/  ULDC.64 UR16, c[0x0][0x848] ;  /* 0x0002120000107ab9 */ /* 0x000fe20000000a00 */
[----:B------:R-:W3:Y:S06]  /*45f0*/  S2UR UR9, SR_CgaCtaId ;  /* 0x00000000000979c3 */ /* 0x000eec0000008800 */
[----:B------:R-:W-:-:S02]  /*4600*/  @UP0 ULDC UR6, c[0x0][0x854] ;  /* 0x0002150000060ab9 */ /* 0x000fc40000000800 */
[----:B------:R-:W4:Y:S01]  /*4610*/  S2UR UR8, SR_CTAID.X ;  /* 0x00000000000879c3 */ /* 0x000f220000002500 */
[----:B--2---:R-:W-:-:S07]  /*4620*/  UIMAD.WIDE.U32 UR6, UR5, UR6, URZ ;  /* 0x00000006050672a5 */ /* 0x004fce000f8e003f */
[----:B------:R-:W2:Y:S01]  /*4630*/  S2UR UR18, SR_CTAID.Z ;  /* 0x00000000001279c3 */ /* 0x000ea20000002700 */
[----:B-1----:R-:W-:Y:S01]  /*4640*/  VIADD R3, R4, 0xffffff80 ;  /* 0xffffff8004037836 */ /* 0x002fe20000000000 */
[----:B---3--:R-:W-:-:S03]  /*4650*/  ULEA UR4, UR9, UR4, 0x18 ;  /* 0x0000000409047291 */ /* 0x008fc6000f8ec03f */
[----:B------:R-:W-:Y:S01]  /*4660*/  @UP0 ULDC UR9, c[0x0][0x858] ;  /* 0x0002160000090ab9 */ /* 0x000fe20000000800 */
[----:B------:R-:W-:Y:S01]  /*4670*/  SHF.R.S32.HI R0, RZ, 0x1f, R3 ;  /* 0x0000001fff007819 */ /* 0x000fe20000011403 */
[----:B------:R-:W-:Y:S01]  /*4680*/  @UP0 USHF.R.U32.HI UR5, URZ, UR9, UR7 ;  /* 0x000000093f050299 */ /* 0x000fe20008011607 */
[----:B------:R-:W-:Y:S01]  /*4690*/  BAR.SYNC.DEFER_BLOCKING 0x1, 0x180 ;  /* 0x0046000000007b1d */ /* 0x000fe20000010000 */
[----:B------:R-:W-:Y:S01]  /*46a0*/  ISETP.NE.AND P0, PT, R3, RZ, PT ;  /* 0x000000ff0300720c */ /* 0x000fe20003f05270 */
[----:B----4-:R-:W-:Y:S01]  /*46b0*/  UIMAD UR8, UR8, 0x4800, URZ ;  /* 0x00004800080878a4 */ /* 0x010fe2000f8e023f */
[----:B------:R-:W-:Y:S01]  /*46c0*/  LEA.HI R2, R0, R3, RZ, 0x7 ;  /* 0x0000000300027211 */ /* 0x000fe200078f38ff */
[----:B------:R-:W-:Y:S02]  /*46d0*/  USHF.R.S32.HI UR10, URZ, 0x1f, UR5 ;  /* 0x0000001f3f0a7899 */ /* 0x000fe40008011405 */
[----:B------:R-:W-:Y:S01]  /*46e0*/  USHF.R.S32.HI UR9, URZ, 0x1f, UR8 ;  /* 0x0000001f3f097899 */ /* 0x000fe20008011408 */
[----:B------:R-:W-:Y:S01]  /*46f0*/  LOP3.LUT R0, R2, 0x3fffff80, RZ, 0xc0, !PT ;  /* 0x3fffff8002007812 */ /* 0x000fe200078ec0ff */
[----:B------:R-:W-:Y:S01]  /*4700*/  UIMAD UR11, UR10, UR12, URZ ;  /* 0x0000000c0a0b72a4 */ /* 0x000fe2000f8e023f */
[----:B------:R-:W-:Y:S01]  /*4710*/  SHF.R.S32.HI R5, RZ, 0x7, R2 ;  /* 0x00000007ff057819 */ /* 0x000fe20000011402 */
[----:B------:R-:W-:-:S02]  /*4720*/  UIMAD.WIDE.U32 UR6, UR5, UR12, UR8 ;  /* 0x0000000c050672a5 */ /* 0x000fc4000f8e0008 */
[----:B------:R-:W-:Y:S01]  /*4730*/  IMAD.IADD R0, R3, 0x1, -R0 ;  /* 0x0000000103007824 */ /* 0x000fe200078e0a00 */
[----:B------:R-:W-:-:S03]  /*4740*/  UIMAD UR11, UR5, UR13, UR11 ;  /* 0x0000000d050b72a4 */ /* 0x000fc6000f8e020b */
[----:B------:R-:W-:Y:S01]  /*4750*/  IMAD R0, R5, 0x600, R0 ;  /* 0x0000060005007824 */ /* 0x000fe200078e0200 */
[----:B------:R-:W-:Y:S01]  /*4760*/  ULDC.64 UR12, c[0x0][0x840] ;  /* 0x00021000000c7ab9 */ /* 0x000fe20000000a00 */
[----:B------:R-:W-:Y:S02]  /*4770*/  UIADD3 UR7, UR7, UR11, URZ ;  /* 0x0000000b07077290 */ /* 0x000fe4000fffe03f */
[----:B------:R-:W-:Y:S01]  /*4780*/  IMAD.SHL.U32 R0, R0, 0x4, RZ ;  /* 0x0000000400007824 */ /* 0x000fe200078e00ff */
[----:B------:R-:W-:Y:S02]  /*4790*/  UIMAD UR10, UR10, UR12, URZ ;  /* 0x0000000c0a0a72a4 */ /* 0x000fe4000f8e023f */
[----:B------:R-:W-:Y:S02]  /*47a0*/  UIMAD.WIDE.U32 UR8, UR5, UR12, UR8 ;  /* 0x0000000c050872a5 */ /* 0x000fe4000f8e0008 */
[----:B------:R-:W-:Y:S01]  /*47b0*/  LEA R0, R0, UR4, 0x2 ;  /* 0x0000000400007c11 */ /* 0x000fe2000f8e10ff */
[----:B------:R-:W-:-:S02]  /*47c0*/  UIMAD UR12, UR5, UR13, UR10 ;  /* 0x0000000d050c72a4 */ /* 0x000fc4000f8e020a */
[----:B--2---:R-:W-:Y:S02]  /*47d0*/  USHF.R.S32.HI UR5, URZ, 0x1f, UR18 ;  /* 0x0000001f3f057899 */ /* 0x004fe40008011412 */
[----:B------:R1:W-:Y:S01]  /*47e0*/  STS.128 [R0], R24 ;  /* 0x0000001800007388 */ /* 0x0003e20000000c00 */
[----:B------:R-:W-:Y:S02]  /*47f0*/  UIADD3 UR9, UR9, UR12, URZ ;  /* 0x0000000c09097290 */ /* 0x000fe4000fffe03f */
[----:B------:R-:W-:Y:S01]  /*4800*/  UIMAD UR10, UR5, UR14, URZ ;  /* 0x0000000e050a72a4 */ /* 0x000fe2000f8e023f */
[----:B------:R1:W-:Y:S01]  /*4810*/  STS.128 [R0+0x800], R28 ;  /* 0x0008001c00007388 */ /* 0x0003e20000000c00 */
[----:B------:R-:W-:Y:S02]  /*4820*/  UIMAD UR5, UR5, UR16, URZ ;  /* 0x00000010050572a4 */ /* 0x000fe4000f8e023f */
[----:B------:R-:W-:Y:S01]  /*4830*/  UIMAD UR10, UR18, UR15, UR10 ;  /* 0x0000000f120a72a4 */ /* 0x000fe2000f8e020a */
[----:B------:R1:W-:Y:S01]  /*4840*/  STS.128 [R0+0x1000], R32 ;  /* 0x0010002000007388 */ /* 0x0003e20000000c00 */
[----:B------:R-:W-:-:S02]  /*4850*/  UIMAD.WIDE.U32 UR6, UR18, UR14, UR6 ;  /* 0x0000000e120672a5 */ /* 0x000fc4000f8e0006 */
[----:B------:R-:W-:Y:S01]  /*4860*/  UIMAD UR5, UR18, UR17, UR5 ;  /* 0x00000011120572a4 */ /* 0x000fe2000f8e0205 */
[----:B------:R1:W-:Y:S01]  /*4870*/  STS.128 [R0+0x1800], R36 ;  /* 0x0018002400007388 */ /* 0x0003e20000000c00 */
[----:B------:R-:W-:Y:S01]  /*4880*/  UIMAD.WIDE.U32 UR8, UR18, UR16, UR8 ;  /* 0x00000010120872a5 */ /* 0x000fe2000f8e0008 */
[----:B------:R-:W-:Y:S02]  /*4890*/  ULDC.64 UR12, c[0x0][0x800] ;  /* 0x00020000000c7ab9 */ /* 0x000fe40000000a00 */
[----:B------:R1:W-:Y:S01]  /*48a0*/  STS.128 [R0+0x2000], R40 ;  /* 0x0020002800007388 */ /* 0x0003e20000000c00 */
[----:B------:R-:W-:Y:S01]  /*48b0*/  ULDC.64 UR14, c[0x0][0x828] ;  /* 0x00020a00000e7ab9 */ /* 0x000fe20000000a00 */
[----:B------:R-:W-:Y:S02]  /*48c0*/  UIADD3 UR7, UR7, UR10, URZ ;  /* 0x0000000a07077290 */ /* 0x000fe4000fffe03f */
[----:B------:R1:W-:Y:S01]  /*48d0*/  STS.128 [R0+0x2800], R44 ;  /* 0x0028002c00007388 */ /* 0x0003e20000000c00 */
[----:B------:R-:W-:-:S02]  /*48e0*/  ULEA UR12, UP0, UR6, UR12, 0x2 ;  /* 0x0000000c060c7291 */ /* 0x000fc4000f80103f */
[----:B------:R-:W-:Y:S01]  /*48f0*/  UIADD3 UR5, UR9, UR5, URZ ;  /* 0x0000000509057290 */ /* 0x000fe2000fffe03f */
[----:B------:R1:W-:Y:S01]  /*4900*/  STS.128 [R0+0x3000], R48 ;  /* 0x0030003000007388 */ /* 0x0003e20000000c00 */
[----:B------:R-:W-:Y:S02]  /*4910*/  ULEA UR14, UP1, UR8, UR14, 0x2 ;  /* 0x0000000e080e7291 */ /* 0x000fe4000f82103f */
[----:B------:R-:W-:Y:S01]  /*4920*/  ULEA.HI.X UR13, UR6, UR13, UR7, 0x2, UP0 ;  /* 0x0000000d060d7291 */ /* 0x000fe200080f1407 */
[----:B------:R1:W-:Y:S01]  /*4930*/  STS.128 [R0+0x3800], R52 ;  /* 0x0038003400007388 */ /* 0x0003e20000000c00 */
[----:B------:R-:W-:-:S03]  /*4940*/  ULEA.HI.X UR7, UR8, UR15, UR5, 0x2, UP1 ;  /* 0x0000000f08077291 */ /* 0x000fc600088f1405 */
        /* <DEDUP_REMOVED lines=10> */
[----:B--2---:R-:W-:Y:S06]  /*49f0*/  BAR.SYNC.DEFER_BLOCKING 0x1, 0x180 ;  /* 0x0046000000007b1d */ /* 0x004fec0000010000 */
[----:B------:R-:W-:Y:S05]  /*4a00*/  @P0 BRA `(.L_x_1521) ;  /* 0x0000000000300947 */ /* 0x000fea0003800000 */
[----:B------:R-:W-:Y:S01]  /*4a10*/  PLOP3.LUT P0, PT, PT, PT, PT, 0x80, 0x0 ;  /* 0x000000000000781c */ /* 0x000fe20003f0f070 */
[----:B------:R-:W-:Y:S01]  /*4a20*/  UMOV UR5, 0x1200 ;  /* 0x0000120000057882 */ /* 0x000fe20000000000 */
[----:B------:R-:W-:Y:S01]  /*4a30*/  UMOV UR8, 0x0 ;  /* 0x0000000000087882 */ /* 0x000fe20000000000 */
[----:B------:R-:W-:Y:S01]  /*4a40*/  UMOV UR9, 0x14f00000 ;  /* 0x14f0000000097882 */ /* 0x000fe20000000000 */
[----:B------:R-:W-:-:S09]  /*4a50*/  UMOV UR6, UR14 ;  /* 0x0000000e00067c82 */ /* 0x000fd20008000000 */
.L_x_1522:
[----:B------:R-:W-:Y:S01]  /*4a60*/  @P0 ELECT P1, URZ, PT ;  /* 0x00000000003f082f */ /* 0x000fe20003820000 */
[----:B------:R2:W-:-:S12]  /*4a70*/  UBLKRED.G.S.ADD.F32.RN [UR6], [UR4], UR5, desc[UR8] ;  /* 0x00000806040073bb */ /* 0x0005d800080a1405 */
[----:B------:R-:W-:Y:S02]  /*4a80*/  @P1 PLOP3.LUT P0, PT, P1, PT, PT, 0x8, 0x0 ;  /* 0x000000000000181c */ /* 0x000fe40000f0e170 */
[----:B------:R-:W-:-:S11]  /*4a90*/  PLOP3.LUT P1, PT, PT, PT, PT, 0x8, 0x0 ;  /* 0x000000000000781c */ /* 0x000fd60003f2e170 */
[----:B--2---:R-:W-:Y:S05]  /*4aa0*/  @P0 BRA.U.ANY `(.L_x_1522) ;  /* 0xfffffffd00ec0947 */ /* 0x004fea000393ffff */
[----:B------:R0:W-:Y:S01]  /*4ab0*/  UTMACMDFLUSH ;  /* 0x00000000000079b7 */ /* 0x0001e20000000000 */
[----:B------:R-:W-:-:S04]  /*4ac0*/  DEPBAR.LE SB0, 0x0 ;  /* 0x000080000000791a */ /* 0x000fc80000000000 */
.L_x_1521:
[----:B------:R-:W-:Y:S05]  /*4ad0*/  BSYNC B0 ;  /* 0x0000000000007941 */ /* 0x000fea0003800000 */
.L_x_1520:
        /* <DEDUP_REMOVED lines=26> */
[----:B------:R-:W-:Y:S01]  /*4c80*/  UMOV UR6, UR12 ;  /* 0x0000000c00067c82 */ /* 0x000fe20008000000 */
[----:B------:R-:W-:-:S08]  /*4c90*/  UMOV UR7, UR13 ;  /* 0x0000000d00077c82 */ /* 0x000fd00008000000 */
.L_x_1523:
[----:B------:R-:W-:Y:S01]  /*4ca0*/  @P0 ELECT P1, URZ, PT ;  /* 0x00000000003f082f */ /* 0x000fe20003820000 */
[----:B------:R2:W-:-:S12]  /*4cb0*/  UBLKRED.G.S.ADD.F32.RN [UR6], [UR4], UR5, desc[UR8] ;  /* 0x00000806040073bb */ /* 0x0005d800080a1405 */
[----:B------:R-:W-:Y:S02]  /*4cc0*/  @P1 PLOP3.LUT P0, PT, P1, PT, PT, 0x8, 0x0 ;  /* 0x000000000000181c */ /* 0x000fe40000f0e170 */
[----:B------:R-:W-:-:S11]  /*4cd0*/  PLOP3.LUT P1, PT, PT, PT, PT, 0x8, 0x0 ;  /* 0x000000000000781c */ /* 0x000fd60003f2e170 */
[----:B--2---:R-:W-:Y:S05]  /*4ce0*/  @P0 BRA.U.ANY `(.L_x_1523) ;  /* 0xfffffffd00ec0947 */ /* 0x004fea000393ffff */
[----:B------:R0:W-:Y:S01]  /*4cf0*/  UTMACMDFLUSH ;  /* 0x00000000000079b7 */ /* 0x0001e20000000000 */
[----:B------:R-:W-:-:S04]  /*4d00*/  DEPBAR.LE SB0, 0x0 ;  /* 0x000080000000791a */ /* 0x000fc80000000000 */
[----:B------:R-:W-:Y:S05]  /*4d10*/  BRA `(.L_x_1491) ;  /* 0x00000034009c7947 */ /* 0x000fea0003800000 */
.L_x_1489:
        /* <DEDUP_REMOVED lines=40> */
.L_x_1525:
[----:B------:R-:W-:Y:S02]  /*4fa0*/  UISETP.GT.AND UP0, UPT, UR8, UR5, UPT ;  /* 0x000000050800728c */ /* 0x000fe4000bf04270 */
[----:B------:R-:W-:Y:S02]  /*4fb0*/  USHF.R.S32.HI UR14, URZ, 0x1f, UR12 ;  /* 0x0000001f3f0e7899 */ /* 0x000fe4000801140c */
[----:B------:R-:W-:Y:S02]  /*4fc0*/  USHF.R.S32.HI UR4, URZ, 0x1f, UR13 ;  /* 0x0000001f3f047899 */ /* 0x000fe4000801140d */
[----:B------:R-:W-:-:S13]  /*4fd0*/  PLOP3.LUT P0, PT, PT, PT, UP0, 0x80, 0x0 ;  /* 0x000000000000781c */ /* 0x000fda0003f0f008 */
[----:B------:R-:W-:Y:S05]  /*4fe0*/  @!P0 BRA `(.L_x_1491) ;  /* 0x0000003000e88947 */ /* 0x000fea0003800000 */
[----:B------:R-:W-:Y:S01]  /*4ff0*/  ULDC.64 UR10, c[0x0][0x2d8] ;  /* 0x0000b600000a7ab9 */ /* 0x000fe20000000a00 */
[----:B------:R-:W-:Y:S01]  /*5000*/  ELECT P0, URZ, PT ;  /* 0x00000000003f782f */ /* 0x000fe20003800000 */
[----:B------:R-:W-:Y:S02]  /*5010*/  UIMAD UR9, UR4, UR10, URZ ;  /* 0x0000000a040972a4 */ /* 0x000fe4000f8e023f */
[----:B------:R-:W-:Y:S02]  /*5020*/  UIADD3 UR4, -UR5, UR8, URZ ;  /* 0x0000000805047290 */ /* 0x000fe4000fffe13f */
[----:B------:R-:W-:Y:S02]  /*5030*/  UIMAD.WIDE.U32 UR6, UR13, UR10, URZ ;  /* 0x0000000a0d0672a5 */ /* 0x000fe4000f8e003f */
[----:B------:R-:W-:Y:S02]  /*5040*/  ULOP3.LUT UR4, UR4, 0x1, URZ, 0xc0, !UPT ;  /* 0x0000000104047892 */ /* 0x000fe4000f8ec03f */
[----:B------:R-:W-:-:S02]  /*5050*/  UIMAD UR9, UR13, UR11, UR9 ;  /* 0x0000000b0d0972a4 */ /* 0x000fc4000f8e0209 */
[----:B------:R-:W-:Y:S01]  /*5060*/  UISETP.NE.U32.AND UP0, UPT, UR4, 0x1, UPT ;  /* 0x000000010400788c */ /* 0x000fe2000bf05070 */
[----:B------:R-:W-:Y:S01]  /*5070*/  ULDC.64 UR10, c[0x0][0x2e0] ;  /* 0x0000b800000a7ab9 */ /* 0x000fe20000000a00 */
[----:B------:R-:W-:Y:S02]  /*5080*/  UIADD3 UR7, UR7, UR9, URZ ;  /* 0x0000000907077290 */ /* 0x000fe4000fffe03f */
[----:B------:R-:W-:Y:S02]  /*5090*/  UIMAD UR9, UR14, UR10, URZ ;  /* 0x0000000a0e0972a4 */ /* 0x000fe4000f8e023f */
[----:B------:R-:W-:Y:S01]  /*50a0*/  PLOP3.LUT P1, PT, PT, PT, UP0, 0x80, 0x0 ;  /* 0x000000000000781c */ /* 0x000fe20003f2f008 */
[----:B------:R-:W-:Y:S02]  /*50b0*/  UIMAD.WIDE.U32 UR6, UR12, UR10, UR6 ;  /* 0x0000000a0c0672a5 */ /* 0x000fe4000f8e0006 */
[----:B------:R-:W-:-:S04]  /*50c0*/  UIMAD UR9, UR12, UR11, UR9 ;  /* 0x0000000b0c0972a4 */ /* 0x000fc8000f8e0209 */
[----:B------:R-:W-:-:S06]  /*50d0*/  UIADD3 UR9, UR7, UR9, URZ ;  /* 0x0000000907097290 */ /* 0x000fcc000fffe03f */
[----:B------:R-:W-:Y:S06]  /*50e0*/  @P1 BRA `(.L_x_1526) ;  /* 0x00000004001c1947 */ /* 0x000fec0003800000 */
        /* <DEDUP_REMOVED lines=18> */
.L_x_1528:
[----:B------:R-:W-:Y:S05]  /*5210*/  BSYNC B0 ;  /* 0x0000000000007941 */ /* 0x000fea0003800000 */
.L_x_1527:
        /* <DEDUP_REMOVED lines=18> */
.L_x_1530:
[----:B------:R-:W-:Y:S05]  /*5340*/  BSYNC B0 ;  /* 0x0000000000007941 */ /* 0x000fea0003800000 */
.L_x_1529:
        /* <DEDUP_REMOVED lines=19> */
.L_x_1532:
[----:B------:R-:W-:Y:S05]  /*5480*/  BSYNC B0 ;  /* 0x0000000000007941 */ /* 0x000fea0003800000 */
.L_x_1531:
[----:B------:R-:W-:Y:S06]  /*5490*/  BAR.ARV 0xa, 0xa0 ;  /* 0x0282800000007b1d */ /* 0x000fec0000002000 */
[----:B------:R-:W-:Y:S04]  /*54a0*/  BSSY B0, `(.L_x_1533) ;  /* 0x0000003000007945 */ /* 0x000fe80003800000 */
[----:B------:R-:W-:Y:S05]  /*54b0*/  @!P0 BRA `(.L_x_1534) ;  /* 0x0000000000048947 */ /* 0x000fea0003800000 */
[----:B------:R-:W-:-:S04]  /*54c0*/  DEPBAR.LE SB0, 0x1 ;  /* 0x000080400000791a */ /* 0x000fc80000000000 */
.L_x_1534:
[----:B------:R-:W-:Y:S05]  /*54d0*/  BSYNC B0 ;  /* 0x0000000000007941 */ /* 0x000fea0003800000 */
.L_x_1533:
[----:B------:R-:W-:Y:S06]  /*54e0*/  BAR.ARV 0xb, 0xa0 ;  /* 0x02c2800000007b1d */ /* 0x000fec0000002000 */
[----:B------:R-:W-:Y:S04]  /*54f0*/  BSSY B0, `(.L_x_1535) ;  /* 0x0000003000007945 */ /* 0x000fe80003800000 */
[----:B------:R-:W-:Y:S05]  /*5500*/  @!P0 BRA `(.L_x_1536) ;  /* 0x0000000000048947 */ /* 0x000fea0003800000 */
[----:B------:R-:W-:-:S04]  /*5510*/  DEPBAR.LE SB0, 0x0 ;  /* 0x000080000000791a */ /* 0x000fc80000000000 */
.L_x_1536:
[----:B------:R-:W-:Y:S05]  /*5520*/  BSYNC B0 ;  /* 0x0000000000007941 */ /* 0x000fea0003800000 */
.L_x_1535:
[----:B------:R-:W-:Y:S06]  /*5530*/  BAR.ARV 0xc, 0xa0 ;  /* 0x0302800000007b1d */ /* 0x000fec0000002000 */
[----:B------:R-:W-:Y:S01]  /*5540*/  UIADD3 UR12, UR5, 0x1, URZ ;  /* 0x00000001050c7890 */ /* 0x000fe2000fffe03f */
[----:B------:R-:W-:Y:S11]  /*5550*/  BRA `(.L_x_1537) ;  /* 0x0000000000047947 */ /* 0x000ff60003800000 */
.L_x_1526:
[----:B------:R-:W-:-:S05]  /*5560*/  UMOV UR12, UR5 ;  /* 0x00000005000c7c82 */ /* 0x000fca0008000000 */
.L_x_1537:
        /* <DEDUP_REMOVED lines=21> */
.L_x_1558:
        /* <DEDUP_REMOVED lines=22> */
.L_x_1539:
[----:B------:R-:W-:Y:S05]  /*5820*/  BSYNC B0 ;  /* 0x0000000000007941 */ /* 0x000fea0003800000 */
.L_x_1538:
        /* <DEDUP_REMOVED lines=12> */
.L_x_1541:
[----:B------:R-:W-:Y:S05]  /*58f0*/  BSYNC B0 ;  /* 0x0000000000007941 */ /* 0x000fea0003800000 */
.L_x_1540:
        /* <DEDUP_REMOVED lines=13> */
.L_x_1543:
[----:B------:R-:W-:Y:S05]  /*59d0*/  BSYNC B0 ;  /* 0x0000000000007941 */ /* 0x000fea0003800000 */
.L_x_1542:
[----:B------:R-:W-:Y:S06]  /*59e0*/  BAR.ARV 0xa, 0xa0 ;  /* 0x0282800000007b1d */ /* 0x000fec0000002000 */
[----:B------:R-:W-:Y:S04]  /*59f0*/  BSSY B0, `(.L_x_1544) ;  /* 0x0000003000007945 */ /* 0x000fe80003800000 */
[----:B------:R-:W-:Y:S05]  /*5a00*/  @!P0 BRA `(.L_x_1545) ;  /* 0x0000000000048947 */ /* 0x000fea0003800000 */
[----:B------:R-:W-:-:S04]  /*5a10*/  DEPBAR.LE SB0, 0x1 ;  /* 0x000080400000791a */ /* 0x000fc80000000000 */
.L_x_1545:
[----:B------:R-:W-:Y:S05]  /*5a20*/  BSYNC B0 ;  /* 0x0000000000007941 */ /* 0x000fea0003800000 */
.L_x_1544:
[----:B------:R-:W-:Y:S06]  /*5a30*/  BAR.ARV 0xb, 0xa0 ;  /* 0x02c2800000007b1d */ /* 0x000fec0000002000 */
[----:B------:R-:W-:Y:S04]  /*5a40*/  BSSY B0, `(.L_x_1546) ;  /* 0x0000003000007945 */ /* 0x000fe80003800000 */
[----:B------:R-:W-:Y:S05]  /*5a50*/  @!P0 BRA `(.L_x_1547) ;  /* 0x0000000000048947 */ /* 0x000fea0003800000 */
[----:B------:R-:W-:-:S04]  /*5a60*/  DEPBAR.LE SB0, 0x0 ;  /* 0x000080000000791a */ /* 0x000fc80000000000 */
.L_x_1547:
[----:B------:R-:W-:Y:S05]  /*5a70*/  BSYNC B0 ;  /* 0x0000000000007941 */ /* 0x000fea0003800000 */
.L_x_1546:
        /* <DEDUP_REMOVED lines=13> */
.L_x_1549:
[----:B------:R-:W-:Y:S05]  /*5b50*/  BSYNC B0 ;  /* 0x0000000000007941 */ /* 0x000fea0003800000 */
.L_x_1548:
        /* <DEDUP_REMOVED lines=12> */
.L_x_1551:
[----:B------:R-:W-:Y:S05]  /*5c20*/  BSYNC B0 ;  /* 0x0000000000007941 */ /* 0x000fea0003800000 */
.L_x_1550:
        /* <DEDUP_REMOVED lines=13> */
.L_x_1553:
[----:B------:R-:W-:Y:S05]  /*5d00*/  BSYNC B0 ;  /* 0x0000000000007941 */ /* 0x000fea0003800000 */
.L_x_1552:
[----:B------:R-:W-:Y:S06]  /*5d10*/  BAR.ARV 0xa, 0xa0 ;  /* 0x0282800000007b1d */ /* 0x000fec0000002000 */
[----:B------:R-:W-:Y:S04]  /*5d20*/  BSSY B0, `(.L_x_1554) ;  /* 0x0000003000007945 */ /* 0x000fe80003800000 */
[----:B------:R-:W-:Y:S05]  /*5d30*/  @!P0 BRA `(.L_x_1555) ;  /* 0x0000000000048947 */ /* 0x000fea0003800000 */
[----:B------:R-:W-:-:S04]  /*5d40*/  DEPBAR.LE SB0, 0x1 ;  /* 0x000080400000791a */ /* 0x000fc80000000000 */
.L_x_1555:
[----:B------:R-:W-:Y:S05]  /*5d50*/  BSYNC B0 ;  /* 0x0000000000007941 */ /* 0x000fea0003800000 */
.L_x_1554:
[----:B------:R-:W-:Y:S01]  /*5d60*/  UIADD3 UR12, UR12, 0x2, URZ ;  /* 0x000000020c0c7890 */ /* 0x000fe2000fffe03f */
[----:B------:R-:W-:Y:S06]  /*5d70*/  BAR.ARV 0xb, 0xa0 ;  /* 0x02c2800000007b1d */ /* 0x000fec0000002000 */
[----:B------:R-:W-:Y:S01]  /*5d80*/  UISETP.GE.AND UP0, UPT, UR12, UR8, UPT ;  /* 0x000000080c00728c */ /* 0x000fe2000bf06270 */
[----:B------:R-:W-:Y:S04]  /*5d90*/  BSSY B0, `(.L_x_1556) ;  /* 0x0000003000007945 */ /* 0x000fe80003800000 */
[----:B------:R-:W-:Y:S06]  /*5da0*/  @!P0 BRA `(.L_x_1557) ;  /* 0x0000000000048947 */ /* 0x000fec0003800000 */
[----:B------:R-:W-:-:S04]  /*5db0*/  DEPBAR.LE SB0, 0x0 ;  /* 0x000080000000791a */ /* 0x000fc80000000000 */
.L_x_1557:
[----:B------:R-:W-:Y:S05]  /*5dc0*/  BSYNC B0 ;  /* 0x0000000000007941 */ /* 0x000fea0003800000 */
.L_x_1556:
[----:B------:R-:W-:Y:S06]  /*5dd0*/  BAR.ARV 0xc, 0xa0 ;  /* 0x0302800000007b1d */ /* 0x000fec0000002000 */
[----:B------:R-:W-:Y:S01]  /*5de0*/  PLOP3.LUT P1, PT, PT, PT, UP0, 0x80, 0x0 ;  /* 0x000000000000781c */ /* 0x000fe20003f2f008 */
[----:B------:R-:W-:Y:S02]  /*5df0*/  UIADD3 UR24, UR24, 0x6000, URZ ;  /* 0x0000600018187890 */ /* 0x000fe4000fffe03f */
[----:B------:R-:W-:-:S10]  /*5e00*/  UIADD3 UR4, UR4, 0x6000, URZ ;  /* 0x0000600004047890 */ /* 0x000fd4000fffe03f */
[----:B------:R-:W-:Y:S05]  /*5e10*/  @!P1 BRA `(.L_x_1558) ;  /* 0xfffffff800289947 */ /* 0x000fea000383ffff */
[----:B------:R-:W-:Y:S05]  /*5e20*/  BRA `(.L_x_1491) ;  /* 0x0000002400587947 */ /* 0x000fea0003800000 */
.L_x_1524:
        /* <DEDUP_REMOVED lines=34> */
.L_x_1560:
        /* <DEDUP_REMOVED lines=50> */
.L_x_1589:
        /* <DEDUP_REMOVED lines=9> */
.L_x_1563:
        /* <DEDUP_REMOVED lines=115> */
.L_x_1574:
[----:B-1----:R-:W-:-:S05]  /*6b30*/  IMAD.MOV.U32 R6, RZ, RZ, 0x1 ;  /* 0x00000001ff067424 */ /* 0x002fca00078e00ff */
[----:B------:R-:W-:-:S04]  /*6b40*/  SHF.L.U32 R6, R6, 0x1f, RZ ;  /* 0x0000001f06067819 */ /* 0x000fc800000006ff */
[----:B------:R-:W1:Y:S02]  /*6b50*/  SYNCS.PHASECHK.TRANS64.TRYWAIT P1, [R0+URZ+0x36438], R6 ;  /* 0x03643806000075a7 */ /* 0x000e64000802017f */
[----:B-123--:R-:W-:Y:S05]  /*6b60*/  @!P1 BRA `(.L_x_1566) ;  /* 0x0000001800849947 */ /* 0x00efea0003800000 */
.L_x_1590:
[----:B------:R-:W-:Y:S05]  /*6b70*/  @P0 BRA `(.L_x_1567) ;  /* 0x0000000000140947 */ /* 0x000fea0003800000 */
[----:B------:R-:W-:Y:S01]  /*6b80*/  ISETP.NE.AND P1, PT, R20, RZ, PT ;  /* 0x000000ff1400720c */ /* 0x000fe20003f25270 */
[----:B------:R-:W-:-:S04]  /*6b90*/  IMAD.MOV.U32 R3, RZ, RZ, 0x6100 ;  /* 0x00006100ff037424 */ /* 0x000fc800078e00ff */
[----:B------:R2:W-:Y:S08]  /*6ba0*/  SYNCS.ARRIVE.TRANS64 RZ, [R0+URZ+0x36430], R3 ;  /* 0x0364300300ff79a7 */ /* 0x0005f0000800003f */
[----:B------:R-:W-:Y:S05]  /*6bb0*/  @!P1 BRA `(.L_x_1567) ;  /* 0x0000000000049947 */ /* 0x000fea0003800000 */
[----:B------:R-:W-:Y:S01]  /*6bc0*/  BPT.TRAP 0x1 ;  /* 0x000000040000795c */ /* 0x000fe20000300000 */
.L_x_1567:
        /* <DEDUP_REMOVED lines=48> */
.L_x_1591:
[----:B------:R-:W-:Y:S05]  /*6ed0*/  @P0 BRA `(.L_x_1569) ;  /* 0x0000000000140947 */ /* 0x000fea0003800000 */
[----:B------:R-:W-:Y:S01]  /*6ee0*/  ISETP.NE.AND P1, PT, R20, RZ, PT ;  /* 0x000000ff1400720c */ /* 0x000fe20003f25270 */
[----:B--2---:R-:W-:-:S04]  /*6ef0*/  IMAD.MOV.U32 R3, RZ, RZ, 0x6100 ;  /* 0x00006100ff037424 */ /* 0x004fc800078e00ff */
[----:B------:R3:W-:Y:S08]  /*6f00*/  SYNCS.ARRIVE.TRANS64 RZ, [R0+URZ+0x36418], R3 ;  /* 0x0364180300ff79a7 */ /* 0x0007f0000800003f */
[----:B------:R-:W-:Y:S05]  /*6f10*/  @!P1 BRA `(.L_x_1569) ;  /* 0x0000000000049947 */ /* 0x000fea0003800000 */
[----:B------:R-:W-:Y:S01]  /*6f20*/  BPT.TRAP 0x1 ;  /* 0x000000040000795c */ /* 0x000fe20000300000 */
.L_x_1569:
        /* <DEDUP_REMOVED lines=44> */
.L_x_1592:
[----:B------:R-:W-:Y:S05]  /*71f0*/  @P0 BRA `(.L_x_1571) ;  /* 0x0000000000140947 */ /* 0x000fea0003800000 */
[----:B------:R-:W-:Y:S01]  /*7200*/  ISETP.NE.AND P1, PT, R20, RZ, PT ;  /* 0x000000ff1400720c */ /* 0x000fe20003f25270 */
[----:B--2---:R-:W-:-:S04]  /*7210*/  IMAD.MOV.U32 R29, RZ, RZ, 0x6100 ;  /* 0x00006100ff1d7424 */ /* 0x004fc800078e00ff */
[----:B------:R3:W-:Y:S08]  /*7220*/  SYNCS.ARRIVE.TRANS64 RZ, [R0+URZ+0x36430], R29 ;  /* 0x0364301d00ff79a7 */ /* 0x0007f0000800003f */
[----:B------:R-:W-:Y:S05]  /*7230*/  @!P1 BRA `(.L_x_1571) ;  /* 0x0000000000049947 */ /* 0x000fea0003800000 */
[----:B------:R-:W-:Y:S01]  /*7240*/  BPT.TRAP 0x1 ;  /* 0x000000040000795c */ /* 0x000fe20000300000 */
.L_x_1571:
        /* <DEDUP_REMOVED lines=37> */
.L_x_1594:
[----:B------:R-:W-:Y:S05]  /*74a0*/  @P0 BRA `(.L_x_1573) ;  /* 0x0000000000140947 */ /* 0x000fea0003800000 */
[----:B------:R-:W-:Y:S01]  /*74b0*/  ISETP.NE.AND P1, PT, R20, RZ, PT ;  /* 0x000000ff1400720c */ /* 0x000fe20003f25270 */
[----:B----4-:R-:W-:-:S04]  /*74c0*/  IMAD.MOV.U32 R5, RZ, RZ, 0x6100 ;  /* 0x00006100ff057424 */ /* 0x010fc800078e00ff */
[----:B------:R4:W-:Y:S08]  /*74d0*/  SYNCS.ARRIVE.TRANS64 RZ, [R0+URZ+0x36410], R5 ;  /* 0x0364100500ff79a7 */ /* 0x0009f0000800003f */
[----:B------:R-:W-:Y:S05]  /*74e0*/  @!P1 BRA `(.L_x_1573) ;  /* 0x0000000000049947 */ /* 0x000fea0003800000 */
[----:B------:R-:W-:Y:S01]  /*74f0*/  BPT.TRAP 0x1 ;  /* 0x000000040000795c */ /* 0x000fe20000300000 */
.L_x_1573:
        /* <DEDUP_REMOVED lines=44> */
.L_x_1565:
[----:B------:R-:W-:Y:S01]  /*77c0*/  ISETP.NE.AND P1, PT, R19, RZ, PT ;  /* 0x000000ff1300720c */ /* 0x000fe20003f25270 */
[----:B------:R-:W-:Y:S02]  /*77d0*/  IMAD.MOV.U32 R5, RZ, RZ, 0x1 ;  /* 0x00000001ff057424 */ /* 0x000fe400078e00ff */
[----:B------:R-:W-:-:S10]  /*77e0*/  IMAD.MOV.U32 R4, RZ, RZ, R15 ;  /* 0x000000ffff047224 */ /* 0x000fd400078e000f */
[----:B------:R-:W-:Y:S05]  /*77f0*/  @!P1 BRA `(.L_x_1564) ;  /* 0x0000000400889947 */ /* 0x000fea0003800000 */
[----:B------:R-:W4:Y:S02]  /*7800*/  SYNCS.PHASECHK.TRANS64.TRYWAIT P1, [R0+URZ+0x36438], R6 ;  /* 0x03643806000075a7 */ /* 0x000f24000802017f */
[----:B----4-:R-:W-:Y:S05]  /*7810*/  @!P1 BRA `(.L_x_1575) ;  /* 0x0000000c00ac9947 */ /* 0x010fea0003800000 */
.L_x_1595:
[----:B------:R-:W-:Y:S05]  /*7820*/  @P0 BRA `(.L_x_1576) ;  /* 0x0000000000140947 */ /* 0x000fea0003800000 */
[----:B------:R-:W-:Y:S01]  /*7830*/  ISETP.NE.AND P1, PT, R20, RZ, PT ;  /* 0x000000ff1400720c */ /* 0x000fe20003f25270 */
[----:B------:R-:W-:-:S04]  /*7840*/  IMAD.MOV.U32 R5, RZ, RZ, 0x6100 ;  /* 0x00006100ff057424 */ /* 0x000fc800078e00ff */
[----:B------:R1:W-:Y:S08]  /*7850*/  SYNCS.ARRIVE.TRANS64 RZ, [R0+URZ+0x36430], R5 ;  /* 0x0364300500ff79a7 */ /* 0x0003f0000800003f */
[----:B------:R-:W-:Y:S05]  /*7860*/  @!P1 BRA `(.L_x_1576) ;  /* 0x0000000000049947 */ /* 0x000fea0003800000 */
[----:B------:R-:W-:Y:S01]  /*7870*/  BPT.TRAP 0x1 ;  /* 0x000000040000795c */ /* 0x000fe20000300000 */
.L_x_1576:
        /* <DEDUP_REMOVED lines=41> */
.L_x_1596:
[----:B-1----:R-:W-:Y:S01]  /*7b10*/  IMAD.MOV.U32 R5, RZ, RZ, RZ ;  /* 0x000000ffff057224 */ /* 0x002fe200078e00ff */
[----:B------:R-:W-:Y:S06]  /*7b20*/  @P0 BRA `(.L_x_1578) ;  /* 0x0000000000140947 */ /* 0x000fec0003800000 */
[----:B------:R-:W-:Y:S01]  /*7b30*/  ISETP.NE.AND P1, PT, R20, RZ, PT ;  /* 0x000000ff1400720c */ /* 0x000fe20003f25270 */
[----:B------:R-:W-:-:S04]  /*7b40*/  IMAD.MOV.U32 R17, RZ, RZ, 0x6100 ;  /* 0x00006100ff117424 */ /* 0x000fc800078e00ff */
[----:B------:R1:W-:Y:S08]  /*7b50*/  SYNCS.ARRIVE.TRANS64 RZ, [R0+URZ+0x36418], R17 ;  /* 0x0364181100ff79a7 */ /* 0x0003f0000800003f */
[----:B------:R-:W-:Y:S05]  /*7b60*/  @!P1 BRA `(.L_x_1578) ;  /* 0x0000000000049947 */ /* 0x000fea0003800000 */
[----:B------:R-:W-:Y:S01]  /*7b70*/  BPT.TRAP 0x1 ;  /* 0x000000040000795c */ /* 0x000fe20000300000 */
.L_x_1578:
        /* <DEDUP_REMOVED lines=42> */
.L_x_1564:
[----:B------:R-:W-:-:S04]  /*7e20*/  SHF.L.U32 R3, R5, 0x1f, RZ ;  /* 0x0000001f05037819 */ /* 0x000fc800000006ff */
[----:B------:R-:W4:Y:S02]  /*7e30*/  SYNCS.PHASECHK.TRANS64.TRYWAIT P1, [R0+URZ+0x36438], R3 ;  /* 0x03643803000075a7 */ /* 0x000f24000802017f */
[----:B----4-:R-:W-:Y:S05]  /*7e40*/  @!P1 BRA `(.L_x_1579) ;  /* 0x0000000800489947 */ /* 0x010fea0003800000 */
.L_x_1597:
[----:B------:R-:W-:Y:S05]  /*7e50*/  @P0 BRA `(.L_x_1580) ;  /* 0x0000000000180947 */ /* 0x000fea0003800000 */
[----:B------:R-:W5:Y:S01]  /*7e60*/  S2R R2, SR_TID.X ;  /* 0x0000000000027919 */ /* 0x000f620000002100 */
[----:B----4-:R-:W-:-:S04]  /*7e70*/  IMAD.MOV.U32 R3, RZ, RZ, 0x6100 ;  /* 0x00006100ff037424 */ /* 0x010fc800078e00ff */
[----:B------:R4:W-:Y:S01]  /*7e80*/  SYNCS.ARRIVE.TRANS64 RZ, [R0+URZ+0x36430], R3 ;  /* 0x0364300300ff79a7 */ /* 0x0009e2000800003f */
[----:B-----5:R-:W-:-:S13]  /*7e90*/  LOP3.LUT P0, RZ, R2, 0x1f, RZ, 0xc0, !PT ;  /* 0x0000001f02ff7812 */ /* 0x020fda000780c0ff */
[----:B----4-:R-:W-:Y:S05]  /*7ea0*/  @!P0 BRA `(.L_x_1580) ;  /* 0x0000000000048947 */ /* 0x010fea0003800000 */
[----:B------:R-:W-:Y:S01]  /*7eb0*/  BPT.TRAP 0x1 ;  /* 0x000000040000795c */ /* 0x000fe20000300000 */
.L_x_1580:
        /* <DEDUP_REMOVED lines=43> */
.L_x_1561:
[----:B------:R-:W-:Y:S05]  /*8170*/  BSYNC B0 ;  /* 0x0000000000007941 */ /* 0x000fea0003800000 */
.L_x_1559:
[----:B------:R-:W-:-:S03]  /*8180*/  UMOV UR7, 0xffffffff ;  /* 0xffffffff00077882 */ /* 0x000fc60000000000 */
[----:B------:R-:W-:Y:S05]  /*8190*/  BRA.DIV UR7, `(.L_x_1581) ;  /* 0x0000000607887947 */ /* 0x000fea000b800000 */
[----:B------:R-:W-:-:S13]  /*81a0*/  ELECT P6, URZ, PT ;  /* 0x00000000003f782f */ /* 0x000fda00038c0000 */
.L_x_1600:
[----:B------:R-:W-:Y:S05]  /*81b0*/  @!P6 BRA `(.L_x_1491) ;  /* 0x000000000074e947 */ /* 0x000fea0003800000 */
[----:B------:R-:W-:-:S06]  /*81c0*/  ULOP3.LUT UR7, UR38, 0x2, URZ, 0xfc, !UPT ;  /* 0x0000000226077892 */ /* 0x000fcc000f8efc3f */
[----:B------:R-:W-:-:S05]  /*81d0*/  IMAD.U32 R0, RZ, RZ, UR7 ;  /* 0x00000007ff007e24 */ /* 0x000fca000f8e00ff */
[----:B------:R-:W-:-:S13]  /*81e0*/  ISETP.NE.AND P2, PT, R0, 0x3, PT ;  /* 0x000000030000780c */ /* 0x000fda0003f45270 */
[----:B------:R-:W-:Y:S05]  /*81f0*/  @!P2 BRA `(.L_x_1582) ;  /* 0x000000000004a947 */ /* 0x000fea0003800000 */
[----:B------:R-:W-:Y:S01]  /*8200*/  BPT.TRAP 0x1 ;  /* 0x000000040000795c */ /* 0x000fe20000300000 */
.L_x_1582:
        /* <DEDUP_REMOVED lines=15> */
.L_x_1601:
[----:B------:R-:W2:Y:S02]  /*8300*/  SYNCS.PHASECHK.TRANS64.TRYWAIT P0, [R3+URZ], R0 ;  /* 0x00000000030075a7 */ /* 0x000ea4000800017f */
[----:B--2---:R-:W-:Y:S05]  /*8310*/  @!P0 BRA `(.L_x_1584) ;  /* 0x00000004005c8947 */ /* 0x004fea0003800000 */
.L_x_1602:
[----:B------:R-:W-:Y:S05]  /*8320*/  @!P2 BRA `(.L_x_1585) ;  /* 0x000000000004a947 */ /* 0x000fea0003800000 */
[----:B------:R-:W-:Y:S01]  /*8330*/  BPT.TRAP 0x1 ;  /* 0x000000040000795c */ /* 0x000fe20000300000 */
.L_x_1585:
[----:B------:R-:W-:-:S07]  /*8340*/  SHF.L.U32 R5, R5, 0x1f, RZ ;  /* 0x0000001f05057819 */ /* 0x000fce00000006ff */
.L_x_1586:
[----:B---3--:R3:W4:Y:S02]  /*8350*/  SYNCS.PHASECHK.TRANS64.TRYWAIT P0, [R4+URZ+0x36438], R5 ;  /* 0x03643805040075a7 */ /* 0x008724000800017f */
[----:B----4-:R-:W-:Y:S05]  /*8360*/  @!P0 NANOSLEEP.SYNCS 0x989680 ;  /* 0x009896800000895d */ /* 0x010fea0003900000 */
[----:B------:R-:W4:Y:S02]  /*8370*/  @!P0 SYNCS.PHASECHK.TRANS64 P0, [R4+URZ+0x36438], R5 ;  /* 0x03643805040085a7 */ /* 0x000f24000800007f */
[----:B----4-:R-:W-:Y:S05]  /*8380*/  @!P0 BRA `(.L_x_1586) ;  /* 0xfffffffc00f08947 */ /* 0x010fea000383ffff */
.L_x_1491:
[----:B------:R-:W-:Y:S05]  /*8390*/  BSYNC B6 ;  /* 0x0000000000067941 */ /* 0x000fea0003800000 */
.L_x_1488:
[----:B------:R-:W-:Y:S05]  /*83a0*/  EXIT ;  /* 0x000000000000794d */ /* 0x000fea0003800000 */
.L_x_1498:
[----:B------:R-:W-:Y:S02]  /*83b0*/  IMAD.MOV.U32 R12, RZ, RZ, RZ ;  /* 0x000000ffff0c7224 */ /* 0x000fe400078e00ff */
[----:B------:R-:W-:Y:S02]  /*83c0*/  IMAD.MOV.U32 R11, RZ, RZ, 0x1f ;  /* 0x0000001fff0b7424 */ /* 0x000fe400078e00ff */
[----:B------:R-:W-:-:S07]  /*83d0*/  IMAD.MOV.U32 R15, RZ, RZ, -0x1 ;  /* 0xffffffffff0f7424 */ /* 0x000fce00078e00ff */
[----:B------:R-:W-:Y:S05]  /*83e0*/  WARPSYNC.COLLECTIVE R15, `(.L_x_1587) ;  /* 0x000000000f087348 */ /* 0x000fea0003c00000 */
[----:B------:R1:W2:Y:S02]  /*83f0*/  SHFL.IDX P6, R14, R13, R12, R11 ;  /* 0x0000000c0d0e7389 */ /* 0x0002a400000c000b */
[----:B-12---:R-:W-:Y:S01]  /*8400*/  ENDCOLLECTIVE ;  /* 0x000000000000791b */ /* 0x006fe20003800000 */
.L_x_1587:
[----:B------:R-:W-:Y:S05]  /*8410*/  BRA `(.L_x_1588) ;  /* 0xffffff8c00247947 */ /* 0x000fea000383ffff */
.L_x_1500:
[----:B--2---:R-:W-:-:S04]  /*8420*/  IMAD.U32 R3, RZ, RZ, UR37 ;  /* 0x00000025ff037e24 */ /* 0x004fc8000f8e00ff */
[----:B------:R2:W3:Y:S03]  /*8430*/  SYNCS.PHASECHK.TRANS64.TRYWAIT P0, [R3+URZ+0x36400], R10 ;  /* 0x0364000a030075a7 */ /* 0x0004e6000800017f */
[----:B---3--:R-:W-:Y:S05]  /*8440*/  @!P0 NANOSLEEP.SYNCS 0x989680 ;  /* 0x009896800000895d */ /* 0x008fea0003900000 */
[----:B------:R-:W3:Y:S02]  /*8450*/  @!P0 SYNCS.PHASECHK.TRANS64 P0, [R3+URZ+0x36400], R10 ;  /* 0x0364000a030085a7 */ /* 0x000ee4000800007f */
[----:B---3--:R-:W-:Y:S05]  /*8460*/  @!P0 BRA `(.L_x_1500) ;  /* 0xfffffffc00ec8947 */ /* 0x008fea000383ffff */
[----:B------:R-:W-:Y:S05]  /*8470*/  BRA `(.L_x_1499) ;  /* 0xffffff8c00587947 */ /* 0x000fea000383ffff */
.L_x_1504:
[----:B--2---:R2:W3:Y:S02]  /*8480*/  SYNCS.PHASECHK.TRANS64.TRYWAIT P1, [R3+URZ+0x36410], R10 ;  /* 0x0364100a030075a7 */ /* 0x0044e4000802017f */
[----:B---3--:R-:W-:Y:S05]  /*8490*/  @!P1 NANOSLEEP.SYNCS 0x989680 ;  /* 0x009896800000995d */ /* 0x008fea0003900000 */
[----:B------:R-:W3:Y:S02]  /*84a0*/  @!P1 SYNCS.PHASECHK.TRANS64 P1, [R3+URZ+0x36410], R10 ;  /* 0x0364100a030095a7 */ /* 0x000ee4000802007f */
[----:B---3--:R-:W-:Y:S05]  /*84b0*/  @!P1 BRA `(.L_x_1504) ;  /* 0xfffffffc00f09947 */ /* 0x008fea000383ffff */
[----:B------:R-:W-:Y:S05]  /*84c0*/  BRA `(.L_x_1503) ;  /* 0xffffff94002c7947 */ /* 0x000fea000383ffff */
.L_x_1508:
[----:B----4-:R-:W-:-:S04]  /*84d0*/  IMAD.U32 R12, RZ, RZ, UR37 ;  /* 0x00000025ff0c7e24 */ /* 0x010fc8000f8e00ff */
[----:B------:R4:W1:Y:S03]  /*84e0*/  SYNCS.PHASECHK.TRANS64.TRYWAIT P1, [R12+URZ+0x36430], R11 ;  /* 0x0364300b0c0075a7 */ /* 0x000866000802017f */
[----:B-1----:R-:W-:Y:S05]  /*84f0*/  @!P1 NANOSLEEP.SYNCS 0x989680 ;  /* 0x009896800000995d */ /* 0x002fea0003900000 */
[----:B------:R-:W1:Y:S02]  /*8500*/  @!P1 SYNCS.PHASECHK.TRANS64 P1, [R12+URZ+0x36430], R11 ;  /* 0x0364300b0c0095a7 */ /* 0x000e64000802007f */
[----:B-1----:R-:W-:Y:S05]  /*8510*/  @!P1 BRA `(.L_x_1508) ;  /* 0xfffffffc00ec9947 */ /* 0x002fea000383ffff */
[----:B------:R-:W-:Y:S05]  /*8520*/  BRA `(.L_x_1507) ;  /* 0xffffff9800cc7947 */ /* 0x000fea000383ffff */
.L_x_1562:
[----:B-1----:R1:W2:Y:S02]  /*8530*/  SYNCS.PHASECHK.TRANS64.TRYWAIT P1, [R0+URZ+0x36420], R6 ;  /* 0x03642006000075a7 */ /* 0x0022a4000802017f */
[----:B--2---:R-:W-:Y:S05]  /*8540*/  @!P1 NANOSLEEP.SYNCS 0x989680 ;  /* 0x009896800000995d */ /* 0x004fea0003900000 */
[----:B------:R-:W2:Y:S02]  /*8550*/  @!P1 SYNCS.PHASECHK.TRANS64 P1, [R0+URZ+0x36420], R6 ;  /* 0x03642006000095a7 */ /* 0x000ea4000802007f */
[----:B--2---:R-:W-:Y:S05]  /*8560*/  @!P1 BRA `(.L_x_1562) ;  /* 0xfffffffc00f09947 */ /* 0x004fea000383ffff */
[----:B------:R-:W-:Y:S05]  /*8570*/  BRA `(.L_x_1589) ;  /* 0xffffffdc007c7947 */ /* 0x000fea000383ffff */
.L_x_1566:
[----:B-1----:R1:W2:Y:S02]  /*8580*/  SYNCS.PHASECHK.TRANS64.TRYWAIT P1, [R0+URZ+0x36438], R6 ;  /* 0x03643806000075a7 */ /* 0x0022a4000802017f */
[----:B--2---:R-:W-:Y:S05]  /*8590*/  @!P1 NANOSLEEP.SYNCS 0x989680 ;  /* 0x009896800000995d */ /* 0x004fea0003900000 */
[----:B------:R-:W2:Y:S02]  /*85a0*/  @!P1 SYNCS.PHASECHK.TRANS64 P1, [R0+URZ+0x36438], R6 ;  /* 0x03643806000095a7 */ /* 0x000ea4000802007f */
[----:B--2---:R-:W-:Y:S05]  /*85b0*/  @!P1 BRA `(.L_x_1566) ;  /* 0xfffffffc00f09947 */ /* 0x004fea000383ffff */
[----:B------:R-:W-:Y:S05]  /*85c0*/  BRA `(.L_x_1590) ;  /* 0xffffffe400687947 */ /* 0x000fea000383ffff */
.L_x_1568:
[----:B--2---:R2:W3:Y:S02]  /*85d0*/  SYNCS.PHASECHK.TRANS64.TRYWAIT P1, [R0+URZ+0x36428], R3 ;  /* 0x03642803000075a7 */ /* 0x0044e4000802017f */
[----:B---3--:R-:W-:Y:S05]  /*85e0*/  @!P1 NANOSLEEP.SYNCS 0x989680 ;  /* 0x009896800000995d */ /* 0x008fea0003900000 */
[----:B------:R-:W3:Y:S02]  /*85f0*/  @!P1 SYNCS.PHASECHK.TRANS64 P1, [R0+URZ+0x36428], R3 ;  /* 0x03642803000095a7 */ /* 0x000ee4000802007f */
[----:B---3--:R-:W-:Y:S05]  /*8600*/  @!P1 BRA `(.L_x_1568) ;  /* 0xfffffffc00f09947 */ /* 0x008fea000383ffff */
[----:B------:R-:W-:Y:S05]  /*8610*/  BRA `(.L_x_1591) ;  /* 0xffffffe8002c7947 */ /* 0x000fea000383ffff */
.L_x_1570:
[----:B--2---:R2:W3:Y:S02]  /*8620*/  SYNCS.PHASECHK.TRANS64.TRYWAIT P1, [R0+URZ+0x36438], R29 ;  /* 0x0364381d000075a7 */ /* 0x0044e4000802017f */
[----:B---3--:R-:W-:Y:S05]  /*8630*/  @!P1 NANOSLEEP.SYNCS 0x989680 ;  /* 0x009896800000995d */ /* 0x008fea0003900000 */
[----:B------:R-:W3:Y:S02]  /*8640*/  @!P1 SYNCS.PHASECHK.TRANS64 P1, [R0+URZ+0x36438], R29 ;  /* 0x0364381d000095a7 */ /* 0x000ee4000802007f */
[----:B---3--:R-:W-:Y:S05]  /*8650*/  @!P1 BRA `(.L_x_1570) ;  /* 0xfffffffc00f09947 */ /* 0x008fea000383ffff */
[----:B------:R-:W-:Y:S05]  /*8660*/  BRA `(.L_x_1592) ;  /* 0xffffffe800e07947 */ /* 0x000fea000383ffff */
.L_x_1572:
[----:B------:R-:W-:-:S07]  /*8670*/  SHF.L.U32 R5, R7, 0x1f, RZ ;  /* 0x0000001f07057819 */ /* 0x000fce00000006ff */
.L_x_1593:
[----:B----4-:R4:W1:Y:S02]  /*8680*/  SYNCS.PHASECHK.TRANS64.TRYWAIT P1, [R0+URZ+0x36420], R5 ;  /* 0x03642005000075a7 */ /* 0x010864000802017f */
[----:B-1----:R-:W-:Y:S05]  /*8690*/  @!P1 NANOSLEEP.SYNCS 0x989680 ;  /* 0x009896800000995d */ /* 0x002fea0003900000 */
[----:B------:R-:W1:Y:S02]  /*86a0*/  @!P1 SYNCS.PHASECHK.TRANS64 P1, [R0+URZ+0x36420], R5 ;  /* 0x03642005000095a7 */ /* 0x000e64000802007f */
[----:B-1----:R-:W-:Y:S05]  /*86b0*/  @!P1 BRA `(.L_x_1593) ;  /* 0xfffffffc00f09947 */ /* 0x002fea000383ffff */
[----:B------:R-:W-:Y:S05]  /*86c0*/  BRA `(.L_x_1594) ;  /* 0xffffffec00747947 */ /* 0x000fea000383ffff */
.L_x_1575:
[----:B----4-:R4:W1:Y:S02]  /*86d0*/  SYNCS.PHASECHK.TRANS64.TRYWAIT P1, [R0+URZ+0x36438], R6 ;  /* 0x03643806000075a7 */ /* 0x010864000802017f */
[----:B-1----:R-:W-:Y:S05]  /*86e0*/  @!P1 NANOSLEEP.SYNCS 0x989680 ;  /* 0x009896800000995d */ /* 0x002fea0003900000 */
[----:B------:R-:W1:Y:S02]  /*86f0*/  @!P1 SYNCS.PHASECHK.TRANS64 P1, [R0+URZ+0x36438], R6 ;  /* 0x03643806000095a7 */ /* 0x000e64000802007f */
[----:B-1----:R-:W-:Y:S05]  /*8700*/  @!P1 BRA `(.L_x_1575) ;  /* 0xfffffffc00f09947 */ /* 0x002fea000383ffff */
[----:B------:R-:W-:Y:S05]  /*8710*/  BRA `(.L_x_1595) ;  /* 0xfffffff000407947 */ /* 0x000fea000383ffff */
.L_x_1577:
[----:B-1----:R1:W4:Y:S02]  /*8720*/  SYNCS.PHASECHK.TRANS64.TRYWAIT P1, [R0+URZ+0x36428], R5 ;  /* 0x03642805000075a7 */ /* 0x002324000802017f */
[----:B----4-:R-:W-:Y:S05]  /*8730*/  @!P1 NANOSLEEP.SYNCS 0x989680 ;  /* 0x009896800000995d */ /* 0x010fea0003900000 */
[----:B------:R-:W4:Y:S02]  /*8740*/  @!P1 SYNCS.PHASECHK.TRANS64 P1, [R0+URZ+0x36428], R5 ;  /* 0x03642805000095a7 */ /* 0x000f24000802007f */
[----:B----4-:R-:W-:Y:S05]  /*8750*/  @!P1 BRA `(.L_x_1577) ;  /* 0xfffffffc00f09947 */ /* 0x010fea000383ffff */
[----:B------:R-:W-:Y:S05]  /*8760*/  BRA `(.L_x_1596) ;  /* 0xfffffff000e87947 */ /* 0x000fea000383ffff */
.L_x_1579:
[----:B----4-:R4:W1:Y:S02]  /*8770*/  SYNCS.PHASECHK.TRANS64.TRYWAIT P1, [R0+URZ+0x36438], R3 ;  /* 0x03643803000075a7 */ /* 0x010864000802017f */
[----:B-1----:R-:W-:Y:S05]  /*8780*/  @!P1 NANOSLEEP.SYNCS 0x989680 ;  /* 0x009896800000995d */ /* 0x002fea0003900000 */
[----:B------:R-:W1:Y:S02]  /*8790*/  @!P1 SYNCS.PHASECHK.TRANS64 P1, [R0+URZ+0x36438], R3 ;  /* 0x03643803000095a7 */ /* 0x000e64000802007f */
[----:B-1----:R-:W-:Y:S05]  /*87a0*/  @!P1 BRA `(.L_x_1579) ;  /* 0xfffffffc00f09947 */ /* 0x002fea000383ffff */
[----:B------:R-:W-:Y:S05]  /*87b0*/  BRA `(.L_x_1597) ;  /* 0xfffffff400a47947 */ /* 0x000fea000383ffff */
.L_x_1581:
[----:B------:R-:W-:Y:S01]  /*87c0*/  BSSY B0, `(.L_x_1598) ;  /* 0x0000006000007945 */ /* 0x000fe20003800000 */
[----:B------:R-:W-:-:S07]  /*87d0*/  IMAD.MOV.U32 R15, RZ, RZ, -0x1 ;  /* 0xffffffffff0f7424 */ /* 0x000fce00078e00ff */
[----:B------:R-:W-:Y:S05]  /*87e0*/  WARPSYNC.COLLECTIVE R15, `(.L_x_1599) ;  /* 0x000000000f0c7348 */ /* 0x000fea0003c00000 */
[----:B------:R-:W-:Y:S02]  /*87f0*/  ELECT P6, UR62, PT ;  /* 0x00000000003e782f */ /* 0x000fe400038c0000 */
[----:B------:R-:W-:Y:S01]  /*8800*/  MOV R14, UR62 ;  /* 0x0000003e000e7c02 */ /* 0x000fe20008000f00 */
[----:B------:R-:W-:Y:S10]  /*8810*/  ENDCOLLECTIVE ;  /* 0x000000000000791b */ /* 0x000ff40003800000 */
.L_x_1599:
[----:B------:R-:W-:Y:S05]  /*8820*/  BSYNC B0 ;  /* 0x0000000000007941 */ /* 0x000fea0003800000 */
.L_x_1598:
[----:B------:R-:W-:Y:S05]  /*8830*/  BRA `(.L_x_1600) ;  /* 0xfffffff8005c7947 */ /* 0x000fea000383ffff */
.L_x_1583:
[----:B-1----:R1:W2:Y:S02]  /*8840*/  SYNCS.PHASECHK.TRANS64.TRYWAIT P0, [R9+URZ], R2 ;  /* 0x00000002090075a7 */ /* 0x0022a4000800017f */
[----:B--2---:R-:W-:Y:S05]  /*8850*/  @!P0 NANOSLEEP.SYNCS 0x989680 ;  /* 0x009896800000895d */ /* 0x004fea0003900000 */
[----:B------:R-:W2:Y:S02]  /*8860*/  @!P0 SYNCS.PHASECHK.TRANS64 P0, [R9+URZ], R2 ;  /* 0x00000002090085a7 */ /* 0x000ea4000800007f */
[----:B--2---:R-:W-:Y:S05]  /*8870*/  @!P0 BRA `(.L_x_1583) ;  /* 0xfffffffc00f08947 */ /* 0x004fea000383ffff */
[----:B------:R-:W-:Y:S05]  /*8880*/  BRA `(.L_x_1601) ;  /* 0xfffffff8009c7947 */ /* 0x000fea000383ffff */
.L_x_1584:
[----:B--2---:R2:W3:Y:S02]  /*8890*/  SYNCS.PHASECHK.TRANS64.TRYWAIT P0, [R3+URZ], R0 ;  /* 0x00000000030075a7 */ /* 0x0044e4000800017f */
[----:B---3--:R-:W-:Y:S05]  /*88a0*/  @!P0 NANOSLEEP.SYNCS 0x989680 ;  /* 0x009896800000895d */ /* 0x008fea0003900000 */
[----:B------:R-:W3:Y:S02]  /*88b0*/  @!P0 SYNCS.PHASECHK.TRANS64 P0, [R3+URZ], R0 ;  /* 0x00000000030085a7 */ /* 0x000ee4000800007f */
[----:B---3--:R-:W-:Y:S05]  /*88c0*/  @!P0 BRA `(.L_x_1584) ;  /* 0xfffffffc00f08947 */ /* 0x008fea000383ffff */
[----:B------:R-:W-:Y:S05]  /*88d0*/  BRA `(.L_x_1602) ;  /* 0xfffffff800907947 */ /* 0x000fea000383ffff */
.L_x_1603:
        /* <DEDUP_REMOVED lines=10> */
.L_x_7659:


//--------------------- .text._ZN7cutlass13device_kernelIN5flash11enable_sm90INS1_16FlashAttnBwdSm90INS1_25CollectiveMainloopBwdSm90ILi2ELi1ELi1EN4cute5tupleIJNS5_1CILi1EEES8_S8_EEENS6_IJNS7_ILi64EEENS7_ILi96EEENS7_ILi192EEEEEENS_6half_tEfNS_4arch4Sm90ELb0ELb1ELb1ELb0ELb1ELb0ELb1ELb0ELi3ELi1ELi1ELi1ELb0EEENS1_24CollectiveEpilogueBwdGQAISD_fSG_Li384ELb0ELb1EEENS1_19SingleTileSchedulerILb0ELb0ELb0ELi96EEEEEEEEEvNT_6ParamsE --------------------------
	.section	.text._ZN7cutlass13device_kernelIN5flash11enable_sm90INS1_16FlashAttnBwdSm90INS1_25CollectiveMainloopBwdSm90ILi2ELi1ELi1EN4cute5tupleIJNS5_1CILi1EEES8_S8_EEENS6_IJNS7_ILi64EEENS7_ILi96EEENS7_ILi192EEEEEENS_6half_tEfNS_4arch4Sm90ELb0ELb1ELb1ELb0ELb1ELb0ELb1ELb0ELi3ELi1ELi1ELi1ELb0EEENS1_24CollectiveEpilogueBwdGQAISD_fSG_Li384ELb0ELb1EEENS1_19SingleTileSchedulerILb0ELb0ELb0ELi96EEEEEEEEEvNT_6ParamsE,"ax",@progbits
	.align	128
.text._ZN7cutlass13device_kernelIN5flash11enable_sm90INS1_16FlashAttnBwdSm90INS1_25CollectiveMainloopBwdSm90ILi2ELi1ELi1EN4cute5tupleIJNS5_1CILi1EEES8_S8_EEENS6_IJNS7_ILi64EEENS7_ILi96EEENS7_ILi192EEEEEENS_6half_tEfNS_4arch4Sm90ELb0ELb1ELb1ELb0ELb1ELb0ELb1ELb0ELi3ELi1ELi1ELi1ELb0EEENS1_24CollectiveEpilogueBwdGQAISD_fSG_Li384ELb0ELb1EEENS1_19SingleTileSchedulerILb0ELb0ELb0ELi96EEEEEEEEEvNT_6ParamsE:
        .type           _ZN7cutlass13device_kernelIN5flash11enable_sm90INS1_16FlashAttnBwdSm90INS1_25CollectiveMainloopBwdSm90ILi2ELi1ELi1EN4cute5tupleIJNS5_1CILi1EEES8_S8_EEENS6_IJNS7_ILi64EEENS7_ILi96EEENS7_ILi192EEEEEENS_6half_tEfNS_4arch4Sm90ELb0ELb1ELb1ELb0ELb1ELb0ELb1ELb0ELi3ELi1ELi1ELi1ELb0EEENS1_24CollectiveEpilogueBwdGQAISD_fSG_Li384ELb0ELb1EEENS1_19SingleTileSchedulerILb0ELb0ELb0ELi96EEEEEEEEEvNT_6ParamsE,@function
        .size           _ZN7cutlass13device_kernelIN5flash11enable_sm90INS1_16FlashAttnBwdSm90INS1_25CollectiveMainloopBwdSm90ILi2ELi1ELi1EN4cute5tupleIJNS5_1CILi1EEES8_S8_EEENS6_IJNS7_ILi64EEENS7_ILi96EEENS7_ILi192EEEEEENS_6half_tEfNS_4arch4Sm90ELb0ELb1ELb1ELb0ELb1ELb0ELb1ELb0ELi3ELi1ELi1ELi1ELb0EEENS1_24CollectiveEpilogueBwdGQAISD_fSG_Li384ELb0ELb1EEENS1_19SingleTileSchedulerILb0ELb0ELb0ELi96EEEEEEEEEvNT_6ParamsE,(.L_x_7660 - _ZN7cutlass13device_kernelIN5flash11enable_sm90INS1_16FlashAttnBwdSm90INS1_25CollectiveMainloopBwdSm90ILi2ELi1ELi1EN4cute5tupleIJNS5_1CILi1EEES8_S8_EEENS6_IJNS7_ILi64EEENS7_ILi96EEENS7_ILi192EEEEEENS_6half_tEfNS_4arch4Sm90ELb0ELb1ELb1ELb0ELb1ELb0ELb1ELb0ELi3ELi1ELi1ELi1ELb0EEENS1_24CollectiveEpilogueBwdGQAISD_fSG_Li384ELb0ELb1EEENS1_19SingleTileSchedulerILb0ELb0ELb0ELi96EEEEEEEEEvNT_6ParamsE)
        .other          _ZN7cutlass13device_kernelIN5flash11enable_sm90INS1_16FlashAttnBwdSm90INS1_25CollectiveMainloopBwdSm90ILi2ELi1ELi1EN4cute5tupleIJNS5_1CILi1EEES8_S8_EEENS6_IJNS7_ILi64EEENS7_ILi96EEENS7_ILi192EEEEEENS_6half_tEfNS_4arch4Sm90ELb0ELb1ELb1ELb0ELb1ELb0ELb1ELb0ELi3ELi1ELi1ELi1ELb0EEENS1_24CollectiveEpilogueBwdGQAISD_fSG_Li384ELb0ELb1EEENS1_19SingleTileSchedulerILb0ELb0ELb0ELi96EEEEEEEEEvNT_6ParamsE,@"STO_CUDA_ENTRY STV_DEFAULT"
_ZN7cutlass13device_kernelIN5flash11enable_sm90INS1_16FlashAttnBwdSm90INS1_25CollectiveMainloopBwdSm90ILi2ELi1ELi1EN4cute5tupleIJNS5_1CILi1EEES8_S8_EEENS6_IJNS7_ILi64EEENS7_ILi96EEENS7_ILi192EEEEEENS_6half_tEfNS_4arch4Sm90ELb0ELb1ELb1ELb0ELb1ELb0ELb1ELb0ELi3ELi1ELi1ELi1ELb0EEENS1_24CollectiveEpilogueBwdGQAISD_fSG_Li384ELb0ELb1EEENS1_19SingleTileSchedulerILb0ELb0ELb0ELi96EEEEEEEEEvNT_6ParamsE:
        /* <DEDUP_REMOVED lines=24> */
.L_x_1605:
[----:B------:R-:W-:Y:S05]  /*0180*/  BSYNC B0 ;  /* 0x0000000000007941 */ /* 0x000fea0003800000 */
.L_x_1604:
        /* <DEDUP_REMOVED lines=37> */
.L_x_1606:
        /* <DEDUP_REMOVED lines=20> */
.L_x_1607:
[----:B------:R-:W-:Y:S01]  /*0520*/  PLOP3.LUT P0, PT, PT, PT, UP0, 0x80, 0x0 ;  /* 0x000000000000781c */ /* 0x000fe20003f0f008 */
[----:B------:R-:W-:Y:S01]  /*0530*/  NOP ;  /* 0x0000000000007918 */ /* 0x000fe20000000000 */
[----:B------:R-:W-:Y:S01]  /*0540*/  ULDC.64 UR46, c[0x0][0x208] ;  /* 0x00008200002e7ab9 */ /* 0x000fe20000000a00 */
[----:B------:R-:W-:Y:S01]  /*0550*/  BSSY B6, `(.L_x_1608) ;  /* 0x0000922000067945 */ /* 0x000fe20003800000 */
[----:B-12-4-:R-:W-:Y:S09]  /*0560*/  BAR.SYNC.DEFER_BLOCKING 0x0 ;  /* 0x0000000000007b1d */ /* 0x016ff20000010000 */
[----:B------:R-:W-:Y:S05]  /*0570*/  @!P0 BRA `(.L_x_1609) ;  /* 0x0000004c00248947 */ /* 0x000fea0003800000 */
.L_x_1610:
        /* <DEDUP_REMOVED lines=13> */
[----:B-1----:R-:W-:Y:S05]  /*0650*/  @!P0 BRA `(.L_x_1611) ;  /* 0x0000009000448947 */ /* 0x002fea0003800000 */
        /* <DEDUP_REMOVED lines=71> */
.L_x_1612:
        /* <DEDUP_REMOVED lines=37> */
.L_x_1615:
        /* <DEDUP_REMOVED lines=15> */
.L_x_1614:
        /* <DEDUP_REMOVED lines=20> */
.L_x_1617:
        /* <DEDUP_REMOVED lines=15> */
.L_x_1616:
        /* <DEDUP_REMOVED lines=8> */
.L_x_1749:
        /* <DEDUP_REMOVED lines=19> */
.L_x_1619:
        /* <DEDUP_REMOVED lines=109> */
.L_x_1639:
[----:B------:R-:W-:-:S05]  /*18c0*/  IMAD.U32 R3, RZ, RZ, UR38 ;  /* 0x00000026ff037e24 */ /* 0x000fca000f8e00ff */
[----:B------:R-:W-:-:S04]  /*18d0*/  LOP3.LUT R3, R3, 0x1, RZ, 0xfc, !PT ;  /* 0x0000000103037812 */ /* 0x000fc800078efcff */
[----:B------:R-:W-:-:S13]  /*18e0*/  ISETP.NE.AND P0, PT, R3, 0x3, PT ;  /* 0x000000030300780c */ /* 0x000fda0003f05270 */
[----:B------:R-:W-:Y:S05]  /*18f0*/  @!P0 BRA `(.L_x_1621) ;  /* 0x0000000000048947 */ /* 0x000fea0003800000 */
[----:B------:R-:W-:Y:S01]  /*1900*/  BPT.TRAP 0x1 ;  /* 0x000000040000795c */ /* 0x000fe20000300000 */
.L_x_1621:
[----:B------:R-:W-:Y:S02]  /*1910*/  LEA R3, R2, UR37, 0x3 ;  /* 0x0000002502037c11 */ /* 0x000fe4000f8e18ff */
[----:B------:R-:W-:-:S04]  /*1920*/  SHF.L.U32 R10, R7, 0x1f, RZ ;  /* 0x0000001f070a7819 */ /* 0x000fc800000006ff */
[----:B------:R1:W2:Y:S01]  /*1930*/  SYNCS.PHASECHK.TRANS64.TRYWAIT P1, [R3+URZ+0x36410], R10 ;  /* 0x0364100a030075a7 */ /* 0x0002a2000802017f */
[----:B------:R-:W-:Y:S05]  /*1940*/  @!P0 BRA `(.L_x_1622) ;  /* 0x0000000000048947 */ /* 0x000fea0003800000 */
[----:B------:R-:W-:Y:S01]  /*1950*/  BPT.TRAP 0x1 ;  /* 0x000000040000795c */ /* 0x000fe20000300000 */
.L_x_1622:
[----:B--2---:R-:W-:Y:S05]  /*1960*/  @P1 BRA `(.L_x_1623) ;  /* 0x0000000000081947 */ /* 0x004fea0003800000 */
[----:B------:R-:W2:Y:S02]  /*1970*/  SYNCS.PHASECHK.TRANS64.TRYWAIT P1, [R3+URZ+0x36410], R10 ;  /* 0x0364100a030075a7 */ /* 0x000ea4000802017f */
[----:B--2---:R-:W-:Y:S05]  /*1980*/  @!P1 BRA `(.L_x_1624) ;  /* 0x0000007c00b49947 */ /* 0x004fea0003800000 */
.L_x_1623:
        /* <DEDUP_REMOVED lines=8> */
[----:B------:R-:W-:-:S02]  /*1a10*/  UMOV UR11, 0x40000040 ;  /* 0x40000040000b7882 */ /* 0x000fc40000000000 */
[----:B------:R-:W-:Y:S02]  /*1a20*/  ULOP3.LUT UR5, UR5, 0x3fff, URZ, 0xc0, !UPT ;  /* 0x00003fff05057892 */ /* 0x000fe4000f8ec03f */
[----:B------:R-:W-:Y:S02]  /*1a30*/  LEA R11, R10, UR37, 0x2 ;  /* 0x000000250a0b7c11 */ /* 0x000fe4000f8e10ff */
        /* <DEDUP_REMOVED lines=91> */
.L_x_1625:
[----:B-1----:R-:W-:-:S04]  /*1ff0*/  SHF.L.U32 R11, R4, 0x1f, RZ ;  /* 0x0000001f040b7819 */ /* 0x002fc800000006ff */
[----:B------:R1:W4:Y:S01]  /*2000*/  SYNCS.PHASECHK.TRANS64.TRYWAIT P1, [UR37+0x36430], R11 ;  /* 0x0364300bff0075a7 */ /* 0x0003220008020165 */
[----:B------:R-:W-:Y:S05]  /*2010*/  @!P0 BRA `(.L_x_1626) ;  /* 0x0000000000048947 */ /* 0x000fea0003800000 */
[----:B------:R-:W-:Y:S01]  /*2020*/  BPT.TRAP 0x1 ;  /* 0x000000040000795c */ /* 0x000fe20000300000 */
.L_x_1626:
[----:B----4-:R-:W-:Y:S05]  /*2030*/  @P1 BRA `(.L_x_1627) ;  /* 0x0000000000081947 */ /* 0x010fea0003800000 */
[----:B------:R-:W4:Y:S02]  /*2040*/  SYNCS.PHASECHK.TRANS64.TRYWAIT P1, [UR37+0x36430], R11 ;  /* 0x0364300bff0075a7 */ /* 0x000f240008020165 */
[----:B----4-:R-:W-:Y:S05]  /*2050*/  @!P1 BRA `(.L_x_1628) ;  /* 0x0000007800149947 */ /* 0x010fea0003800000 */
.L_x_1627:
        /* <DEDUP_REMOVED lines=147> */
.L_x_1631:
[----:B------:R-:W-:-:S06]  /*2990*/  UISETP.NE.AND UP0, UPT, UR42, 0x1, UPT ;  /* 0x000000012a00788c */ /* 0x000fcc000bf05270 */
[----:B------:R-:W-:-:S05]  /*29a0*/  PLOP3.LUT P1, PT, PT, PT, UP0, 0x80, 0x0 ;  /* 0x000000000000781c */ /* 0x000fca0003f2f008 */
[----:B------:R-:W-:-:S08]  /*29b0*/  @UP0 ULDC UR5, c[0x0][0x754] ;  /* 0x0001d50000050ab9 */ /* 0x000fd00000000800 */
[----:B------:R-:W-:Y:S01]  /*29c0*/  @P1 IMAD.HI.U32 R143, R142, UR5, RZ ;  /* 0x000000058e8f1c27 */ /* 0x000fe2000f8e00ff */
[----:B------:R-:W-:-:S04]  /*29d0*/  @UP0 ULDC UR5, c[0x0][0x758] ;  /* 0x0001d60000050ab9 */ /* 0x000fc80000000800 */
[----:B------:R-:W-:-:S07]  /*29e0*/  @P1 SHF.R.U32.HI R142, RZ, UR5, R143 ;  /* 0x00000005ff8e1c19 */ /* 0x000fce000801168f */
.L_x_1632:
[----:B------:R-:W-:Y:S05]  /*29f0*/  BSYNC B0 ;  /* 0x0000000000007941 */ /* 0x000fea0003800000 */
.L_x_1630:
[----:B------:R-:W4:Y:S01]  /*2a00*/  LDL R143, [R1] ;  /* 0x00000000018f7983 */ /* 0x000f220000100800 */
[----:B------:R-:W-:Y:S01]  /*2a10*/  IADD3 R150, R140, UR4, R5 ;  /* 0x000000048c967c10 */ /* 0x000fe2000fffe005 */
[----:B----4-:R-:W-:-:S05]  /*2a20*/  IMAD R142, R142, UR42, R143 ;  /* 0x0000002a8e8e7c24 */ /* 0x010fca000f8e028f */
[----:B------:R-:W-:Y:S02]  /*2a30*/  VIADDMNMX R147, R142, UR42, R147, PT ;  /* 0x0000002a8e937c46 */ /* 0x000fe4000b800193 */
[----:B------:R-:W-:-:S07]  /*2a40*/  VIMNMX R150, R150, R142, !PT ;  /* 0x0000008e96967248 */ /* 0x000fce0007fe0100 */
.L_x_1629:
        /* <DEDUP_REMOVED lines=18> */
.L_x_1635:
[----:B------:R-:W-:-:S06]  /*2b70*/  UISETP.NE.AND UP0, UPT, UR42, 0x1, UPT ;  /* 0x000000012a00788c */ /* 0x000fcc000bf05270 */
[----:B------:R-:W-:-:S05]  /*2b80*/  PLOP3.LUT P1, PT, PT, PT, UP0, 0x80, 0x0 ;  /* 0x000000000000781c */ /* 0x000fca0003f2f008 */
[----:B------:R-:W-:-:S08]  /*2b90*/  @UP0 ULDC UR4, c[0x0][0x754] ;  /* 0x0001d50000040ab9 */ /* 0x000fd00000000800 */
[----:B------:R-:W-:Y:S01]  /*2ba0*/  @P1 IMAD.HI.U32 R142, R140, UR4, RZ ;  /* 0x000000048c8e1c27 */ /* 0x000fe2000f8e00ff */
[----:B------:R-:W-:-:S04]  /*2bb0*/  @UP0 ULDC UR4, c[0x0][0x758] ;  /* 0x0001d60000040ab9 */ /* 0x000fc80000000800 */
[----:B------:R-:W-:-:S07]  /*2bc0*/  @P1 SHF.R.U32.HI R140, RZ, UR4, R142 ;  /* 0x00000004ff8c1c19 */ /* 0x000fce000801168e */
.L_x_1636:
[----:B------:R-:W-:Y:S05]  /*2bd0*/  BSYNC B0 ;  /* 0x0000000000007941 */ /* 0x000fea0003800000 */
.L_x_1634:
[----:B------:R-:W4:Y:S02]  /*2be0*/  LDL R142, [R1] ;  /* 0x00000000018e7983 */ /* 0x000f240000100800 */
[----:B----4-:R-:W-:-:S05]  /*2bf0*/  IMAD R140, R140, UR42, R142 ;  /* 0x0000002a8c8c7c24 */ /* 0x010fca000f8e028e */
[----:B------:R-:W-:Y:S02]  /*2c00*/  VIMNMX R145, R145, R140, !PT ;  /* 0x0000008c91917248 */ /* 0x000fe40007fe0100 */
[----:B------:R-:W-:-:S07]  /*2c10*/  VIADDMNMX R139, R140, UR42, R139, PT ;  /* 0x0000002a8c8b7c46 */ /* 0x000fce000b80018b */
.L_x_1633:
        /* <DEDUP_REMOVED lines=10> */
[----:B------:R-:W-:-:S03]  /*2cc0*/  ULOP3.LUT UR9, UR5, 0x1000000, URZ, 0xfc, !UPT ;  /* 0x0100000005097892 */ /* 0x000fc6000f8efc3f */
[----:B------:R-:W-:-:S04]  /*2cd0*/  UMOV UR5, 0x40000040 ;  /* 0x4000004000057882 */ /* 0x000fc80000000000 */
[----:B------:R-:W-:Y:S01]  /*2ce0*/  ULEA UR12, UR10, UR37, 0xd ;  /* 0x000000250a0c7291 */ /* 0x000fe2000f8e683f */
[----:B------:R-:W-:-:S03]  /*2cf0*/  UMOV UR6, UR9 ;  /* 0x0000000900067c82 */ /* 0x000fc60008000000 */
[----:B------:R-:W-:-:S04]  /*2d00*/  UIADD3 UR4, UR12, 0x2a000, URZ ;  /* 0x0002a0000c047890 */ /* 0x000fc8000fffe03f */
[----:B------:R-:W-:-:S04]  /*2d10*/  USHF.R.U32.HI UR4, URZ, 0x4, UR4 ;  /* 0x000000043f047899 */ /* 0x000fc80008011604 */
        /* <DEDUP_REMOVED lines=171> */
[----:B------:R-:W-:Y:S01]  /*37d0*/  F2FP.F16.F32.PACK_AB R126, R129, R128 ;  /* 0x00000080817e723e */ /* 0x000fe200000000ff */
[----:B------:R-:W-:Y:S01]  /*37e0*/  ULOP3.LUT UR14, UR13, 0x10000, URZ, 0xfc, !UPT ;  /* 0x000100000d0e7892 */ /* 0x000fe2000f8efc3f */
        /* <DEDUP_REMOVED lines=40> */
[----:B------:R-:W-:Y:S01]  /*3a70*/  UMOV UR8, UR14 ;  /* 0x0000000e00087c82 */ /* 0x000fe20008000000 */
        /* <DEDUP_REMOVED lines=52> */
.L_x_1637:
        /* <DEDUP_REMOVED lines=59> */
.L_x_1638:
        /* <DEDUP_REMOVED lines=63> */
.L_x_1613:
[----:B------:R-:W-:Y:S05]  /*4560*/  @P0 BRA `(.L_x_1611) ;  /* 0x0000005000800947 */ /* 0x000fea0003800000 */
[----:B------:R-:W1:Y:S01]  /*4570*/  S2R R4, SR_TID.X ;  /* 0x0000000000047919 */ /* 0x000e620000002100 */
[----:B------:R-:W2:Y:S01]  /*4580*/  S2UR UR8, SR_CTAID.Y ;  /* 0x00000000000879c3 */ /* 0x000ea20000002600 */
[----:B------:R-:W-:Y:S01]  /*4590*/  ULDC UR9, c[0x0][0x850] ;  /* 0x0002140000097ab9 */ /* 0x000fe20000000800 */
[----:B------:R-:W-:Y:S01]  /*45a0*/  ULDC.64 UR12, c[0x0][0x818] ;  /* 0x00020600000c7ab9 */ /* 0x000fe20000000a00 */
[----:B------:R-:W-:Y:S01]  /*45b0*/  UISETP.NE.AND UP0, UPT, UR9, 0x1, UPT ;  /* 0x000000010900788c */ /* 0x000fe2000bf05270 */
[----:B------:R-:W-:Y:S01]  /*45c0*/  BSSY B0, `(.L_x_1640) ;  /* 0x0000058000007945 */ /* 0x000fe20003800000 */
[----:B------:R-:W-:Y:S01]  /*45d0*/  ULDC UR18, c[0x0][0x80c] ;  /* 0x0002030000127ab9 */ /* 0x000fe20000000800 */
[----:B------:R-:W-:Y:S01]  /*45e0*/  UMOV UR20, 0x400 ;  /* 0x0000040000147882 */ /* 0x000fe20000000000 */
[----:B------:R-:W-:Y:S01]  /*45f0*/  ULDC.64 UR16, c[0x0][0x840] ;  /* 0x0002100000107ab9 */ /* 0x000fe20000000a00 */
[----:B------:R-:W3:Y:S01]  /*4600*/  S2UR UR15, SR_CTAID.X ;  /* 0x00000000000f79c3 */ /* 0x000ee20000002500 */
[----:B------:R-:W-:-:S05]  /*4610*/  ULDC.64 UR24, c[0x0][0x848] ;  /* 0x0002120000187ab9 */ /* 0x000fca0000000a00 */
[----:B------:R-:W-:Y:S01]  /*4620*/  @UP0 ULDC UR4, c[0x0][0x854] ;  /* 0x0002150000040ab9 */ /* 0x000fe20000000800 */
[----:B------:R-:W-:Y:S01]  /*4630*/  @UP0 ULDC UR7, c[0x0][0x858] ;  /* 0x0002160000070ab9 */ /* 0x000fe20000000800 */
[----:B------:R-:W4:Y:S01]  /*4640*/  S2UR UR14, SR_CTAID.Z ;  /* 0x00000000000e79c3 */ /* 0x000f220000002700 */
[----:B--2---:R-:W-:-:S07]  /*4650*/  UIMAD.WIDE.U32 UR4, UR8, UR4, URZ ;  /* 0x00000004080472a5 */ /* 0x004fce000f8e003f */
[----:B------:R-:W2:Y:S01]  /*4660*/  S2UR UR21, SR_CgaCtaId ;  /* 0x00000000001579c3 */ /* 0x000ea20000008800 */
[----:B------:R-:W-:Y:S01]  /*4670*/  UMOV UR11, UR8 ;  /* 0x00000008000b7c82 */ /* 0x000fe20008000000 */
[----:B------:R-:W-:Y:S01]  /*4680*/  @UP0 USHF.R.U32.HI UR11, URZ, UR7, UR5 ;  /* 0x000000073f0b0299 */ /* 0x000fe20008011605 */
[----:B-1----:R-:W-:-:S03]  /*4690*/  VIADD R3, R4, 0xffffff80 ;  /* 0xffffff8004037836 */ /* 0x002fc60000000000 */
[----:B------:R-:W-:Y:S02]  /*46a0*/  USHF.R.S32.HI UR19, URZ, 0x1f, UR11 ;  /* 0x0000001f3f137899 */ /* 0x000fe4000801140b */
[----:B------:R-:W-:Y:S01]  /*46b0*/  BAR.SYNC.DEFER_BLOCKING 0x1, 0x180 ;  /* 0x0046000000007b1d */ /* 0x000fe20000010000 */
[----:B---3--:R-:W-:Y:S01]  /*46c0*/  UIMAD UR6, UR15, 0x4800, URZ ;  /* 0x000048000f0678a4 */ /* 0x008fe2000f8e023f */
[----:B------:R-:W-:Y:S01]  /*46d0*/  ISETP.NE.AND P1, PT, R4, 0x80, PT ;  /* 0x000000800400780c */ /* 0x000fe20003f25270 */
[----:B------:R-:W-:Y:S01]  /*46e0*/  UIMAD UR10, UR19, UR12, URZ ;  /* 0x0000000c130a72a4 */ /* 0x000fe2000f8e023f */
[----:B------:R-:W-:Y:S01]  /*46f0*/  SHF.R.S32.HI R0, RZ, 0x1f, R3 ;  /* 0x0000001fff007819 */ /* 0x000fe20000011403 */
[----:B------:R-:W-:Y:S01]  /*4700*/  USHF.R.S32.HI UR7, URZ, 0x1f, UR6 ;  /* 0x0000001f3f077899 */ /* 0x000fe20008011406 */
[----:B------:R-:W-:Y:S01]  /*4710*/  ISETP.NE.AND P0, PT, R3, RZ, PT ;  /* 0x000000ff0300720c */ /* 0x000fe20003f05270 */
[----:B------:R-:W-:Y:S01]  /*4720*/  UIMAD UR22, UR11, UR13, UR10 ;  /* 0x0000000d0b1672a4 */ /* 0x000fe2000f8e020a */
[----:B------:R-:W-:Y:S01]  /*4730*/  LEA.HI R2, R0, R3, RZ, 0x7 ;  /* 0x0000000300027211 */ /* 0x000fe200078f38ff */
[----:B------:R-:W-:Y:S01]  /*4740*/  UIMAD.WIDE.U32 UR4, UR11, UR12, UR6 ;  /* 0x0000000c0b0472a5 */ /* 0x000fe2000f8e0006 */
[----:B------:R-:W-:-:S02]  /*4750*/  ULDC UR10, c[0x0][0x870] ;  /* 0x00021c00000a7ab9 */ /* 0x000fc40000000800 */
[----:B------:R-:W-:Y:S01]  /*4760*/  LOP3.LUT R0, R2, 0x3fffff80, RZ, 0xc0, !PT ;  /* 0x3fffff8002007812 */ /* 0x000fe200078ec0ff */
[----:B------:R-:W-:Y:S01]  /*4770*/  UIMAD UR10, UR15, UR10, URZ ;  /* 0x0000000a0f0a72a4 */ /* 0x000fe2000f8e023f */
[----:B------:R-:W-:Y:S01]  /*4780*/  SHF.R.S32.HI R5, RZ, 0x7, R2 ;  /* 0x00000007ff057819 */ /* 0x000fe20000011402 */
[----:B----4-:R-:W-:Y:S02]  /*4790*/  UIMAD UR15, UR14, UR18, URZ ;  /* 0x000000120e0f72a4 */ /* 0x010fe4000f8e023f */
[----:B------:R-:W-:Y:S01]  /*47a0*/  IMAD.IADD R0, R3, 0x1, -R0 ;  /* 0x0000000103007824 */ /* 0x000fe200078e0a00 */
[----:B------:R-:W-:Y:S02]  /*47b0*/  UIMAD UR18, UR10, UR18, URZ ;  /* 0x000000120a1272a4 */ /* 0x000fe4000f8e023f */
[----:B--2---:R-:W-:Y:S01]  /*47c0*/  ULEA UR10, UR21, UR20, 0x18 ;  /* 0x00000014150a7291 */ /* 0x004fe2000f8ec03f */
[----:B------:R-:W-:Y:S01]  /*47d0*/  IMAD R0, R5, 0x600, R0 ;  /* 0x0000060005007824 */ /* 0x000fe200078e0200 */
[----:B------:R-:W-:-:S02]  /*47e0*/  USHF.R.S32.HI UR21, URZ, 0x1f, UR18 ;  /* 0x0000001f3f157899 */ /* 0x000fc40008011412 */
[----:B------:R-:W-:Y:S01]  /*47f0*/  USHF.R.S32.HI UR20, URZ, 0x1f, UR15 ;  /* 0x0000001f3f147899 */ /* 0x000fe2000801140f */
[----:B------:R-:W-:Y:S01]  /*4800*/  IMAD.SHL.U32 R0, R0, 0x4, RZ ;  /* 0x0000000400007824 */ /* 0x000fe200078e00ff */
[----:B------:R-:W-:Y:S02]  /*4810*/  UIADD3 UR18, UP0, UP1, UR18, UR15, UR11 ;  /* 0x0000000f12127290 */ /* 0x000fe4000f91e00b */
[----:B------:R-:W-:Y:S02]  /*4820*/  UIMAD.WIDE.U32 UR6, UR11, UR16, UR6 ;  /* 0x000000100b0672a5 */ /* 0x000fe4000f8e0006 */
[----:B------:R-:W-:Y:S01]  /*4830*/  UIMAD UR23, UR19, UR16, URZ ;  /* 0x00000010131772a4 */ /* 0x000fe2000f8e023f */
[----:B------:R-:W-:Y:S01]  /*4840*/  LEA R0, R0, UR10, 0x2 ;  /* 0x0000000a00007c11 */ /* 0x000fe2000f8e10ff */
[----:B------:R-:W-:Y:S02]  /*4850*/  UIADD3.X UR16, UR21, UR20, UR19, UP0, UP1 ;  /* 0x0000001415107290 */ /* 0x000fe400087e2413 */
[----:B------:R-:W-:Y:S01]  /*4860*/  USHF.L.U32 UR15, UR18, 0x2, URZ ;  /* 0x00000002120f7899 */ /* 0x000fe2000800063f */
[----:B------:R-:W-:Y:S01]  /*4870*/  ULDC.64 UR12, c[0x0][0x868] ;  /* 0x00021a00000c7ab9 */ /* 0x000fe20000000a00 */
[----:B------:R-:W-:Y:S01]  /*4880*/  USHF.L.U64.HI UR16, UR18, 0x2, UR16 ;  /* 0x0000000212107899 */ /* 0x000fe20008010210 */
[----:B------:R1:W-:Y:S01]  /*4890*/  STS.128 [R0], R24 ;  /* 0x0000001800007388 */ /* 0x0003e20000000c00 */
[----:B------:R-:W-:-:S02]  /*48a0*/  UIADD3 UR18, UP0, UR15, UR12, URZ ;  /* 0x0000000c0f127290 */ /* 0x000fc4000ff1e03f */
[----:B------:R-:W-:Y:S01]  /*48b0*/  USHF.R.S32.HI UR12, URZ, 0x1f, UR14 ;  /* 0x0000001f3f0c7899 */ /* 0x000fe2000801140e */
[----:B------:R1:W-:Y:S01]  /*48c0*/  STS.128 [R0+0x800], R28 ;  /* 0x0008001c00007388 */ /* 0x0003e20000000c00 */
[----:B------:R-:W-:Y:S01]  /*48d0*/  UIMAD UR17, UR11, UR17, UR23 ;  /* 0x000000110b1172a4 */ /* 0x000fe2000f8e0217 */
[----:B------:R-:W-:Y:S02]  /*48e0*/  ULDC.64 UR20, c[0x0][0x820] ;  /* 0x0002080000147ab9 */ /* 0x000fe40000000a00 */
[----:B------:R1:W-:Y:S01]  /*48f0*/  STS.128 [R0+0x1000], R32 ;  /* 0x0010002000007388 */ /* 0x0003e20000000c00 */
[----:B------:R-:W-:Y:S01]  /*4900*/  UIADD3.X UR19, UR16, UR13, URZ, UP0, !UPT ;  /* 0x0000000d10137290 */ /* 0x000fe200087fe43f */
[----:B------:R-:W-:Y:S01]  /*4910*/  IMAD.U32 R2, RZ, RZ, UR18 ;  /* 0x00000012ff027e24 */ /* 0x000fe2000f8e00ff */
[----:B------:R-:W-:Y:S01]  /*4920*/  UIMAD UR13, UR12, UR20, URZ ;  /* 0x000000140c0d72a4 */ /* 0x000fe2000f8e023f */
[----:B------:R1:W-:Y:S01]  /*4930*/  STS.128 [R0+0x1800], R36 ;  /* 0x0018002400007388 */ /* 0x0003e20000000c00 */
[----:B------:R-:W-:-:S02]  /*4940*/  UIADD3 UR5, UR5, UR22, URZ ;  /* 0x0000001605057290 */ /* 0x000fc4000fffe03f */
[----:B------:R-:W-:Y:S01]  /*4950*/  UIMAD UR12, UR12, UR24, URZ ;  /* 0x000000180c0c72a4 */ /* 0x000fe2000f8e023f */
[----:B------:R1:W-:Y:S01]  /*4960*/  STS.128 [R0+0x2000], R40 ;  /* 0x0020002800007388 */ /* 0x0003e20000000c00 */
[----:B------:R-:W-:Y:S01]  /*4970*/  UIADD3 UR7, UR7, UR17, URZ ;  /* 0x0000001107077290 */ /* 0x000fe2000fffe03f */
[----:B------:R-:W-:Y:S01]  /*4980*/  IMAD.U32 R3, RZ, RZ, UR19 ;  /* 0x00000013ff037e24 */ /* 0x000fe2000f8e00ff */
[----:B------:R-:W-:Y:S01]  /*4990*/  UIMAD UR13, UR14, UR21, UR13 ;  /* 0x000000150e0d72a4 */ /* 0x000fe2000f8e020d */
[----:B------:R1:W-:Y:S01]  /*49a0*/  STS.128 [R0+0x2800], R44 ;  /* 0x0028002c00007388 */ /* 0x0003e20000000c00 */
[----:B------:R-:W-:Y:S02]  /*49b0*/  UIMAD.WIDE.U32 UR4, UR14, UR20, UR4 ;  /* 0x000000140e0472a5 */ /* 0x000fe4000f8e0004 */
[----:B------:R-:W-:Y:S01]  /*49c0*/  UIMAD UR12, UR14, UR25, UR12 ;  /* 0x000000190e0c72a4 */ /* 0x000fe2000f8e020c */
[----:B------:R1:W-:Y:S01]  /*49d0*/  STS.128 [R0+0x3000], R48 ;  /* 0x0030003000007388 */ /* 0x0003e20000000c00 */
[----:B------:R-:W-:Y:S01]  /*49e0*/  UIMAD.WIDE.U32 UR6, UR14, UR24, UR6 ;  /* 0x000000180e0672a5 */ /* 0x000fe2000f8e0006 */
[----:B------:R-:W-:-:S02]  /*49f0*/  ULDC.64 UR20, c[0x0][0x800] ;  /* 0x0002000000147ab9 */ /* 0x000fc40000000a00 */
[----:B------:R1:W-:Y:S01]  /*4a00*/  STS.128 [R0+0x3800], R52 ;  /* 0x0038003400007388 */ /* 0x0003e20000000c00 */
[----:B------:R-:W-:Y:S01]  /*4a10*/  ULDC.64 UR22, c[0x0][0x828] ;  /* 0x00020a0000167ab9 */ /* 0x000fe20000000a00 */
[----:B------:R-:W-:Y:S02]  /*4a20*/  UIADD3 UR14, -UR11, URZ, URZ ;  /* 0x0000003f0b0e7290 */ /* 0x000fe4000fffe13f */
[----:B------:R1:W-:Y:S01]  /*4a30*/  STS.128 [R0+0x4000], R56 ;  /* 0x0040003800007388 */ /* 0x0003e20000000c00 */
[----:B------:R-:W-:Y:S02]  /*4a40*/  UIADD3 UR11, UR5, UR13, URZ ;  /* 0x0000000d050b7290 */ /* 0x000fe4000fffe03f */
[----:B------:R-:W-:Y:S01]  /*4a50*/  ULEA UR20, UP0, UR4, UR20, 0x2 ;  /* 0x0000001404147291 */ /* 0x000fe2000f80103f */
[----:B------:R1:W-:Y:S01]  /*4a60*/  STS.128 [R0+0x4800], R60 ;  /* 0x0048003c00007388 */ /* 0x0003e20000000c00 */
[----:B------:R-:W-:Y:S02]  /*4a70*/  UIADD3 UR5, UR7, UR12, URZ ;  /* 0x0000000c07057290 */ /* 0x000fe4000fffe03f */
[----:B------:R-:W-:Y:S01]  /*4a80*/  ULEA UR22, UP1, UR6, UR22, 0x2 ;  /* 0x0000001606167291 */ /* 0x000fe2000f82103f */
[----:B------:R1:W-:Y:S01]  /*4a90*/  STS.128 [R0+0x5000], R64 ;  /* 0x0050004000007388 */ /* 0x0003e20000000c00 */
[----:B------:R-:W-:-:S02]  /*4aa0*/  ULEA.HI.X UR21, UR4, UR21, UR11, 0x2, UP0 ;  /* 0x0000001504157291 */ /* 0x000fc400080f140b */
[----:B------:R-:W-:Y:S01]  /*4ab0*/  ULEA.HI.X UR5, UR6, UR23, UR5, 0x2, UP1 ;  /* 0x0000001706057291 */ /* 0x000fe200088f1405 */
[----:B------:R1:W-:Y:S01]  /*4ac0*/  STS.128 [R0+0x5800], R68 ;  /* 0x0058004400007388 */ /* 0x0003e20000000c00 */
[----:B------:R-:W-:Y:S01]  /*4ad0*/  UIMAD UR14, UR9, UR14, UR8 ;  /* 0x0000000e090e72a4 */ /* 0x000fe2000f8e0208 */
[----:B------:R-:W-:Y:S11]  /*4ae0*/  @P0 BRA `(.L_x_1641) ;  /* 0x0000000000140947 */ /* 0x000ff60003800000 */
.L_x_1642:
[----:B------:R-:W2:Y:S04]  /*4af0*/  LDG.E.STRONG.GPU R4, desc[UR46][R2.64] ;  /* 0x0000002e02047981 */ /* 0x000ea8000c1ef900 */
[----:B--2---:R-:W-:Y:S01]  /*4b00*/  CCTL.IVALL ;  /* 0x00000000ff00798f */ /* 0x004fe20002000000 */
[----:B------:R-:W-:Y:S05]  /*4b10*/  YIELD ;  /* 0x0000000000007946 */ /* 0x000fea0003800000 */
[----:B------:R-:W-:-:S13]  /*4b20*/  ISETP.NE.AND P0, PT, R4, UR14, PT ;  /* 0x0000000e04007c0c */ /* 0x000fda000bf05270 */
[----:B------:R-:W-:Y:S05]  /*4b30*/  @P0 BRA `(.L_x_1642) ;  /* 0xfffffffc00ec0947 */ /* 0x000fea000383ffff */
.L_x_1641:
[----:B------:R-:W-:Y:S05]  /*4b40*/  BSYNC B0 ;  /* 0x0000000000007941 */ /* 0x000fea0003800000 */
.L_x_1640:
[----:B------:R-:W-:-:S03]  /*4b50*/  UMOV UR4, 0xffffffff ;  /* 0xffffffff00047882 */ /* 0x000fc60000000000 */
[----:B------:R-:W-:Y:S05]  /*4b60*/  BRA.DIV UR4, `(.L_x_1643) ;  /* 0x0000004e04687947 */ /* 0x000fea000b800000 */
[----:B------:R-:W-:Y:S01]  /*4b70*/  NOP ;  /* 0x0000000000007918 */ /* 0x000fe20000000000 */
.L_x_1752:
        /* <DEDUP_REMOVED lines=10> */
[----:B------:R-:W-:Y:S01]  /*4c20*/  PLOP3.LUT P0, PT, PT, PT, PT, 0x80, 0x0 ;  /* 0x000000000000781c */ /* 0x000fe20003f0f070 */
[----:B------:R-:W-:Y:S01]  /*4c30*/  UMOV UR6, 0x1200 ;  /* 0x0000120000067882 */ /* 0x000fe20000000000 */
[----:B------:R-:W-:Y:S01]  /*4c40*/  UMOV UR8, 0x0 ;  /* 0x0000000000087882 */ /* 0x000fe20000000000 */
[----:B------:R-:W-:Y:S01]  /*4c50*/  UMOV UR9, 0x14f00000 ;  /* 0x14f0000000097882 */ /* 0x000fe20000000000 */
[----:B------:R-:W-:-:S09]  /*4c60*/  UMOV UR4, UR22 ;  /* 0x0000001600047c82 */ /* 0x000fd20008000000 */
.L_x_1646:
[----:B------:R-:W-:Y:S01]  /*4c70*/  @P0 ELECT P2, URZ, PT ;  /* 0x00000000003f082f */ /* 0x000fe20003840000 */
[----:B------:R2:W-:-:S12]  /*4c80*/  UBLKRED.G.S.ADD.F32.RN [UR4], [UR10], UR6, desc[UR8] ;  /* 0x000008040a0073bb */ /* 0x0005d800080a1406 */
[----:B------:R-:W-:Y:S02]  /*4c90*/  @P2 PLOP3.LUT P0, PT, P2, PT, PT, 0x8, 0x0 ;  /* 0x000000000000281c */ /* 0x000fe4000170e170 */
[----:B------:R-:W-:-:S11]  /*4ca0*/  PLOP3.LUT P2, PT, PT, PT, PT, 0x8, 0x0 ;  /* 0x000000000000781c */ /* 0x000fd60003f4e170 */
[----:B--2---:R-:W-:Y:S05]  /*4cb0*/  @P0 BRA.U.ANY `(.L_x_1646) ;  /* 0xfffffffd00ec0947 */ /* 0x004fea000393ffff */
[----:B------:R0:W-:Y:S01]  /*4cc0*/  UTMACMDFLUSH ;  /* 0x00000000000079b7 */ /* 0x0001e20000000000 */
[----:B------:R-:W-:-:S04]  /*4cd0*/  DEPBAR.LE SB0, 0x0 ;  /* 0x000080000000791a */ /* 0x000fc80000000000 */
.L_x_1645:
[----:B------:R-:W-:Y:S05]  /*4ce0*/  BSYNC B0 ;  /* 0x0000000000007941 */ /* 0x000fea0003800000 */
.L_x_1644:
        /* <DEDUP_REMOVED lines=12> */
[----:B------:R-:W-:-:S05]  /*4db0*/  IMAD.MOV.U32 R5, RZ, RZ, 0x1 ;  /* 0x00000001ff057424 */ /* 0x000fca00078e00ff */
[----:B------:R2:W-:Y:S02]  /*4dc0*/  REDG.E.ADD.S32.STRONG.GPU desc[UR46][R2.64], R5 ;  /* 0x000000050200798e */ /* 0x0005e4000c10e3ae */
.L_x_1648:
[----:B------:R-:W-:Y:S05]  /*4dd0*/  BSYNC B0 ;  /* 0x0000000000007941 */ /* 0x000fea0003800000 */
.L_x_1647:
[----:B------:R-:W-:Y:S06]  /*4de0*/  BAR.SYNC.DEFER_BLOCKING 0x1, 0x180 ;  /* 0x0046000000007b1d */ /* 0x000fec0000010000 */
[----:B------:R-:W-:Y:S01]  /*4df0*/  ULDC.64 UR4, c[0x0][0x860] ;  /* 0x0002180000047ab9 */ /* 0x000fe20000000a00 */
[----:B------:R-:W-:Y:S01]  /*4e00*/  BSSY B0, `(.L_x_1649) ;  /* 0x0000017000007945 */ /* 0x000fe20003800000 */
[----:B------:R-:W-:-:S04]  /*4e10*/  UIADD3 UR15, UP0, UR15, UR4, URZ ;  /* 0x000000040f0f7290 */ /* 0x000fc8000ff1e03f */
[----:B------:R-:W-:Y:S02]  /*4e20*/  UIADD3.X UR16, UR16, UR5, URZ, UP0, !UPT ;  /* 0x0000000510107290 */ /* 0x000fe400087fe43f */
[----:B--2---:R-:W-:-:S04]  /*4e30*/  IMAD.U32 R2, RZ, RZ, UR15 ;  /* 0x0000000fff027e24 */ /* 0x004fc8000f8e00ff */
[----:B------:R-:W-:Y:S01]  /*4e40*/  IMAD.U32 R3, RZ, RZ, UR16 ;  /* 0x00000010ff037e24 */ /* 0x000fe2000f8e00ff */
        /* <DEDUP_REMOVED lines=13> */
.L_x_1651:
[----:B-12---:R-:W2:Y:S04]  /*4f20*/  LDG.E.STRONG.GPU R0, desc[UR46][R2.64] ;  /* 0x0000002e02007981 */ /* 0x006ea8000c1ef900 */
[----:B--2---:R-:W-:Y:S01]  /*4f30*/  CCTL.IVALL ;  /* 0x00000000ff00798f */ /* 0x004fe20002000000 */
[----:B------:R-:W-:Y:S05]  /*4f40*/  YIELD ;  /* 0x0000000000007946 */ /* 0x000fea0003800000 */
[----:B------:R-:W-:-:S13]  /*4f50*/  ISETP.NE.AND P0, PT, R0, UR14, PT ;  /* 0x0000000e00007c0c */ /* 0x000fda000bf05270 */
[----:B------:R-:W-:Y:S05]  /*4f60*/  @P0 BRA `(.L_x_1651) ;  /* 0xfffffffc00ec0947 */ /* 0x000fea000383ffff */
.L_x_1650:
[----:B------:R-:W-:Y:S05]  /*4f70*/  BSYNC B0 ;  /* 0x0000000000007941 */ /* 0x000fea0003800000 */
.L_x_1649:
[----:B------:R-:W-:-:S03]  /*4f80*/  UMOV UR4, 0xffffffff ;  /* 0xffffffff00047882 */ /* 0x000fc60000000000 */
[----:B------:R-:W-:Y:S05]  /*4f90*/  BRA.DIV UR4, `(.L_x_1652) ;  /* 0x0000004a04787947 */ /* 0x000fea000b800000 */
[----:B------:R-:W-:Y:S01]  /*4fa0*/  NOP ;  /* 0x0000000000007918 */ /* 0x000fe20000000000 */
.L_x_1755:
[----:B------:R-:W-:Y:S01]  /*4fb0*/  @!PT LDS RZ, [RZ] ;  /* 0x00000000fffff984 */ /* 0x000fe20000000800 */
[----:B------:R-:W-:Y:S01]  /*4fc0*/  @!PT LDS RZ, [RZ] ;  /* 0x00000000fffff984 */ /* 0x000fe20000000800 */
[----:B------:R-:W-:Y:S01]  /*4fd0*/  @!PT LDS RZ, [RZ] ;  /* 0x00000000fffff984 */ /* 0x000fe20000000800 */
[----:B------:R-:W-:Y:S01]  /*4fe0*/  @!PT LDS RZ, [RZ] ;  /* 0x00000000fffff984 */ /* 0x000fe20000000800 */
[----:B------:R3:W-:Y:S06]  /*4ff0*/  MEMBAR.ALL.CTA ;  /* 0x0000000000007992 */ /* 0x0007ec0000008000 */
[----:B---3--:R-:W3:Y:S01]  /*5000*/  FENCE.VIEW.ASYNC.S ;  /* 0x00000000000073c6 */ /* 0x008ee20000000000 */
[----:B------:R-:W-:Y:S05]  /*5010*/  WARPSYNC.ALL ;  /* 0x0000000000007948 */ /* 0x000fea0003800000 */
[----:B------:R-:W-:Y:S01]  /*5020*/  BSSY B0, `(.L_x_1653) ;  /* 0x0000010000007945 */ /* 0x000fe20003800000 */
[----:B---3--:R-:W-:Y:S06]  /*5030*/  BAR.SYNC.DEFER_BLOCKING 0x1, 0x180 ;  /* 0x0046000000007b1d */ /* 0x008fec0000010000 */
[----:B------:R-:W-:Y:S05]  /*5040*/  @P1 BRA `(.L_x_1654) ;  /* 0x0000000000341947 */ /* 0x000fea0003800000 */
[----:B------:R-:W-:Y:S01]  /*5050*/  PLOP3.LUT P0, PT, PT, PT, PT, 0x80, 0x0 ;  /* 0x000000000000781c */ /* 0x000fe20003f0f070 */
[----:B------:R-:W-:Y:S01]  /*5060*/  UMOV UR6, 0x1200 ;  /* 0x0000120000067882 */ /* 0x000fe20000000000 */
[----:B------:R-:W-:Y:S01]  /*5070*/  UMOV UR8, 0x0 ;  /* 0x0000000000087882 */ /* 0x000fe20000000000 */
[----:B------:R-:W-:Y:S01]  /*5080*/  UMOV UR9, 0x14f00000 ;  /* 0x14f0000000097882 */ /* 0x000fe20000000000 */
[----:B------:R-:W-:Y:S01]  /*5090*/  UMOV UR4, UR20 ;  /* 0x0000001400047c82 */ /* 0x000fe20008000000 */
[----:B------:R-:W-:-:S08]  /*50a0*/  UMOV UR5, UR21 ;  /* 0x0000001500057c82 */ /* 0x000fd00008000000 */
.L_x_1655:
[----:B------:R-:W-:Y:S01]  /*50b0*/  @P0 ELECT P2, URZ, PT ;  /* 0x00000000003f082f */ /* 0x000fe20003840000 */
[----:B------:R3:W-:-:S12]  /*50c0*/  UBLKRED.G.S.ADD.F32.RN [UR4], [UR10], UR6, desc[UR8] ;  /* 0x000008040a0073bb */ /* 0x0007d800080a1406 */
[----:B------:R-:W-:Y:S02]  /*50d0*/  @P2 PLOP3.LUT P0, PT, P2, PT, PT, 0x8, 0x0 ;  /* 0x000000000000281c */ /* 0x000fe4000170e170 */
[----:B------:R-:W-:-:S11]  /*50e0*/  PLOP3.LUT P2, PT, PT, PT, PT, 0x8, 0x0 ;  /* 0x000000000000781c */ /* 0x000fd60003f4e170 */
[----:B---3--:R-:W-:Y:S05]  /*50f0*/  @P0 BRA.U.ANY `(.L_x_1655) ;  /* 0xfffffffd00ec0947 */ /* 0x008fea000393ffff */
[----:B------:R0:W-:Y:S01]  /*5100*/  UTMACMDFLUSH ;  /* 0x00000000000079b7 */ /* 0x0001e20000000000 */
[----:B------:R-:W-:-:S04]  /*5110*/  DEPBAR.LE SB0, 0x0 ;  /* 0x000080000000791a */ /* 0x000fc80000000000 */
.L_x_1654:
[----:B------:R-:W-:Y:S05]  /*5120*/  BSYNC B0 ;  /* 0x0000000000007941 */ /* 0x000fea0003800000 */
.L_x_1653:
        /* <DEDUP_REMOVED lines=11> */
[----:B012345:R-:W-:Y:S04]  /*51e0*/  CCTL.IVALL ;  /* 0x00000000ff00798f */ /* 0x03ffe80002000000 */
[----:B------:R3:W-:Y:S01]  /*51f0*/  REDG.E.ADD.S32.STRONG.GPU desc[UR46][R2.64], R5 ;  /* 0x000000050200798e */ /* 0x0007e2000c10e3ae */
[----:B------:R-:W-:Y:S05]  /*5200*/  BRA `(.L_x_1611) ;  /* 0x0000004400587947 */ /* 0x000fea0003800000 */
.L_x_1609:
        /* <DEDUP_REMOVED lines=33> */
.L_x_1657:
[----:B------:R-:W-:-:S05]  /*5420*/  UMOV UR11, UR5 ;  /* 0x00000005000b7c82 */ /* 0x000fca0008000000 */
.L_x_1658:
        /* <DEDUP_REMOVED lines=11> */
[----:B------:R-:W-:Y:S02]  /*54e0*/  UIADD3 UR7, UR7, UR8, URZ ;  /* 0x0000000807077290 */ /* 0x000fe4000fffe03f */
[----:B------:R-:W-:Y:S02]  /*54f0*/  UISETP.LT.AND UP0, UPT, URZ, UR10, UPT ;  /* 0x0000000a3f00728c */ /* 0x000fe4000bf01270 */
[----:B------:R-:W-:-:S02]  /*5500*/  USHF.R.S32.HI UR9, URZ, 0x1f, UR16 ;  /* 0x0000001f3f097899 */ /* 0x000fc40008011410 */
[----:B------:R-:W-:Y:S01]  /*5510*/  USEL UR8, URZ, UR10, !UP0 ;  /* 0x0000000a3f087287 */ /* 0x000fe2000c000000 */
[----:B------:R-:W-:Y:S01]  /*5520*/  ULDC.64 UR12, c[0x0][0x2e0] ;  /* 0x0000b800000c7ab9 */ /* 0x000fe20000000a00 */
[----:B------:R-:W-:Y:S02]  /*5530*/  ULDC UR15, c[0x0][0x288] ;  /* 0x0000a200000f7ab9 */ /* 0x000fe40000000800 */
[----:B------:R-:W-:Y:S02]  /*5540*/  UISETP.GT.AND UP0, UPT, UR11, UR8, UPT ;  /* 0x000000080b00728c */ /* 0x000fe4000bf04270 */
[----:B------:R-:W-:Y:S02]  /*5550*/  UIMAD UR9, UR9, UR12, URZ ;  /* 0x0000000c090972a4 */ /* 0x000fe4000f8e023f */
[----:B------:R-:W-:Y:S02]  /*5560*/  UIMAD UR10, UR16, UR15, URZ ;  /* 0x0000000f100a72a4 */ /* 0x000fe4000f8e023f */
[----:B------:R-:W-:Y:S01]  /*5570*/  PLOP3.LUT P1, PT, PT, PT, UP0, 0x80, 0x0 ;  /* 0x000000000000781c */ /* 0x000fe20003f2f008 */
[----:B------:R-:W-:-:S02]  /*5580*/  UIMAD UR14, UR16, UR13, UR9 ;  /* 0x0000000d100e72a4 */ /* 0x000fc4000f8e0209 */
        /* <DEDUP_REMOVED lines=26> */
.L_x_1663:
[----:B------:R-:W2:Y:S04]  /*5730*/  LDG.E.STRONG.GPU R0, desc[UR46][R2.64] ;  /* 0x0000002e02007981 */ /* 0x000ea8000c1ef900 */
[----:B--2---:R-:W-:Y:S01]  /*5740*/  CCTL.IVALL ;  /* 0x00000000ff00798f */ /* 0x004fe20002000000 */
[----:B------:R-:W-:Y:S05]  /*5750*/  YIELD ;  /* 0x0000000000007946 */ /* 0x000fea0003800000 */
[----:B------:R-:W-:-:S13]  /*5760*/  ISETP.NE.AND P1, PT, R0, UR23, PT ;  /* 0x0000001700007c0c */ /* 0x000fda000bf25270 */
[----:B------:R-:W-:Y:S05]  /*5770*/  @P1 BRA `(.L_x_1663) ;  /* 0xfffffffc00ec1947 */ /* 0x000fea000383ffff */
.L_x_1662:
[----:B------:R-:W-:Y:S05]  /*5780*/  BSYNC B0 ;  /* 0x0000000000007941 */ /* 0x000fea0003800000 */
.L_x_1661:
[----:B------:R-:W-:-:S03]  /*5790*/  UMOV UR4, 0xffffffff ;  /* 0xffffffff00047882 */ /* 0x000fc60000000000 */
[----:B------:R-:W-:Y:S05]  /*57a0*/  BRA.DIV UR4, `(.L_x_1664) ;  /* 0x0000004204907947 */ /* 0x000fea000b800000 */
[----:B------:R-:W-:Y:S01]  /*57b0*/  NOP ;  /* 0x0000000000007918 */ /* 0x000fe20000000000 */
.L_x_1758:
        /* <DEDUP_REMOVED lines=22> */
.L_x_1666:
[----:B------:R-:W-:Y:S05]  /*5920*/  BSYNC B0 ;  /* 0x0000000000007941 */ /* 0x000fea0003800000 */
.L_x_1665:
        /* <DEDUP_REMOVED lines=19> */
.L_x_1668:
[----:B------:R-:W-:Y:S05]  /*5a60*/  BSYNC B0 ;  /* 0x0000000000007941 */ /* 0x000fea0003800000 */
.L_x_1667:
        /* <DEDUP_REMOVED lines=20> */
.L_x_1670:
[----:B------:R-:W-:Y:S05]  /*5bb0*/  BSYNC B0 ;  /* 0x0000000000007941 */ /* 0x000fea0003800000 */
.L_x_1669:
[----:B------:R-:W-:Y:S06]  /*5bc0*/  BAR.ARV 0xa, 0xa0 ;  /* 0x0282800000007b1d */ /* 0x000fec0000002000 */
[----:B------:R-:W-:Y:S04]  /*5bd0*/  BSSY B0, `(.L_x_1671) ;  /* 0x0000003000007945 */ /* 0x000fe80003800000 */
[----:B------:R-:W-:Y:S05]  /*5be0*/  @!P0 BRA `(.L_x_1672) ;  /* 0x0000000000048947 */ /* 0x000fea0003800000 */
[----:B------:R-:W-:-:S04]  /*5bf0*/  DEPBAR.LE SB0, 0x1 ;  /* 0x000080400000791a */ /* 0x000fc80000000000 */
.L_x_1672:
[----:B------:R-:W-:Y:S05]  /*5c00*/  BSYNC B0 ;  /* 0x0000000000007941 */ /* 0x000fea0003800000 */
.L_x_1671:
[----:B------:R-:W-:Y:S06]  /*5c10*/  BAR.ARV 0xb, 0xa0 ;  /* 0x02c2800000007b1d */ /* 0x000fec0000002000 */
[----:B------:R-:W-:Y:S04]  /*5c20*/  BSSY B0, `(.L_x_1673) ;  /* 0x0000003000007945 */ /* 0x000fe80003800000 */
[----:B------:R-:W-:Y:S05]  /*5c30*/  @!P0 BRA `(.L_x_1674) ;  /* 0x0000000000048947 */ /* 0x000fea0003800000 */
[----:B------:R-:W-:-:S04]  /*5c40*/  DEPBAR.LE SB0, 0x0 ;  /* 0x000080000000791a */ /* 0x000fc80000000000 */
.L_x_1674:
[----:B------:R-:W-:Y:S05]  /*5c50*/  BSYNC B0 ;  /* 0x0000000000007941 */ /* 0x000fea0003800000 */
.L_x_1673:
        /* <DEDUP_REMOVED lines=19> */
.L_x_1676:
[----:B------:R-:W-:Y:S05]  /*5d90*/  BSYNC B0 ;  /* 0x0000000000007941 */ /* 0x000fea0003800000 */
.L_x_1675:
[----:B------:R-:W-:Y:S01]  /*5da0*/  UIADD3 UR18, UR8, 0x1, URZ ;  /* 0x0000000108127890 */ /* 0x000fe2000fffe03f */
[----:B------:R-:W-:Y:S11]  /*5db0*/  BRA `(.L_x_1677) ;  /* 0x0000000000047947 */ /* 0x000ff60003800000 */
.L_x_1660:
[----:B------:R-:W-:-:S05]  /*5dc0*/  UMOV UR18, UR8 ;  /* 0x0000000800127c82 */ /* 0x000fca0008000000 */
.L_x_1677:
        /* <DEDUP_REMOVED lines=12> */
.L_x_1710:
        /* <DEDUP_REMOVED lines=11> */
.L_x_1680:
[----:B------:R-:W2:Y:S04]  /*5f40*/  LDG.E.STRONG.GPU R0, desc[UR46][R2.64] ;  /* 0x0000002e02007981 */ /* 0x000ea8000c1ef900 */
[----:B--2---:R-:W-:Y:S01]  /*5f50*/  CCTL.IVALL ;  /* 0x00000000ff00798f */ /* 0x004fe20002000000 */
[----:B------:R-:W-:Y:S05]  /*5f60*/  YIELD ;  /* 0x0000000000007946 */ /* 0x000fea0003800000 */
[----:B------:R-:W-:-:S13]  /*5f70*/  ISETP.NE.AND P1, PT, R0, UR23, PT ;  /* 0x0000001700007c0c */ /* 0x000fda000bf25270 */
[----:B------:R-:W-:Y:S05]  /*5f80*/  @P1 BRA `(.L_x_1680) ;  /* 0xfffffffc00ec1947 */ /* 0x000fea000383ffff */
.L_x_1679:
[----:B------:R-:W-:Y:S05]  /*5f90*/  BSYNC B0 ;  /* 0x0000000000007941 */ /* 0x000fea0003800000 */
.L_x_1678:
[----:B------:R-:W-:-:S03]  /*5fa0*/  UMOV UR16, 0xffffffff ;  /* 0xffffffff00107882 */ /* 0x000fc60000000000 */
[----:B------:R-:W-:Y:S05]  /*5fb0*/  BRA.DIV UR16, `(.L_x_1681) ;  /* 0x0000003a10a87947 */ /* 0x000fea000b800000 */
[----:B------:R-:W-:Y:S01]  /*5fc0*/  NOP ;  /* 0x0000000000007918 */ /* 0x000fe20000000000 */
.L_x_1761:
        /* <DEDUP_REMOVED lines=19> */
.L_x_1683:
[----:B------:R-:W-:Y:S05]  /*6100*/  BSYNC B0 ;  /* 0x0000000000007941 */ /* 0x000fea0003800000 */
.L_x_1682:
        /* <DEDUP_REMOVED lines=14> */
.L_x_1685:
[----:B------:R-:W-:Y:S05]  /*61f0*/  BSYNC B0 ;  /* 0x0000000000007941 */ /* 0x000fea0003800000 */
.L_x_1684:
        /* <DEDUP_REMOVED lines=15> */
.L_x_1687:
[----:B------:R-:W-:Y:S05]  /*62f0*/  BSYNC B0 ;  /* 0x0000000000007941 */ /* 0x000fea0003800000 */
.L_x_1686:
[----:B------:R-:W-:Y:S06]  /*6300*/  BAR.ARV 0xa, 0xa0 ;  /* 0x0282800000007b1d */ /* 0x000fec0000002000 */
[----:B------:R-:W-:Y:S04]  /*6310*/  BSSY B0, `(.L_x_1688) ;  /* 0x0000003000007945 */ /* 0x000fe80003800000 */
[----:B------:R-:W-:Y:S05]  /*6320*/  @!P0 BRA `(.L_x_1689) ;  /* 0x0000000000048947 */ /* 0x000fea0003800000 */
[----:B------:R-:W-:-:S04]  /*6330*/  DEPBAR.LE SB0, 0x1 ;  /* 0x000080400000791a */ /* 0x000fc80000000000 */
.L_x_1689:
[----:B------:R-:W-:Y:S05]  /*6340*/  BSYNC B0 ;  /* 0x0000000000007941 */ /* 0x000fea0003800000 */
.L_x_1688:
[----:B------:R-:W-:Y:S06]  /*6350*/  BAR.ARV 0xb, 0xa0 ;  /* 0x02c2800000007b1d */ /* 0x000fec0000002000 */
[----:B------:R-:W-:Y:S04]  /*6360*/  BSSY B0, `(.L_x_1690) ;  /* 0x0000003000007945 */ /* 0x000fe80003800000 */
[----:B------:R-:W-:Y:S05]  /*6370*/  @!P0 BRA `(.L_x_1691) ;  /* 0x0000000000048947 */ /* 0x000fea0003800000 */
[----:B------:R-:W-:-:S04]  /*6380*/  DEPBAR.LE SB0, 0x0 ;  /* 0x000080000000791a */ /* 0x000fc80000000000 */
.L_x_1691:
[----:B------:R-:W-:Y:S05]  /*6390*/  BSYNC B0 ;  /* 0x0000000000007941 */ /* 0x000fea0003800000 */
.L_x_1690:
        /* <DEDUP_REMOVED lines=19> */
.L_x_1693:
[----:B------:R-:W-:Y:S05]  /*64d0*/  BSYNC B0 ;  /* 0x0000000000007941 */ /* 0x000fea0003800000 */
.L_x_1692:
        /* <DEDUP_REMOVED lines=9> */
.L_x_1696:
[----:B------:R-:W2:Y:S04]  /*6570*/  LDG.E.STRONG.GPU R0, desc[UR46][R2.64] ;  /* 0x0000002e02007981 */ /* 0x000ea8000c1ef900 */
[----:B--2---:R-:W-:Y:S01]  /*6580*/  CCTL.IVALL ;  /* 0x00000000ff00798f */ /* 0x004fe20002000000 */
[----:B------:R-:W-:Y:S05]  /*6590*/  YIELD ;  /* 0x0000000000007946 */ /* 0x000fea0003800000 */
[----:B------:R-:W-:-:S13]  /*65a0*/  ISETP.NE.AND P1, PT, R0, UR23, PT ;  /* 0x0000001700007c0c */ /* 0x000fda000bf25270 */
[----:B------:R-:W-:Y:S05]  /*65b0*/  @P1 BRA `(.L_x_1696) ;  /* 0xfffffffc00ec1947 */ /* 0x000fea000383ffff */
.L_x_1695:
[----:B------:R-:W-:Y:S05]  /*65c0*/  BSYNC B0 ;  /* 0x0000000000007941 */ /* 0x000fea0003800000 */
.L_x_1694:
[----:B------:R-:W-:-:S03]  /*65d0*/  UMOV UR12, 0xffffffff ;  /* 0xffffffff000c7882 */ /* 0x000fc60000000000 */
[----:B------:R-:W-:Y:S05]  /*65e0*/  BRA.DIV UR12, `(.L_x_1697) ;  /* 0x000000360c387947 */ /* 0x000fea000b800000 */
[----:B------:R-:W-:Y:S01]  /*65f0*/  NOP ;  /* 0x0000000000007918 */ /* 0x000fe20000000000 */
.L_x_1764:
        /* <DEDUP_REMOVED lines=15> */
.L_x_1699:
[----:B------:R-:W-:Y:S05]  /*66f0*/  BSYNC B0 ;  /* 0x0000000000007941 */ /* 0x000fea0003800000 */
.L_x_1698:
        /* <DEDUP_REMOVED lines=14> */
.L_x_1701:
[----:B------:R-:W-:Y:S05]  /*67e0*/  BSYNC B0 ;  /* 0x0000000000007941 */ /* 0x000fea0003800000 */
.L_x_1700:
        /* <DEDUP_REMOVED lines=15> */
.L_x_1703:
[----:B------:R-:W-:Y:S05]  /*68e0*/  BSYNC B0 ;  /* 0x0000000000007941 */ /* 0x000fea0003800000 */
.L_x_1702:
[----:B------:R-:W-:Y:S06]  /*68f0*/  BAR.ARV 0xa, 0xa0 ;  /* 0x0282800000007b1d */ /* 0x000fec0000002000 */
[----:B------:R-:W-:Y:S04]  /*6900*/  BSSY B0, `(.L_x_1704) ;  /* 0x0000003000007945 */ /* 0x000fe80003800000 */
[----:B------:R-:W-:Y:S05]  /*6910*/  @!P0 BRA `(.L_x_1705) ;  /* 0x0000000000048947 */ /* 0x000fea0003800000 */
[----:B------:R-:W-:-:S04]  /*6920*/  DEPBAR.LE SB0, 0x1 ;  /* 0x000080400000791a */ /* 0x000fc80000000000 */
.L_x_1705:
[----:B------:R-:W-:Y:S05]  /*6930*/  BSYNC B0 ;  /* 0x0000000000007941 */ /* 0x000fea0003800000 */
.L_x_1704:
[----:B------:R-:W-:Y:S06]  /*6940*/  BAR.ARV 0xb, 0xa0 ;  /* 0x02c2800000007b1d */ /* 0x000fec0000002000 */
[----:B------:R-:W-:Y:S04]  /*6950*/  BSSY B0, `(.L_x_1706) ;  /* 0x0000003000007945 */ /* 0x000fe80003800000 */
[----:B------:R-:W-:Y:S05]  /*6960*/  @!P0 BRA `(.L_x_1707) ;  /* 0x0000000000048947 */ /* 0x000fea0003800000 */
[----:B------:R-:W-:-:S04]  /*6970*/  DEPBAR.LE SB0, 0x0 ;  /* 0x000080000000791a */ /* 0x000fc80000000000 */
.L_x_1707:
[----:B------:R-:W-:Y:S05]  /*6980*/  BSYNC B0 ;  /* 0x0000000000007941 */ /* 0x000fea0003800000 */
.L_x_1706:
        /* <DEDUP_REMOVED lines=19> */
.L_x_1709:
[----:B------:R-:W-:Y:S05]  /*6ac0*/  BSYNC B0 ;  /* 0x0000000000007941 */ /* 0x000fea0003800000 */
.L_x_1708:
[----:B------:R-:W-:Y:S02]  /*6ad0*/  UIADD3 UR8, UR8, 0x2, URZ ;  /* 0x0000000208087890 */ /* 0x000fe4000fffe03f */
[----:B------:R-:W-:Y:S02]  /*6ae0*/  UIADD3 UR4, UR4, 0x6000, URZ ;  /* 0x0000600004047890 */ /* 0x000fe4000fffe03f */
[----:B------:R-:W-:-:S06]  /*6af0*/  UISETP.GE.AND UP0, UPT, UR8, UR11, UPT ;  /* 0x0000000b0800728c */ /* 0x000fcc000bf06270 */
[----:B------:R-:W-:-:S13]  /*6b00*/  PLOP3.LUT P1, PT, PT, PT, UP0, 0x80, 0x0 ;  /* 0x000000000000781c */ /* 0x000fda0003f2f008 */
[----:B------:R-:W-:Y:S05]  /*6b10*/  @!P1 BRA `(.L_x_1710) ;  /* 0xfffffff000dc9947 */ /* 0x000fea000383ffff */
.L_x_1659:
        /* <DEDUP_REMOVED lines=41> */
.L_x_1713:
[----:B------:R-:W-:Y:S05]  /*6db0*/  BSYNC B0 ;  /* 0x0000000000007941 */ /* 0x000fea0003800000 */
.L_x_1712:
[----:B------:R-:W-:Y:S05]  /*6dc0*/  BRA `(.L_x_1714) ;  /* 0x0000000000047947 */ /* 0x000fea0003800000 */
.L_x_1711:
[----:B------:R-:W-:-:S05]  /*6dd0*/  UMOV UR4, UR8 ;  /* 0x0000000800047c82 */ /* 0x000fca0008000000 */
.L_x_1714:
        /* <DEDUP_REMOVED lines=11> */
.L_x_1719:
        /* <DEDUP_REMOVED lines=24> */
.L_x_1716:
[----:B------:R-:W-:Y:S05]  /*7010*/  BSYNC B0 ;  /* 0x0000000000007941 */ /* 0x000fea0003800000 */
.L_x_1715:
        /* <DEDUP_REMOVED lines=24> */
.L_x_1718:
[----:B------:R-:W-:Y:S05]  /*71a0*/  BSYNC B0 ;  /* 0x0000000000007941 */ /* 0x000fea0003800000 */
.L_x_1717:
[----:B------:R-:W-:Y:S02]  /*71b0*/  UIADD3 UR11, UR11, 0x2, URZ ;  /* 0x000000020b0b7890 */ /* 0x000fe4000fffe03f */
[----:B------:R-:W-:Y:S02]  /*71c0*/  ULEA UR6, UR18, UR6, 0x1 ;  /* 0x0000000612067291 */ /* 0x000fe4000f8e083f */
[----:B------:R-:W-:Y:S02]  /*71d0*/  ULEA UR7, UR18, UR7, 0x1 ;  /* 0x0000000712077291 */ /* 0x000fe4000f8e083f */
[----:B------:R-:W-:-:S13]  /*71e0*/  ISETP.NE.AND P0, PT, RZ, UR11, PT ;  /* 0x0000000bff007c0c */ /* 0x000fda000bf05270 */
[----:B------:R-:W-:Y:S05]  /*71f0*/  @!P0 BRA `(.L_x_1611) ;  /* 0x00000024005c8947 */ /* 0x000fea0003800000 */
[----:B------:R-:W-:Y:S05]  /*7200*/  BRA `(.L_x_1719) ;  /* 0xfffffffc00207947 */ /* 0x000fea000383ffff */
.L_x_1656:
        /* <DEDUP_REMOVED lines=34> */
.L_x_1721:
        /* <DEDUP_REMOVED lines=50> */
.L_x_1765:
        /* <DEDUP_REMOVED lines=9> */
.L_x_1724:
        /* <DEDUP_REMOVED lines=115> */
.L_x_1735:
[----:B-1----:R-:W-:-:S05]  /*7f10*/  IMAD.MOV.U32 R6, RZ, RZ, 0x1 ;  /* 0x00000001ff067424 */ /* 0x002fca00078e00ff */
[----:B------:R-:W-:-:S04]  /*7f20*/  SHF.L.U32 R6, R6, 0x1f, RZ ;  /* 0x0000001f06067819 */ /* 0x000fc800000006ff */
[----:B------:R-:W1:Y:S02]  /*7f30*/  SYNCS.PHASECHK.TRANS64.TRYWAIT P1, [R0+URZ+0x36438], R6 ;  /* 0x03643806000075a7 */ /* 0x000e64000802017f */
[----:B-123--:R-:W-:Y:S05]  /*7f40*/  @!P1 BRA `(.L_x_1727) ;  /* 0x0000001c00109947 */ /* 0x00efea0003800000 */
.L_x_1766:
[----:B------:R-:W-:Y:S05]  /*7f50*/  @P0 BRA `(.L_x_1728) ;  /* 0x0000000000140947 */ /* 0x000fea0003800000 */
[----:B------:R-:W-:Y:S01]  /*7f60*/  ISETP.NE.AND P1, PT, R20, RZ, PT ;  /* 0x000000ff1400720c */ /* 0x000fe20003f25270 */
[----:B------:R-:W-:-:S04]  /*7f70*/  IMAD.MOV.U32 R3, RZ, RZ, 0x6100 ;  /* 0x00006100ff037424 */ /* 0x000fc800078e00ff */
[----:B------:R2:W-:Y:S08]  /*7f80*/  SYNCS.ARRIVE.TRANS64 RZ, [R0+URZ+0x36430], R3 ;  /* 0x0364300300ff79a7 */ /* 0x0005f0000800003f */
[----:B------:R-:W-:Y:S05]  /*7f90*/  @!P1 BRA `(.L_x_1728) ;  /* 0x0000000000049947 */ /* 0x000fea0003800000 */
[----:B------:R-:W-:Y:S01]  /*7fa0*/  BPT.TRAP 0x1 ;  /* 0x000000040000795c */ /* 0x000fe20000300000 */
.L_x_1728:
        /* <DEDUP_REMOVED lines=48> */
.L_x_1767:
[----:B------:R-:W-:Y:S05]  /*82b0*/  @P0 BRA `(.L_x_1730) ;  /* 0x0000000000140947 */ /* 0x000fea0003800000 */
[----:B------:R-:W-:Y:S01]  /*82c0*/  ISETP.NE.AND P1, PT, R20, RZ, PT ;  /* 0x000000ff1400720c */ /* 0x000fe20003f25270 */
[----:B--2---:R-:W-:-:S04]  /*82d0*/  IMAD.MOV.U32 R3, RZ, RZ, 0x6100 ;  /* 0x00006100ff037424 */ /* 0x004fc800078e00ff */
[----:B------:R3:W-:Y:S08]  /*82e0*/  SYNCS.ARRIVE.TRANS64 RZ, [R0+URZ+0x36418], R3 ;  /* 0x0364180300ff79a7 */ /* 0x0007f0000800003f */
[----:B------:R-:W-:Y:S05]  /*82f0*/  @!P1 BRA `(.L_x_1730) ;  /* 0x0000000000049947 */ /* 0x000fea0003800000 */
[----:B------:R-:W-:Y:S01]  /*8300*/  BPT.TRAP 0x1 ;  /* 0x000000040000795c */ /* 0x000fe20000300000 */
.L_x_1730:
        /* <DEDUP_REMOVED lines=44> */
.L_x_1768:
[----:B------:R-:W-:Y:S05]  /*85d0*/  @P0 BRA `(.L_x_1732) ;  /* 0x0000000000140947 */ /* 0x000fea0003800000 */
[----:B------:R-:W-:Y:S01]  /*85e0*/  ISETP.NE.AND P1, PT, R20, RZ, PT ;  /* 0x000000ff1400720c */ /* 0x000fe20003f25270 */
[----:B--2---:R-:W-:-:S04]  /*85f0*/  IMAD.MOV.U32 R29, RZ, RZ, 0x6100 ;  /* 0x00006100ff1d7424 */ /* 0x004fc800078e00ff */
[----:B------:R3:W-:Y:S08]  /*8600*/  SYNCS.ARRIVE.TRANS64 RZ, [R0+URZ+0x36430], R29 ;  /* 0x0364301d00ff79a7 */ /* 0x0007f0000800003f */
[----:B------:R-:W-:Y:S05]  /*8610*/  @!P1 BRA `(.L_x_1732) ;  /* 0x0000000000049947 */ /* 0x000fea0003800000 */
[----:B------:R-:W-:Y:S01]  /*8620*/  BPT.TRAP 0x1 ;  /* 0x000000040000795c */ /* 0x000fe20000300000 */
.L_x_1732:
        /* <DEDUP_REMOVED lines=37> */
.L_x_1770:
[----:B------:R-:W-:Y:S05]  /*8880*/  @P0 BRA `(.L_x_1734) ;  /* 0x0000000000140947 */ /* 0x000fea0003800000 */
[----:B------:R-:W-:Y:S01]  /*8890*/  ISETP.NE.AND P1, PT, R20, RZ, PT ;  /* 0x000000ff1400720c */ /* 0x000fe20003f25270 */
[----:B----4-:R-:W-:-:S04]  /*88a0*/  IMAD.MOV.U32 R5, RZ, RZ, 0x6100 ;  /* 0x00006100ff057424 */ /* 0x010fc800078e00ff */
[----:B------:R4:W-:Y:S08]  /*88b0*/  SYNCS.ARRIVE.TRANS64 RZ, [R0+URZ+0x36410], R5 ;  /* 0x0364100500ff79a7 */ /* 0x0009f0000800003f */
[----:B------:R-:W-:Y:S05]  /*88c0*/  @!P1 BRA `(.L_x_1734) ;  /* 0x0000000000049947 */ /* 0x000fea0003800000 */
[----:B------:R-:W-:Y:S01]  /*88d0*/  BPT.TRAP 0x1 ;  /* 0x000000040000795c */ /* 0x000fe20000300000 */
.L_x_1734:
        /* <DEDUP_REMOVED lines=44> */
.L_x_1726:
[----:B------:R-:W-:Y:S01]  /*8ba0*/  ISETP.NE.AND P1, PT, R19, RZ, PT ;  /* 0x000000ff1300720c */ /* 0x000fe20003f25270 */
[----:B------:R-:W-:Y:S02]  /*8bb0*/  IMAD.MOV.U32 R5, RZ, RZ, 0x1 ;  /* 0x00000001ff057424 */ /* 0x000fe400078e00ff */
[----:B------:R-:W-:-:S10]  /*8bc0*/  IMAD.MOV.U32 R4, RZ, RZ, R15 ;  /* 0x000000ffff047224 */ /* 0x000fd400078e000f */
[----:B------:R-:W-:Y:S05]  /*8bd0*/  @!P1 BRA `(.L_x_1725) ;  /* 0x0000000400889947 */ /* 0x000fea0003800000 */
[----:B------:R-:W4:Y:S02]  /*8be0*/  SYNCS.PHASECHK.TRANS64.TRYWAIT P1, [R0+URZ+0x36438], R6 ;  /* 0x03643806000075a7 */ /* 0x000f24000802017f */
[----:B----4-:R-:W-:Y:S05]  /*8bf0*/  @!P1 BRA `(.L_x_1736) ;  /* 0x0000001000389947 */ /* 0x010fea0003800000 */
.L_x_1771:
[----:B------:R-:W-:Y:S05]  /*8c00*/  @P0 BRA `(.L_x_1737) ;  /* 0x0000000000140947 */ /* 0x000fea0003800000 */
[----:B------:R-:W-:Y:S01]  /*8c10*/  ISETP.NE.AND P1, PT, R20, RZ, PT ;  /* 0x000000ff1400720c */ /* 0x000fe20003f25270 */
[----:B------:R-:W-:-:S04]  /*8c20*/  IMAD.MOV.U32 R5, RZ, RZ, 0x6100 ;  /* 0x00006100ff057424 */ /* 0x000fc800078e00ff */
[----:B------:R1:W-:Y:S08]  /*8c30*/  SYNCS.ARRIVE.TRANS64 RZ, [R0+URZ+0x36430], R5 ;  /* 0x0364300500ff79a7 */ /* 0x0003f0000800003f */
[----:B------:R-:W-:Y:S05]  /*8c40*/  @!P1 BRA `(.L_x_1737) ;  /* 0x0000000000049947 */ /* 0x000fea0003800000 */
[----:B------:R-:W-:Y:S01]  /*8c50*/  BPT.TRAP 0x1 ;  /* 0x000000040000795c */ /* 0x000fe20000300000 */
.L_x_1737:
        /* <DEDUP_REMOVED lines=41> */
.L_x_1772:
[----:B-1----:R-:W-:Y:S01]  /*8ef0*/  IMAD.MOV.U32 R5, RZ, RZ, RZ ;  /* 0x000000ffff057224 */ /* 0x002fe200078e00ff */
[----:B------:R-:W-:Y:S06]  /*8f00*/  @P0 BRA `(.L_x_1739) ;  /* 0x0000000000140947 */ /* 0x000fec0003800000 */
[----:B------:R-:W-:Y:S01]  /*8f10*/  ISETP.NE.AND P1, PT, R20, RZ, PT ;  /* 0x000000ff1400720c */ /* 0x000fe20003f25270 */
[----:B------:R-:W-:-:S04]  /*8f20*/  IMAD.MOV.U32 R17, RZ, RZ, 0x6100 ;  /* 0x00006100ff117424 */ /* 0x000fc800078e00ff */
[----:B------:R1:W-:Y:S08]  /*8f30*/  SYNCS.ARRIVE.TRANS64 RZ, [R0+URZ+0x36418], R17 ;  /* 0x0364181100ff79a7 */ /* 0x0003f0000800003f */
[----:B------:R-:W-:Y:S05]  /*8f40*/  @!P1 BRA `(.L_x_1739) ;  /* 0x0000000000049947 */ /* 0x000fea0003800000 */
[----:B------:R-:W-:Y:S01]  /*8f50*/  BPT.TRAP 0x1 ;  /* 0x000000040000795c */ /* 0x000fe20000300000 */
.L_x_1739:
        /* <DEDUP_REMOVED lines=42> */
.L_x_1725:
[----:B------:R-:W-:-:S04]  /*9200*/  SHF.L.U32 R3, R5, 0x1f, RZ ;  /* 0x0000001f05037819 */ /* 0x000fc800000006ff */
[----:B------:R-:W4:Y:S02]  /*9210*/  SYNCS.PHASECHK.TRANS64.TRYWAIT P1, [R0+URZ+0x36438], R3 ;  /* 0x03643803000075a7 */ /* 0x000f24000802017f */
[----:B----4-:R-:W-:Y:S05]  /*9220*/  @!P1 BRA `(.L_x_1740) ;  /* 0x0000000800d49947 */ /* 0x010fea0003800000 */
.L_x_1773:
[----:B------:R-:W-:Y:S05]  /*9230*/  @P0 BRA `(.L_x_1741) ;  /* 0x0000000000180947 */ /* 0x000fea0003800000 */
[----:B------:R-:W5:Y:S01]  /*9240*/  S2R R2, SR_TID.X ;  /* 0x0000000000027919 */ /* 0x000f620000002100 */
[----:B----4-:R-:W-:-:S04]  /*9250*/  IMAD.MOV.U32 R3, RZ, RZ, 0x6100 ;  /* 0x00006100ff037424 */ /* 0x010fc800078e00ff */
[----:B------:R4:W-:Y:S01]  /*9260*/  SYNCS.ARRIVE.TRANS64 RZ, [R0+URZ+0x36430], R3 ;  /* 0x0364300300ff79a7 */ /* 0x0009e2000800003f */
[----:B-----5:R-:W-:-:S13]  /*9270*/  LOP3.LUT P0, RZ, R2, 0x1f, RZ, 0xc0, !PT ;  /* 0x0000001f02ff7812 */ /* 0x020fda000780c0ff */
[----:B----4-:R-:W-:Y:S05]  /*9280*/  @!P0 BRA `(.L_x_1741) ;  /* 0x0000000000048947 */ /* 0x010fea0003800000 */
[----:B------:R-:W-:Y:S01]  /*9290*/  BPT.TRAP 0x1 ;  /* 0x000000040000795c */ /* 0x000fe20000300000 */
.L_x_1741:
        /* <DEDUP_REMOVED lines=43> */
.L_x_1722:
[----:B------:R-:W-:Y:S05]  /*9550*/  BSYNC B0 ;  /* 0x0000000000007941 */ /* 0x000fea0003800000 */
.L_x_1720:
[----:B------:R-:W-:-:S03]  /*9560*/  UMOV UR7, 0xffffffff ;  /* 0xffffffff00077882 */ /* 0x000fc60000000000 */
[----:B------:R-:W-:Y:S05]  /*9570*/  BRA.DIV UR7, `(.L_x_1742) ;  /* 0x0000000a07147947 */ /* 0x000fea000b800000 */
[----:B------:R-:W-:-:S13]  /*9580*/  ELECT P6, URZ, PT ;  /* 0x00000000003f782f */ /* 0x000fda00038c0000 */
.L_x_1776:
[----:B------:R-:W-:Y:S05]  /*9590*/  @!P6 BRA `(.L_x_1611) ;  /* 0x000000000074e947 */ /* 0x000fea0003800000 */
[----:B------:R-:W-:-:S06]  /*95a0*/  ULOP3.LUT UR7, UR38, 0x2, URZ, 0xfc, !UPT ;  /* 0x0000000226077892 */ /* 0x000fcc000f8efc3f */
[----:B------:R-:W-:-:S05]  /*95b0*/  IMAD.U32 R0, RZ, RZ, UR7 ;  /* 0x00000007ff007e24 */ /* 0x000fca000f8e00ff */
[----:B------:R-:W-:-:S13]  /*95c0*/  ISETP.NE.AND P2, PT, R0, 0x3, PT ;  /* 0x000000030000780c */ /* 0x000fda0003f45270 */
[----:B------:R-:W-:Y:S05]  /*95d0*/  @!P2 BRA `(.L_x_1743) ;  /* 0x000000000004a947 */ /* 0x000fea0003800000 */
[----:B------:R-:W-:Y:S01]  /*95e0*/  BPT.TRAP 0x1 ;  /* 0x000000040000795c */ /* 0x000fe20000300000 */
.L_x_1743:
        /* <DEDUP_REMOVED lines=15> */
.L_x_1777:
[----:B------:R-:W2:Y:S02]  /*96e0*/  SYNCS.PHASECHK.TRANS64.TRYWAIT P0, [R3+URZ], R0 ;  /* 0x00000000030075a7 */ /* 0x000ea4000800017f */
[----:B--2---:R-:W-:Y:S05]  /*96f0*/  @!P0 BRA `(.L_x_1745) ;  /* 0x0000000400e88947 */ /* 0x004fea0003800000 */
.L_x_1778:
[----:B------:R-:W-:Y:S05]  /*9700*/  @!P2 BRA `(.L_x_1746) ;  /* 0x000000000004a947 */ /* 0x000fea0003800000 */
[----:B------:R-:W-:Y:S01]  /*9710*/  BPT.TRAP 0x1 ;  /* 0x000000040000795c */ /* 0x000fe20000300000 */
.L_x_1746:
[----:B------:R-:W-:-:S07]  /*9720*/  SHF.L.U32 R5, R5, 0x1f, RZ ;  /* 0x0000001f05057819 */ /* 0x000fce00000006ff */
.L_x_1747:
[----:B---3--:R3:W4:Y:S02]  /*9730*/  SYNCS.PHASECHK.TRANS64.TRYWAIT P0, [R4+URZ+0x36438], R5 ;  /* 0x03643805040075a7 */ /* 0x008724000800017f */
[----:B----4-:R-:W-:Y:S05]  /*9740*/  @!P0 NANOSLEEP.SYNCS 0x989680 ;  /* 0x009896800000895d */ /* 0x010fea0003900000 */
[----:B------:R-:W4:Y:S02]  /*9750*/  @!P0 SYNCS.PHASECHK.TRANS64 P0, [R4+URZ+0x36438], R5 ;  /* 0x03643805040085a7 */ /* 0x000f24000800007f */
[----:B----4-:R-:W-:Y:S05]  /*9760*/  @!P0 BRA `(.L_x_1747) ;  /* 0xfffffffc00f08947 */ /* 0x010fea000383ffff */
.L_x_1611:
[----:B------:R-:W-:Y:S05]  /*9770*/  BSYNC B6 ;  /* 0x0000000000067941 */ /* 0x000fea0003800000 */
.L_x_1608:
[----:B------:R-:W-:Y:S05]  /*9780*/  EXIT ;  /* 0x000000000000794d */ /* 0x000fea0003800000 */
.L_x_1618:
[----:B------:R-:W-:Y:S02]  /*9790*/  IMAD.MOV.U32 R12, RZ, RZ, RZ ;  /* 0x000000ffff0c7224 */ /* 0x000fe400078e00ff */
[----:B------:R-:W-:Y:S02]  /*97a0*/  IMAD.MOV.U32 R11, RZ, RZ, 0x1f ;  /* 0x0000001fff0b7424 */ /* 0x000fe400078e00ff */
[----:B------:R-:W-:-:S07]  /*97b0*/  IMAD.MOV.U32 R15, RZ, RZ, -0x1 ;  /* 0xffffffffff0f7424 */ /* 0x000fce00078e00ff */
[----:B------:R-:W-:Y:S05]  /*97c0*/  WARPSYNC.COLLECTIVE R15, `(.L_x_1748) ;  /* 0x000000000f087348 */ /* 0x000fea0003c00000 */
[----:B------:R1:W2:Y:S02]  /*97d0*/  SHFL.IDX P6, R14, R13, R12, R11 ;  /* 0x0000000c0d0e7389 */ /* 0x0002a400000c000b */
[----:B-12---:R-:W-:Y:S01]  /*97e0*/  ENDCOLLECTIVE ;  /* 0x000000000000791b */ /* 0x006fe20003800000 */
.L_x_1748:
[----:B------:R-:W-:Y:S05]  /*97f0*/  BRA `(.L_x_1749) ;  /* 0xffffff7800307947 */ /* 0x000fea000383ffff */
.L_x_1620:
[----:B--2---:R-:W-:-:S04]  /*9800*/  IMAD.U32 R3, RZ, RZ, UR37 ;  /* 0x00000025ff037e24 */ /* 0x004fc8000f8e00ff */
[----:B------:R2:W3:Y:S03]  /*9810*/  SYNCS.PHASECHK.TRANS64.TRYWAIT P0, [R3+URZ+0x36400], R10 ;  /* 0x0364000a030075a7 */ /* 0x0004e6000800017f */
[----:B---3--:R-:W-:Y:S05]  /*9820*/  @!P0 NANOSLEEP.SYNCS 0x989680 ;  /* 0x009896800000895d */ /* 0x008fea0003900000 */
[----:B------:R-:W3:Y:S02]  /*9830*/  @!P0 SYNCS.PHASECHK.TRANS64 P0, [R3+URZ+0x36400], R10 ;  /* 0x0364000a030085a7 */ /* 0x000ee4000800007f */
[----:B---3--:R-:W-:Y:S05]  /*9840*/  @!P0 BRA `(.L_x_1620) ;  /* 0xfffffffc00ec8947 */ /* 0x008fea000383ffff */
[----:B------:R-:W-:Y:S05]  /*9850*/  BRA `(.L_x_1619) ;  /* 0xffffff7800647947 */ /* 0x000fea000383ffff */
.L_x_1624:
[----:B--2---:R2:W3:Y:S02]  /*9860*/  SYNCS.PHASECHK.TRANS64.TRYWAIT P1, [R3+URZ+0x36410], R10 ;  /* 0x0364100a030075a7 */ /* 0x0044e4000802017f */
[----:B---3--:R-:W-:Y:S05]  /*9870*/  @!P1 NANOSLEEP.SYNCS 0x989680 ;  /* 0x009896800000995d */ /* 0x008fea0003900000 */
[----:B------:R-:W3:Y:S02]  /*9880*/  @!P1 SYNCS.PHASECHK.TRANS64 P1, [R3+URZ+0x36410], R10 ;  /* 0x0364100a030095a7 */ /* 0x000ee4000802007f */
[----:B---3--:R-:W-:Y:S05]  /*9890*/  @!P1 BRA `(.L_x_1624) ;  /* 0xfffffffc00f09947 */ /* 0x008fea000383ffff */
[----:B------:R-:W-:Y:S05]  /*98a0*/  BRA `(.L_x_1623) ;  /* 0xffffff8000387947 */ /* 0x000fea000383ffff */
.L_x_1628:
[----:B----4-:R-:W-:-:S04]  /*98b0*/  IMAD.U32 R12, RZ, RZ, UR37 ;  /* 0x00000025ff0c7e24 */ /* 0x010fc8000f8e00ff */
[----:B------:R4:W1:Y:S03]  /*98c0*/  SYNCS.PHASECHK.TRANS64.TRYWAIT P1, [R12+URZ+0x36430], R11 ;  /* 0x0364300b0c0075a7 */ /* 0x000866000802017f */
[----:B-1----:R-:W-:Y:S05]  /*98d0*/  @!P1 NANOSLEEP.SYNCS 0x989680 ;  /* 0x009896800000995d */ /* 0x002fea0003900000 */
[----:B------:R-:W1:Y:S02]  /*98e0*/  @!P1 SYNCS.PHASECHK.TRANS64 P1, [R12+URZ+0x36430], R11 ;  /* 0x0364300b0c0095a7 */ /* 0x000e64000802007f */
[----:B-1----:R-:W-:Y:S05]  /*98f0*/  @!P1 BRA `(.L_x_1628) ;  /* 0xfffffffc00ec9947 */ /* 0x002fea000383ffff */
[----:B------:R-:W-:Y:S05]  /*9900*/  BRA `(.L_x_1627) ;  /* 0xffffff8400d47947 */ /* 0x000fea000383ffff */
.L_x_1643:
[----:B------:R-:W-:Y:S01]  /*9910*/  BSSY B0, `(.L_x_1750) ;  /* 0x0000005000007945 */ /* 0x000fe20003800000 */
[----:B------:R-:W-:-:S07]  /*9920*/  IMAD.MOV.U32 R15, RZ, RZ, -0x1 ;  /* 0xffffffffff0f7424 */ /* 0x000fce00078e00ff */
[----:B-1----:R-:W-:Y:S05]  /*9930*/  WARPSYNC.COLLECTIVE R15, `(.L_x_1751) ;  /* 0x000000000f087348 */ /* 0x002fea0003c00000 */
[----:B------:R-:W-:Y:S01]  /*9940*/  NOP ;  /* 0x0000000000007918 */ /* 0x000fe20000000000 */
[----:B-1----:R-:W-:Y:S01]  /*9950*/  ENDCOLLECTIVE ;  /* 0x000000000000791b */ /* 0x002fe20003800000 */
.L_x_1751:
[----:B------:R-:W-:Y:S05]  /*9960*/  BSYNC B0 ;  /* 0x0000000000007941 */ /* 0x000fea0003800000 */
.L_x_1750:
[----:B------:R-:W-:Y:S05]  /*9970*/  BRA `(.L_x_1752) ;  /* 0xffffffb000807947 */ /* 0x000fea000383ffff */
.L_x_1652:
[----:B------:R-:W-:Y:S01]  /*9980*/  BSSY B0, `(.L_x_1753) ;  /* 0x0000005000007945 */ /* 0x000fe20003800000 */
[----:B------:R-:W-:-:S07]  /*9990*/  IMAD.MOV.U32 R15, RZ, RZ, -0x1 ;  /* 0xffffffffff0f7424 */ /* 0x000fce00078e00ff */
[----:B-12---:R-:W-:Y:S05]  /*99a0*/  WARPSYNC.COLLECTIVE R15, `(.L_x_1754) ;  /* 0x000000000f087348 */ /* 0x006fea0003c00000 */
[----:B------:R-:W-:Y:S01]  /*99b0*/  NOP ;  /* 0x0000000000007918 */ /* 0x000fe20000000000 */
[----:B-12---:R-:W-:Y:S01]  /*99c0*/  ENDCOLLECTIVE ;  /* 0x000000000000791b */ /* 0x006fe20003800000 */
.L_x_1754:
[----:B------:R-:W-:Y:S05]  /*99d0*/  BSYNC B0 ;  /* 0x0000000000007941 */ /* 0x000fea0003800000 */
.L_x_1753:
[----:B------:R-:W-:Y:S05]  /*99e0*/  BRA `(.L_x_1755) ;  /* 0xffffffb400707947 */ /* 0x000fea000383ffff */
.L_x_1664:
[----:B------:R-:W-:Y:S01]  /*99f0*/  BSSY B0, `(.L_x_1756) ;  /* 0x0000005000007945 */ /* 0x000fe20003800000 */
[----:B------:R-:W-:-:S07]  /*9a00*/  IMAD.MOV.U32 R15, RZ, RZ, -0x1 ;  /* 0xffffffffff0f7424 */ /* 0x000fce00078e00ff */
[----:B------:R-:W-:Y:S05]  /*9a10*/  WARPSYNC.COLLECTIVE R15, `(.L_x_1757) ;  /* 0x000000000f087348 */ /* 0x000fea0003c00000 */
[----:B------:R-:W-:Y:S01]  /*9a20*/  NOP ;  /* 0x0000000000007918 */ /* 0x000fe20000000000 */
[----:B------:R-:W-:Y:S01]  /*9a30*/  ENDCOLLECTIVE ;  /* 0x000000000000791b */ /* 0x000fe20003800000 */
.L_x_1757:
[----:B------:R-:W-:Y:S05]  /*9a40*/  BSYNC B0 ;  /* 0x0000000000007941 */ /* 0x000fea0003800000 */
.L_x_1756:
[----:B------:R-:W-:Y:S05]  /*9a50*/  BRA `(.L_x_1758) ;  /* 0xffffffbc00587947 */ /* 0x000fea000383ffff */
.L_x_1681:
[----:B------:R-:W-:Y:S01]  /*9a60*/  BSSY B0, `(.L_x_1759) ;  /* 0x0000005000007945 */ /* 0x000fe20003800000 */
[----:B------:R-:W-:-:S07]  /*9a70*/  IMAD.MOV.U32 R15, RZ, RZ, -0x1 ;  /* 0xffffffffff0f7424 */ /* 0x000fce00078e00ff */
[----:B------:R-:W-:Y:S05]  /*9a80*/  WARPSYNC.COLLECTIVE R15, `(.L_x_1760) ;  /* 0x000000000f087348 */ /* 0x000fea0003c00000 */
[----:B------:R-:W-:Y:S01]  /*9a90*/  NOP ;  /* 0x0000000000007918 */ /* 0x000fe20000000000 */
[----:B------:R-:W-:Y:S01]  /*9aa0*/  ENDCOLLECTIVE ;  /* 0x000000000000791b */ /* 0x000fe20003800000 */
.L_x_1760:
[----:B------:R-:W-:Y:S05]  /*9ab0*/  BSYNC B0 ;  /* 0x0000000000007941 */ /* 0x000fea0003800000 */
.L_x_1759:
[----:B------:R-:W-:Y:S05]  /*9ac0*/  BRA `(.L_x_1761) ;  /* 0xffffffc400407947 */ /* 0x000fea000383ffff */
.L_x_1697:
[----:B------:R-:W-:Y:S01]  /*9ad0*/  BSSY B0, `(.L_x_1762) ;  /* 0x0000005000007945 */ /* 0x000fe20003800000 */
[----:B------:R-:W-:-:S07]  /*9ae0*/  IMAD.MOV.U32 R15, RZ, RZ, -0x1 ;  /* 0xffffffffff0f7424 */ /* 0x000fce00078e00ff */
[----:B------:R-:W-:Y:S05]  /*9af0*/  WARPSYNC.COLLECTIVE R15, `(.L_x_1763) ;  /* 0x000000000f087348 */ /* 0x000fea0003c00000 */
[----:B------:R-:W-:Y:S01]  /*9b00*/  NOP ;  /* 0x0000000000007918 */ /* 0x000fe20000000000 */
[----:B------:R-:W-:Y:S01]  /*9b10*/  ENDCOLLECTIVE ;  /* 0x000000000000791b */ /* 0x000fe20003800000 */
.L_x_1763:
[----:B------:R-:W-:Y:S05]  /*9b20*/  BSYNC B0 ;  /* 0x0000000000007941 */ /* 0x000fea0003800000 */
.L_x_1762:
[----:B------:R-:W-:Y:S05]  /*9b30*/  BRA `(.L_x_1764) ;  /* 0xffffffc800b07947 */ /* 0x000fea000383ffff */
.L_x_1723:
[----:B-1----:R1:W2:Y:S02]  /*9b40*/  SYNCS.PHASECHK.TRANS64.TRYWAIT P1, [R0+URZ+0x36420], R6 ;  /* 0x03642006000075a7 */ /* 0x0022a4000802017f */
[----:B--2---:R-:W-:Y:S05]  /*9b50*/  @!P1 NANOSLEEP.SYNCS 0x989680 ;  /* 0x009896800000995d */ /* 0x004fea0003900000 */
[----:B------:R-:W2:Y:S02]  /*9b60*/  @!P1 SYNCS.PHASECHK.TRANS64 P1, [R0+URZ+0x36420], R6 ;  /* 0x03642006000095a7 */ /* 0x000ea4000802007f */
[----:B--2---:R-:W-:Y:S05]  /*9b70*/  @!P1 BRA `(.L_x_1723) ;  /* 0xfffffffc00f09947 */ /* 0x004fea000383ffff */
[----:B------:R-:W-:Y:S05]  /*9b80*/  BRA `(.L_x_1765) ;  /* 0xffffffd800f07947 */ /* 0x000fea000383ffff */
.L_x_1727:
[----:B-1----:R1:W2:Y:S02]  /*9b90*/  SYNCS.PHASECHK.TRANS64.TRYWAIT P1, [R0+URZ+0x36438], R6 ;  /* 0x03643806000075a7 */ /* 0x0022a4000802017f */
[----:B--2---:R-:W-:Y:S05]  /*9ba0*/  @!P1 NANOSLEEP.SYNCS 0x989680 ;  /* 0x009896800000995d */ /* 0x004fea0003900000 */
[----:B------:R-:W2:Y:S02]  /*9bb0*/  @!P1 SYNCS.PHASECHK.TRANS64 P1, [R0+URZ+0x36438], R6 ;  /* 0x03643806000095a7 */ /* 0x000ea4000802007f */
[----:B--2---:R-:W-:Y:S05]  /*9bc0*/  @!P1 BRA `(.L_x_1727) ;  /* 0xfffffffc00f09947 */ /* 0x004fea000383ffff */
[----:B------:R-:W-:Y:S05]  /*9bd0*/  BRA `(.L_x_1766) ;  /* 0xffffffe000dc7947 */ /* 0x000fea000383ffff */
.L_x_1729:
[----:B--2---:R2:W3:Y:S02]  /*9be0*/  SYNCS.PHASECHK.TRANS64.TRYWAIT P1, [R0+URZ+0x36428], R3 ;  /* 0x03642803000075a7 */ /* 0x0044e4000802017f */
[----:B---3--:R-:W-:Y:S05]  /*9bf0*/  @!P1 NANOSLEEP.SYNCS 0x989680 ;  /* 0x009896800000995d */ /* 0x008fea0003900000 */
[----:B------:R-:W3:Y:S02]  /*9c00*/  @!P1 SYNCS.PHASECHK.TRANS64 P1, [R0+URZ+0x36428], R3 ;  /* 0x03642803000095a7 */ /* 0x000ee4000802007f */
[----:B---3--:R-:W-:Y:S05]  /*9c10*/  @!P1 BRA `(.L_x_1729) ;  /* 0xfffffffc00f09947 */ /* 0x008fea000383ffff */
[----:B------:R-:W-:Y:S05]  /*9c20*/  BRA `(.L_x_1767) ;  /* 0xffffffe400a07947 */ /* 0x000fea000383ffff */
.L_x_1731:
[----:B--2---:R2:W3:Y:S02]  /*9c30*/  SYNCS.PHASECHK.TRANS64.TRYWAIT P1, [R0+URZ+0x36438], R29 ;  /* 0x0364381d000075a7 */ /* 0x0044e4000802017f */
[----:B---3--:R-:W-:Y:S05]  /*9c40*/  @!P1 NANOSLEEP.SYNCS 0x989680 ;  /* 0x009896800000995d */ /* 0x008fea0003900000 */
[----:B------:R-:W3:Y:S02]  /*9c50*/  @!P1 SYNCS.PHASECHK.TRANS64 P1, [R0+URZ+0x36438], R29 ;  /* 0x0364381d000095a7 */ /* 0x000ee4000802007f */
[----:B---3--:R-:W-:Y:S05]  /*9c60*/  @!P1 BRA `(.L_x_1731) ;  /* 0xfffffffc00f09947 */ /* 0x008fea000383ffff */
[----:B------:R-:W-:Y:S05]  /*9c70*/  BRA `(.L_x_1768) ;  /* 0xffffffe800547947 */ /* 0x000fea000383ffff */
.L_x_1733:
[----:B------:R-:W-:-:S07]  /*9c80*/  SHF.L.U32 R5, R7, 0x1f, RZ ;  /* 0x0000001f07057819 */ /* 0x000fce00000006ff */
.L_x_1769:
[----:B----4-:R4:W1:Y:S02]  /*9c90*/  SYNCS.PHASECHK.TRANS64.TRYWAIT P1, [R0+URZ+0x36420], R5 ;  /* 0x03642005000075a7 */ /* 0x010864000802017f */
[----:B-1----:R-:W-:Y:S05]  /*9ca0*/  @!P1 NANOSLEEP.SYNCS 0x989680 ;  /* 0x009896800000995d */ /* 0x002fea0003900000 */
[----:B------:R-:W1:Y:S02]  /*9cb0*/  @!P1 SYNCS.PHASECHK.TRANS64 P1, [R0+URZ+0x36420], R5 ;  /* 0x03642005000095a7 */ /* 0x000e64000802007f */
[----:B-1----:R-:W-:Y:S05]  /*9cc0*/  @!P1 BRA `(.L_x_1769) ;  /* 0xfffffffc00f09947 */ /* 0x002fea000383ffff */
[----:B------:R-:W-:Y:S05]  /*9cd0*/  BRA `(.L_x_1770) ;  /* 0xffffffe800e87947 */ /* 0x000fea000383ffff */
.L_x_1736:
[----:B----4-:R4:W1:Y:S02]  /*9ce0*/  SYNCS.PHASECHK.TRANS64.TRYWAIT P1, [R0+URZ+0x36438], R6 ;  /* 0x03643806000075a7 */ /* 0x010864000802017f */
[----:B-1----:R-:W-:Y:S05]  /*9cf0*/  @!P1 NANOSLEEP.SYNCS 0x989680 ;  /* 0x009896800000995d */ /* 0x002fea0003900000 */
[----:B------:R-:W1:Y:S02]  /*9d00*/  @!P1 SYNCS.PHASECHK.TRANS64 P1, [R0+URZ+0x36438], R6 ;  /* 0x03643806000095a7 */ /* 0x000e64000802007f */
[----:B-1----:R-:W-:Y:S05]  /*9d10*/  @!P1 BRA `(.L_x_1736) ;  /* 0xfffffffc00f09947 */ /* 0x002fea000383ffff */
[----:B------:R-:W-:Y:S05]  /*9d20*/  BRA `(.L_x_1771) ;  /* 0xffffffec00b47947 */ /* 0x000fea000383ffff */
.L_x_1738:
[----:B-1----:R1:W4:Y:S02]  /*9d30*/  SYNCS.PHASECHK.TRANS64.TRYWAIT P1, [R0+URZ+0x36428], R5 ;  /* 0x03642805000075a7 */ /* 0x002324000802017f */
[----:B----4-:R-:W-:Y:S05]  /*9d40*/  @!P1 NANOSLEEP.SYNCS 0x989680 ;  /* 0x009896800000995d */ /* 0x010fea0003900000 */
[----:B------:R-:W4:Y:S02]  /*9d50*/  @!P1 SYNCS.PHASECHK.TRANS64 P1, [R0+URZ+0x36428], R5 ;  /* 0x03642805000095a7 */ /* 0x000f24000802007f */
[----:B----4-:R-:W-:Y:S05]  /*9d60*/  @!P1 BRA `(.L_x_1738) ;  /* 0xfffffffc00f09947 */ /* 0x010fea000383ffff */
[----:B------:R-:W-:Y:S05]  /*9d70*/  BRA `(.L_x_1772) ;  /* 0xfffffff0005c7947 */ /* 0x000fea000383ffff */
.L_x_1740:
[----:B----4-:R4:W1:Y:S02]  /*9d80*/  SYNCS.PHASECHK.TRANS64.TRYWAIT P1, [R0+URZ+0x36438], R3 ;  /* 0x03643803000075a7 */ /* 0x010864000802017f */
[----:B-1----:R-:W-:Y:S05]  /*9d90*/  @!P1 NANOSLEEP.SYNCS 0x989680 ;  /* 0x009896800000995d */ /* 0x002fea0003900000 */
[----:B------:R-:W1:Y:S02]  /*9da0*/  @!P1 SYNCS.PHASECHK.TRANS64 P1, [R0+URZ+0x36438], R3 ;  /* 0x03643803000095a7 */ /* 0x000e64000802007f */
[----:B-1----:R-:W-:Y:S05]  /*9db0*/  @!P1 BRA `(.L_x_1740) ;  /* 0xfffffffc00f09947 */ /* 0x002fea000383ffff */
[----:B------:R-:W-:Y:S05]  /*9dc0*/  BRA `(.L_x_1773) ;  /* 0xfffffff400187947 */ /* 0x000fea000383ffff */
.L_x_1742:
[----:B------:R-:W-:Y:S01]  /*9dd0*/  BSSY B0, `(.L_x_1774) ;  /* 0x0000006000007945 */ /* 0x000fe20003800000 */
[----:B------:R-:W-:-:S07]  /*9de0*/  IMAD.MOV.U32 R15, RZ, RZ, -0x1 ;  /* 0xffffffffff0f7424 */ /* 0x000fce00078e00ff */
[----:B------:R-:W-:Y:S05]  /*9df0*/  WARPSYNC.COLLECTIVE R15, `(.L_x_1775) ;  /* 0x000000000f0c7348 */ /* 0x000fea0003c00000 */
[----:B------:R-:W-:Y:S02]  /*9e00*/  ELECT P6, UR62, PT ;  /* 0x00000000003e782f */ /* 0x000fe400038c0000 */
[----:B------:R-:W-:Y:S01]  /*9e10*/  MOV R14, UR62 ;  /* 0x0000003e000e7c02 */ /* 0x000fe20008000f00 */
[----:B------:R-:W-:Y:S10]  /*9e20*/  ENDCOLLECTIVE ;  /* 0x000000000000791b */ /* 0x000ff40003800000 */
.L_x_1775:
[----:B------:R-:W-:Y:S05]  /*9e30*/  BSYNC B0 ;  /* 0x0000000000007941 */ /* 0x000fea0003800000 */
.L_x_1774:
[----:B------:R-:W-:Y:S05]  /*9e40*/  BRA `(.L_x_1776) ;  /* 0xfffffff400d07947 */ /* 0x000fea000383ffff */
.L_x_1744:
[----:B-1----:R1:W2:Y:S02]  /*9e50*/  SYNCS.PHASECHK.TRANS64.TRYWAIT P0, [R9+URZ], R2 ;  /* 0x00000002090075a7 */ /* 0x0022a4000800017f */
[----:B--2---:R-:W-:Y:S05]  /*9e60*/  @!P0 NANOSLEEP.SYNCS 0x989680 ;  /* 0x009896800000895d */ /* 0x004fea0003900000 */
[----:B------:R-:W2:Y:S02]  /*9e70*/  @!P0 SYNCS.PHASECHK.TRANS64 P0, [R9+URZ], R2 ;  /* 0x00000002090085a7 */ /* 0x000ea4000800007f */
[----:B--2---:R-:W-:Y:S05]  /*9e80*/  @!P0 BRA `(.L_x_1744) ;  /* 0xfffffffc00f08947 */ /* 0x004fea000383ffff */
[----:B------:R-:W-:Y:S05]  /*9e90*/  BRA `(.L_x_1777) ;  /* 0xfffffff800107947 */ /* 0x000fea000383ffff */
.L_x_1745:
[----:B--2---:R2:W3:Y:S02]  /*9ea0*/  SYNCS.PHASECHK.TRANS64.TRYWAIT P0, [R3+URZ], R0 ;  /* 0x00000000030075a7 */ /* 0x0044e4000800017f */
[----:B---3--:R-:W-:Y:S05]  /*9eb0*/  @!P0 NANOSLEEP.SYNCS 0x989680 ;  /* 0x009896800000895d */ /* 0x008fea0003900000 */
[----:B------:R-:W3:Y:S02]  /*9ec0*/  @!P0 SYNCS.PHASECHK.TRANS64 P0, [R3+URZ], R0 ;  /* 0x00000000030085a7 */ /* 0x000ee4000800007f */
[----:B---3--:R-:W-:Y:S05]  /*9ed0*/  @!P0 BRA `(.L_x_1745) ;  /* 0xfffffffc00f08947 */ /* 0x008fea000383ffff */
[----:B------:R-:W-:Y:S05]  /*9ee0*/  BRA `(.L_x_1778) ;  /* 0xfffffff800047947 */ /* 0x000fea000383ffff */
.L_x_1779:
        /* <DEDUP_REMOVED lines=9> */
.L_x_7660:


//--------------------- .text._ZN7cutlass13device_kernelIN5flash11enable_sm90INS1_16FlashAttnBwdSm90INS1_25CollectiveMainloopBwdSm90ILi2ELi1ELi1EN4cute5tupleIJNS5_1CILi1EEES8_S8_EEENS6_IJNS7_ILi64EEENS7_ILi96EEENS7_ILi192EEEEEENS_6half_tEfNS_4arch4Sm90ELb0ELb1ELb1ELb1ELb0ELb0ELb1ELb0ELi3ELi1ELi1ELi1ELb0EEENS1_21CollectiveEpilogueBwdISD_SE_SG_Li384ELb1ELb1ELi3EEENS1_19SingleTileSchedulerILb1ELb0ELb0ELi96EEEEEEEEEvNT_6ParamsE --------------------------
	.section	.text._ZN7cutlass13device_kernelIN5flash11enable_sm90INS1_16FlashAttnBwdSm90INS1_25CollectiveMainloopBwdSm90ILi2ELi1ELi1EN4cute5tupleIJNS5_1CILi1EEES8_S8_EEENS6_IJNS7_ILi64EEENS7_ILi96EEENS7_ILi192EEEEEENS_6half_tEfNS_4arch4Sm90ELb0ELb1ELb1ELb1ELb0ELb0ELb1ELb0ELi3ELi1ELi1ELi1ELb0EEENS1_21CollectiveEpilogueBwdISD_SE_SG_Li384ELb1ELb1ELi3EEENS1_19SingleTileSchedulerILb1ELb0ELb0ELi96EEEEEEEEEvNT_6ParamsE,"ax",@progbits
	.align	128
.text._ZN7cutlass13device_kernelIN5flash11enable_sm90INS1_16FlashAttnBwdSm90INS1_25CollectiveMainloopBwdSm90ILi2ELi1ELi1EN4cute5tupleIJNS5_1CILi1EEES8_S8_EEENS6_IJNS7_ILi64EEENS7_ILi96EEENS7_ILi192EEEEEENS_6half_tEfNS_4arch4Sm90ELb0ELb1ELb1ELb1ELb0ELb0ELb1ELb0ELi3ELi1ELi1ELi1ELb0EEENS1_21CollectiveEpilogueBwdISD_SE_SG_Li384ELb1ELb1ELi3EEENS1_19SingleTileSchedulerILb1ELb0ELb0ELi96EEEEEEEEEvNT_6ParamsE:
        .type           _ZN7cutlass13device_kernelIN5flash11enable_sm90INS1_16FlashAttnBwdSm90INS1_25CollectiveMainloopBwdSm90ILi2ELi1ELi1EN4cute5tupleIJNS5_1CILi1EEES8_S8_EEENS6_IJNS7_ILi64EEENS7_ILi96EEENS7_ILi192EEEEEENS_6half_tEfNS_4arch4Sm90ELb0ELb1ELb1ELb1ELb0ELb0ELb1ELb0ELi3ELi1ELi1ELi1ELb0EEENS1_21CollectiveEpilogueBwdISD_SE_SG_Li384ELb1ELb1ELi3EEENS1_19SingleTileSchedulerILb1ELb0ELb0ELi96EEEEEEEEEvNT_6ParamsE,@function
        .size           _ZN7cutlass13device_kernelIN5flash11enable_sm90INS1_16FlashAttnBwdSm90INS1_25CollectiveMainloopBwdSm90ILi2ELi1ELi1EN4cute5tupleIJNS5_1CILi1EEES8_S8_EEENS6_IJNS7_ILi64EEENS7_ILi96EEENS7_ILi192EEEEEENS_6half_tEfNS_4arch4Sm90ELb0ELb1ELb1ELb1ELb0ELb0ELb1ELb0ELi3ELi1ELi1ELi1ELb0EEENS1_21CollectiveEpilogueBwdISD_SE_SG_Li384ELb1ELb1ELi3EEENS1_19SingleTileSchedulerILb1ELb0ELb0ELi96EEEEEEEEEvNT_6ParamsE,(.L_x_7661 - _ZN7cutlass13device_kernelIN5flash11enable_sm90INS1_16FlashAttnBwdSm90INS1_25CollectiveMainloopBwdSm90ILi2ELi1ELi1EN4cute5tupleIJNS5_1CILi1EEES8_S8_EEENS6_IJNS7_ILi64EEENS7_ILi96EEENS7_ILi192EEEEEENS_6half_tEfNS_4arch4Sm90ELb0ELb1ELb1ELb1ELb0ELb0ELb1ELb0ELi3ELi1ELi1ELi1ELb0EEENS1_21CollectiveEpilogueBwdISD_SE_SG_Li384ELb1ELb1ELi3EEENS1_19SingleTileSchedulerILb1ELb0ELb0ELi96EEEEEEEEEvNT_6ParamsE)
        .other          _ZN7cutlass13device_kernelIN5flash11enable_sm90INS1_16FlashAttnBwdSm90INS1_25CollectiveMainloopBwdSm90ILi2ELi1ELi1EN4cute5tupleIJNS5_1CILi1EEES8_S8_EEENS6_IJNS7_ILi64EEENS7_ILi96EEENS7_ILi192EEEEEENS_6half_tEfNS_4arch4Sm90ELb0ELb1ELb1ELb1ELb0ELb0ELb1ELb0ELi3ELi1ELi1ELi1ELb0EEENS1_21CollectiveEpilogueBwdISD_SE_SG_Li384ELb1ELb1ELi3EEENS1_19SingleTileSchedulerILb1ELb0ELb0ELi96EEEEEEEEEvNT_6ParamsE,@"STO_CUDA_ENTRY STV_DEFAULT"
_ZN7cutlass13device_kernelIN5flash11enable_sm90INS1_16FlashAttnBwdSm90INS1_25CollectiveMainloopBwdSm90ILi2ELi1ELi1EN4cute5tupleIJNS5_1CILi1EEES8_S8_EEENS6_IJNS7_ILi64EEENS7_ILi96EEENS7_ILi192EEEEEENS_6half_tEfNS_4arch4Sm90ELb0ELb1ELb1ELb1ELb0ELb0ELb1ELb0ELi3ELi1ELi1ELi1ELb0EEENS1_21CollectiveEpilogueBwdISD_SE_SG_Li384ELb1ELb1ELi3EEENS1_19SingleTileSchedulerILb1ELb0ELb0ELi96EEEEEEEEEvNT_6ParamsE:
        /* <DEDUP_REMOVED lines=23> */
.L_x_1781:
[----:B------:R-:W-:Y:S05]  /*0170*/  BSYNC B0 ;  /* 0x0000000000007941 */ /* 0x000fea0003800000 */
.L_x_1780:
        /* <DEDUP_REMOVED lines=34> */
.L_x_1782:
        /* <DEDUP_REMOVED lines=20> */
.L_x_1783:
[----:B---3--:R-:W-:Y:S01]  /*04e0*/  ISETP.NE.AND P0, PT, R2, RZ, PT ;  /* 0x000000ff0200720c */ /* 0x008fe20003f05270 */
[----:B------:R-:W-:Y:S01]  /*04f0*/  IMAD.MOV.U32 R2, RZ, RZ, 0x1 ;  /* 0x00000001ff027424 */ /* 0x000fe200078e00ff */
[----:B------:R-:W-:Y:S01]  /*0500*/  NOP ;  /* 0x0000000000007918 */ /* 0x000fe20000000000 */
[----:B------:R-:W-:Y:S01]  /*0510*/  ULDC.64 UR38, c[0x0][0x208] ;  /* 0x0000820000267ab9 */ /* 0x000fe20000000a00 */
[----:B------:R-:W-:Y:S02]  /*0520*/  BSSY B6, `(.L_x_1784) ;  /* 0x0000ae6000067945 */ /* 0x000fe40003800000 */
[----:B------:R-:W-:-:S05]  /*0530*/  SEL R2, R2, 0x2, !P0 ;  /* 0x0000000202027807 */ /* 0x000fca0004000000 */
[----:B------:R3:W-:Y:S01]  /*0540*/  STL [R1], R2 ;  /* 0x0000000201007387 */ /* 0x0007e20000100800 */
[----:B-12-4-:R-:W-:Y:S06]  /*0550*/  BAR.SYNC.DEFER_BLOCKING 0x0 ;  /* 0x0000000000007b1d */ /* 0x016fec0000010000 */
[----:B------:R-:W-:Y:S05]  /*0560*/  @!P0 BRA `(.L_x_1785) ;  /* 0x0000006c00048947 */ /* 0x000fea0003800000 */
.L_x_1786:
[----:B------:R-:W-:-:S08]  /*0570*/  NOP ;  /* 0x0000000000007918 */ /* 0x000fd00000000000 */
[----:B------:R-:W1:Y:S02]  /*0580*/  USETMAXREG.TRY_ALLOC.CTAPOOL UP0, 0xa0 ;  /* 0x000000a0000079c8 */ /* 0x000e640008000600 */
[----:B-1----:R-:W-:-:S13]  /*0590*/  PLOP3.LUT P0, PT, PT, PT, UP0, 0x80, 0x0 ;  /* 0x000000000000781c */ /* 0x002fda0003f0f008 */
[----:B------:R-:W-:Y:S05]  /*05a0*/  @!P0 BRA `(.L_x_1786) ;  /* 0xfffffffc00f08947 */ /* 0x000fea000383ffff */
[----:B------:R-:W-:Y:S01]  /*05b0*/  LOP3.LUT R0, R0, 0x3, RZ, 0xc0, !PT ;  /* 0x0000000300007812 */ /* 0x000fe200078ec0ff */
[----:B---3--:R-:W1:Y:S01]  /*05c0*/  S2R R2, SR_TID.X ;  /* 0x0000000000027919 */ /* 0x008e620000002100 */
        /* <DEDUP_REMOVED lines=15> */
.L_x_1787:
        /* <DEDUP_REMOVED lines=10> */
.L_x_1789:
[----:B------:R-:W2:Y:S02]  /*0760*/  LDC R0, c[0x0][0x8bc] ;  /* 0x00022f00ff007b82 */ /* 0x000ea40000000800 */
.L_x_1788:
[----:B------:R-:W-:-:S05]  /*0770*/  IMAD R5, R19, 0x60, RZ ;  /* 0x0000006013057824 */ /* 0x000fca00078e02ff */
[----:B--2--5:R-:W-:-:S04]  /*0780*/  ISETP.GE.AND P0, PT, R5, R0, PT ;  /* 0x000000000500720c */ /* 0x024fc80003f06270 */
[----:B------:R-:W-:-:S04]  /*0790*/  SEL R4, R7, 0xffffffff, !P0 ;  /* 0xffffffff07047807 */ /* 0x000fc80004000000 */
[----:B------:R-:W-:Y:S01]  /*07a0*/  ISETP.GE.AND P0, PT, R4, RZ, PT ;  /* 0x000000ff0400720c */ /* 0x000fe20003f06270 */
[----:B------:R2:W-:-:S12]  /*07b0*/  STL [R1+0x18], R4 ;  /* 0x0000180401007387 */ /* 0x0005d80000100800 */
[----:B------:R-:W-:Y:S05]  /*07c0*/  @!P0 BRA `(.L_x_1790) ;  /* 0x000000a800ec8947 */ /* 0x000fea0003800000 */
[----:B------:R-:W-:Y:S02]  /*07d0*/  ULDC.64 UR4, c[0x0][0x780] ;  /* 0x0001e00000047ab9 */ /* 0x000fe40000000a00 */
[----:B------:R-:W-:Y:S01]  /*07e0*/  ISETP.NE.U32.AND P0, PT, RZ, UR4, PT ;  /* 0x00000004ff007c0c */ /* 0x000fe2000bf05070 */
[----:B------:R-:W-:Y:S02]  /*07f0*/  ULDC UR4, c[0x0][0x290] ;  /* 0x0000a40000047ab9 */ /* 0x000fe40000000800 */
[----:B------:R-:W-:Y:S01]  /*0800*/  IMAD.U32 R18, RZ, RZ, UR4 ;  /* 0x00000004ff127e24 */ /* 0x000fe2000f8e00ff */
[----:B------:R-:W-:-:S13]  /*0810*/  ISETP.NE.AND.EX P0, PT, RZ, UR5, PT, P0 ;  /* 0x00000005ff007c0c */ /* 0x000fda000bf05300 */
[----:B------:R-:W-:Y:S05]  /*0820*/  @!P0 BRA `(.L_x_1791) ;  /* 0x0000000000108947 */ /* 0x000fea0003800000 */
[----:B-1----:R-:W1:Y:S02]  /*0830*/  LDC.64 R2, c[0x0][0x780] ;  /* 0x0001e000ff027b82 */ /* 0x002e640000000a00 */
[----:B-1----:R-:W-:-:S05]  /*0840*/  IMAD.WIDE R2, R4, 0x4, R2 ;  /* 0x0000000404027825 */ /* 0x002fca00078e0202 */
[----:B------:R1:W5:Y:S01]  /*0850*/  LDG.E R17, desc[UR38][R2.64] ;  /* 0x0000002602117981 */ /* 0x000362000c1e1900 */
[----:B------:R-:W-:Y:S05]  /*0860*/  BRA `(.L_x_1792) ;  /* 0x0000000000287947 */ /* 0x000fea0003800000 */
.L_x_1791:
[----:B------:R-:W-:Y:S01]  /*0870*/  ULDC.64 UR4, c[0x0][0x770] ;  /* 0x0001dc0000047ab9 */ /* 0x000fe20000000a00 */
[----:B------:R-:W3:Y:S01]  /*0880*/  LDC R17, c[0x0][0x280] ;  /* 0x0000a000ff117b82 */ /* 0x000ee20000000800 */
[----:B------:R-:W-:-:S04]  /*0890*/  ISETP.NE.U32.AND P0, PT, RZ, UR4, PT ;  /* 0x00000004ff007c0c */ /* 0x000fc8000bf05070 */
[----:B------:R-:W-:-:S13]  /*08a0*/  ISETP.NE.AND.EX P0, PT, RZ, UR5, PT, P0 ;  /* 0x00000005ff007c0c */ /* 0x000fda000bf05300 */
[----:B------:R-:W-:Y:S05]  /*08b0*/  @!P0 BRA `(.L_x_1792) ;  /* 0x0000000000148947 */ /* 0x000fea0003800000 */
[----:B-1----:R-:W1:Y:S02]  /*08c0*/  LDC.64 R2, c[0x0][0x770] ;  /* 0x0001dc00ff027b82 */ /* 0x002e640000000a00 */
[----:B-1----:R-:W-:-:S05]  /*08d0*/  IMAD.WIDE R2, R4, 0x4, R2 ;  /* 0x0000000404027825 */ /* 0x002fca00078e0202 */
[----:B---3--:R-:W3:Y:S04]  /*08e0*/  LDG.E R17, desc[UR38][R2.64] ;  /* 0x0000002602117981 */ /* 0x008ee8000c1e1900 */
[----:B------:R-:W3:Y:S02]  /*08f0*/  LDG.E R0, desc[UR38][R2.64+0x4] ;  /* 0x0000042602007981 */ /* 0x000ee4000c1e1900 */
[----:B---3--:R-:W-:-:S07]  /*0900*/  IMAD.IADD R17, R0, 0x1, -R17 ;  /* 0x0000000100117824 */ /* 0x008fce00078e0a11 */
.L_x_1792:
[----:B------:R-:W-:Y:S02]  /*0910*/  ULDC.64 UR4, c[0x0][0x788] ;  /* 0x0001e20000047ab9 */ /* 0x000fe40000000a00 */
[----:B------:R-:W-:-:S04]  /*0920*/  ISETP.NE.U32.AND P0, PT, RZ, UR4, PT ;  /* 0x00000004ff007c0c */ /* 0x000fc8000bf05070 */
[----:B------:R-:W-:-:S13]  /*0930*/  ISETP.NE.AND.EX P0, PT, RZ, UR5, PT, P0 ;  /* 0x00000005ff007c0c */ /* 0x000fda000bf05300 */
[----:B------:R-:W-:Y:S05]  /*0940*/  @!P0 BRA `(.L_x_1793) ;  /* 0x0000000000108947 */ /* 0x000fea0003800000 */
[----:B-1----:R-:W1:Y:S02]  /*0950*/  LDC.64 R2, c[0x0][0x788] ;  /* 0x0001e200ff027b82 */ /* 0x002e640000000a00 */
[----:B-1----:R-:W-:-:S05]  /*0960*/  IMAD.WIDE R2, R4, 0x4, R2 ;  /* 0x0000000404027825 */ /* 0x002fca00078e0202 */
[----:B------:R1:W5:Y:S01]  /*0970*/  LDG.E R18, desc[UR38][R2.64] ;  /* 0x0000002602127981 */ /* 0x000362000c1e1900 */
[----:B------:R-:W-:Y:S05]  /*0980*/  BRA `(.L_x_1794) ;  /* 0x0000000000247947 */ /* 0x000fea0003800000 */
.L_x_1793:
[----:B------:R-:W-:Y:S02]  /*0990*/  ULDC.64 UR4, c[0x0][0x778] ;  /* 0x0001de0000047ab9 */ /* 0x000fe40000000a00 */
[----:B------:R-:W-:-:S04]  /*09a0*/  ISETP.NE.U32.AND P0, PT, RZ, UR4, PT ;  /* 0x00000004ff007c0c */ /* 0x000fc8000bf05070 */
[----:B------:R-:W-:-:S13]  /*09b0*/  ISETP.NE.AND.EX P0, PT, RZ, UR5, PT, P0 ;  /* 0x00000005ff007c0c */ /* 0x000fda000bf05300 */
[----:B------:R-:W-:Y:S05]  /*09c0*/  @!P0 BRA `(.L_x_1794) ;  /* 0x0000000000148947 */ /* 0x000fea0003800000 */
[----:B-1----:R-:W1:Y:S02]  /*09d0*/  LDC.64 R2, c[0x0][0x778] ;  /* 0x0001de00ff027b82 */ /* 0x002e640000000a00 */
[----:B-1----:R-:W-:-:S05]  /*09e0*/  IMAD.WIDE R2, R4, 0x4, R2 ;  /* 0x0000000404027825 */ /* 0x002fca00078e0202 */
[----:B------:R-:W4:Y:S04]  /*09f0*/  LDG.E R18, desc[UR38][R2.64] ;  /* 0x0000002602127981 */ /* 0x000f28000c1e1900 */
[----:B------:R-:W4:Y:S02]  /*0a00*/  LDG.E R7, desc[UR38][R2.64+0x4] ;  /* 0x0000042602077981 */ /* 0x000f24000c1e1900 */
[----:B----4-:R-:W-:-:S07]  /*0a10*/  IMAD.IADD R18, R7, 0x1, -R18 ;  /* 0x0000000107127824 */ /* 0x010fce00078e0a12 */
.L_x_1794:
[----:B---3-5:R-:W-:Y:S01]  /*0a20*/  VIADD R0, R17, 0x3f ;  /* 0x0000003f11007836 */ /* 0x028fe20000000000 */
[----:B------:R-:W-:Y:S01]  /*0a30*/  ISETP.GE.AND P1, PT, R19, RZ, PT ;  /* 0x000000ff1300720c */ /* 0x000fe20003f26270 */
[----:B------:R-:W-:Y:S01]  /*0a40*/  ULDC UR4, c[0x0][0x74c] ;  /* 0x0001d30000047ab9 */ /* 0x000fe20000000800 */
[----:B-1----:R-:W-:Y:S02]  /*0a50*/  IADD3 R2, R5, R17, -R18 ;  /* 0x0000001105027210 */ /* 0x002fe40007ffe812 */
[----:B------:R-:W-:Y:S02]  /*0a60*/  SHF.R.S32.HI R3, RZ, 0x1f, R0 ;  /* 0x0000001fff037819 */ /* 0x000fe40000011400 */
[----:B------:R-:W-:Y:S01]  /*0a70*/  PLOP3.LUT P0, PT, PT, PT, PT, 0x80, 0x0 ;  /* 0x000000000000781c */ /* 0x000fe20003f0f070 */
[----:B------:R-:W-:Y:S01]  /*0a80*/  VIADD R2, R2, -UR4 ;  /* 0x8000000402027c36 */ /* 0x000fe20008000000 */
[----:B------:R-:W-:-:S04]  /*0a90*/  LEA.HI R3, R3, R0, RZ, 0x6 ;  /* 0x0000000003037211 */ /* 0x000fc800078f30ff */
[----:B--2---:R-:W-:Y:S02]  /*0aa0*/  SHF.R.S32.HI R4, RZ, 0x6, R3 ;  /* 0x00000006ff047819 */ /* 0x004fe40000011403 */
[----:B------:R-:W-:-:S03]  /*0ab0*/  SHF.R.S32.HI R7, RZ, 0x1f, R2 ;  /* 0x0000001fff077819 */ /* 0x000fc60000011402 */
[----:B------:R1:W-:Y:S01]  /*0ac0*/  STL [R1+0x14], R4 ;  /* 0x0000140401007387 */ /* 0x0003e20000100800 */
[----:B------:R-:W-:Y:S01]  /*0ad0*/  LEA.HI R7, R7, R2, RZ, 0x6 ;  /* 0x0000000207077211 */ /* 0x000fe200078f30ff */
[----:B------:R-:W-:Y:S06]  /*0ae0*/  @!P1 BRA `(.L_x_1795) ;  /* 0x0000000000249947 */ /* 0x000fec0003800000 */
[----:B------:R-:W-:Y:S01]  /*0af0*/  IADD3 R0, -R18, 0x9f, R17 ;  /* 0x0000009f12007810 */ /* 0x000fe20007ffe111 */
[----:B------:R-:W-:Y:S01]  /*0b00*/  ULDC UR4, c[0x0][0x748] ;  /* 0x0001d20000047ab9 */ /* 0x000fe20000000800 */
[----:B------:R-:W-:Y:S02]  /*0b10*/  IMAD.MOV.U32 R2, RZ, RZ, R4 ;  /* 0x000000ffff027224 */ /* 0x000fe400078e0004 */
[----:B------:R-:W-:-:S04]  /*0b20*/  IADD3 R0, R0, UR4, R5 ;  /* 0x0000000400007c10 */ /* 0x000fc8000fffe005 */
[----:B------:R-:W-:-:S04]  /*0b30*/  SHF.R.S32.HI R3, RZ, 0x1f, R0 ;  /* 0x0000001fff037819 */ /* 0x000fc80000011400 */
[----:B------:R-:W-:-:S04]  /*0b40*/  LEA.HI R3, R3, R0, RZ, 0x6 ;  /* 0x0000000003037211 */ /* 0x000fc800078f30ff */
[----:B------:R-:W-:-:S04]  /*0b50*/  SHF.R.S32.HI R3, RZ, 0x6, R3 ;  /* 0x00000006ff037819 */ /* 0x000fc80000011403 */
[----:B------:R-:W-:-:S05]  /*0b60*/  VIMNMX R2, R2, R3, PT ;  /* 0x0000000302027248 */ /* 0x000fca0003fe0100 */
[----:B------:R2:W-:Y:S02]  /*0b70*/  STL [R1+0x14], R2 ;  /* 0x0000140201007387 */ /* 0x0005e40000100800 */
.L_x_1795:
[----:B------:R-:W3:Y:S01]  /*0b80*/  LDL R0, [R1+0x14] ;  /* 0x0000140001007983 */ /* 0x000ee20000100800 */
[----:B------:R-:W-:Y:S02]  /*0b90*/  SHF.R.S32.HI R7, RZ, 0x6, R7 ;  /* 0x00000006ff077819 */ /* 0x000fe40000011407 */
[----:B------:R-:W-:Y:S02]  /*0ba0*/  CS2R R70, SRZ ;  /* 0x0000000000467805 */ /* 0x000fe4000001ff00 */
[----:B------:R-:W-:Y:S02]  /*0bb0*/  CS2R R68, SRZ ;  /* 0x0000000000447805 */ /* 0x000fe4000001ff00 */
[----:B------:R-:W-:Y:S02]  /*0bc0*/  CS2R R66, SRZ ;  /* 0x0000000000427805 */ /* 0x000fe4000001ff00 */
[----:B------:R-:W-:Y:S02]  /*0bd0*/  VIMNMX R16, RZ, R7, !PT ;  /* 0x00000007ff107248 */ /* 0x000fe40007fe0100 */
        /* <DEDUP_REMOVED lines=45> */
[----:B---3--:R-:W-:-:S13]  /*0eb0*/  ISETP.GT.AND P1, PT, R0, R16, PT ;  /* 0x000000100000720c */ /* 0x008fda0003f24270 */
[----:B------:R-:W-:Y:S05]  /*0ec0*/  @!P1 BRA `(.L_x_1796) ;  /* 0x0000003800749947 */ /* 0x000fea0003800000 */
[----:B------:R-:W3:Y:S01]  /*0ed0*/  S2UR UR4, SR_CgaCtaId ;  /* 0x00000000000479c3 */ /* 0x000ee20000008800 */
[----:B------:R-:W-:Y:S01]  /*0ee0*/  UMOV UR36, 0x400 ;  /* 0x0000040000247882 */ /* 0x000fe20000000000 */
[----:B------:R-:W-:Y:S01]  /*0ef0*/  ULDC UR42, c[0x0][0x75c] ;  /* 0x0001d700002a7ab9 */ /* 0x000fe20000000800 */
[----:B------:R-:W-:Y:S01]  /*0f00*/  ULDC UR43, c[0x0][0x744] ;  /* 0x0001d100002b7ab9 */ /* 0x000fe20000000800 */
[----:B------:R-:W-:Y:S01]  /*0f10*/  ULDC.64 UR40, c[0x0][0x748] ;  /* 0x0001d20000287ab9 */ /* 0x000fe20000000a00 */
[----:B---3--:R-:W-:-:S04]  /*0f20*/  ULEA UR36, UR4, UR36, 0x18 ;  /* 0x0000002404247291 */ /* 0x008fc8000f8ec03f */
[----:B------:R-:W-:-:S04]  /*0f30*/  UIADD3 UR37, UR36, 0x30400, URZ ;  /* 0x0003040024257890 */ /* 0x000fc8000fffe03f */
[----:B------:R-:W-:-:S06]  /*0f40*/  ULOP3.LUT UP0, URZ, UR37, 0x1bf, URZ, 0xc0, !UPT ;  /* 0x000001bf253f7892 */ /* 0x000fcc000f80c03f */
[----:B------:R-:W-:-:S13]  /*0f50*/  PLOP3.LUT P0, PT, PT, PT, UP0, 0x80, 0x0 ;  /* 0x000000000000781c */ /* 0x000fda0003f0f008 */
[----:B------:R-:W-:Y:S05]  /*0f60*/  @!P0 BRA `(.L_x_1797) ;  /* 0x00000000007c8947 */ /* 0x000fea0003800000 */
[----:B--2---:R-:W-:Y:S01]  /*0f70*/  MOV R2, 0x0 ;  /* 0x0000000000027802 */ /* 0x004fe20000000f00 */
[----:B------:R-:W-:Y:S01]  /*0f80*/  ULDC.64 UR4, c[0x4][0x80] ;  /* 0x0100200000047ab9 */ /* 0x000fe20000000a00 */
[----:B------:R-:W-:Y:S01]  /*0f90*/  ULDC.64 UR6, c[0x4][0x8] ;  /* 0x0100020000067ab9 */ /* 0x000fe20000000a00 */
[----:B-1----:R-:W-:Y:S01]  /*0fa0*/  IMAD.U32 R4, RZ, RZ, UR4 ;  /* 0x00000004ff047e24 */ /* 0x002fe2000f8e00ff */
        /* <DEDUP_REMOVED lines=12> */
.L_x_1798:
        /* <DEDUP_REMOVED lines=15> */
.L_x_1797:
[----:B------:R-:W-:-:S04]  /*1160*/  IMAD.U32 R0, RZ, RZ, UR36 ;  /* 0x00000024ff007e24 */ /* 0x000fc8000f8e00ff */
[----:B------:R-:W-:-:S05]  /*1170*/  VIADD R0, R0, 0x33400 ;  /* 0x0003340000007836 */ /* 0x000fca0000000000 */
[----:B------:R-:W-:-:S13]  /*1180*/  LOP3.LUT P0, RZ, R0, 0x1bf, RZ, 0xc0, !PT ;  /* 0x000001bf00ff7812 */ /* 0x000fda000780c0ff */
        /* <DEDUP_REMOVED lines=17> */
.L_x_1800:
        /* <DEDUP_REMOVED lines=15> */
.L_x_1799:
[----:B--2---:R-:W2:Y:S01]  /*1390*/  S2R R2, SR_TID.X ;  /* 0x0000000000027919 */ /* 0x004ea20000002100 */
[----:B------:R-:W-:Y:S01]  /*13a0*/  UMOV UR4, 0xffffffff ;  /* 0xffffffff00047882 */ /* 0x000fe20000000000 */
[----:B--2---:R-:W-:-:S05]  /*13b0*/  VIADD R0, R2, 0xffffff80 ;  /* 0xffffff8002007836 */ /* 0x004fca0000000000 */
[----:B------:R-:W-:-:S04]  /*13c0*/  SHF.R.S32.HI R3, RZ, 0x1f, R0 ;  /* 0x0000001fff037819 */ /* 0x000fc80000011400 */
[----:B------:R-:W-:-:S04]  /*13d0*/  LEA.HI R2, R3, R0, RZ, 0x7 ;  /* 0x0000000003027211 */ /* 0x000fc800078f38ff */
[----:B------:R-:W-:Y:S01]  /*13e0*/  SHF.R.S32.HI R13, RZ, 0x7, R2 ;  /* 0x00000007ff0d7819 */ /* 0x000fe20000011402 */
[----:B------:R-:W-:Y:S06]  /*13f0*/  BRA.DIV UR4, `(.L_x_1801) ;  /* 0x0000009e04e87947 */ /* 0x000fec000b800000 */
[----:B------:R2:W3:Y:S02]  /*1400*/  SHFL.IDX PT, R14, R13, RZ, 0x1f ;  /* 0x00001fff0d0e7589 */ /* 0x0004e400000e0000 */
.L_x_1946:
[----:B------:R-:W-:Y:S02]  /*1410*/  SHF.L.U32 R10, RZ, 0x1f, RZ ;  /* 0x0000001fff0a7819 */ /* 0x000fe400000006ff */
[CC--:B-1----:R-:W-:Y:S02]  /*1420*/  LEA.HI R4, R3.reuse, R0.reuse, RZ, 0x4 ;  /* 0x0000000003047211 */ /* 0x0c2fe400078f20ff */
[----:B------:R-:W1:Y:S01]  /*1430*/  SYNCS.PHASECHK.TRANS64.TRYWAIT P0, [UR36+0x36400], R10 ;  /* 0x0364000aff0075a7 */ /* 0x000e620008000164 */
[----:B------:R-:W-:Y:S01]  /*1440*/  LEA.HI R6, R3, R0, RZ, 0x5 ;  /* 0x0000000003067211 */ /* 0x000fe200078f28ff */
[----:B---3--:R-:W-:Y:S01]  /*1450*/  IMAD.HI R3, R14, 0x55555556, RZ ;  /* 0x555555560e037827 */ /* 0x008fe200078e02ff */
        /* <DEDUP_REMOVED lines=11> */
[----:B-1----:R-:W-:Y:S06]  /*1510*/  @P0 BRA `(.L_x_1802) ;  /* 0x0000000000080947 */ /* 0x002fec0003800000 */
[----:B------:R-:W1:Y:S02]  /*1520*/  SYNCS.PHASECHK.TRANS64.TRYWAIT P0, [UR36+0x36400], R10 ;  /* 0x0364000aff0075a7 */ /* 0x000e640008000164 */
[----:B-1----:R-:W-:Y:S05]  /*1530*/  @!P0 BRA `(.L_x_1803) ;  /* 0x0000009c00b48947 */ /* 0x002fea0003800000 */
.L_x_1802:
[----:B------:R-:W3:Y:S01]  /*1540*/  LDL.LU R14, [R1] ;  /* 0x00000000010e7983 */ /* 0x000ee20000300800 */
[----:B------:R-:W-:Y:S01]  /*1550*/  IMAD.IADD R11, R8, 0x1, -R9 ;  /* 0x00000001080b7824 */ /* 0x000fe200078e0a09 */
[----:B------:R-:W-:Y:S01]  /*1560*/  SHF.R.S32.HI R8, RZ, 0x1f, R7 ;  /* 0x0000001fff087819 */ /* 0x000fe20000011407 */
[C---:B-1----:R-:W-:Y:S01]  /*1570*/  IMAD.HI R10, R13.reuse, 0x55555556, RZ ;  /* 0x555555560d0a7827 */ /* 0x042fe200078e02ff */
[--C-:B------:R-:W-:Y:S02]  /*1580*/  SHF.R.S32.HI R5, RZ, 0x1, R2.reuse ;  /* 0x00000001ff057819 */ /* 0x100fe40000011402 */
[----:B------:R-:W-:Y:S02]  /*1590*/  CS2R R70, SRZ ;  /* 0x0000000000467805 */ /* 0x000fe4000001ff00 */
[----:B------:R-:W-:Y:S01]  /*15a0*/  SHF.R.S32.HI R6, RZ, 0x1f, R2 ;  /* 0x0000001fff067819 */ /* 0x000fe20000011402 */
[----:B------:R-:W-:Y:S01]  /*15b0*/  IMAD R12, R13, 0x400, R0 ;  /* 0x000004000d0c7824 */ /* 0x000fe200078e0200 */
[----:B------:R-:W-:-:S02]  /*15c0*/  LEA.HI R8, R8, R7, RZ, 0x3 ;  /* 0x0000000708087211 */ /* 0x000fc400078f18ff */
[----:B------:R-:W-:Y:S02]  /*15d0*/  CS2R R68, SRZ ;  /* 0x0000000000447805 */ /* 0x000fe4000001ff00 */
[----:B------:R-:W-:Y:S02]  /*15e0*/  LEA.HI R6, R6, R5, RZ, 0x2 ;  /* 0x0000000506067211 */ /* 0x000fe400078f10ff */
[----:B------:R-:W-:Y:S02]  /*15f0*/  CS2R R66, SRZ ;  /* 0x0000000000427805 */ /* 0x000fe4000001ff00 */
[----:B------:R-:W-:Y:S01]  /*1600*/  LOP3.LUT R2, R2, 0x7fffffe, RZ, 0xc0, !PT ;  /* 0x07fffffe02027812 */ /* 0x000fe200078ec0ff */
[----:B------:R-:W-:Y:S01]  /*1610*/  IMAD.SHL.U32 R8, R8, 0x20, RZ ;  /* 0x0000002008087824 */ /* 0x000fe200078e00ff */
[----:B------:R-:W-:Y:S02]  /*1620*/  LOP3.LUT R6, R6, 0xfffffffc, RZ, 0xc0, !PT ;  /* 0xfffffffc06067812 */ /* 0x000fe400078ec0ff */
[----:B------:R-:W-:-:S02]  /*1630*/  CS2R R64, SRZ ;  /* 0x0000000000407805 */ /* 0x000fc4000001ff00 */
[----:B------:R-:W-:Y:S01]  /*1640*/  SHF.R.S32.HI R3, RZ, 0x1f, R0 ;  /* 0x0000001fff037819 */ /* 0x000fe20000011400 */
[----:B------:R-:W-:Y:S01]  /*1650*/  IMAD.IADD R9, R7, 0x1, -R2 ;  /* 0x0000000107097824 */ /* 0x000fe200078e0a02 */
[----:B------:R-:W-:Y:S01]  /*1660*/  SHF.R.S32.HI R4, RZ, 0x4, R4 ;  /* 0x00000004ff047819 */ /* 0x000fe20000011404 */
[----:B------:R-:W-:Y:S01]  /*1670*/  IMAD.IADD R7, R5, 0x1, -R6 ;  /* 0x0000000105077824 */ /* 0x000fe200078e0a06 */
[----:B------:R-:W-:Y:S02]  /*1680*/  LEA.HI R10, R10, R10, RZ, 0x1 ;  /* 0x0000000a0a0a7211 */ /* 0x000fe400078f08ff */
[----:B------:R-:W-:Y:S02]  /*1690*/  CS2R R62, SRZ ;  /* 0x00000000003e7805 */ /* 0x000fe4000001ff00 */
[----:B------:R-:W-:Y:S01]  /*16a0*/  LOP3.LUT R8, R8, 0x7fffff00, RZ, 0xc0, !PT ;  /* 0x7fffff0008087812 */ /* 0x000fe200078ec0ff */
[----:B------:R-:W-:Y:S01]  /*16b0*/  IMAD.SHL.U32 R6, R7, 0x40, RZ ;  /* 0x0000004007067824 */ /* 0x000fe200078e00ff */
[CC--:B------:R-:W-:Y:S01]  /*16c0*/  LEA.HI R2, R3.reuse, R0.reuse, RZ, 0x2 ;  /* 0x0000000003027211 */ /* 0x0c0fe200078f10ff */
[----:B------:R-:W-:Y:S01]  /*16d0*/  IMAD.SHL.U32 R15, R4, 0x8, RZ ;  /* 0x00000008040f7824 */ /* 0x000fe200078e00ff */
[----:B------:R-:W-:Y:S01]  /*16e0*/  LEA.HI R3, R3, R0, RZ, 0x5 ;  /* 0x0000000003037211 */ /* 0x000fe200078f28ff */
[----:B------:R-:W-:Y:S01]  /*16f0*/  IMAD R10, R10, -0x3, R13 ;  /* 0xfffffffd0a0a7824 */ /* 0x000fe200078e020d */
[----:B------:R-:W-:Y:S01]  /*1700*/  SHF.R.S32.HI R4, RZ, 0x2, R2 ;  /* 0x00000002ff047819 */ /* 0x000fe20000011402 */
[----:B------:R-:W-:Y:S01]  /*1710*/  IMAD R8, R13, 0x800, R8 ;  /* 0x000008000d087824 */ /* 0x000fe200078e0208 */
[----:B------:R-:W-:-:S02]  /*1720*/  SHF.R.S32.HI R5, RZ, 0x1f, R2 ;  /* 0x0000001fff057819 */ /* 0x000fc40000011402 */
[----:B------:R-:W-:Y:S02]  /*1730*/  CS2R R60, SRZ ;  /* 0x00000000003c7805 */ /* 0x000fe4000001ff00 */
[----:B--2---:R-:W-:Y:S01]  /*1740*/  LOP3.LUT R13, R2, 0x7ffffffc, RZ, 0xc0, !PT ;  /* 0x7ffffffc020d7812 */ /* 0x004fe200078ec0ff */
[----:B------:R-:W-:Y:S01]  /*1750*/  IMAD R8, R9, 0x20, R8 ;  /* 0x0000002009087824 */ /* 0x000fe200078e0208 */
[----:B------:R-:W-:Y:S01]  /*1760*/  LOP3.LUT R6, R6, 0xc0, RZ, 0xc0, !PT ;  /* 0x000000c006067812 */ /* 0x000fe200078ec0ff */
[----:B------:R-:W-:Y:S01]  /*1770*/  IMAD.MOV.U32 R9, RZ, RZ, 0x20 ;  /* 0x00000020ff097424 */ /* 0x000fe200078e00ff */
[----:B------:R-:W-:Y:S01]  /*1780*/  LEA.HI R5, R5, R4, RZ, 0x3 ;  /* 0x0000000405057211 */ /* 0x000fe200078f18ff */
[----:B------:R-:W-:Y:S01]  /*1790*/  IMAD.IADD R13, R0, 0x1, -R13 ;  /* 0x00000001000d7824 */ /* 0x000fe200078e0a0d */
[----:B------:R-:W-:Y:S01]  /*17a0*/  LOP3.LUT R15, R6, 0x8, R15, 0xf8, !PT ;  /* 0x00000008060f7812 */ /* 0x000fe200078ef80f */
[----:B------:R-:W-:Y:S01]  /*17b0*/  IMAD R8, R11, 0x200, R8 ;  /* 0x000002000b087824 */ /* 0x000fe200078e0208 */
[----:B------:R-:W-:Y:S01]  /*17c0*/  SHF.R.U32.HI R0, RZ, 0x3, R6 ;  /* 0x00000003ff007819 */ /* 0x000fe20000011606 */
[----:B------:R-:W-:Y:S01]  /*17d0*/  IMAD R10, R10, 0x10, R13 ;  /* 0x000000100a0a7824 */ /* 0x000fe200078e020d */
[----:B------:R-:W-:Y:S01]  /*17e0*/  LOP3.LUT R5, R5, 0xfffffff8, RZ, 0xc0, !PT ;  /* 0xfffffff805057812 */ /* 0x000fe200078ec0ff */
[----:B------:R-:W-:Y:S01]  /*17f0*/  IMAD R13, R19, -0x60, RZ ;  /* 0xffffffa0130d7824 */ /* 0x000fe200078e02ff */
[----:B------:R-:W-:Y:S01]  /*1800*/  LOP3.LUT R15, R15, R0, RZ, 0x3c, !PT ;  /* 0x000000000f0f7212 */ /* 0x000fe200078e3cff */
[----:B------:R-:W-:Y:S01]  /*1810*/  IMAD.IADD R0, R18, 0x1, -R17 ;  /* 0x0000000112007824 */ /* 0x000fe200078e0a11 */
[----:B------:R-:W-:Y:S01]  /*1820*/  SHF.R.S32.HI R3, RZ, 0x5, R3 ;  /* 0x00000005ff037819 */ /* 0x000fe20000011403 */
[----:B------:R-:W-:Y:S01]  /*1830*/  IMAD.IADD R6, R4, 0x1, -R5 ;  /* 0x0000000104067824 */ /* 0x000fe200078e0a05 */
[----:B------:R-:W-:Y:S01]  /*1840*/  LOP3.LUT P0, RZ, R7, 0x2, RZ, 0xc0, !PT ;  /* 0x0000000207ff7812 */ /* 0x000fe2000780c0ff */
[----:B------:R-:W-:Y:S01]  /*1850*/  IMAD.IADD R18, R13, 0x1, R18 ;  /* 0x000000010d127824 */ /* 0x000fe200078e0212 */
[----:B------:R1:W-:Y:S01]  /*1860*/  STL [R1+0x4], R0 ;  /* 0x0000040001007387 */ /* 0x0003e20000100800 */
[----:B------:R-:W-:Y:S01]  /*1870*/  IMAD.IADD R15, R8, 0x1, R15 ;  /* 0x00000001080f7824 */ /* 0x000fe200078e020f */
[----:B------:R-:W-:Y:S01]  /*1880*/  SEL R9, R9, 0xffffffe0, !P0 ;  /* 0xffffffe009097807 */ /* 0x000fe20004000000 */
[----:B------:R-:W-:Y:S01]  /*1890*/  IMAD R6, R3, 0x10, R6 ;  /* 0x0000001003067824 */ /* 0x000fe200078e0206 */
[----:B------:R-:W-:Y:S01]  /*18a0*/  IADD3 R4, -R17, 0x1, R18 ;  /* 0x0000000111047810 */ /* 0x000fe20007ffe112 */
[----:B------:R-:W-:Y:S01]  /*18b0*/  IMAD.SHL.U32 R3, R10, 0x2, RZ ;  /* 0x000000020a037824 */ /* 0x000fe200078e00ff */
[----:B------:R-:W-:Y:S01]  /*18c0*/  LEA R11, R15, UR36, 0x1 ;  /* 0x000000240f0b7c11 */ /* 0x000fe2000f8e08ff */
[----:B------:R-:W-:Y:S01]  /*18d0*/  IMAD.MOV.U32 R7, RZ, RZ, RZ ;  /* 0x000000ffff077224 */ /* 0x000fe200078e00ff */
[----:B------:R-:W-:Y:S01]  /*18e0*/  CS2R R58, SRZ ;  /* 0x00000000003a7805 */ /* 0x000fe2000001ff00 */
[--C-:B------:R-:W-:Y:S01]  /*18f0*/  IMAD.IADD R4, R4, 0x1, -R3.reuse ;  /* 0x0000000104047824 */ /* 0x100fe200078e0a03 */
[----:B------:R-:W-:Y:S01]  /*1900*/  CS2R R56, SRZ ;  /* 0x0000000000387805 */ /* 0x000fe2000001ff00 */
[----:B-1----:R-:W-:Y:S01]  /*1910*/  IMAD.SHL.U32 R0, R12, 0x4, RZ ;  /* 0x000000040c007824 */ /* 0x002fe200078e00ff */
[----:B------:R-:W-:Y:S01]  /*1920*/  CS2R R54, SRZ ;  /* 0x0000000000367805 */ /* 0x000fe2000001ff00 */
[--C-:B------:R-:W-:Y:S01]  /*1930*/  IMAD.IADD R12, R18, 0x1, -R3.reuse ;  /* 0x00000001120c7824 */ /* 0x100fe200078e0a03 */
[----:B------:R-:W-:Y:S01]  /*1940*/  CS2R R52, SRZ ;  /* 0x0000000000347805 */ /* 0x000fe2000001ff00 */
[----:B------:R-:W-:Y:S01]  /*1950*/  IMAD.IADD R10, R13, 0x1, -R3 ;  /* 0x000000010d0a7824 */ /* 0x000fe200078e0a03 */
[----:B------:R-:W-:Y:S01]  /*1960*/  IADD3 R3, R9, 0x30400, R11 ;  /* 0x0003040009037810 */ /* 0x000fe20007ffe00b */
[----:B------:R-:W-:Y:S01]  /*1970*/  IMAD.MOV.U32 R2, RZ, RZ, RZ ;  /* 0x000000ffff027224 */ /* 0x000fe200078e00ff */
[----:B------:R1:W-:Y:S01]  /*1980*/  STL [R1+0x8], R12 ;  /* 0x0000080c01007387 */ /* 0x0003e20000100800 */
[----:B------:R-:W-:Y:S01]  /*1990*/  IMAD.MOV.U32 R5, RZ, RZ, RZ ;  /* 0x000000ffff057224 */ /* 0x000fe200078e00ff */
[----:B------:R-:W-:-:S02]  /*19a0*/  CS2R R50, SRZ ;  /* 0x0000000000327805 */ /* 0x000fc4000001ff00 */
[----:B------:R-:W-:Y:S01]  /*19b0*/  CS2R R48, SRZ ;  /* 0x0000000000307805 */ /* 0x000fe2000001ff00 */
[----:B------:R1:W-:Y:S01]  /*19c0*/  STL [R1], R11 ;  /* 0x0000000b01007387 */ /* 0x0003e20000100800 */
[----:B------:R-:W-:Y:S02]  /*19d0*/  CS2R R46, SRZ ;  /* 0x00000000002e7805 */ /* 0x000fe4000001ff00 */
[----:B------:R-:W-:Y:S02]  /*19e0*/  CS2R R44, SRZ ;  /* 0x00000000002c7805 */ /* 0x000fe4000001ff00 */
[----:B------:R-:W-:Y:S01]  /*19f0*/  CS2R R42, SRZ ;  /* 0x00000000002a7805 */ /* 0x000fe2000001ff00 */
[----:B------:R1:W-:Y:S01]  /*1a00*/  STL [R1+0x10], R10 ;  /* 0x0000100a01007387 */ /* 0x0003e20000100800 */
[----:B------:R-:W-:Y:S02]  /*1a10*/  CS2R R40, SRZ ;  /* 0x0000000000287805 */ /* 0x000fe4000001ff00 */
[----:B------:R-:W-:-:S02]  /*1a20*/  CS2R R38, SRZ ;  /* 0x0000000000267805 */ /* 0x000fc4000001ff00 */
[----:B------:R-:W-:Y:S01]  /*1a30*/  CS2R R36, SRZ ;  /* 0x0000000000247805 */ /* 0x000fe2000001ff00 */
[----:B------:R1:W-:Y:S01]  /*1a40*/  STL [R1+0xc], R3 ;  /* 0x00000c0301007387 */ /* 0x0003e20000100800 */
        /* <DEDUP_REMOVED lines=31> */
[----:B-1-3--:R-:W-:-:S07]  /*1c40*/  LOP3.LUT R8, R14, 0x1, RZ, 0xfc, !PT ;  /* 0x000000010e087812 */ /* 0x00afce00078efcff */
.L_x_1822:
[----:B------:R-:W-:-:S13]  /*1c50*/  ISETP.NE.AND P0, PT, R8, 0x3, PT ;  /* 0x000000030800780c */ /* 0x000fda0003f05270 */
[----:B------:R-:W-:Y:S05]  /*1c60*/  @!P0 BRA `(.L_x_1804) ;  /* 0x0000000000048947 */ /* 0x000fea0003800000 */
[----:B------:R-:W-:Y:S01]  /*1c70*/  BPT.TRAP 0x1 ;  /* 0x000000040000795c */ /* 0x000fe20000300000 */
.L_x_1804:
[----:B------:R-:W-:Y:S02]  /*1c80*/  LEA R3, R2, UR36, 0x3 ;  /* 0x0000002402037c11 */ /* 0x000fe4000f8e18ff */
[----:B------:R-:W-:-:S04]  /*1c90*/  SHF.L.U32 R10, R7, 0x1f, RZ ;  /* 0x0000001f070a7819 */ /* 0x000fc800000006ff */
[----:B------:R1:W2:Y:S01]  /*1ca0*/  SYNCS.PHASECHK.TRANS64.TRYWAIT P1, [R3+URZ+0x36410], R10 ;  /* 0x0364100a030075a7 */ /* 0x0002a2000802017f */
[----:B------:R-:W-:Y:S05]  /*1cb0*/  @!P0 BRA `(.L_x_1805) ;  /* 0x0000000000048947 */ /* 0x000fea0003800000 */
[----:B------:R-:W-:Y:S01]  /*1cc0*/  BPT.TRAP 0x1 ;  /* 0x000000040000795c */ /* 0x000fe20000300000 */
.L_x_1805:
[----:B--2---:R-:W-:Y:S05]  /*1cd0*/  @P1 BRA `(.L_x_1806) ;  /* 0x0000000000081947 */ /* 0x004fea0003800000 */
[----:B------:R-:W2:Y:S02]  /*1ce0*/  SYNCS.PHASECHK.TRANS64.TRYWAIT P1, [R3+URZ+0x36410], R10 ;  /* 0x0364100a030075a7 */ /* 0x000ea4000802017f */
[----:B--2---:R-:W-:Y:S05]  /*1cf0*/  @!P1 BRA `(.L_x_1807) ;  /* 0x0000009400dc9947 */ /* 0x004fea0003800000 */
.L_x_1806:
        /* <DEDUP_REMOVED lines=99> */
[----:B-12---:R1:W2:Y:S04]  /*2330*/  LDS R10, [R11+0x30000] ;  /* 0x030000000b0a7984 */ /* 0x0062a80000000800 */
[----:B------:R1:W3:Y:S01]  /*2340*/  LDS R9, [R11+0x30020] ;  /* 0x030020000b097984 */ /* 0x0002e20000000800 */
[----:B------:R-:W-:Y:S05]  /*2350*/  @!P0 BRA `(.L_x_1808) ;  /* 0x0000000000048947 */ /* 0x000fea0003800000 */
[----:B------:R-:W-:Y:S01]  /*2360*/  BPT.TRAP 0x1 ;  /* 0x000000040000795c */ /* 0x000fe20000300000 */
.L_x_1808:
[----:B-1----:R-:W-:-:S04]  /*2370*/  SHF.L.U32 R11, R5, 0x1f, RZ ;  /* 0x0000001f050b7819 */ /* 0x002fc800000006ff */
[----:B------:R1:W4:Y:S01]  /*2380*/  SYNCS.PHASECHK.TRANS64.TRYWAIT P1, [UR36+0x36430], R11 ;  /* 0x0364300bff0075a7 */ /* 0x0003220008020164 */
[----:B------:R-:W-:Y:S05]  /*2390*/  @!P0 BRA `(.L_x_1809) ;  /* 0x0000000000048947 */ /* 0x000fea0003800000 */
[----:B------:R-:W-:Y:S01]  /*23a0*/  BPT.TRAP 0x1 ;  /* 0x000000040000795c */ /* 0x000fe20000300000 */
.L_x_1809:
[----:B----4-:R-:W-:Y:S05]  /*23b0*/  @P1 BRA `(.L_x_1810) ;  /* 0x0000000000081947 */ /* 0x010fea0003800000 */
[----:B------:R-:W4:Y:S02]  /*23c0*/  SYNCS.PHASECHK.TRANS64.TRYWAIT P1, [UR36+0x36430], R11 ;  /* 0x0364300bff0075a7 */ /* 0x000f240008020164 */
[----:B----4-:R-:W-:Y:S05]  /*23d0*/  @!P1 BRA `(.L_x_1811) ;  /* 0x0000009000389947 */ /* 0x010fea0003800000 */
.L_x_1810:
[----:B------:R-:W-:Y:S01]  /*23e0*/  UIADD3 UR5, UR36, 0x2a000, URZ ;  /* 0x0002a00024057890 */ /* 0x000fe2000fffe03f */
[----:B------:R-:W5:Y:S01]  /*23f0*/  LDL R152, [R1+0x8] ;  /* 0x0000080001987983 */ /* 0x000f620000100800 */
[----:B------:R-:W-:Y:S01]  /*2400*/  UIADD3 UR4, UR4, 0x9000, URZ ;  /* 0x0000900004047890 */ /* 0x000fe2000fffe03f */
[----:B------:R-:W-:Y:S01]  /*2410*/  WARPGROUP.ARRIVE ;  /* 0x00000000000079c5 */ /* 0x000fe20000000000 */
[----:B------:R-:W-:Y:S01]  /*2420*/  USHF.R.U32.HI UR5, URZ, 0x4, UR5 ;  /* 0x000000043f057899 */ /* 0x000fe20008011605 */
[----:B------:R-:W-:Y:S01]  /*2430*/  FMUL.FTZ R15, R140, UR42 ;  /* 0x0000002a8c0f7c20 */ /* 0x000fe20008410000 */
[----:B------:R-:W-:Y:S01]  /*2440*/  USHF.R.U32.HI UR4, URZ, 0x4, UR4 ;  /* 0x000000043f047899 */ /* 0x000fe20008011604 */
[----:B------:R-:W2:Y:S01]  /*2450*/  LDC R140, c[0x0][0x750] ;  /* 0x0001d400ff8c7b82 */ /* 0x000ea20000000800 */
[----:B------:R-:W-:Y:S01]  /*2460*/  ULOP3.LUT UR5, UR5, 0x3fff, URZ, 0xc0, !UPT ;  /* 0x00003fff05057892 */ /* 0x000fe2000f8ec03f */
[----:B-1--4-:R-:W-:Y:S01]  /*2470*/  FMUL.FTZ R11, R136, UR42 ;  /* 0x0000002a880b7c20 */ /* 0x012fe20008410000 */
        /* <DEDUP_REMOVED lines=26> */
[----:B--2---:R-:W-:Y:S01]  /*2620*/  ISETP.GE.AND P2, PT, R140, 0x1, PT ;  /* 0x000000018c00780c */ /* 0x004fe20003f46270 */
[----:B------:R-:W1:Y:S01]  /*2630*/  MUFU.TANH R11, R11 ;  /* 0x0000000b000b7308 */ /* 0x000e620000002400 */
[----:B------:R-:W-:-:S02]  /*2640*/  IMAD R141, R16, 0x40, R6 ;  /* 0x00000040108d7824 */ /* 0x000fc400078e0206 */
[----:B------:R-:W-:-:S05]  /*2650*/  VIADD R144, R4, UR41 ;  /* 0x0000002904907c36 */ /* 0x000fca0008000000 */
[----:B------:R-:W2:Y:S08]  /*2660*/  MUFU.TANH R12, R12 ;  /* 0x0000000c000c7308 */ /* 0x000eb00000002400 */
[----:B------:R-:W4:Y:S08]  /*2670*/  MUFU.TANH R13, R13 ;  /* 0x0000000d000d7308 */ /* 0x000f300000002400 */
        /* <DEDUP_REMOVED lines=89> */
[----:B-12-4-:R-:W-:Y:S05]  /*2c10*/  @!P2 BRA `(.L_x_1812) ;  /* 0x000000000060a947 */ /* 0x016fea0003800000 */
[----:B------:R-:W2:Y:S01]  /*2c20*/  LDL R153, [R1+0x4] ;  /* 0x0000040001997983 */ /* 0x000ea20000100800 */
[----:B------:R-:W-:Y:S01]  /*2c30*/  BSSY B0, `(.L_x_1813) ;  /* 0x0000011000007945 */ /* 0x000fe20003800000 */
[----:B--2---:R-:W-:-:S05]  /*2c40*/  IMAD.IADD R145, R153, 0x1, R141 ;  /* 0x0000000199917824 */ /* 0x004fca00078e028d */
[----:B------:R-:W-:-:S13]  /*2c50*/  ISETP.GT.AND P1, PT, R145, -0x1, PT ;  /* 0xffffffff9100780c */ /* 0x000fda0003f24270 */
[----:B------:R-:W-:Y:S05]  /*2c60*/  @P1 BRA `(.L_x_1814) ;  /* 0x0000000000201947 */ /* 0x000fea0003800000 */
[----:B------:R-:W-:Y:S02]  /*2c70*/  ISETP.NE.AND P1, PT, R140, 0x1, PT ;  /* 0x000000018c00780c */ /* 0x000fe40003f25270 */
[----:B------:R-:W-:-:S11]  /*2c80*/  LOP3.LUT R145, RZ, R145, RZ, 0x33, !PT ;  /* 0x00000091ff917212 */ /* 0x000fd600078e33ff */
[----:B------:R-:W1:Y:S08]  /*2c90*/  @P1 LDC R142, c[0x0][0x754] ;  /* 0x0001d500ff8e1b82 */ /* 0x000e700000000800 */
[----:B------:R-:W2:Y:S01]  /*2ca0*/  @P1 LDC R143, c[0x0][0x758] ;  /* 0x0001d600ff8f1b82 */ /* 0x000ea20000000800 */
[----:B-1----:R-:W-:-:S05]  /*2cb0*/  @P1 IMAD.HI.U32 R142, R145, R142, RZ ;  /* 0x0000008e918e1227 */ /* 0x002fca00078e00ff */
[----:B--2---:R-:W-:-:S04]  /*2cc0*/  @P1 SHF.R.U32.HI R145, RZ, R143, R142 ;  /* 0x0000008fff911219 */ /* 0x004fc8000001168e */
[----:B------:R-:W-:Y:S01]  /*2cd0*/  LOP3.LUT R145, RZ, R145, RZ, 0x33, !PT ;  /* 0x00000091ff917212 */ /* 0x000fe200078e33ff */
[----:B------:R-:W-:Y:S06]  /*2ce0*/  BRA `(.L_x_1815) ;  /* 0x0000000000147947 */ /* 0x000fec0003800000 */
.L_x_1814:
[----:B------:R-:W-:-:S13]  /*2cf0*/  ISETP.NE.AND P1, PT, R140, 0x1, PT ;  /* 0x000000018c00780c */ /* 0x000fda0003f25270 */
[----:B------:R-:W1:Y:S08]  /*2d00*/  @P1 LDC R143, c[0x0][0x754] ;  /* 0x0001d500ff8f1b82 */ /* 0x000e700000000800 */
[----:B------:R-:W2:Y:S01]  /*2d10*/  @P1 LDC R142, c[0x0][0x758] ;  /* 0x0001d600ff8e1b82 */ /* 0x000ea20000000800 */
[----:B-1----:R-:W-:-:S05]  /*2d20*/  @P1 IMAD.HI.U32 R143, R145, R143, RZ ;  /* 0x0000008f918f1227 */ /* 0x002fca00078e00ff */
[----:B--2---:R-:W-:-:S07]  /*2d30*/  @P1 SHF.R.U32.HI R145, RZ, R142, R143 ;  /* 0x0000008eff911219 */ /* 0x004fce000001168f */
.L_x_1815:
[----:B------:R-:W-:Y:S05]  /*2d40*/  BSYNC B0 ;  /* 0x0000000000007941 */ /* 0x000fea0003800000 */
.L_x_1813:
[----:B------:R-:W2:Y:S01]  /*2d50*/  LDL R142, [R1+0x10] ;  /* 0x00001000018e7983 */ /* 0x000ea20000100800 */
[----:B------:R-:W-:Y:S01]  /*2d60*/  IADD3 R150, R141, UR4, R4 ;  /* 0x000000048d967c10 */ /* 0x000fe2000fffe004 */
[----:B--2---:R-:W-:-:S05]  /*2d70*/  IMAD R145, R145, R140, R142 ;  /* 0x0000008c91917224 */ /* 0x004fca00078e028e */
[----:B------:R-:W-:Y:S02]  /*2d80*/  VIADDMNMX R146, R145, R140, R146, PT ;  /* 0x0000008c91927246 */ /* 0x000fe40003800192 */
[----:B------:R-:W-:-:S07]  /*2d90*/  VIMNMX R150, R150, R145, !PT ;  /* 0x0000009196967248 */ /* 0x000fce0007fe0100 */
.L_x_1812:
[----:B------:R-:W-:-:S04]  /*2da0*/  VIADD R141, R141, 0x8 ;  /* 0x000000088d8d7836 */ /* 0x000fc80000000000 */
[----:B------:R-:W-:Y:S01]  /*2db0*/  IMAD.IADD R147, R147, 0x1, R141 ;  /* 0x0000000193937824 */ /* 0x000fe200078e028d */
[----:B------:R-:W-:Y:S01]  /*2dc0*/  VIADDMNMX R144, R141, R144, R152, PT ;  /* 0x000000908d907246 */ /* 0x000fe20003800198 */
[----:B------:R-:W-:Y:S06]  /*2dd0*/  @!P2 BRA `(.L_x_1816) ;  /* 0x00000000005ca947 */ /* 0x000fec0003800000 */
        /* <DEDUP_REMOVED lines=13> */
.L_x_1818:
[----:B------:R-:W-:-:S13]  /*2eb0*/  ISETP.NE.AND P1, PT, R140, 0x1, PT ;  /* 0x000000018c00780c */ /* 0x000fda0003f25270 */
[----:B------:R-:W1:Y:S08]  /*2ec0*/  @P1 LDC R142, c[0x0][0x754] ;  /* 0x0001d500ff8e1b82 */ /* 0x000e700000000800 */
[----:B------:R-:W2:Y:S01]  /*2ed0*/  @P1 LDC R141, c[0x0][0x758] ;  /* 0x0001d600ff8d1b82 */ /* 0x000ea20000000800 */
[----:B-1----:R-:W-:-:S05]  /*2ee0*/  @P1 IMAD.HI.U32 R142, R143, R142, RZ ;  /* 0x0000008e8f8e1227 */ /* 0x002fca00078e00ff */
[----:B--2---:R-:W-:-:S07]  /*2ef0*/  @P1 SHF.R.U32.HI R143, RZ, R141, R142 ;  /* 0x0000008dff8f1219 */ /* 0x004fce000001168e */
.L_x_1819:
[----:B------:R-:W-:Y:S05]  /*2f00*/  BSYNC B0 ;  /* 0x0000000000007941 */ /* 0x000fea0003800000 */
.L_x_1817:
[----:B------:R-:W2:Y:S02]  /*2f10*/  LDL R141, [R1+0x10] ;  /* 0x00001000018d7983 */ /* 0x000ea40000100800 */
[----:B--2---:R-:W-:-:S05]  /*2f20*/  IMAD R143, R143, R140, R141 ;  /* 0x0000008c8f8f7224 */ /* 0x004fca00078e028d */
[----:B------:R-:W-:Y:S02]  /*2f30*/  VIMNMX R147, R147, R143, !PT ;  /* 0x0000008f93937248 */ /* 0x000fe40007fe0100 */
[----:B------:R-:W-:-:S07]  /*2f40*/  VIADDMNMX R144, R143, R140, R144, PT ;  /* 0x0000008c8f907246 */ /* 0x000fce0003800190 */
.L_x_1816:
[----:B------:R-:W1:Y:S01]  /*2f50*/  S2R R152, SR_CTAID.X ;  /* 0x0000000000987919 */ /* 0x000e620000002500 */
[----:B------:R-:W-:Y:S01]  /*2f60*/  P2R R149, PR, RZ, 0x1 ;  /* 0x00000001ff957803 */ /* 0x000fe20000000000 */
[----:B------:R-:W-:Y:S01]  /*2f70*/  FFMA.FTZ R157, -R11, R11, 1 ;  /* 0x3f8000000b9d7423 */ /* 0x000fe2000001010b */
[----:B-1----:R-:W-:-:S05]  /*2f80*/  IMAD R152, R152, -0x60, RZ ;  /* 0xffffffa098987824 */ /* 0x002fca00078e02ff */
[C---:B------:R-:W-:Y:S02]  /*2f90*/  ISETP.GE.AND P6, PT, R152.reuse, 0x2, PT ;  /* 0x000000029800780c */ /* 0x040fe40003fc6270 */
[----:B------:R-:W-:Y:S02]  /*2fa0*/  ISETP.GE.AND P4, PT, R152, 0x9, PT ;  /* 0x000000099800780c */ /* 0x000fe40003f86270 */
[C---:B------:R-:W-:Y:S02]  /*2fb0*/  ISETP.GT.AND P5, PT, R147.reuse, 0x1, !P6 ;  /* 0x000000019300780c */ /* 0x040fe400077a4270 */
[----:B------:R-:W-:Y:S02]  /*2fc0*/  ISETP.GT.AND P6, PT, R150, 0x1, !P6 ;  /* 0x000000019600780c */ /* 0x000fe400077c4270 */
[----:B------:R-:W-:Y:S02]  /*2fd0*/  ISETP.GT.AND P3, PT, R147, 0x8, !P4 ;  /* 0x000000089300780c */ /* 0x000fe40006764270 */
[----:B------:R-:W-:-:S02]  /*2fe0*/  ISETP.LT.OR P6, PT, R146, 0x2, P6 ;  /* 0x000000029200780c */ /* 0x000fc400037c1670 */
[----:B------:R-:W-:Y:S02]  /*2ff0*/  ISETP.GE.AND P2, PT, R152, 0xa, PT ;  /* 0x0000000a9800780c */ /* 0x000fe40003f46270 */
[----:B------:R-:W-:Y:S02]  /*3000*/  ISETP.LT.OR P3, PT, R144, 0x9, P3 ;  /* 0x000000099000780c */ /* 0x000fe40001f61670 */
[----:B------:R-:W-:Y:S02]  /*3010*/  FSEL R155, R12, -INF , !P6 ;  /* 0xff8000000c9b7808 */ /* 0x000fe40007000000 */
[----:B------:R-:W-:Y:S02]  /*3020*/  ISETP.LT.OR P5, PT, R144, 0x2, P5 ;  /* 0x000000029000780c */ /* 0x000fe40002fa1670 */
[----:B------:R-:W-:Y:S01]  /*3030*/  ISETP.GE.AND P1, PT, R152, 0x11, PT ;  /* 0x000000119800780c */ /* 0x000fe20003f26270 */
[----:B------:R-:W-:Y:S01]  /*3040*/  FFMA.FTZ R155, R155, UR43, -R10 ;  /* 0x0000002b9b9b7c23 */ /* 0x000fe2000801080a */
[----:B------:R-:W-:-:S02]  /*3050*/  ISETP.GT.AND P4, PT, R150, 0x8, !P4 ;  /* 0x000000089600780c */ /* 0x000fc40006784270 */
[----:B------:R-:W-:Y:S02]  /*3060*/  ISETP.GT.AND P6, PT, R150, 0x9, !P2 ;  /* 0x000000099600780c */ /* 0x000fe400057c4270 */
[----:B------:R-:W-:Y:S01]  /*3070*/  FSEL R145, R18, -INF , !P3 ;  /* 0xff80000012917808 */ /* 0x000fe20005800000 */
[----:B------:R-:W-:Y:S01]  /*3080*/  MUFU.EX2 R155, R155 ;  /* 0x0000009b009b7308 */ /* 0x000fe20000000800 */
        /* <DEDUP_REMOVED lines=8> */
[----:B------:R-:W-:Y:S02]  /*3110*/  ISETP.LT.OR P3, PT, R146, 0x11, P3 ;  /* 0x000000119200780c */ /* 0x000fe40001f61670 */
[----:B------:R-:W-:Y:S01]  /*3120*/  FSEL R143, R17, -INF , !P6 ;  /* 0xff800000118f7808 */ /* 0x000fe20007000000 */
[--C-:B------:R-:W-:Y:S01]  /*3130*/  FFMA.FTZ R141, R141, UR43, -R10.reuse ;  /* 0x0000002b8d8d7c23 */ /* 0x100fe2000801080a */
[----:B------:R-:W-:Y:S02]  /*3140*/  ISETP.GE.AND P4, PT, R152, 0x19, PT ;  /* 0x000000199800780c */ /* 0x000fe40003f86270 */
[----:B------:R-:W-:Y:S01]  /*3150*/  ISETP.GT.AND P6, PT, R150, 0x11, !P5 ;  /* 0x000000119600780c */ /* 0x000fe20006fc4270 */
[----:B------:R-:W-:Y:S01]  /*3160*/  FFMA.FTZ R143, R143, UR43, -R10 ;  /* 0x0000002b8f8f7c23 */ /* 0x000fe2000801080a */
[----:B------:R-:W-:Y:S01]  /*3170*/  FSEL R140, R20, -INF , !P3 ;  /* 0xff800000148c7808 */ /* 0x000fe20005800000 */
[----:B------:R-:W1:Y:S01]  /*3180*/  MUFU.EX2 R141, R141 ;  /* 0x0000008d008d7308 */ /* 0x000e620000000800 */
[----:B------:R-:W-:-:S02]  /*3190*/  ISETP.GT.AND P3, PT, R150, 0x18, !P4 ;  /* 0x000000189600780c */ /* 0x000fc40006764270 */
[----:B------:R-:W-:Y:S01]  /*31a0*/  ISETP.LT.OR P6, PT, R146, 0x12, P6 ;  /* 0x000000129200780c */ /* 0x000fe200037c1670 */
[--C-:B------:R-:W-:Y:S01]  /*31b0*/  FFMA.FTZ R140, R140, UR43, -R10.reuse ;  /* 0x0000002b8c8c7c23 */ /* 0x100fe2000801080a */
[----:B------:R-:W-:Y:S02]  /*31c0*/  ISETP.LT.OR P3, PT, R146, 0x19, P3 ;  /* 0x000000199200780c */ /* 0x000fe40001f61670 */
[----:B------:R-:W-:Y:S01]  /*31d0*/  FSEL R151, R21, -INF , !P6 ;  /* 0xff80000015977808 */ /* 0x000fe20007000000 */
[----:B------:R-:W2:Y:S01]  /*31e0*/  MUFU.EX2 R143, R143 ;  /* 0x0000008f008f7308 */ /* 0x000ea20000000800 */
[----:B------:R-:W-:Y:S02]  /*31f0*/  ISETP.GE.AND P6, PT, R152, 0x1, PT ;  /* 0x000000019800780c */ /* 0x000fe40003fc6270 */
[----:B------:R-:W-:Y:S01]  /*3200*/  FSEL R142, R22, -INF , !P3 ;  /* 0xff800000168e7808 */ /* 0x000fe20005800000 */
[----:B------:R-:W-:Y:S01]  /*3210*/  FFMA.FTZ R151, R151, UR43, -R10 ;  /* 0x0000002b97977c23 */ /* 0x000fe2000801080a */
[----:B------:R-:W-:-:S02]  /*3220*/  ISETP.GT.AND P3, PT, R150, RZ, !P6 ;  /* 0x000000ff9600720c */ /* 0x000fc40007764270 */
[C---:B------:R-:W-:Y:S01]  /*3230*/  ISETP.GT.AND P6, PT, R147.reuse, RZ, !P6 ;  /* 0x000000ff9300720c */ /* 0x040fe200077c4270 */
[--C-:B------:R-:W-:Y:S01]  /*3240*/  FFMA.FTZ R142, R142, UR43, -R10.reuse ;  /* 0x0000002b8e8e7c23 */ /* 0x100fe2000801080a */
[----:B------:R-:W-:Y:S01]  /*3250*/  ISETP.LT.OR P3, PT, R146, 0x1, P3 ;  /* 0x000000019200780c */ /* 0x000fe20001f61670 */
[----:B------:R-:W3:Y:S01]  /*3260*/  MUFU.EX2 R140, R140 ;  /* 0x0000008c008c7308 */ /* 0x000ee20000000800 */
[----:B------:R-:W-:Y:S02]  /*3270*/  ISETP.GT.AND P2, PT, R147, 0x9, !P2 ;  /* 0x000000099300780c */ /* 0x000fe40005744270 */
[----:B------:R-:W-:Y:S02]  /*3280*/  FSEL R154, R11, -INF , !P3 ;  /* 0xff8000000b9a7808 */ /* 0x000fe40005800000 */
[----:B------:R-:W-:Y:S02]  /*3290*/  ISETP.GE.AND P3, PT, R152, 0x1a, PT ;  /* 0x0000001a9800780c */ /* 0x000fe40003f66270 */
[C---:B------:R-:W-:Y:S01]  /*32a0*/  ISETP.GT.AND P1, PT, R147.reuse, 0x10, !P1 ;  /* 0x000000109300780c */ /* 0x040fe20004f24270 */
[----:B------:R-:W-:Y:S01]  /*32b0*/  FFMA.FTZ R154, R154, UR43, -R10 ;  /* 0x0000002b9a9a7c23 */ /* 0x000fe2000801080a */
[----:B------:R-:W-:Y:S01]  /*32c0*/  ISETP.GT.AND P0, PT, R150, 0x19, !P3 ;  /* 0x000000199600780c */ /* 0x000fe20005f04270 */
[----:B------:R4:W-:Y:S01]  /*32d0*/  MUFU.EX2 R11, R151 ;  /* 0x00000097000b7308 */ /* 0x0009e20000000800 */
[----:B------:R-:W-:-:S02]  /*32e0*/  ISETP.GT.AND P5, PT, R147, 0x11, !P5 ;  /* 0x000000119300780c */ /* 0x000fc40006fa4270 */
[----:B------:R-:W-:Y:S02]  /*32f0*/  ISETP.LT.OR P0, PT, R146, 0x1a, P0 ;  /* 0x0000001a9200780c */ /* 0x000fe40000701670 */
[C---:B------:R-:W-:Y:S02]  /*3300*/  ISETP.GT.AND P4, PT, R147.reuse, 0x18, !P4 ;  /* 0x000000189300780c */ /* 0x040fe40006784270 */
[----:B------:R-:W-:Y:S01]  /*3310*/  ISETP.GT.AND P3, PT, R147, 0x19, !P3 ;  /* 0x000000199300780c */ /* 0x000fe20005f64270 */
[----:B------:R-:W-:Y:S01]  /*3320*/  MUFU.EX2 R154, R154 ;  /* 0x0000009a009a7308 */ /* 0x000fe20000000800 */
[----:B------:R-:W-:Y:S01]  /*3330*/  FSEL R146, R23, -INF , !P0 ;  /* 0xff80000017927808 */ /* 0x000fe20004000000 */
[----:B----4-:R-:W4:Y:S01]  /*3340*/  LDL R151, [R1+0xc] ;  /* 0x00000c0001977983 */ /* 0x010f220000100800 */
[C---:B------:R-:W-:Y:S02]  /*3350*/  ISETP.LT.OR P6, PT, R144.reuse, 0x1, P6 ;  /* 0x000000019000780c */ /* 0x040fe400037c1670 */
[----:B------:R-:W-:Y:S01]  /*3360*/  ISETP.LT.OR P2, PT, R144, 0xa, P2 ;  /* 0x0000000a9000780c */ /* 0x000fe20001741670 */
[----:B------:R-:W-:Y:S01]  /*3370*/  FFMA.FTZ R146, R146, UR43, -R10 ;  /* 0x0000002b92927c23 */ /* 0x000fe2000801080a */
[----:B------:R-:W-:-:S02]  /*3380*/  ISETP.LT.OR P1, PT, R144, 0x11, P1 ;  /* 0x000000119000780c */ /* 0x000fc40000f21670 */
[C---:B------:R-:W-:Y:S02]  /*3390*/  ISETP.LT.OR P5, PT, R144.reuse, 0x12, P5 ;  /* 0x000000129000780c */ /* 0x040fe40002fa1670 */
[C---:B------:R-:W-:Y:S02]  /*33a0*/  ISETP.LT.OR P4, PT, R144.reuse, 0x19, P4 ;  /* 0x000000199000780c */ /* 0x040fe40002781670 */
[----:B------:R-:W-:Y:S02]  /*33b0*/  ISETP.LT.OR P3, PT, R144, 0x1a, P3 ;  /* 0x0000001a9000780c */ /* 0x000fe40001f61670 */
[----:B------:R-:W-:Y:S02]  /*33c0*/  ISETP.NE.AND P0, PT, R149, RZ, PT ;  /* 0x000000ff9500720c */ /* 0x000fe40003f05270 */
[----:B------:R-:W-:Y:S02]  /*33d0*/  FSEL R150, R13, -INF , !P6 ;  /* 0xff8000000d967808 */ /* 0x000fe40007000000 */
[----:B------:R-:W-:-:S02]  /*33e0*/  FSEL R144, R19, -INF , !P2 ;  /* 0xff80000013907808 */ /* 0x000fc40005000000 */
[----:B------:R-:W-:Y:S01]  /*33f0*/  FSEL R149, R136, -INF , !P1 ;  /* 0xff80000088957808 */ /* 0x000fe20004800000 */
[--C-:B------:R-:W-:Y:S01]  /*3400*/  FFMA.FTZ R150, R150, UR43, -R9.reuse ;  /* 0x0000002b96967c23 */ /* 0x100fe20008010809 */
[----:B------:R-:W-:Y:S01]  /*3410*/  FSEL R147, R137, -INF , !P5 ;  /* 0xff80000089937808 */ /* 0x000fe20006800000 */
[--C-:B------:R-:W-:Y:S01]  /*3420*/  FFMA.FTZ R144, R144, UR43, -R9.reuse ;  /* 0x0000002b90907c23 */ /* 0x100fe20008010809 */
[----:B------:R-:W-:Y:S01]  /*3430*/  FSEL R10, R138, -INF , !P4 ;  /* 0xff8000008a0a7808 */ /* 0x000fe20006000000 */
[--C-:B------:R-:W-:Y:S01]  /*3440*/  FFMA.FTZ R149, R149, UR43, -R9.reuse ;  /* 0x0000002b95957c23 */ /* 0x100fe20008010809 */
[----:B------:R-:W-:Y:S01]  /*3450*/  FSEL R152, R139, -INF , !P3 ;  /* 0xff8000008b987808 */ /* 0x000fe20005800000 */
[--C-:B------:R-:W-:Y:S02]  /*3460*/  FFMA.FTZ R147, R147, UR43, -R9.reuse ;  /* 0x0000002b93937c23 */ /* 0x100fe40008010809 */
[--C-:B------:R-:W-:Y:S02]  /*3470*/  FFMA.FTZ R10, R10, UR43, -R9.reuse ;  /* 0x0000002b0a0a7c23 */ /* 0x100fe40008010809 */
[----:B------:R-:W-:Y:S01]  /*3480*/  FFMA.FTZ R9, R152, UR43, -R9 ;  /* 0x0000002b98097c23 */ /* 0x000fe20008010809 */
[----:B------:R-:W-:-:S05]  /*3490*/  LEA R152, R6, UR36, 0x2 ;  /* 0x0000002406987c11 */ /* 0x000fca000f8e10ff */
[----:B------:R-:W5:Y:S01]  /*34a0*/  LDS R153, [R152+0x30200] ;  /* 0x0302000098997984 */ /* 0x000f620000000800 */
[----:B------:R-:W3:Y:S03]  /*34b0*/  MUFU.EX2 R142, R142 ;  /* 0x0000008e008e7308 */ /* 0x000ee60000000800 */
[----:B------:R-:W3:Y:S01]  /*34c0*/  LDS R152, [R152+0x30220] ;  /* 0x0302200098987984 */ /* 0x000ee20000000800 */
[--C-:B-----5:R-:W-:Y:S01]  /*34d0*/  FADD.FTZ R120, R120, -R153.reuse ;  /* 0x8000009978787221 */ /* 0x120fe20000010000 */
[--C-:B------:R-:W-:Y:S01]  /*34e0*/  FADD.FTZ R121, R121, -R153.reuse ;  /* 0x8000009979797221 */ /* 0x100fe20000010000 */
[--C-:B------:R-:W-:Y:S01]  /*34f0*/  FADD.FTZ R124, R124, -R153.reuse ;  /* 0x800000997c7c7221 */ /* 0x100fe20000010000 */
[--C-:B------:R-:W-:Y:S01]  /*3500*/  FADD.FTZ R125, R125, -R153.reuse ;  /* 0x800000997d7d7221 */ /* 0x100fe20000010000 */
[--C-:B------:R-:W-:Y:S01]  /*3510*/  FADD.FTZ R128, R128, -R153.reuse ;  /* 0x8000009980807221 */ /* 0x100fe20000010000 */
[--C-:B------:R-:W-:Y:S01]  /*3520*/  FADD.FTZ R129, R129, -R153.reuse ;  /* 0x8000009981817221 */ /* 0x100fe20000010000 */
[--C-:B------:R-:W-:Y:S01]  /*3530*/  FADD.FTZ R132, R132, -R153.reuse ;  /* 0x8000009984847221 */ /* 0x100fe20000010000 */
[----:B------:R-:W-:-:S02]  /*3540*/  FADD.FTZ R133, R133, -R153 ;  /* 0x8000009985857221 */ /* 0x000fc40000010000 */
[----:B------:R-:W5:Y:S01]  /*3550*/  LDL R153, [R1] ;  /* 0x0000000001997983 */ /* 0x000f620000100800 */
[----:B------:R-:W-:Y:S01]  /*3560*/  MUFU.EX2 R150, R150 ;  /* 0x0000009600967308 */ /* 0x000fe20000000800 */
[----:B------:R-:W-:Y:S01]  /*3570*/  FFMA.FTZ R15, -R15, R15, 1 ;  /* 0x3f8000000f0f7423 */ /* 0x000fe2000001010f */
[----:B-1----:R-:W-:-:S06]  /*3580*/  FMUL.FTZ R124, R141, R124 ;  /* 0x0000007c8d7c7220 */ /* 0x002fcc0000410000 */
[----:B------:R-:W1:Y:S08]  /*3590*/  MUFU.EX2 R148, R148 ;  /* 0x0000009400947308 */ /* 0x000e700000000800 */
[----:B------:R-:W-:Y:S08]  /*35a0*/  MUFU.EX2 R145, R145 ;  /* 0x0000009100917308 */ /* 0x000ff00000000800 */
[----:B------:R-:W1:Y:S08]  /*35b0*/  MUFU.EX2 R144, R144 ;  /* 0x0000009000907308 */ /* 0x000e700000000800 */
[----:B------:R-:W-:Y:S08]  /*35c0*/  MUFU.EX2 R146, R146 ;  /* 0x0000009200927308 */ /* 0x000ff00000000800 */
[----:B------:R-:W-:Y:S08]  /*35d0*/  MUFU.EX2 R149, R149 ;  /* 0x0000009500957308 */ /* 0x000ff00000000800 */
[----:B------:R-:W1:Y:S08]  /*35e0*/  MUFU.EX2 R147, R147 ;  /* 0x0000009300937308 */ /* 0x000e700000000800 */
[----:B------:R-:W-:Y:S08]  /*35f0*/  MUFU.EX2 R10, R10 ;  /* 0x0000000a000a7308 */ /* 0x000ff00000000800 */
[----:B------:R-:W1:Y:S01]  /*3600*/  MUFU.EX2 R9, R9 ;  /* 0x0000000900097308 */ /* 0x000e620000000800 */
[----:B------:R-:W-:Y:S01]  /*3610*/  FMUL.FTZ R15, R124, R15 ;  /* 0x0000000f7c0f7220 */ /* 0x000fe20000410000 */
[----:B------:R-:W-:Y:S01]  /*3620*/  FFMA.FTZ R12, -R12, R12, 1 ;  /* 0x3f8000000c0c7423 */ /* 0x000fe2000001010c */
[----:B------:R-:W-:Y:S01]  /*3630*/  FMUL.FTZ R121, R155, R121 ;  /* 0x000000799b797220 */ /* 0x000fe20000410000 */
[----:B------:R-:W-:Y:S01]  /*3640*/  FFMA.FTZ R17, -R17, R17, 1 ;  /* 0x3f80000011117423 */ /* 0x000fe20000010111 */
[----:B--2---:R-:W-:Y:S01]  /*3650*/  FMUL.FTZ R125, R143, R125 ;  /* 0x0000007d8f7d7220 */ /* 0x004fe20000410000 */
[----:B------:R-:W-:Y:S01]  /*3660*/  FFMA.FTZ R124, -R20, R20, 1 ;  /* 0x3f800000147c7423 */ /* 0x000fe20000010114 */
[----:B---3--:R-:W-:Y:S01]  /*3670*/  FMUL.FTZ R128, R140, R128 ;  /* 0x000000808c807220 */ /* 0x008fe20000410000 */
[----:B------:R-:W-:Y:S01]  /*3680*/  FMUL.FTZ R12, R121, R12 ;  /* 0x0000000c790c7220 */ /* 0x000fe20000410000 */
[----:B------:R-:W-:Y:S01]  /*3690*/  FMUL.FTZ R17, R125, R17 ;  /* 0x000000117d117220 */ /* 0x000fe20000410000 */
[----:B------:R-:W-:Y:S01]  /*36a0*/  FFMA.FTZ R121, -R21, R21, 1 ;  /* 0x3f80000015797423 */ /* 0x000fe20000010115 */
[----:B------:R-:W-:Y:S01]  /*36b0*/  FMUL.FTZ R124, R128, R124 ;  /* 0x0000007c807c7220 */ /* 0x000fe20000410000 */
[----:B------:R-:W-:Y:S01]  /*36c0*/  FFMA.FTZ R125, -R22, R22, 1 ;  /* 0x3f800000167d7423 */ /* 0x000fe20000010116 */
[----:B------:R-:W-:Y:S01]  /*36d0*/  FFMA.FTZ R128, -R23, R23, 1 ;  /* 0x3f80000017807423 */ /* 0x000fe20000010117 */
[----:B------:R-:W-:Y:S01]  /*36e0*/  FMUL.FTZ R132, R142, R132 ;  /* 0x000000848e847220 */ /* 0x000fe20000410000 */
[----:B------:R-:W-:-:S02]  /*36f0*/  F2FP.F16.F32.PACK_AB R20, R155, R154 ;  /* 0x0000009a9b14723e */ /* 0x000fc400000000ff */
[----:B-1----:R-:W-:Y:S02]  /*3700*/  F2FP.F16.F32.PACK_AB R21, R148, R150 ;  /* 0x000000969415723e */ /* 0x002fe400000000ff */
[----:B------:R-:W-:Y:S02]  /*3710*/  F2FP.F16.F32.PACK_AB R22, R143, R141 ;  /* 0x0000008d8f16723e */ /* 0x000fe400000000ff */
[----:B------:R-:W-:Y:S01]  /*3720*/  F2FP.F16.F32.PACK_AB R23, R144, R145 ;  /* 0x000000919017723e */ /* 0x000fe200000000ff */
[----:B------:R-:W-:Y:S01]  /*3730*/  BAR.SYNC.DEFER_BLOCKING 0x9, 0x180 ;  /* 0x0246000000007b1d */ /* 0x000fe20000010000 */
[----:B------:R-:W-:Y:S02]  /*3740*/  F2FP.F16.F32.PACK_AB R140, R11, R140 ;  /* 0x0000008c0b8c723e */ /* 0x000fe400000000ff */
[----:B------:R-:W-:Y:S02]  /*3750*/  F2FP.F16.F32.PACK_AB R141, R147, R149 ;  /* 0x00000095938d723e */ /* 0x000fe400000000ff */
[----:B------:R-:W-:-:S02]  /*3760*/  F2FP.F16.F32.PACK_AB R142, R146, R142 ;  /* 0x0000008e928e723e */ /* 0x000fc400000000ff */
[----:B------:R-:W-:Y:S02]  /*3770*/  F2FP.F16.F32.PACK_AB R143, R9, R10 ;  /* 0x0000000a098f723e */ /* 0x000fe400000000ff */
[----:B------:R-:W-:Y:S01]  /*3780*/  R2UR UR7, R156 ;  /* 0x000000009c0772ca */ /* 0x000fe200000e0000 */
[--C-:B------:R-:W-:Y:S01]  /*3790*/  FADD.FTZ R123, R123, -R152.reuse ;  /* 0x800000987b7b7221 */ /* 0x100fe20000010000 */
[----:B------:R-:W-:Y:S01]  /*37a0*/  FMUL.FTZ R129, R11, R129 ;  /* 0x000000810b817220 */ /* 0x000fe20000410000 */
[--C-:B------:R-:W-:Y:S01]  /*37b0*/  FADD.FTZ R122, R122, -R152.reuse ;  /* 0x800000987a7a7221 */ /* 0x100fe20000010000 */
[--C-:B------:R-:W-:Y:S01]  /*37c0*/  FADD.FTZ R126, R126, -R152.reuse ;  /* 0x800000987e7e7221 */ /* 0x100fe20000010000 */
[--C-:B------:R-:W-:Y:S01]  /*37d0*/  FADD.FTZ R127, R127, -R152.reuse ;  /* 0x800000987f7f7221 */ /* 0x100fe20000010000 */
[--C-:B------:R-:W-:Y:S01]  /*37e0*/  FADD.FTZ R134, R134, -R152.reuse ;  /* 0x8000009886867221 */ /* 0x100fe20000010000 */
[--C-:B------:R-:W-:Y:S01]  /*37f0*/  FADD.FTZ R135, R135, -R152.reuse ;  /* 0x8000009887877221 */ /* 0x100fe20000010000 */
[----:B------:R-:W-:Y:S01]  /*3800*/  FMUL.FTZ R123, R148, R123 ;  /* 0x0000007b947b7220 */ /* 0x000fe20000410000 */
[----:B------:R-:W-:Y:S01]  /*3810*/  FFMA.FTZ R14, -R14, R14, 1 ;  /* 0x3f8000000e0e7423 */ /* 0x000fe2000001010e */
[--C-:B------:R-:W-:Y:S01]  /*3820*/  FADD.FTZ R130, R130, -R152.reuse ;  /* 0x8000009882827221 */ /* 0x100fe20000010000 */
[----:B------:R-:W-:Y:S01]  /*3830*/  FADD.FTZ R131, R131, -R152 ;  /* 0x8000009883837221 */ /* 0x000fe20000010000 */
[----:B------:R-:W-:Y:S01]  /*3840*/  FMUL.FTZ R121, R129, R121 ;  /* 0x0000007981797220 */ /* 0x000fe20000410000 */
[----:B------:R-:W-:Y:S01]  /*3850*/  FMUL.FTZ R125, R132, R125 ;  /* 0x0000007d847d7220 */ /* 0x000fe20000410000 */
[----:B------:R-:W-:Y:S01]  /*3860*/  FMUL.FTZ R122, R150, R122 ;  /* 0x0000007a967a7220 */ /* 0x000fe20000410000 */
[----:B------:R-:W-:Y:S01]  /*3870*/  FFMA.FTZ R13, -R13, R13, 1 ;  /* 0x3f8000000d0d7423 */ /* 0x000fe2000001010d */
[----:B------:R-:W-:Y:S01]  /*3880*/  FFMA.FTZ R129, -R18, R18, 1 ;  /* 0x3f80000012817423 */ /* 0x000fe20000010112 */
[----:B------:R-:W-:Y:S01]  /*3890*/  FMUL.FTZ R120, R154, R120 ;  /* 0x000000789a787220 */ /* 0x000fe20000410000 */
[----:B------:R-:W-:Y:S01]  /*38a0*/  FMUL.FTZ R133, R146, R133 ;  /* 0x0000008592857220 */ /* 0x000fe20000410000 */
[----:B------:R-:W-:Y:S01]  /*38b0*/  FMUL.FTZ R126, R145, R126 ;  /* 0x0000007e917e7220 */ /* 0x000fe20000410000 */
[----:B------:R-:W-:Y:S01]  /*38c0*/  FMUL.FTZ R127, R144, R127 ;  /* 0x0000007f907f7220 */ /* 0x000fe20000410000 */
[----:B------:R-:W-:Y:S01]  /*38d0*/  FFMA.FTZ R132, -R19, R19, 1 ;  /* 0x3f80000013847423 */ /* 0x000fe20000010113 */
[----:B------:R-:W-:Y:S01]  /*38e0*/  FMUL.FTZ R18, R123, R14 ;  /* 0x0000000e7b127220 */ /* 0x000fe20000410000 */
        /* <DEDUP_REMOVED lines=14> */
[----:B------:R-:W-:Y:S01]  /*39d0*/  USHF.R.U32.HI UR6, URZ, 0x4, UR37 ;  /* 0x000000043f067899 */ /* 0x000fe20008011625 */
        /* <DEDUP_REMOVED lines=9> */
[----:B------:R-:W-:Y:S02]  /*3a70*/  F2FP.F16.F32.PACK_AB R124, R121, R124 ;  /* 0x0000007c797c723e */ /* 0x000fe400000000ff */
[----:B------:R-:W-:Y:S01]  /*3a80*/  F2FP.F16.F32.PACK_AB R125, R10, R9 ;  /* 0x000000090a7d723e */ /* 0x000fe200000000ff */
[----:B------:R-:W-:Y:S02]  /*3a90*/  ULOP3.LUT UR12, UR6, 0x1000000, URZ, 0xfc, !UPT ;  /* 0x01000000060c7892 */ /* 0x000fe4000f8efc3f */
[----:B------:R-:W-:Y:S01]  /*3aa0*/  ULOP3.LUT UR6, UR5, 0x3fff, URZ, 0xc0, !UPT ;  /* 0x00003fff05067892 */ /* 0x000fe2000f8ec03f */
[----:B------:R-:W-:Y:S01]  /*3ab0*/  UMOV UR11, 0x80000020 ;  /* 0x80000020000b7882 */ /* 0x000fe20000000000 */
[----:B------:R-:W-:-:S03]  /*3ac0*/  UMOV UR9, 0x40000040 ;  /* 0x4000004000097882 */ /* 0x000fc60000000000 */
[----:B------:R-:W-:Y:S02]  /*3ad0*/  UMOV UR10, UR12 ;  /* 0x0000000c000a7c82 */ /* 0x000fe40008000000 */
[----:B------:R-:W-:Y:S01]  /*3ae0*/  UMOV UR8, UR6 ;  /* 0x0000000600087c82 */ /* 0x000fe20008000000 */
[----:B-----5:R1:W-:Y:S04]  /*3af0*/  STSM.16.M88.4 [R153+0x30400], R20 ;  /* 0x0304001499007844 */ /* 0x0203e80000000200 */
[----:B----4-:R-:W-:Y:S01]  /*3b00*/  STSM.16.M88.4 [R151], R140 ;  /* 0x0000008c97007844 */ /* 0x010fe20000000200 */
[----:B------:R-:W-:Y:S01]  /*3b10*/  @!PT LDS RZ, [RZ] ;  /* 0x00000000fffff984 */ /* 0x000fe20000000800 */
[----:B------:R-:W-:Y:S01]  /*3b20*/  @!PT LDS RZ, [RZ] ;  /* 0x00000000fffff984 */ /* 0x000fe20000000800 */
[----:B------:R-:W-:Y:S01]  /*3b30*/  @!PT LDS RZ, [RZ] ;  /* 0x00000000fffff984 */ /* 0x000fe20000000800 */
[----:B------:R-:W-:Y:S01]  /*3b40*/  @!PT LDS RZ, [RZ] ;  /* 0x00000000fffff984 */ /* 0x000fe20000000800 */
[----:B------:R2:W-:Y:S06]  /*3b50*/  MEMBAR.ALL.CTA ;  /* 0x0000000000007992 */ /* 0x0005ec0000008000 */
[----:B--2---:R-:W2:Y:S01]  /*3b60*/  FENCE.VIEW.ASYNC.S ;  /* 0x00000000000073c6 */ /* 0x004ea20000000000 */
[----:B-1----:R-:W-:Y:S01]  /*3b70*/  FMUL.FTZ R20, R135, R14 ;  /* 0x0000000e87147220 */ /* 0x002fe20000410000 */
[----:B------:R-:W-:-:S02]  /*3b80*/  F2FP.F16.F32.PACK_AB R14, R17, R15 ;  /* 0x0000000f110e723e */ /* 0x000fc400000000ff */
[----:B------:R-:W-:Y:S01]  /*3b90*/  F2FP.F16.F32.PACK_AB R15, R122, R19 ;  /* 0x000000137a0f723e */ /* 0x000fe200000000ff */
[----:B--2---:R-:W-:Y:S01]  /*3ba0*/  BAR.SYNC.DEFER_BLOCKING 0x9, 0x180 ;  /* 0x0246000000007b1d */ /* 0x004fe20000010000 */
[----:B------:R-:W-:-:S05]  /*3bb0*/  F2FP.F16.F32.PACK_AB R127, R20, R11 ;  /* 0x0000000b147f723e */ /* 0x000fca00000000ff */
        /* <DEDUP_REMOVED lines=84> */
.L_x_1820:
        /* <DEDUP_REMOVED lines=59> */
.L_x_1821:
[----:B-1----:R-:W2:Y:S01]  /*44b0*/  LDL R9, [R1+0x14] ;  /* 0x0000140001097983 */ /* 0x002ea20000100800 */
[----:B------:R-:W-:Y:S01]  /*44c0*/  VIADD R16, R16, 0x1 ;  /* 0x0000000110107836 */ /* 0x000fe20000000000 */
[----:B------:R-:W-:Y:S01]  /*44d0*/  LOP3.LUT R5, R5, 0x1, RZ, 0x3c, !PT ;  /* 0x0000000105057812 */ /* 0x000fe200078e3cff */
[----:B------:R-:W-:Y:S02]  /*44e0*/  VIADD R2, R2, 0x1 ;  /* 0x0000000102027836 */ /* 0x000fe40000000000 */
[----:B------:R-:W-:-:S03]  /*44f0*/  VIADD R3, R3, 0x36420 ;  /* 0x0003642003037836 */ /* 0x000fc60000000000 */
[C---:B------:R-:W-:Y:S02]  /*4500*/  ISETP.NE.AND P0, PT, R2.reuse, 0x2, PT ;  /* 0x000000020200780c */ /* 0x040fe40003f05270 */
[----:B------:R-:W-:Y:S02]  /*4510*/  PRMT R3, RZ, 0x654, R3 ;  /* 0x00000654ff037816 */ /* 0x000fe40000000003 */
[----:B------:R-:W-:Y:S02]  /*4520*/  SEL R10, RZ, 0x1, P0 ;  /* 0x00000001ff0a7807 */ /* 0x000fe40000000000 */
[----:B------:R1:W-:Y:S01]  /*4530*/  SYNCS.ARRIVE.TRANS64.RED.A1T0 RZ, [R3+URZ], RZ ;  /* 0x000000ff03ff79a7 */ /* 0x0003e2000810043f */
[----:B------:R-:W-:Y:S02]  /*4540*/  SEL R2, R2, RZ, P0 ;  /* 0x000000ff02027207 */ /* 0x000fe40000000000 */
[----:B------:R-:W-:Y:S02]  /*4550*/  LOP3.LUT R7, R7, R10, RZ, 0x3c, !PT ;  /* 0x0000000a07077212 */ /* 0x000fe400078e3cff */
[----:B--2---:R-:W-:-:S13]  /*4560*/  ISETP.GE.AND P1, PT, R16, R9, PT ;  /* 0x000000091000720c */ /* 0x004fda0003f26270 */
        /* <DEDUP_REMOVED lines=51> */
.L_x_1796:
        /* <DEDUP_REMOVED lines=129> */
.L_x_1824:
        /* <DEDUP_REMOVED lines=54> */
.L_x_1826:
[----:B------:R-:W-:Y:S05]  /*5410*/  BSYNC B0 ;  /* 0x0000000000007941 */ /* 0x000fea0003800000 */
.L_x_1825:
        /* <DEDUP_REMOVED lines=15> */
.L_x_1828:
[----:B------:R-:W-:Y:S05]  /*5510*/  BSYNC B0 ;  /* 0x0000000000007941 */ /* 0x000fea0003800000 */
.L_x_1827:
        /* <DEDUP_REMOVED lines=18> */
.L_x_1830:
[----:B------:R-:W-:Y:S05]  /*5640*/  BSYNC B0 ;  /* 0x0000000000007941 */ /* 0x000fea0003800000 */
.L_x_1829:
        /* <DEDUP_REMOVED lines=17> */
.L_x_1832:
[----:B------:R-:W-:Y:S05]  /*5760*/  BSYNC B0 ;  /* 0x0000000000007941 */ /* 0x000fea0003800000 */
.L_x_1831:
        /* <DEDUP_REMOVED lines=18> */
.L_x_1834:
[----:B------:R-:W-:Y:S05]  /*5890*/  BSYNC B0 ;  /* 0x0000000000007941 */ /* 0x000fea0003800000 */
.L_x_1833:
        /* <DEDUP_REMOVED lines=20> */
.L_x_1836:
[----:B------:R-:W-:Y:S05]  /*59e0*/  BSYNC B0 ;  /* 0x0000000000007941 */ /* 0x000fea0003800000 */
.L_x_1835:
        /* <DEDUP_REMOVED lines=26> */
.L_x_1838:
[----:B------:R-:W-:Y:S05]  /*5b90*/  BSYNC B0 ;  /* 0x0000000000007941 */ /* 0x000fea0003800000 */
.L_x_1837:
        /* <DEDUP_REMOVED lines=15> */
.L_x_1840:
[----:B------:R-:W-:Y:S05]  /*5c90*/  BSYNC B0 ;  /* 0x0000000000007941 */ /* 0x000fea0003800000 */
.L_x_1839:
        /* <DEDUP_REMOVED lines=15> */
.L_x_1842:
[----:B------:R-:W-:Y:S05]  /*5d90*/  BSYNC B0 ;  /* 0x0000000000007941 */ /* 0x000fea0003800000 */
.L_x_1841:
        /* <DEDUP_REMOVED lines=15> */
.L_x_1844:
[----:B------:R-:W-:Y:S05]  /*5e90*/  BSYNC B0 ;  /* 0x0000000000007941 */ /* 0x000fea0003800000 */
.L_x_1843:
        /* <DEDUP_REMOVED lines=15> */
.L_x_1846:
[----:B------:R-:W-:Y:S05]  /*5f90*/  BSYNC B0 ;  /* 0x0000000000007941 */ /* 0x000fea0003800000 */
.L_x_1845:
        /* <DEDUP_REMOVED lines=15> */
.L_x_1823:
[----:B------:R-:W3:Y:S01]  /*6090*/  LDL R16, [R1+0x18] ;  /* 0x0000180001107983 */ /* 0x000ee20000100800 */
[----:B-1----:R-:W1:Y:S08]  /*60a0*/  LDC.64 R4, c[0x0][0x870] ;  /* 0x00021c00ff047b82 */ /* 0x002e700000000a00 */
[----:B--2---:R-:W3:Y:S01]  /*60b0*/  LDC.64 R2, c[0x0][0x870] ;  /* 0x00021c00ff027b82 */ /* 0x004ee20000000a00 */
[----:B------:R-:W-:Y:S01]  /*60c0*/  ULDC UR4, c[0x0][0x808] ;  /* 0x0002020000047ab9 */ /* 0x000fe20000000800 */
[----:B------:R-:W2:Y:S06]  /*60d0*/  S2R R13, SR_CTAID.X ;  /* 0x00000000000d7919 */ /* 0x000eac0000002500 */
[----:B------:R-:W4:Y:S01]  /*60e0*/  LDC.64 R14, c[0x0][0x820] ;  /* 0x00020800ff0e7b82 */ /* 0x000f220000000a00 */
[----:B-1----:R-:W-:-:S04]  /*60f0*/  ISETP.NE.U32.AND P0, PT, R4, RZ, PT ;  /* 0x000000ff0400720c */ /* 0x002fc80003f05070 */
[----:B------:R-:W-:Y:S01]  /*6100*/  ISETP.NE.AND.EX P0, PT, R5, RZ, PT, P0 ;  /* 0x000000ff0500720c */ /* 0x000fe20003f05300 */
[----:B------:R-:W-:Y:S02]  /*6110*/  IMAD.U32 R0, RZ, RZ, UR4 ;  /* 0x00000004ff007e24 */ /* 0x000fe4000f8e00ff */
[----:B---3--:R-:W-:Y:S02]  /*6120*/  IMAD.WIDE R4, R16, 0x4, R2 ;  /* 0x0000000410047825 */ /* 0x008fe400078e0202 */
[----:B------:R-:W1:Y:S08]  /*6130*/  LDC.64 R2, c[0x0][0x878] ;  /* 0x00021e00ff027b82 */ /* 0x000e700000000a00 */
[----:B------:R-:W3:Y:S01]  /*6140*/  @P0 LDG.E R9, desc[UR38][R4.64] ;  /* 0x0000002604090981 */ /* 0x000ee2000c1e1900 */
[----:B-1----:R-:W-:-:S04]  /*6150*/  ISETP.NE.U32.AND P1, PT, R2, RZ, PT ;  /* 0x000000ff0200720c */ /* 0x002fc80003f25070 */
[----:B------:R-:W-:-:S13]  /*6160*/  ISETP.NE.AND.EX P1, PT, R3, RZ, PT, P1 ;  /* 0x000000ff0300720c */ /* 0x000fda0003f25310 */
[----:B------:R-:W1:Y:S02]  /*6170*/  @P1 LDC.64 R2, c[0x0][0x878] ;  /* 0x00021e00ff021b82 */ /* 0x000e640000000a00 */
[----:B-1----:R-:W-:-:S05]  /*6180*/  @P1 IMAD.WIDE R6, R16, 0x4, R2 ;  /* 0x0000000410061825 */ /* 0x002fca00078e0202 */
        /* <DEDUP_REMOVED lines=8> */
[--C-:B---3--:R-:W-:Y:S01]  /*6210*/  @P0 SHF.R.S32.HI R3, RZ, 0x1f, R9.reuse ;  /* 0x0000001fff030819 */ /* 0x108fe20000011409 */
[----:B------:R-:W-:Y:S01]  /*6220*/  @P0 IMAD.MOV.U32 R2, RZ, RZ, R9 ;  /* 0x000000ffff020224 */ /* 0x000fe200078e0009 */
[----:B-1--4-:R-:W-:Y:S06]  /*6230*/  @P1 BRA `(.L_x_1847) ;  /* 0x0000000000101947 */ /* 0x012fec0003800000 */
[----:B------:R-:W-:Y:S05]  /*6240*/  @!P0 BRA `(.L_x_1847) ;  /* 0x00000000000c8947 */ /* 0x000fea0003800000 */
[----:B------:R-:W2:Y:S04]  /*6250*/  LDG.E R7, desc[UR38][R4.64] ;  /* 0x0000002604077981 */ /* 0x000ea8000c1e1900 */
[----:B-----5:R-:W2:Y:S02]  /*6260*/  LDG.E R0, desc[UR38][R4.64+0x4] ;  /* 0x0000042604007981 */ /* 0x020ea4000c1e1900 */
[----:B--2---:R-:W-:-:S07]  /*6270*/  IMAD.IADD R0, R0, 0x1, -R7 ;  /* 0x0000000100007824 */ /* 0x004fce00078e0a07 */
.L_x_1847:
        /* <DEDUP_REMOVED lines=45> */
.L_x_1849:
[----:B------:R-:W-:Y:S05]  /*6550*/  BSYNC B0 ;  /* 0x0000000000007941 */ /* 0x000fea0003800000 */
.L_x_1848:
        /* <DEDUP_REMOVED lines=16> */
.L_x_1851:
[----:B------:R-:W-:Y:S05]  /*6660*/  BSYNC B0 ;  /* 0x0000000000007941 */ /* 0x000fea0003800000 */
.L_x_1850:
        /* <DEDUP_REMOVED lines=16> */
.L_x_1853:
[----:B------:R-:W-:Y:S05]  /*6770*/  BSYNC B0 ;  /* 0x0000000000007941 */ /* 0x000fea0003800000 */
.L_x_1852:
        /* <DEDUP_REMOVED lines=17> */
.L_x_1855:
[----:B------:R-:W-:Y:S05]  /*6890*/  BSYNC B0 ;  /* 0x0000000000007941 */ /* 0x000fea0003800000 */
.L_x_1854:
        /* <DEDUP_REMOVED lines=16> */
.L_x_1857:
[----:B------:R-:W-:Y:S05]  /*69a0*/  BSYNC B0 ;  /* 0x0000000000007941 */ /* 0x000fea0003800000 */
.L_x_1856:
        /* <DEDUP_REMOVED lines=20> */
.L_x_1859:
[----:B------:R-:W-:Y:S05]  /*6af0*/  BSYNC B0 ;  /* 0x0000000000007941 */ /* 0x000fea0003800000 */
.L_x_1858:
        /* <DEDUP_REMOVED lines=24> */
.L_x_1861:
[----:B------:R-:W-:Y:S05]  /*6c80*/  BSYNC B0 ;  /* 0x0000000000007941 */ /* 0x000fea0003800000 */
.L_x_1860:
        /* <DEDUP_REMOVED lines=15> */
.L_x_1863:
[----:B------:R-:W-:Y:S05]  /*6d80*/  BSYNC B0 ;  /* 0x0000000000007941 */ /* 0x000fea0003800000 */
.L_x_1862:
        /* <DEDUP_REMOVED lines=15> */
.L_x_1865:
[----:B------:R-:W-:Y:S05]  /*6e80*/  BSYNC B0 ;  /* 0x0000000000007941 */ /* 0x000fea0003800000 */
.L_x_1864:
        /* <DEDUP_REMOVED lines=15> */
.L_x_1867:
[----:B------:R-:W-:Y:S05]  /*6f80*/  BSYNC B0 ;  /* 0x0000000000007941 */ /* 0x000fea0003800000 */
.L_x_1866:
        /* <DEDUP_REMOVED lines=15> */
.L_x_1869:
[----:B------:R-:W-:Y:S05]  /*7080*/  BSYNC B0 ;  /* 0x0000000000007941 */ /* 0x000fea0003800000 */
.L_x_1868:
        /* <DEDUP_REMOVED lines=15> */
.L_x_1785:
[----:B------:R-:W-:-:S08]  /*7180*/  NOP ;  /* 0x0000000000007918 */ /* 0x000fd00000000000 */
[----:B---3--:R-:W1:-:S00]  /*7190*/  USETMAXREG.DEALLOC.CTAPOOL 0x20 ;  /* 0x00000020000079c8 */ /* 0x008e4000080e0500 */
        /* <DEDUP_REMOVED lines=19> */
.L_x_1871:
        /* <DEDUP_REMOVED lines=13> */
.L_x_1873:
[----:B------:R-:W-:-:S05]  /*73a0*/  ULDC UR4, c[0x0][0x8bc] ;  /* 0x00022f0000047ab9 */ /* 0x000fca0000000800 */
.L_x_1872:
[----:B-1----:R-:W-:-:S04]  /*73b0*/  UIMAD UR11, UR12, 0x60, URZ ;  /* 0x000000600c0b78a4 */ /* 0x002fc8000f8e023f */
[----:B------:R-:W-:-:S04]  /*73c0*/  UISETP.GE.AND UP0, UPT, UR11, UR4, UPT ;  /* 0x000000040b00728c */ /* 0x000fc8000bf06270 */
[----:B--2---:R-:W-:-:S06]  /*73d0*/  USEL UR16, UR16, 0xffffffff, !UP0 ;  /* 0xffffffff10107887 */ /* 0x004fcc000c000000 */
[----:B------:R-:W-:-:S13]  /*73e0*/  ISETP.LE.AND P0, PT, RZ, UR16, PT ;  /* 0x00000010ff007c0c */ /* 0x000fda000bf03270 */
[----:B------:R-:W-:Y:S05]  /*73f0*/  @!P0 BRA `(.L_x_1790) ;  /* 0x0000003c00e08947 */ /* 0x000fea0003800000 */
[----:B------:R-:W-:Y:S01]  /*7400*/  ULDC.64 UR4, c[0x0][0x770] ;  /* 0x0001dc0000047ab9 */ /* 0x000fe20000000a00 */
[----:B------:R-:W1:Y:S01]  /*7410*/  S2UR UR17, SR_CTAID.Y ;  /* 0x00000000001179c3 */ /* 0x000e620000002600 */
[----:B------:R-:W-:Y:S01]  /*7420*/  UISETP.NE.U32.AND UP0, UPT, UR4, URZ, UPT ;  /* 0x0000003f0400728c */ /* 0x000fe2000bf05070 */
[----:B------:R-:W-:-:S03]  /*7430*/  ULDC.64 UR8, c[0x0][0x788] ;  /* 0x0001e20000087ab9 */ /* 0x000fc60000000a00 */
        /* <DEDUP_REMOVED lines=8> */
[----:B------:R-:W-:-:S04]  /*74c0*/  UISETP.NE.U32.AND UP1, UPT, UR4, URZ, UPT ;  /* 0x0000003f0400728c */ /* 0x000fc8000bf25070 */
[----:B------:R-:W-:-:S06]  /*74d0*/  UISETP.NE.AND.EX UP1, UPT, UR5, URZ, UPT, UP1 ;  /* 0x0000003f0500728c */ /* 0x000fcc000bf25310 */
[----:B------:R-:W-:-:S05]  /*74e0*/  PLOP3.LUT P2, PT, PT, PT, UP1, 0x80, 0x0 ;  /* 0x000000000000781c */ /* 0x000fca0003f4f018 */
[----:B------:R-:W-:Y:S02]  /*74f0*/  @UP1 ULDC.64 UR4, c[0x0][0x780] ;  /* 0x0001e00000041ab9 */ /* 0x000fe40000000a00 */
[----:B------:R-:W-:-:S06]  /*7500*/  @UP1 UIMAD.WIDE UR4, UR16, 0x4, UR4 ;  /* 0x00000004100418a5 */ /* 0x000fcc000f8e0204 */
[----:B------:R-:W-:Y:S02]  /*7510*/  IMAD.U32 R4, RZ, RZ, UR4 ;  /* 0x00000004ff047e24 */ /* 0x000fe4000f8e00ff */
[----:B------:R-:W-:-:S05]  /*7520*/  IMAD.U32 R5, RZ, RZ, UR5 ;  /* 0x00000005ff057e24 */ /* 0x000fca000f8e00ff */
[----:B------:R-:W3:Y:S01]  /*7530*/  @P2 LDG.E R4, desc[UR38][R4.64] ;  /* 0x0000002604042981 */ /* 0x000ee2000c1e1900 */
[----:B------:R-:W-:Y:S01]  /*7540*/  PLOP3.LUT P0, PT, PT, PT, UP0, 0x80, 0x0 ;  /* 0x000000000000781c */ /* 0x000fe20003f0f008 */
[----:B-1----:R-:W-:-:S12]  /*7550*/  USHF.R.S32.HI UR14, URZ, 0x1f, UR17 ;  /* 0x0000001f3f0e7899 */ /* 0x002fd80008011411 */
[----:B--2---:R-:W-:Y:S02]  /*7560*/  @P0 R2UR UR4, R0 ;  /* 0x00000000000402ca */ /* 0x004fe400000e0000 */
[----:B------:R-:W-:Y:S01]  /*7570*/  ISETP.NE.U32.AND P0, PT, RZ, UR8, PT ;  /* 0x00000008ff007c0c */ /* 0x000fe2000bf05070 */
[----:B------:R-:W-:-:S03]  /*7580*/  ULDC UR8, c[0x0][0x280] ;  /* 0x0000a00000087ab9 */ /* 0x000fc60000000800 */
[----:B------:R-:W-:-:S07]  /*7590*/  ISETP.NE.AND.EX P0, PT, RZ, UR9, PT, P0 ;  /* 0x00000009ff007c0c */ /* 0x000fce000bf05300 */
[----:B------:R-:W-:-:S04]  /*75a0*/  @UP0 ULEA UR4, UR16, UR4, 0x6 ;  /* 0x0000000410040291 */ /* 0x000fc8000f8e303f */
[----:B------:R-:W-:-:S04]  /*75b0*/  @UP0 USHF.R.S32.HI UR5, URZ, 0x1f, UR4 ;  /* 0x0000001f3f050899 */ /* 0x000fc80008011404 */
[----:B------:R-:W-:-:S04]  /*75c0*/  @UP0 ULEA.HI UR5, UR5, UR4, URZ, 0x6 ;  /* 0x0000000405050291 */ /* 0x000fc8000f8f303f */
[----:B------:R-:W-:-:S04]  /*75d0*/  @UP0 USHF.R.S32.HI UR5, URZ, 0x6, UR5 ;  /* 0x000000063f050899 */ /* 0x000fc80008011405 */
[----:B------:R-:W-:Y:S01]  /*75e0*/  @UP0 UIMAD UR7, UR5, 0x3000, URZ ;  /* 0x00003000050708a4 */ /* 0x000fe2000f8e023f */
[----:B---3--:R-:W-:-:S03]  /*75f0*/  @P2 R2UR UR8, R4 ;  /* 0x00000000040822ca */ /* 0x008fc600000e0000 */
[----:B------:R-:W-:Y:S01]  /*7600*/  @UP0 USHF.R.S32.HI UR9, URZ, 0x1f, UR7 ;  /* 0x0000001f3f090899 */ /* 0x000fe20008011407 */
[----:B------:R-:W-:Y:S11]  /*7610*/  @P2 BRA `(.L_x_1874) ;  /* 0x0000000000142947 */ /* 0x000ff60003800000 */
[----:B------:R-:W-:Y:S05]  /*7620*/  @!P1 BRA `(.L_x_1874) ;  /* 0x0000000000109947 */ /* 0x000fea0003800000 */
[----:B------:R-:W2:Y:S04]  /*7630*/  LDG.E R5, desc[UR38][R2.64] ;  /* 0x0000002602057981 */ /* 0x000ea8000c1e1900 */
[----:B------:R-:W2:Y:S02]  /*7640*/  LDG.E R0, desc[UR38][R2.64+0x4] ;  /* 0x0000042602007981 */ /* 0x000ea4000c1e1900 */
[----:B--2---:R-:W-:-:S05]  /*7650*/  IMAD.IADD R0, R0, 0x1, -R5 ;  /* 0x0000000100007824 */ /* 0x004fca00078e0a05 */
[----:B------:R-:W-:-:S15]  /*7660*/  R2UR UR8, R0 ;  /* 0x00000000000872ca */ /* 0x000fde00000e0000 */
.L_x_1874:
[----:B------:R-:W-:Y:S01]  /*7670*/  UMOV UR4, URZ ;  /* 0x0000003f00047c82 */ /* 0x000fe20008000000 */
[----:B------:R-:W-:Y:S01]  /*7680*/  UMOV UR5, URZ ;  /* 0x0000003f00057c82 */ /* 0x000fe20008000000 */
[----:B------:R-:W-:Y:S01]  /*7690*/  ULDC UR6, c[0x0][0x290] ;  /* 0x0000a40000067ab9 */ /* 0x000fe20000000800 */
[----:B------:R-:W-:Y:S01]  /*76a0*/  @UP0 UMOV UR4, UR7 ;  /* 0x0000000700040c82 */ /* 0x000fe20008000000 */
[----:B------:R-:W-:Y:S01]  /*76b0*/  @UP0 UMOV UR5, UR9 ;  /* 0x0000000900050c82 */ /* 0x000fe20008000000 */
[----:B------:R-:W-:Y:S05]  /*76c0*/  @!P0 BRA `(.L_x_1875) ;  /* 0x00000000001c8947 */ /* 0x000fea0003800000 */
[----:B------:R-:W-:Y:S02]  /*76d0*/  ULDC.64 UR6, c[0x0][0x788] ;  /* 0x0001e20000067ab9 */ /* 0x000fe40000000a00 */
[----:B------:R-:W-:-:S06]  /*76e0*/  UIMAD.WIDE UR6, UR16, 0x4, UR6 ;  /* 0x00000004100678a5 */ /* 0x000fcc000f8e0206 */
[----:B------:R-:W-:Y:S02]  /*76f0*/  IMAD.U32 R2, RZ, RZ, UR6 ;  /* 0x00000006ff027e24 */ /* 0x000fe4000f8e00ff */
[----:B------:R-:W-:-:S05]  /*7700*/  IMAD.U32 R3, RZ, RZ, UR7 ;  /* 0x00000007ff037e24 */ /* 0x000fca000f8e00ff */
[----:B------:R-:W2:Y:S02]  /*7710*/  LDG.E R2, desc[UR38][R2.64] ;  /* 0x0000002602027981 */ /* 0x000ea4000c1e1900 */
[----:B--2---:R-:W-:Y:S01]  /*7720*/  R2UR UR6, R2 ;  /* 0x00000000020672ca */ /* 0x004fe200000e0000 */
[----:B------:R-:W-:-:S14]  /*7730*/  BRA `(.L_x_1876) ;  /* 0x0000000000307947 */ /* 0x000fdc0003800000 */
.L_x_1875:
[----:B------:R-:W-:Y:S02]  /*7740*/  ULDC.64 UR18, c[0x0][0x778] ;  /* 0x0001de0000127ab9 */ /* 0x000fe40000000a00 */
[----:B------:R-:W-:-:S04]  /*7750*/  ISETP.NE.U32.AND P0, PT, RZ, UR18, PT ;  /* 0x00000012ff007c0c */ /* 0x000fc8000bf05070 */
[----:B------:R-:W-:-:S13]  /*7760*/  ISETP.NE.AND.EX P0, PT, RZ, UR19, PT, P0 ;  /* 0x00000013ff007c0c */ /* 0x000fda000bf05300 */
[----:B------:R-:W-:Y:S05]  /*7770*/  @!P0 BRA `(.L_x_1876) ;  /* 0x0000000000208947 */ /* 0x000fea0003800000 */
[----:B------:R-:W-:Y:S02]  /*7780*/  ULDC.64 UR6, c[0x0][0x778] ;  /* 0x0001de0000067ab9 */ /* 0x000fe40000000a00 */
[----:B------:R-:W-:-:S06]  /*7790*/  UIMAD.WIDE UR6, UR16, 0x4, UR6 ;  /* 0x00000004100678a5 */ /* 0x000fcc000f8e0206 */
[----:B------:R-:W-:Y:S02]  /*77a0*/  IMAD.U32 R2, RZ, RZ, UR6 ;  /* 0x00000006ff027e24 */ /* 0x000fe4000f8e00ff */
[----:B------:R-:W-:-:S05]  /*77b0*/  IMAD.U32 R3, RZ, RZ, UR7 ;  /* 0x00000007ff037e24 */ /* 0x000fca000f8e00ff */
[----:B------:R-:W2:Y:S04]  /*77c0*/  LDG.E R0, desc[UR38][R2.64] ;  /* 0x0000002602007981 */ /* 0x000ea8000c1e1900 */
[----:B------:R-:W2:Y:S02]  /*77d0*/  LDG.E R5, desc[UR38][R2.64+0x4] ;  /* 0x0000042602057981 */ /* 0x000ea4000c1e1900 */
[----:B--2---:R-:W-:-:S05]  /*77e0*/  IMAD.IADD R0, R5, 0x1, -R0 ;  /* 0x0000000105007824 */ /* 0x004fca00078e0a00 */
[----:B------:R-:W-:-:S15]  /*77f0*/  R2UR UR6, R0 ;  /* 0x00000000000672ca */ /* 0x000fde00000e0000 */
.L_x_1876:
[----:B------:R-:W-:Y:S01]  /*7800*/  UIADD3 UR7, -UR6, UR8, UR11 ;  /* 0x0000000806077290 */ /* 0x000fe2000fffe10b */
[----:B------:R-:W-:Y:S01]  /*7810*/  ISETP.LE.AND P0, PT, RZ, UR12, PT ;  /* 0x0000000cff007c0c */ /* 0x000fe2000bf03270 */
[----:B------:R-:W-:Y:S02]  /*7820*/  ULDC UR9, c[0x0][0x74c] ;  /* 0x0001d30000097ab9 */ /* 0x000fe40000000800 */
[----:B------:R-:W-:Y:S02]  /*7830*/  UIADD3 UR9, UR7, -UR9, URZ ;  /* 0x8000000907097290 */ /* 0x000fe4000fffe03f */
[----:B------:R-:W-:Y:S02]  /*7840*/  UIADD3 UR7, UR8, 0x3f, URZ ;  /* 0x0000003f08077890 */ /* 0x000fe4000fffe03f */
[----:B------:R-:W-:-:S04]  /*7850*/  USHF.R.S32.HI UR10, URZ, 0x1f, UR9 ;  /* 0x0000001f3f0a7899 */ /* 0x000fc80008011409 */
[----:B------:R-:W-:Y:S02]  /*7860*/  ULEA.HI UR10, UR10, UR9, URZ, 0x6 ;  /* 0x000000090a0a7291 */ /* 0x000fe4000f8f303f */
[----:B------:R-:W-:Y:S02]  /*7870*/  USHF.R.S32.HI UR9, URZ, 0x1f, UR7 ;  /* 0x0000001f3f097899 */ /* 0x000fe40008011407 */
[----:B------:R-:W-:Y:S02]  /*7880*/  USHF.R.S32.HI UR10, URZ, 0x6, UR10 ;  /* 0x000000063f0a7899 */ /* 0x000fe4000801140a */
[----:B------:R-:W-:Y:S02]  /*7890*/  ULEA.HI UR9, UR9, UR7, URZ, 0x6 ;  /* 0x0000000709097291 */ /* 0x000fe4000f8f303f */
[----:B------:R-:W-:Y:S02]  /*78a0*/  UISETP.LT.AND UP1, UPT, URZ, UR10, UPT ;  /* 0x0000000a3f00728c */ /* 0x000fe4000bf21270 */
[----:B------:R-:W-:-:S02]  /*78b0*/  USHF.R.S32.HI UR9, URZ, 0x6, UR9 ;  /* 0x000000063f097899 */ /* 0x000fc40008011409 */
[----:B------:R-:W-:-:S04]  /*78c0*/  USEL UR7, URZ, UR10, !UP1 ;  /* 0x0000000a3f077287 */ /* 0x000fc8000c800000 */
[----:B------:R-:W-:Y:S01]  /*78d0*/  IMAD.U32 R2, RZ, RZ, UR9 ;  /* 0x00000009ff027e24 */ /* 0x000fe2000f8e00ff */
[----:B------:R-:W-:Y:S07]  /*78e0*/  @!P0 BRA `(.L_x_1877) ;  /* 0x00000000001c8947 */ /* 0x000fee0003800000 */
[----:B------:R-:W-:Y:S01]  /*78f0*/  UIADD3 UR8, UR11, 0x9f, UR8 ;  /* 0x0000009f0b087890 */ /* 0x000fe2000fffe008 */
[----:B------:R-:W-:-:S03]  /*7900*/  ULDC UR9, c[0x0][0x748] ;  /* 0x0001d20000097ab9 */ /* 0x000fc60000000800 */
[----:B------:R-:W-:-:S04]  /*7910*/  UIADD3 UR8, UR8, UR9, -UR6 ;  /* 0x0000000908087290 */ /* 0x000fc8000fffe806 */
[----:B------:R-:W-:-:S04]  /*7920*/  USHF.R.S32.HI UR6, URZ, 0x1f, UR8 ;  /* 0x0000001f3f067899 */ /* 0x000fc80008011408 */
[----:B------:R-:W-:-:S04]  /*7930*/  ULEA.HI UR6, UR6, UR8, URZ, 0x6 ;  /* 0x0000000806067291 */ /* 0x000fc8000f8f303f */
[----:B------:R-:W-:-:S06]  /*7940*/  USHF.R.S32.HI UR6, URZ, 0x6, UR6 ;  /* 0x000000063f067899 */ /* 0x000fcc0008011406 */
[----:B------:R-:W-:-:S07]  /*7950*/  VIMNMX R2, R2, UR6, PT ;  /* 0x0000000602027c48 */ /* 0x000fce000bfe0100 */
.L_x_1877:
[----:B------:R-:W-:-:S13]  /*7960*/  ISETP.GT.AND P0, PT, R2, UR7, PT ;  /* 0x0000000702007c0c */ /* 0x000fda000bf04270 */
[----:B------:R-:W-:Y:S05]  /*7970*/  @!P0 BRA `(.L_x_1790) ;  /* 0x0000003800808947 */ /* 0x000fea0003800000 */
[----:B------:R-:W-:Y:S01]  /*7980*/  ULDC.64 UR12, c[0x0][0x2d8] ;  /* 0x0000b600000c7ab9 */ /* 0x000fe20000000a00 */
[----:B------:R-:W-:Y:S01]  /*7990*/  VIADD R0, R2, -UR7 ;  /* 0x8000000702007c36 */ /* 0x000fe20008000000 */
[----:B------:R-:W-:Y:S02]  /*79a0*/  UIMAD UR8, UR14, UR12, URZ ;  /* 0x0000000c0e0872a4 */ /* 0x000fe4000f8e023f */
[----:B------:R-:W-:Y:S02]  /*79b0*/  UIMAD.WIDE.U32 UR10, UR17, UR12, URZ ;  /* 0x0000000c110a72a5 */ /* 0x000fe4000f8e003f */
[----:B------:R-:W-:Y:S01]  /*79c0*/  USHF.R.S32.HI UR6, URZ, 0x1f, UR16 ;  /* 0x0000001f3f067899 */ /* 0x000fe20008011410 */
[----:B------:R-:W-:Y:S01]  /*79d0*/  LOP3.LUT R0, R0, 0x1, RZ, 0xc0, !PT ;  /* 0x0000000100007812 */ /* 0x000fe200078ec0ff */
[----:B------:R-:W-:Y:S02]  /*79e0*/  UIMAD UR17, UR17, UR13, UR8 ;  /* 0x0000000d111172a4 */ /* 0x000fe4000f8e0208 */
[----:B------:R-:W-:Y:S01]  /*79f0*/  UIADD3 UR8, UP1, UR4, UR10, URZ ;  /* 0x0000000a04087290 */ /* 0x000fe2000ff3e03f */
[----:B------:R-:W-:Y:S01]  /*7a00*/  ISETP.NE.U32.AND P1, PT, R0, 0x1, PT ;  /* 0x000000010000780c */ /* 0x000fe20003f25070 */
[----:B------:R-:W-:-:S02]  /*7a10*/  UIADD3 UR17, UR11, UR17, URZ ;  /* 0x000000110b117290 */ /* 0x000fc4000fffe03f */
[----:B------:R-:W-:Y:S01]  /*7a20*/  USEL UR6, UR6, URZ, !UP0 ;  /* 0x0000003f06067287 */ /* 0x000fe2000c000000 */
[----:B------:R-:W-:Y:S01]  /*7a30*/  ULDC.64 UR36, c[0x0][0x2e0] ;  /* 0x0000b80000247ab9 */ /* 0x000fe20000000a00 */
[----:B------:R-:W-:Y:S02]  /*7a40*/  USEL UR16, UR16, URZ, !UP0 ;  /* 0x0000003f10107287 */ /* 0x000fe4000c000000 */
[----:B------:R-:W-:Y:S02]  /*7a50*/  UIADD3.X UR9, UR5, UR17, URZ, UP1, !UPT ;  /* 0x0000001105097290 */ /* 0x000fe40008ffe43f */
[----:B------:R-:W-:Y:S02]  /*7a60*/  UIMAD UR18, UR6, UR36, URZ ;  /* 0x00000024061272a4 */ /* 0x000fe4000f8e023f */
[----:B------:R-:W-:Y:S02]  /*7a70*/  UIMAD.WIDE.U32 UR8, UR16, UR36, UR8 ;  /* 0x00000024100872a5 */ /* 0x000fe4000f8e0008 */
[----:B------:R-:W-:Y:S01]  /*7a80*/  UIMAD UR18, UR16, UR37, UR18 ;  /* 0x00000025101272a4 */ /* 0x000fe2000f8e0212 */
[----:B------:R-:W-:-:S03]  /*7a90*/  ELECT P0, URZ, PT ;  /* 0x00000000003f782f */ /* 0x000fc60003800000 */
        /* <DEDUP_REMOVED lines=20> */
.L_x_1880:
[----:B------:R-:W-:Y:S05]  /*7be0*/  BSYNC B0 ;  /* 0x0000000000007941 */ /* 0x000fea0003800000 */
.L_x_1879:
        /* <DEDUP_REMOVED lines=18> */
.L_x_1882:
[----:B------:R-:W-:Y:S05]  /*7d10*/  BSYNC B0 ;  /* 0x0000000000007941 */ /* 0x000fea0003800000 */
.L_x_1881:
        /* <DEDUP_REMOVED lines=19> */
.L_x_1884:
[----:B------:R-:W-:Y:S05]  /*7e50*/  BSYNC B0 ;  /* 0x0000000000007941 */ /* 0x000fea0003800000 */
.L_x_1883:
[----:B------:R-:W-:Y:S06]  /*7e60*/  BAR.ARV 0xa, 0xa0 ;  /* 0x0282800000007b1d */ /* 0x000fec0000002000 */
[----:B------:R-:W-:Y:S04]  /*7e70*/  BSSY B0, `(.L_x_1885) ;  /* 0x0000003000007945 */ /* 0x000fe80003800000 */
[----:B------:R-:W-:Y:S05]  /*7e80*/  @!P0 BRA `(.L_x_1886) ;  /* 0x0000000000048947 */ /* 0x000fea0003800000 */
[----:B------:R-:W-:-:S04]  /*7e90*/  DEPBAR.LE SB0, 0x1 ;  /* 0x000080400000791a */ /* 0x000fc80000000000 */
.L_x_1886:
[----:B------:R-:W-:Y:S05]  /*7ea0*/  BSYNC B0 ;  /* 0x0000000000007941 */ /* 0x000fea0003800000 */
.L_x_1885:
[----:B------:R-:W-:Y:S06]  /*7eb0*/  BAR.ARV 0xb, 0xa0 ;  /* 0x02c2800000007b1d */ /* 0x000fec0000002000 */
[----:B------:R-:W-:Y:S04]  /*7ec0*/  BSSY B0, `(.L_x_1887) ;  /* 0x0000003000007945 */ /* 0x000fe80003800000 */
[----:B------:R-:W-:Y:S05]  /*7ed0*/  @!P0 BRA `(.L_x_1888) ;  /* 0x0000000000048947 */ /* 0x000fea0003800000 */
[----:B------:R-:W-:-:S04]  /*7ee0*/  DEPBAR.LE SB0, 0x0 ;  /* 0x000080000000791a */ /* 0x000fc80000000000 */
.L_x_1888:
[----:B------:R-:W-:Y:S05]  /*7ef0*/  BSYNC B0 ;  /* 0x0000000000007941 */ /* 0x000fea0003800000 */
.L_x_1887:
[----:B------:R-:W-:Y:S06]  /*7f00*/  BAR.ARV 0xc, 0xa0 ;  /* 0x0302800000007b1d */ /* 0x000fec0000002000 */
[----:B------:R-:W-:Y:S01]  /*7f10*/  UIADD3 UR19, UR7, 0x1, URZ ;  /* 0x0000000107137890 */ /* 0x000fe2000fffe03f */
[----:B------:R-:W-:Y:S11]  /*7f20*/  BRA `(.L_x_1889) ;  /* 0x0000000000047947 */ /* 0x000ff60003800000 */
.L_x_1878:
[----:B------:R-:W-:-:S05]  /*7f30*/  UMOV UR19, UR7 ;  /* 0x0000000700137c82 */ /* 0x000fca0008000000 */
.L_x_1889:
[----:B------:R-:W-:-:S06]  /*7f40*/  UIADD3 UR6, UR7, 0x1, URZ ;  /* 0x0000000107067890 */ /* 0x000fcc000fffe03f */
[----:B------:R-:W-:-:S13]  /*7f50*/  ISETP.NE.AND P1, PT, R2, UR6, PT ;  /* 0x0000000602007c0c */ /* 0x000fda000bf25270 */
[----:B------:R-:W-:Y:S05]  /*7f60*/  @!P1 BRA `(.L_x_1790) ;  /* 0x0000003400049947 */ /* 0x000fea0003800000 */
[----:B------:R-:W-:Y:S01]  /*7f70*/  UMOV UR12, UR10 ;  /* 0x0000000a000c7c82 */ /* 0x000fe20008000000 */
[----:B------:R-:W-:Y:S01]  /*7f80*/  UMOV UR13, UR17 ;  /* 0x00000011000d7c82 */ /* 0x000fe20008000000 */
[----:B------:R-:W-:Y:S01]  /*7f90*/  ULDC.64 UR14, c[0x0][0x2c0] ;  /* 0x0000b000000e7ab9 */ /* 0x000fe20000000a00 */
[----:B------:R-:W-:Y:S02]  /*7fa0*/  UIMAD.WIDE.U32 UR12, UR16, UR36, UR12 ;  /* 0x00000024100c72a5 */ /* 0x000fe4000f8e000c */
[----:B------:R-:W-:Y:S02]  /*7fb0*/  UIMAD UR20, UR19, 0x3000, URZ ;  /* 0x00003000131478a4 */ /* 0x000fe4000f8e023f */
[----:B------:R-:W-:Y:S01]  /*7fc0*/  UIADD3 UR37, UP0, UR4, UR12, URZ ;  /* 0x0000000c04257290 */ /* 0x000fe2000ff1e03f */
[----:B------:R-:W-:Y:S01]  /*7fd0*/  UMOV UR6, URZ ;  /* 0x0000003f00067c82 */ /* 0x000fe20008000000 */
[----:B------:R-:W-:Y:S02]  /*7fe0*/  ULDC.64 UR34, c[0x0][0x2c0] ;  /* 0x0000b00000227ab9 */ /* 0x000fe40000000a00 */
[----:B------:R-:W-:-:S02]  /*7ff0*/  UIADD3.X UR12, UR5, UR18, UR13, UP0, !UPT ;  /* 0x00000012050c7290 */ /* 0x000fc400087fe40d */
[----:B------:R-:W-:Y:S01]  /*8000*/  ULEA UR25, UP0, UR37, UR14, 0x2 ;  /* 0x0000000e25197291 */ /* 0x000fe2000f80103f */
[----:B------:R-:W-:-:S03]  /*8010*/  UMOV UR46, UR20 ;  /* 0x00000014002e7c82 */ /* 0x000fc60008000000 */
        /* <DEDUP_REMOVED lines=10> */
[----:B------:R-:W-:-:S12]  /*80c0*/  UIADD3.X UR37, URZ, UR37, URZ, UP4, !UPT ;  /* 0x000000253f257290 */ /* 0x000fd8000a7fe43f */
.L_x_1910:
[----:B------:R-:W-:Y:S01]  /*80d0*/  UIADD3 UR44, UR20, UR6, URZ ;  /* 0x00000006142c7290 */ /* 0x000fe2000fffe03f */
[----:B------:R-:W-:Y:S06]  /*80e0*/  BAR.SYNC.DEFER_BLOCKING 0xd, 0xa0 ;  /* 0x0342800000007b1d */ /* 0x000fec0000010000 */
[----:B------:R-:W-:Y:S01]  /*80f0*/  UMOV UR14, UR22 ;  /* 0x00000016000e7c82 */ /* 0x000fe20008000000 */
[----:B------:R-:W-:Y:S01]  /*8100*/  UMOV UR15, UR27 ;  /* 0x0000001b000f7c82 */ /* 0x000fe20008000000 */
[----:B------:R-:W-:Y:S01]  /*8110*/  UMOV UR12, UR24 ;  /* 0x00000018000c7c82 */ /* 0x000fe20008000000 */
[----:B------:R-:W-:Y:S01]  /*8120*/  UMOV UR13, UR29 ;  /* 0x0000001d000d7c82 */ /* 0x000fe20008000000 */
[----:B------:R-:W-:Y:S01]  /*8130*/  UIMAD.WIDE UR32, UR44, 0x4, UR14 ;  /* 0x000000042c2078a5 */ /* 0x000fe2000f8e020e */
[----:B------:R-:W-:Y:S01]  /*8140*/  BSSY B0, `(.L_x_1890) ;  /* 0x0000019000007945 */ /* 0x000fe20003800000 */
[----:B------:R-:W-:Y:S01]  /*8150*/  UIMAD.WIDE UR30, UR44, 0x4, UR12 ;  /* 0x000000042c1e78a5 */ /* 0x000fe2000f8e020c */
[----:B------:R-:W-:Y:S01]  /*8160*/  UMOV UR14, UR21 ;  /* 0x00000015000e7c82 */ /* 0x000fe20008000000 */
[----:B------:R-:W-:Y:S01]  /*8170*/  UMOV UR15, UR26 ;  /* 0x0000001a000f7c82 */ /* 0x000fe20008000000 */
[----:B------:R-:W-:Y:S01]  /*8180*/  UMOV UR12, UR23 ;  /* 0x00000017000c7c82 */ /* 0x000fe20008000000 */
[----:B------:R-:W-:Y:S01]  /*8190*/  UMOV UR13, UR28 ;  /* 0x0000001c000d7c82 */ /* 0x000fe20008000000 */
[----:B------:R-:W-:-:S02]  /*81a0*/  UIMAD.WIDE UR40, UR44, 0x4, UR14 ;  /* 0x000000042c2878a5 */ /* 0x000fc4000f8e020e */
[----:B------:R-:W-:Y:S01]  /*81b0*/  UIMAD.WIDE UR42, UR44, 0x4, UR12 ;  /* 0x000000042c2a78a5 */ /* 0x000fe2000f8e020c */
[----:B------:R-:W-:Y:S01]  /*81c0*/  UMOV UR14, UR25 ;  /* 0x00000019000e7c82 */ /* 0x000fe20008000000 */
[----:B------:R-:W-:Y:S02]  /*81d0*/  UMOV UR15, UR37 ;  /* 0x00000025000f7c82 */ /* 0x000fe40008000000 */
[----:B------:R-:W-:Y:S01]  /*81e0*/  UIMAD.WIDE UR12, UR44, 0x4, UR14 ;  /* 0x000000042c0c78a5 */ /* 0x000fe2000f8e020e */
[----:B------:R-:W-:Y:S11]  /*81f0*/  @!P0 BRA `(.L_x_1891) ;  /* 0x0000000000348947 */ /* 0x000ff60003800000 */
[----:B------:R-:W1:Y:S01]  /*8200*/  S2UR UR15, SR_CgaCtaId ;  /* 0x00000000000f79c3 */ /* 0x000e620000008800 */
[----:B------:R-:W-:Y:S01]  /*8210*/  UIADD3 UR44, UP0, UR46, UR8, URZ ;  /* 0x000000082e2c7290 */ /* 0x000fe2000ff1e03f */
[----:B------:R-:W-:Y:S01]  /*8220*/  UMOV UR14, 0x400 ;  /* 0x00000400000e7882 */ /* 0x000fe20000000000 */
[----:B------:R-:W-:Y:S02]  /*8230*/  UMOV UR49, 0x400 ;  /* 0x0000040000317882 */ /* 0x000fe40000000000 */
[----:B------:R-:W-:Y:S02]  /*8240*/  ULEA.HI.X.SX32 UR45, UR46, UR47, 0x1, UP0 ;  /* 0x0000002f2e2d7291 */ /* 0x000fe400080f0e3f */
[----:B-1----:R-:W-:Y:S02]  /*8250*/  ULEA UR15, UR15, UR14, 0x18 ;  /* 0x0000000e0f0f7291 */ /* 0x002fe4000f8ec03f */
[----:B------:R-:W-:Y:S02]  /*8260*/  ULEA UR14, UP0, UR44, UR34, 0x2 ;  /* 0x000000222c0e7291 */ /* 0x000fe4000f80103f */
[----:B------:R-:W-:-:S02]  /*8270*/  UIADD3 UR48, UR15, 0x12000, URZ ;  /* 0x000120000f307890 */ /* 0x000fc4000fffe03f */
[----:B------:R-:W-:-:S03]  /*8280*/  ULEA.HI.X UR15, UR44, UR35, UR45, 0x2, UP0 ;  /* 0x000000232c0f7291 */ /* 0x000fc600080f142d */
[----:B------:R-:W-:Y:S01]  /*8290*/  UMOV UR44, 0x0 ;  /* 0x00000000002c7882 */ /* 0x000fe20000000000 */
[----:B------:R-:W-:-:S05]  /*82a0*/  UMOV UR45, 0x14f00000 ;  /* 0x14f00000002d7882 */ /* 0x000fca0000000000 */
[----:B------:R1:W-:Y:S02]  /*82b0*/  UBLKRED.G.S.ADD.F32.RN [UR14], [UR48], UR49, desc[UR44] ;  /* 0x00002c0e300073bb */ /* 0x0003e400080a1431 */
[----:B-1----:R0:W-:Y:S02]  /*82c0*/  UTMACMDFLUSH ;  /* 0x00000000000079b7 */ /* 0x0021e40000000000 */
.L_x_1891:
[----:B------:R-:W-:Y:S05]  /*82d0*/  BSYNC B0 ;  /* 0x0000000000007941 */ /* 0x000fea0003800000 */
.L_x_1890:
[----:B------:R-:W-:Y:S06]  /*82e0*/  BAR.SYNC.DEFER_BLOCKING 0xe, 0xa0 ;  /* 0x0382800000007b1d */ /* 0x000fec0000010000 */
[----:B------:R-:W-:Y:S04]  /*82f0*/  BSSY B0, `(.L_x_1892) ;  /* 0x000000b000007945 */ /* 0x000fe80003800000 */
[----:B------:R-:W-:Y:S05]  /*8300*/  @!P0 BRA `(.L_x_1893) ;  /* 0x0000000000248947 */ /* 0x000fea0003800000 */
[----:B------:R-:W1:Y:S01]  /*8310*/  S2UR UR15, SR_CgaCtaId ;  /* 0x00000000000f79c3 */ /* 0x000e620000008800 */
[----:B------:R-:W-:Y:S01]  /*8320*/  UMOV UR14, 0x400 ;  /* 0x00000400000e7882 */ /* 0x000fe20000000000 */
[----:B------:R-:W-:Y:S01]  /*8330*/  UMOV UR45, 0x400 ;  /* 0x00000400002d7882 */ /* 0x000fe20000000000 */
[----:B-1----:R-:W-:-:S03]  /*8340*/  ULEA UR14, UR15, UR14, 0x18 ;  /* 0x0000000e0f0e7291 */ /* 0x002fc6000f8ec03f */
[----:B------:R-:W-:Y:S01]  /*8350*/  UMOV UR15, 0x14f00000 ;  /* 0x14f00000000f7882 */ /* 0x000fe20000000000 */
[----:B------:R-:W-:-:S03]  /*8360*/  UIADD3 UR44, UR14, 0x16000, URZ ;  /* 0x000160000e2c7890 */ /* 0x000fc6000fffe03f */
[----:B------:R-:W-:-:S06]  /*8370*/  UMOV UR14, 0x0 ;  /* 0x00000000000e7882 */ /* 0x000fcc0000000000 */
[----:B------:R1:W-:Y:S02]  /*8380*/  UBLKRED.G.S.ADD.F32.RN [UR32], [UR44], UR45, desc[UR14] ;  /* 0x00000e202c0073bb */ /* 0x0003e400080a142d */
[----:B-1----:R0:W-:Y:S02]  /*8390*/  UTMACMDFLUSH ;  /* 0x00000000000079b7 */ /* 0x0021e40000000000 */
.L_x_1893:
[----:B------:R-:W-:Y:S05]  /*83a0*/  BSYNC B0 ;  /* 0x0000000000007941 */ /* 0x000fea0003800000 */
.L_x_1892:
        /* <DEDUP_REMOVED lines=10> */
[----:B------:R1:W-:Y:S01]  /*8450*/  UBLKRED.G.S.ADD.F32.RN [UR30], [UR32], UR33, desc[UR14] ;  /* 0x00000e1e200073bb */ /* 0x0003e200080a1421 */
[----:B------:R0:W-:Y:S01]  /*8460*/  UTMACMDFLUSH ;  /* 0x00000000000079b7 */ /* 0x0001e20000000000 */
[----:B-1----:R-:W-:-:S04]  /*8470*/  DEPBAR.LE SB0, 0x2 ;  /* 0x000080800000791a */ /* 0x002fc80000000000 */
.L_x_1895:
[----:B------:R-:W-:Y:S05]  /*8480*/  BSYNC B0 ;  /* 0x0000000000007941 */ /* 0x000fea0003800000 */
.L_x_1894:
[----:B------:R-:W-:Y:S06]  /*8490*/  BAR.ARV 0xa, 0xa0 ;  /* 0x0282800000007b1d */ /* 0x000fec0000002000 */
[----:B------:R-:W-:Y:S04]  /*84a0*/  BSSY B0, `(.L_x_1896) ;  /* 0x0000003000007945 */ /* 0x000fe80003800000 */
[----:B------:R-:W-:Y:S05]  /*84b0*/  @!P0 BRA `(.L_x_1897) ;  /* 0x0000000000048947 */ /* 0x000fea0003800000 */
[----:B------:R-:W-:-:S04]  /*84c0*/  DEPBAR.LE SB0, 0x1 ;  /* 0x000080400000791a */ /* 0x000fc80000000000 */
.L_x_1897:
[----:B------:R-:W-:Y:S05]  /*84d0*/  BSYNC B0 ;  /* 0x0000000000007941 */ /* 0x000fea0003800000 */
.L_x_1896:
[----:B------:R-:W-:Y:S06]  /*84e0*/  BAR.ARV 0xb, 0xa0 ;  /* 0x02c2800000007b1d */ /* 0x000fec0000002000 */
[----:B------:R-:W-:Y:S04]  /*84f0*/  BSSY B0, `(.L_x_1898) ;  /* 0x0000003000007945 */ /* 0x000fe80003800000 */
[----:B------:R-:W-:Y:S05]  /*8500*/  @!P0 BRA `(.L_x_1899) ;  /* 0x0000000000048947 */ /* 0x000fea0003800000 */
[----:B------:R-:W-:-:S04]  /*8510*/  DEPBAR.LE SB0, 0x0 ;  /* 0x000080000000791a */ /* 0x000fc80000000000 */
.L_x_1899:
[----:B------:R-:W-:Y:S05]  /*8520*/  BSYNC B0 ;  /* 0x0000000000007941 */ /* 0x000fea0003800000 */
.L_x_1898:
[----:B------:R-:W-:Y:S06]  /*8530*/  BAR.ARV 0xc, 0xa0 ;  /* 0x0302800000007b1d */ /* 0x000fec0000002000 */
[----:B------:R-:W-:Y:S02]  /*8540*/  BSSY B0, `(.L_x_1900) ;  /* 0x000000c000007945 */ /* 0x000fe40003800000 */
[----:B------:R-:W-:Y:S06]  /*8550*/  BAR.SYNC.DEFER_BLOCKING 0xd, 0xa0 ;  /* 0x0342800000007b1d */ /* 0x000fec0000010000 */
        /* <DEDUP_REMOVED lines=10> */
.L_x_1901:
[----:B------:R-:W-:Y:S05]  /*8600*/  BSYNC B0 ;  /* 0x0000000000007941 */ /* 0x000fea0003800000 */
.L_x_1900:
        /* <DEDUP_REMOVED lines=12> */
.L_x_1903:
[----:B------:R-:W-:Y:S05]  /*86d0*/  BSYNC B0 ;  /* 0x0000000000007941 */ /* 0x000fea0003800000 */
.L_x_1902:
        /* <DEDUP_REMOVED lines=13> */
.L_x_1905:
[----:B------:R-:W-:Y:S05]  /*87b0*/  BSYNC B0 ;  /* 0x0000000000007941 */ /* 0x000fea0003800000 */
.L_x_1904:
[----:B------:R-:W-:Y:S06]  /*87c0*/  BAR.ARV 0xa, 0xa0 ;  /* 0x0282800000007b1d */ /* 0x000fec0000002000 */
[----:B------:R-:W-:Y:S04]  /*87d0*/  BSSY B0, `(.L_x_1906) ;  /* 0x0000003000007945 */ /* 0x000fe80003800000 */
[----:B------:R-:W-:Y:S05]  /*87e0*/  @!P0 BRA `(.L_x_1907) ;  /* 0x0000000000048947 */ /* 0x000fea0003800000 */
[----:B------:R-:W-:-:S04]  /*87f0*/  DEPBAR.LE SB0, 0x1 ;  /* 0x000080400000791a */ /* 0x000fc80000000000 */
.L_x_1907:
[----:B------:R-:W-:Y:S05]  /*8800*/  BSYNC B0 ;  /* 0x0000000000007941 */ /* 0x000fea0003800000 */
.L_x_1906:
[----:B------:R-:W-:Y:S01]  /*8810*/  UIADD3 UR19, UR19, 0x2, URZ ;  /* 0x0000000213137890 */ /* 0x000fe2000fffe03f */
[----:B------:R-:W-:Y:S06]  /*8820*/  BAR.ARV 0xb, 0xa0 ;  /* 0x02c2800000007b1d */ /* 0x000fec0000002000 */
[----:B------:R-:W-:Y:S01]  /*8830*/  BSSY B0, `(.L_x_1908) ;  /* 0x0000004000007945 */ /* 0x000fe20003800000 */
[----:B------:R-:W-:-:S03]  /*8840*/  ISETP.LE.AND P1, PT, R2, UR19, PT ;  /* 0x0000001302007c0c */ /* 0x000fc6000bf23270 */
[----:B------:R-:W-:Y:S10]  /*8850*/  @!P0 BRA `(.L_x_1909) ;  /* 0x0000000000048947 */ /* 0x000ff40003800000 */
[----:B------:R-:W-:-:S04]  /*8860*/  DEPBAR.LE SB0, 0x0 ;  /* 0x000080000000791a */ /* 0x000fc80000000000 */
.L_x_1909:
[----:B------:R-:W-:Y:S05]  /*8870*/  BSYNC B0 ;  /* 0x0000000000007941 */ /* 0x000fea0003800000 */
.L_x_1908:
[----:B------:R-:W-:Y:S06]  /*8880*/  BAR.ARV 0xc, 0xa0 ;  /* 0x0302800000007b1d */ /* 0x000fec0000002000 */
[----:B------:R-:W-:Y:S02]  /*8890*/  UIADD3 UR46, UR46, 0x6000, URZ ;  /* 0x000060002e2e7890 */ /* 0x000fe4000fffe03f */
[----:B------:R-:W-:Y:S01]  /*88a0*/  UIADD3 UR6, UR6, 0x6000, URZ ;  /* 0x0000600006067890 */ /* 0x000fe2000fffe03f */
[----:B------:R-:W-:Y:S11]  /*88b0*/  @!P1 BRA `(.L_x_1910) ;  /* 0xfffffff800049947 */ /* 0x000ff6000383ffff */
[----:B------:R-:W-:Y:S05]  /*88c0*/  BRA `(.L_x_1790) ;  /* 0x0000002800ac7947 */ /* 0x000fea0003800000 */
.L_x_1870:
[----:B------:R-:W-:Y:S01]  /*88d0*/  ULDC.64 UR4, c[0x0][0x8d8] ;  /* 0x0002360000047ab9 */ /* 0x000fe20000000a00 */
[----:B------:R-:W1:Y:S01]  /*88e0*/  S2R R9, SR_CTAID.X ;  /* 0x0000000000097919 */ /* 0x000e620000002500 */
[----:B------:R-:W-:Y:S01]  /*88f0*/  ISETP.NE.U32.AND P0, PT, RZ, UR4, PT ;  /* 0x00000004ff007c0c */ /* 0x000fe2000bf05070 */
[----:B------:R-:W2:Y:S01]  /*8900*/  S2UR UR28, SR_CTAID.Y ;  /* 0x00000000001c79c3 */ /* 0x000ea20000002600 */
[----:B------:R-:W3:Y:S02]  /*8910*/  S2R R13, SR_CTAID.Z ;  /* 0x00000000000d7919 */ /* 0x000ee40000002700 */
[----:B------:R-:W-:-:S13]  /*8920*/  ISETP.NE.AND.EX P0, PT, RZ, UR5, PT, P0 ;  /* 0x00000005ff007c0c */ /* 0x000fda000bf05300 */
[----:B------:R-:W-:Y:S05]  /*8930*/  @!P0 BRA `(.L_x_1911) ;  /* 0x0000000000108947 */ /* 0x000fea0003800000 */
[----:B------:R-:W3:Y:S02]  /*8940*/  LDC.64 R2, c[0x0][0x8d8] ;  /* 0x00023600ff027b82 */ /* 0x000ee40000000a00 */
[----:B---3--:R-:W-:-:S05]  /*8950*/  IMAD.WIDE R2, R13, 0x4, R2 ;  /* 0x000000040d027825 */ /* 0x008fca00078e0202 */
[----:B------:R3:W5:Y:S01]  /*8960*/  LDG.E R5, desc[UR38][R2.64] ;  /* 0x0000002602057981 */ /* 0x000762000c1e1900 */
[----:B------:R-:W-:Y:S05]  /*8970*/  BRA `(.L_x_1912) ;  /* 0x00000000002c7947 */ /* 0x000fea0003800000 */
.L_x_1911:
[----:B------:R-:W-:Y:S02]  /*8980*/  ULDC.64 UR4, c[0x0][0x8d0] ;  /* 0x0002340000047ab9 */ /* 0x000fe40000000a00 */
[----:B------:R-:W-:-:S04]  /*8990*/  ISETP.NE.U32.AND P0, PT, RZ, UR4, PT ;  /* 0x00000004ff007c0c */ /* 0x000fc8000bf05070 */
[----:B------:R-:W-:-:S13]  /*89a0*/  ISETP.NE.AND.EX P0, PT, RZ, UR5, PT, P0 ;  /* 0x00000005ff007c0c */ /* 0x000fda000bf05300 */
[----:B------:R-:W-:Y:S05]  /*89b0*/  @!P0 BRA `(.L_x_1913) ;  /* 0x0000000000188947 */ /* 0x000fea0003800000 */
[----:B------:R-:W3:Y:S02]  /*89c0*/  LDC.64 R2, c[0x0][0x8d0] ;  /* 0x00023400ff027b82 */ /* 0x000ee40000000a00 */
[----:B---3--:R-:W-:-:S05]  /*89d0*/  IMAD.WIDE R2, R13, 0x4, R2 ;  /* 0x000000040d027825 */ /* 0x008fca00078e0202 */
[----:B------:R-:W3:Y:S04]  /*89e0*/  LDG.E R5, desc[UR38][R2.64] ;  /* 0x0000002602057981 */ /* 0x000ee8000c1e1900 */
[----:B------:R-:W3:Y:S02]  /*89f0*/  LDG.E R0, desc[UR38][R2.64+0x4] ;  /* 0x0000042602007981 */ /* 0x000ee4000c1e1900 */
[----:B---3--:R-:W-:Y:S01]  /*8a00*/  IMAD.IADD R5, R0, 0x1, -R5 ;  /* 0x0000000100057824 */ /* 0x008fe200078e0a05 */
[----:B------:R-:W-:Y:S06]  /*8a10*/  BRA `(.L_x_1912) ;  /* 0x0000000000047947 */ /* 0x000fec0003800000 */
.L_x_1913:
[----:B------:R-:W4:Y:S02]  /*8a20*/  LDC R5, c[0x0][0x8bc] ;  /* 0x00022f00ff057b82 */ /* 0x000f240000000800 */
.L_x_1912:
[----:B-1----:R-:W-:Y:S02]  /*8a30*/  IMAD R8, R9, 0x60, RZ ;  /* 0x0000006009087824 */ /* 0x002fe400078e02ff */
[----:B------:R-:W-:Y:S02]  /*8a40*/  IMAD.MOV.U32 R0, RZ, RZ, 0x1 ;  /* 0x00000001ff007424 */ /* 0x000fe400078e00ff */
[----:B---3--:R-:W-:Y:S01]  /*8a50*/  IMAD.MOV.U32 R2, RZ, RZ, RZ ;  /* 0x000000ffff027224 */ /* 0x008fe200078e00ff */
[----:B----45:R-:W-:Y:S01]  /*8a60*/  ISETP.GE.AND P0, PT, R8, R5, PT ;  /* 0x000000050800720c */ /* 0x030fe20003f06270 */
[----:B------:R-:W-:-:S03]  /*8a70*/  IMAD.MOV.U32 R16, RZ, RZ, 0x1 ;  /* 0x00000001ff107424 */ /* 0x000fc600078e00ff */
[----:B------:R-:W-:-:S04]  /*8a80*/  SEL R13, R13, 0xffffffff, !P0 ;  /* 0xffffffff0d0d7807 */ /* 0x000fc80004000000 */
[----:B------:R-:W-:-:S13]  /*8a90*/  ISETP.GE.AND P0, PT, R13, RZ, PT ;  /* 0x000000ff0d00720c */ /* 0x000fda0003f06270 */
[----:B------:R-:W-:Y:S05]  /*8aa0*/  @!P0 BRA `(.L_x_1914) ;  /* 0x0000002400b08947 */ /* 0x000fea0003800000 */
[----:B------:R-:W1:Y:S08]  /*8ab0*/  LDC.64 R10, c[0x0][0x770] ;  /* 0x0001dc00ff0a7b82 */ /* 0x000e700000000a00 */
[----:B------:R-:W3:Y:S08]  /*8ac0*/  LDC.64 R2, c[0x0][0x780] ;  /* 0x0001e000ff027b82 */ /* 0x000ef00000000a00 */
[----:B------:R-:W4:Y:S08]  /*8ad0*/  LDC.64 R4, c[0x0][0x770] ;  /* 0x0001dc00ff047b82 */ /* 0x000f300000000a00 */
[----:B------:R-:W2:Y:S01]  /*8ae0*/  LDC.64 R16, c[0x0][0x778] ;  /* 0x0001de00ff107b82 */ /* 0x000ea20000000a00 */
[----:B-1----:R-:W-:-:S07]  /*8af0*/  ISETP.NE.U32.AND P0, PT, R10, RZ, PT ;  /* 0x000000ff0a00720c */ /* 0x002fce0003f05070 */
[----:B------:R-:W1:Y:S01]  /*8b00*/  LDC R15, c[0x0][0x280] ;  /* 0x0000a000ff0f7b82 */ /* 0x000e620000000800 */
[----:B------:R-:W-:Y:S01]  /*8b10*/  ISETP.NE.AND.EX P0, PT, R11, RZ, PT, P0 ;  /* 0x000000ff0b00720c */ /* 0x000fe20003f05300 */
[----:B------:R-:W-:Y:S01]  /*8b20*/  IMAD.MOV.U32 R12, RZ, RZ, RZ ;  /* 0x000000ffff0c7224 */ /* 0x000fe200078e00ff */
[----:B------:R-:W-:Y:S01]  /*8b30*/  ULDC.64 UR8, c[0x0][0x788] ;  /* 0x0001e20000087ab9 */ /* 0x000fe20000000a00 */
[----:B----4-:R-:W-:-:S10]  /*8b40*/  IMAD.WIDE R4, R13, 0x4, R4 ;  /* 0x000000040d047825 */ /* 0x010fd400078e0204 */
[----:B------:R-:W-:Y:S01]  /*8b50*/  VOTEU.ANY UP0, P0 ;  /* 0x00000000003f7886 */ /* 0x000fe20000000100 */
[----:B------:R-:W-:Y:S02]  /*8b60*/  PLOP3.LUT P3, PT, PT, PT, UP0, 0x80, 0x0 ;  /* 0x000000000000781c */ /* 0x000fe40003f6f008 */
[----:B---3--:R-:W-:-:S04]  /*8b70*/  ISETP.NE.U32.AND P0, PT, R2, RZ, PT ;  /* 0x000000ff0200720c */ /* 0x008fc80003f05070 */
[----:B------:R-:W-:Y:S02]  /*8b80*/  ISETP.NE.AND.EX P1, PT, R3, RZ, PT, P0 ;  /* 0x000000ff0300720c */ /* 0x000fe40003f25300 */
[----:B------:R-:W3:Y:S05]  /*8b90*/  LDC.64 R2, c[0x0][0x778] ;  /* 0x0001de00ff027b82 */ /* 0x000eea0000000a00 */
[----:B------:R-:W4:Y:S01]  /*8ba0*/  @P3 LDG.E R14, desc[UR38][R4.64] ;  /* 0x00000026040e3981 */ /* 0x000f22000c1e1900 */
[----:B--2---:R-:W-:-:S03]  /*8bb0*/  ISETP.NE.U32.AND P0, PT, R16, RZ, PT ;  /* 0x000000ff1000720c */ /* 0x004fc60003f05070 */
[----:B------:R-:W2:Y:S01]  /*8bc0*/  @P3 LDG.E R16, desc[UR38][R4.64] ;  /* 0x0000002604103981 */ /* 0x000ea2000c1e1900 */
[----:B------:R-:W-:Y:S01]  /*8bd0*/  ISETP.NE.AND.EX P0, PT, R17, RZ, PT, P0 ;  /* 0x000000ff1100720c */ /* 0x000fe20003f05300 */
[----:B------:R-:W1:Y:S01]  /*8be0*/  @P1 LDC.64 R6, c[0x0][0x780] ;  /* 0x0001e000ff061b82 */ /* 0x000e620000000a00 */
[----:B---3--:R-:W-:-:S11]  /*8bf0*/  IMAD.WIDE R2, R13, 0x4, R2 ;  /* 0x000000040d027825 */ /* 0x008fd600078e0202 */
[----:B------:R3:W5:Y:S01]  /*8c00*/  @P0 LDG.E R12, desc[UR38][R2.64] ;  /* 0x00000026020c0981 */ /* 0x000762000c1e1900 */
[----:B-1----:R-:W-:-:S05]  /*8c10*/  @P1 IMAD.WIDE R6, R13, 0x4, R6 ;  /* 0x000000040d061825 */ /* 0x002fca00078e0206 */
[----:B------:R3:W5:Y:S01]  /*8c20*/  @P1 LDG.E R15, desc[UR38][R6.64] ;  /* 0x00000026060f1981 */ /* 0x000762000c1e1900 */
[----:B------:R-:W-:Y:S01]  /*8c30*/  ISETP.NE.U32.AND P2, PT, RZ, UR8, PT ;  /* 0x00000008ff007c0c */ /* 0x000fe2000bf45070 */
[----:B------:R-:W-:-:S03]  /*8c40*/  UMOV UR6, URZ ;  /* 0x0000003f00067c82 */ /* 0x000fc60008000000 */
[----:B------:R-:W-:Y:S01]  /*8c50*/  ISETP.NE.AND.EX P2, PT, RZ, UR9, PT, P2 ;  /* 0x00000009ff007c0c */ /* 0x000fe2000bf45320 */
[----:B----4-:R-:W-:-:S05]  /*8c60*/  @P3 IMAD R14, R13, 0x40, R14 ;  /* 0x000000400d0e3824 */ /* 0x010fca00078e020e */
[----:B------:R-:W-:Y:S02]  /*8c70*/  @P3 R2UR UR4, R14 ;  /* 0x000000000e0432ca */ /* 0x000fe400000e0000 */
[----:B------:R-:W1:Y:S11]  /*8c80*/  LDC R14, c[0x0][0x290] ;  /* 0x0000a400ff0e7b82 */ /* 0x000e760000000800 */
[----:B------:R-:W-:-:S04]  /*8c90*/  @UP0 USHF.R.S32.HI UR5, URZ, 0x1f, UR4 ;  /* 0x0000001f3f050899 */ /* 0x000fc80008011404 */
[----:B------:R-:W-:-:S04]  /*8ca0*/  @UP0 ULEA.HI UR5, UR5, UR4, URZ, 0x6 ;  /* 0x0000000405050291 */ /* 0x000fc8000f8f303f */
[----:B------:R-:W-:Y:S01]  /*8cb0*/  @UP0 ULOP3.LUT UR7, UR5, 0xffffffc0, URZ, 0xc0, !UPT ;  /* 0xffffffc005070892 */ /* 0x000fe2000f8ec03f */
[----:B--2---:R-:W-:-:S03]  /*8cc0*/  @P3 R2UR UR6, R16 ;  /* 0x00000000100632ca */ /* 0x004fc600000e0000 */
[----:B------:R-:W-:Y:S01]  /*8cd0*/  @UP0 USHF.R.S32.HI UR8, URZ, 0x1f, UR7 ;  /* 0x0000001f3f080899 */ /* 0x000fe20008011407 */
[----:B---3--:R-:W-:Y:S11]  /*8ce0*/  @P1 BRA `(.L_x_1915) ;  /* 0x0000000000101947 */ /* 0x008ff60003800000 */
[----:B------:R-:W-:Y:S05]  /*8cf0*/  @!P3 BRA `(.L_x_1915) ;  /* 0x00000000000cb947 */ /* 0x000fea0003800000 */
[----:B------:R-:W2:Y:S04]  /*8d00*/  LDG.E R6, desc[UR38][R4.64] ;  /* 0x0000002604067981 */ /* 0x000ea8000c1e1900 */
[----:B-----5:R-:W2:Y:S02]  /*8d10*/  LDG.E R15, desc[UR38][R4.64+0x4] ;  /* 0x00000426040f7981 */ /* 0x020ea4000c1e1900 */
[----:B--2---:R-:W-:-:S07]  /*8d20*/  IMAD.IADD R15, R15, 0x1, -R6 ;  /* 0x000000010f0f7824 */ /* 0x004fce00078e0a06 */
.L_x_1915:
[----:B------:R-:W-:Y:S01]  /*8d30*/  UMOV UR4, URZ ;  /* 0x0000003f00047c82 */ /* 0x000fe20008000000 */
[----:B------:R-:W-:Y:S01]  /*8d40*/  UMOV UR5, URZ ;  /* 0x0000003f00057c82 */ /* 0x000fe20008000000 */
[----:B------:R-:W-:Y:S01]  /*8d50*/  @UP0 UMOV UR4, UR7 ;  /* 0x0000000700040c82 */ /* 0x000fe20008000000 */
[----:B------:R-:W-:Y:S01]  /*8d60*/  @UP0 UMOV UR5, UR8 ;  /* 0x0000000800050c82 */ /* 0x000fe20008000000 */
[----:B------:R-:W-:Y:S05]  /*8d70*/  @!P2 BRA `(.L_x_1916) ;  /* 0x000000000010a947 */ /* 0x000fea0003800000 */
[----:B------:R-:W2:Y:S02]  /*8d80*/  LDC.64 R2, c[0x0][0x788] ;  /* 0x0001e200ff027b82 */ /* 0x000ea40000000a00 */
[----:B--2---:R-:W-:-:S05]  /*8d90*/  IMAD.WIDE R2, R13, 0x4, R2 ;  /* 0x000000040d027825 */ /* 0x004fca00078e0202 */
[----:B-1----:R1:W5:Y:S01]  /*8da0*/  LDG.E R14, desc[UR38][R2.64] ;  /* 0x00000026020e7981 */ /* 0x002362000c1e1900 */
[----:B------:R-:W-:Y:S05]  /*8db0*/  BRA `(.L_x_1917) ;  /* 0x0000000000107947 */ /* 0x000fea0003800000 */
.L_x_1916:
[----:B------:R-:W-:Y:S05]  /*8dc0*/  @!P0 BRA `(.L_x_1917) ;  /* 0x00000000000c8947 */ /* 0x000fea0003800000 */
[----:B------:R-:W2:Y:S04]  /*8dd0*/  LDG.E R5, desc[UR38][R2.64] ;  /* 0x0000002602057981 */ /* 0x000ea8000c1e1900 */
[----:B-1----:R-:W2:Y:S02]  /*8de0*/  LDG.E R14, desc[UR38][R2.64+0x4] ;  /* 0x00000426020e7981 */ /* 0x002ea4000c1e1900 */
[----:B--2---:R-:W-:-:S07]  /*8df0*/  IMAD.IADD R14, R14, 0x1, -R5 ;  /* 0x000000010e0e7824 */ /* 0x004fce00078e0a05 */
.L_x_1917:
[----:B-1---5:R-:W-:Y:S01]  /*8e00*/  IADD3 R2, -R14, R15, R8 ;  /* 0x0000000f0e027210 */ /* 0x022fe20007ffe108 */
[----:B------:R-:W-:Y:S01]  /*8e10*/  ULDC UR7, c[0x0][0x74c] ;  /* 0x0001d30000077ab9 */ /* 0x000fe20000000800 */
[----:B------:R-:W-:-:S03]  /*8e20*/  ISETP.GE.AND P1, PT, R9, RZ, PT ;  /* 0x000000ff0900720c */ /* 0x000fc60003f26270 */
[----:B------:R-:W-:Y:S02]  /*8e30*/  VIADD R3, R2, -UR7 ;  /* 0x8000000702037c36 */ /* 0x000fe40008000000 */
[----:B------:R-:W-:-:S03]  /*8e40*/  VIADD R2, R15, 0x3f ;  /* 0x0000003f0f027836 */ /* 0x000fc60000000000 */
[----:B------:R-:W-:-:S04]  /*8e50*/  SHF.R.S32.HI R4, RZ, 0x1f, R3 ;  /* 0x0000001fff047819 */ /* 0x000fc80000011403 */
[----:B------:R-:W-:Y:S02]  /*8e60*/  LEA.HI R4, R4, R3, RZ, 0x6 ;  /* 0x0000000304047211 */ /* 0x000fe400078f30ff */
[----:B------:R-:W-:Y:S02]  /*8e70*/  SHF.R.S32.HI R3, RZ, 0x1f, R2 ;  /* 0x0000001fff037819 */ /* 0x000fe40000011402 */
[----:B------:R-:W-:Y:S02]  /*8e80*/  SHF.R.S32.HI R4, RZ, 0x6, R4 ;  /* 0x00000006ff047819 */ /* 0x000fe40000011404 */
[----:B------:R-:W-:Y:S02]  /*8e90*/  LEA.HI R3, R3, R2, RZ, 0x6 ;  /* 0x0000000203037211 */ /* 0x000fe400078f30ff */
[----:B------:R-:W-:Y:S02]  /*8ea0*/  VIMNMX R5, RZ, R4, !PT ;  /* 0x00000004ff057248 */ /* 0x000fe40007fe0100 */
[----:B------:R-:W-:Y:S01]  /*8eb0*/  SHF.R.S32.HI R4, RZ, 0x6, R3 ;  /* 0x00000006ff047819 */ /* 0x000fe20000011403 */
[----:B------:R-:W-:Y:S06]  /*8ec0*/  @!P1 BRA `(.L_x_1918) ;  /* 0x00000000001c9947 */ /* 0x000fec0003800000 */
[----:B------:R-:W1:Y:S01]  /*8ed0*/  LDC R2, c[0x0][0x748] ;  /* 0x0001d200ff027b82 */ /* 0x000e620000000800 */
[----:B------:R-:W-:-:S04]  /*8ee0*/  IADD3 R15, R8, 0x9f, R15 ;  /* 0x0000009f080f7810 */ /* 0x000fc80007ffe00f */
[----:B-1----:R-:W-:-:S04]  /*8ef0*/  IADD3 R15, R15, R2, -R14 ;  /* 0x000000020f0f7210 */ /* 0x002fc80007ffe80e */
[----:B------:R-:W-:-:S04]  /*8f00*/  SHF.R.S32.HI R2, RZ, 0x1f, R15 ;  /* 0x0000001fff027819 */ /* 0x000fc8000001140f */
[----:B------:R-:W-:-:S04]  /*8f10*/  LEA.HI R2, R2, R15, RZ, 0x6 ;  /* 0x0000000f02027211 */ /* 0x000fc800078f30ff */
[----:B------:R-:W-:-:S04]  /*8f20*/  SHF.R.S32.HI R3, RZ, 0x6, R2 ;  /* 0x00000006ff037819 */ /* 0x000fc80000011402 */
[----:B------:R-:W-:-:S07]  /*8f30*/  VIMNMX R4, R4, R3, PT ;  /* 0x0000000304047248 */ /* 0x000fce0003fe0100 */
.L_x_1918:
[----:B------:R-:W-:Y:S01]  /*8f40*/  ISETP.GT.AND P1, PT, R4, R5, PT ;  /* 0x000000050400720c */ /* 0x000fe20003f24270 */
[----:B------:R-:W-:Y:S02]  /*8f50*/  IMAD.MOV.U32 R2, RZ, RZ, RZ ;  /* 0x000000ffff027224 */ /* 0x000fe400078e00ff */
[----:B------:R-:W-:-:S10]  /*8f60*/  IMAD.MOV.U32 R16, RZ, RZ, 0x1 ;  /* 0x00000001ff107424 */ /* 0x000fd400078e00ff */
[----:B------:R-:W-:Y:S05]  /*8f70*/  @!P1 BRA `(.L_x_1914) ;  /* 0x00000020007c9947 */ /* 0x000fea0003800000 */
[----:B------:R-:W-:Y:S01]  /*8f80*/  ISETP.NE.U32.AND P1, PT, R10, RZ, PT ;  /* 0x000000ff0a00720c */ /* 0x000fe20003f25070 */
[----:B------:R-:W-:Y:S01]  /*8f90*/  USHF.R.S32.HI UR14, URZ, 0x1f, UR28 ;  /* 0x0000001f3f0e7899 */ /* 0x000fe2000801141c */
[----:B------:R-:W-:Y:S01]  /*8fa0*/  SHF.R.S32.HI R2, RZ, 0x1f, R13 ;  /* 0x0000001fff027819 */ /* 0x000fe2000001140d */
[----:B------:R-:W-:Y:S01]  /*8fb0*/  ULDC.64 UR10, c[0x0][0x718] ;  /* 0x0001c600000a7ab9 */ /* 0x000fe20000000a00 */
[----:B------:R-:W-:Y:S01]  /*8fc0*/  ISETP.NE.AND.EX P1, PT, R11, RZ, PT, P1 ;  /* 0x000000ff0b00720c */ /* 0x000fe20003f25310 */
[----:B------:R-:W-:Y:S01]  /*8fd0*/  UMOV UR8, UR4 ;  /* 0x0000000400087c82 */ /* 0x000fe20008000000 */
[----:B------:R-:W-:Y:S01]  /*8fe0*/  R2UR UR37, R13 ;  /* 0x000000000d2572ca */ /* 0x000fe200000e0000 */
[----:B------:R-:W-:Y:S01]  /*8ff0*/  UMOV UR9, UR5 ;  /* 0x0000000500097c82 */ /* 0x000fe20008000000 */
[----:B------:R-:W-:Y:S01]  /*9000*/  SEL R2, R2, RZ, !P1 ;  /* 0x000000ff02027207 */ /* 0x000fe20004800000 */
[----:B------:R-:W-:Y:S01]  /*9010*/  ULDC.64 UR12, c[0x0][0x730] ;  /* 0x0001cc00000c7ab9 */ /* 0x000fe20000000a00 */
[----:B------:R-:W-:Y:S01]  /*9020*/  UIMAD.WIDE.U32 UR4, UR28, UR10, UR8 ;  /* 0x0000000a1c0472a5 */ /* 0x000fe2000f8e0008 */
[----:B------:R-:W-:Y:S01]  /*9030*/  R2UR UR35, R8 ;  /* 0x00000000082372ca */ /* 0x000fe200000e0000 */
[----:B------:R-:W-:Y:S01]  /*9040*/  UIMAD UR7, UR14, UR10, URZ ;  /* 0x0000000a0e0772a4 */ /* 0x000fe2000f8e023f */
[----:B------:R-:W-:Y:S01]  /*9050*/  BSSY B0, `(.L_x_1914) ;  /* 0x0000211000007945 */ /* 0x000fe20003800000 */
[----:B------:R-:W-:Y:S01]  /*9060*/  UIMAD UR10, UR14, UR12, URZ ;  /* 0x0000000c0e0a72a4 */ /* 0x000fe2000f8e023f */
[----:B------:R-:W-:Y:S01]  /*9070*/  R2UR UR14, R2 ;  /* 0x00000000020e72ca */ /* 0x000fe200000e0000 */
[----:B------:R-:W-:Y:S01]  /*9080*/  UIMAD UR7, UR28, UR11, UR7 ;  /* 0x0000000b1c0772a4 */ /* 0x000fe2000f8e0207 */
[----:B------:R-:W-:Y:S01]  /*9090*/  IMAD.MOV.U32 R2, RZ, RZ, RZ ;  /* 0x000000ffff027224 */ /* 0x000fe200078e00ff */
[----:B------:R-:W-:Y:S01]  /*90a0*/  UIMAD.WIDE.U32 UR8, UR28, UR12, UR8 ;  /* 0x0000000c1c0872a5 */ /* 0x000fe2000f8e0008 */
[----:B------:R-:W-:Y:S01]  /*90b0*/  IMAD.MOV.U32 R16, RZ, RZ, 0x1 ;  /* 0x00000001ff107424 */ /* 0x000fe200078e00ff */
[----:B------:R-:W-:Y:S01]  /*90c0*/  ULDC UR11, c[0x0][0x2e8] ;  /* 0x0000ba00000b7ab9 */ /* 0x000fe20000000800 */
[----:B------:R-:W-:-:S02]  /*90d0*/  UIMAD UR10, UR28, UR13, UR10 ;  /* 0x0000000d1c0a72a4 */ /* 0x000fc4000f8e020a */
[----:B------:R-:W-:Y:S01]  /*90e0*/  UISETP.NE.AND UP0, UPT, UR11, 0x1, UPT ;  /* 0x000000010b00788c */ /* 0x000fe2000bf05270 */
[----:B------:R-:W-:Y:S01]  /*90f0*/  R2UR UR11, R12 ;  /* 0x000000000c0b72ca */ /* 0x000fe200000e0000 */
[----:B------:R-:W-:Y:S01]  /*9100*/  VOTEU.ANY UP1, P1 ;  /* 0x00000000003f7886 */ /* 0x000fe20000820100 */
[----:B------:R-:W-:Y:S02]  /*9110*/  USEL UR29, UR37, URZ, !UP1 ;  /* 0x0000003f251d7287 */ /* 0x000fe4000c800000 */
[----:B------:R-:W-:Y:S01]  /*9120*/  VOTEU.ANY UP1, P0 ;  /* 0x00000000003f7886 */ /* 0x000fe20000020100 */
[----:B------:R-:W-:Y:S01]  /*9130*/  ELECT P0, URZ, PT ;  /* 0x00000000003f782f */ /* 0x000fe20003800000 */
[----:B------:R-:W-:Y:S01]  /*9140*/  ULDC.64 UR12, c[0x0][0x720] ;  /* 0x0001c800000c7ab9 */ /* 0x000fe20000000a00 */
[----:B------:R-:W-:Y:S01]  /*9150*/  UIADD3 UR9, UR9, UR10, URZ ;  /* 0x0000000a09097290 */ /* 0x000fe2000fffe03f */
[----:B------:R-:W-:Y:S01]  /*9160*/  ULDC.64 UR16, c[0x0][0x738] ;  /* 0x0001ce0000107ab9 */ /* 0x000fe20000000a00 */
[----:B------:R-:W-:-:S02]  /*9170*/  UIADD3 UR5, UR5, UR7, URZ ;  /* 0x0000000705057290 */ /* 0x000fc4000fffe03f */
[----:B------:R-:W-:Y:S02]  /*9180*/  UIMAD UR7, UR14, UR12, URZ ;  /* 0x0000000c0e0772a4 */ /* 0x000fe4000f8e023f */
[----:B------:R-:W-:Y:S02]  /*9190*/  UIMAD UR10, UR14, UR16, URZ ;  /* 0x000000100e0a72a4 */ /* 0x000fe4000f8e023f */
[----:B------:R-:W-:Y:S02]  /*91a0*/  UIMAD.WIDE.U32 UR14, UR16, UR29, UR8 ;  /* 0x0000001d100e72a5 */ /* 0x000fe4000f8e0008 */
[----:B------:R-:W-:Y:S01]  /*91b0*/  UIMAD.WIDE.U32 UR22, UR12, UR29, UR4 ;  /* 0x0000001d0c1672a5 */ /* 0x000fe2000f8e0004 */
[----:B------:R-:W-:Y:S01]  /*91c0*/  @UP0 ULDC UR8, c[0x0][0x2ec] ;  /* 0x0000bb0000080ab9 */ /* 0x000fe20000000800 */
[----:B------:R-:W-:Y:S02]  /*91d0*/  UIMAD UR5, UR13, UR29, UR7 ;  /* 0x0000001d0d0572a4 */ /* 0x000fe4000f8e0207 */
[----:B------:R-:W-:Y:S01]  /*91e0*/  UIMAD.WIDE.U32 UR8, UR28, UR8, URZ ;  /* 0x000000081c0872a5 */ /* 0x000fe2000f8e003f */
[----:B------:R-:W-:Y:S01]  /*91f0*/  @UP0 ULDC UR7, c[0x0][0x2f0] ;  /* 0x0000bc0000070ab9 */ /* 0x000fe20000000800 */
[----:B------:R-:W-:Y:S01]  /*9200*/  UMOV UR36, UR28 ;  /* 0x0000001c00247c82 */ /* 0x000fe20008000000 */
[----:B------:R-:W-:-:S02]  /*9210*/  UIMAD UR4, UR17, UR29, UR10 ;  /* 0x0000001d110472a4 */ /* 0x000fc4000f8e020a */
[----:B------:R-:W-:Y:S02]  /*9220*/  USEL UR37, UR37, URZ, !UP1 ;  /* 0x0000003f25257287 */ /* 0x000fe4000c800000 */
[----:B------:R-:W-:Y:S02]  /*9230*/  UIADD3 UR35, UR35, UR11, URZ ;  /* 0x0000000b23237290 */ /* 0x000fe4000fffe03f */
        /* <DEDUP_REMOVED lines=8> */
[----:B------:R-:W-:Y:S02]  /*92c0*/  SHF.L.U32 R6, R6, 0x1f, RZ ;  /* 0x0000001f06067819 */ /* 0x000fe400000006ff */
[----:B-1----:R-:W-:-:S04]  /*92d0*/  LEA R0, R3, R0, 0x18 ;  /* 0x0000000003007211 */ /* 0x002fc800078ec0ff */
[----:B------:R-:W1:Y:S01]  /*92e0*/  SYNCS.PHASECHK.TRANS64.TRYWAIT P1, [R0+URZ+0x36420], R6 ;  /* 0x03642006000075a7 */ /* 0x000e62000802017f */
[----:B--2---:R-:W-:Y:S01]  /*92f0*/  LOP3.LUT P0, RZ, R7, 0x7f, RZ, 0xc0, !PT ;  /* 0x0000007f07ff7812 */ /* 0x004fe2000780c0ff */
[----:B------:R-:W-:Y:S01]  /*9300*/  IMAD.MOV.U32 R7, RZ, RZ, 0x1 ;  /* 0x00000001ff077424 */ /* 0x000fe200078e00ff */
[----:B-1----:R-:W-:Y:S11]  /*9310*/  @!P1 BRA `(.L_x_1920) ;  /* 0x0000002000809947 */ /* 0x002ff60003800000 */
.L_x_1947:
        /* <DEDUP_REMOVED lines=9> */
.L_x_1921:
[----:B------:R-:W2:Y:S01]  /*93b0*/  LDC.64 R14, c[0x0][0x198] ;  /* 0x00006600ff0e7b82 */ /* 0x000ea20000000a00 */
[----:B------:R-:W-:Y:S01]  /*93c0*/  R2UR UR27, R5 ;  /* 0x00000000051b72ca */ /* 0x000fe200000e0000 */
[----:B------:R-:W-:Y:S01]  /*93d0*/  ULDC.64 UR8, c[0x0][0x700] ;  /* 0x0001c00000087ab9 */ /* 0x000fe20000000a00 */
[----:B------:R-:W-:Y:S01]  /*93e0*/  R2UR UR32, R0 ;  /* 0x00000000002072ca */ /* 0x000fe200000e0000 */
[----:B------:R-:W-:Y:S01]  /*93f0*/  IMAD.U32 R11, RZ, RZ, UR8 ;  /* 0x00000008ff0b7e24 */ /* 0x000fe2000f8e00ff */
[----:B------:R-:W-:Y:S01]  /*9400*/  UMOV UR44, 0x0 ;  /* 0x00000000002c7882 */ /* 0x000fe20000000000 */
[----:B------:R-:W-:Y:S01]  /*9410*/  UMOV UR45, 0x14f00000 ;  /* 0x14f00000002d7882 */ /* 0x000fe20000000000 */
[----:B------:R-:W-:Y:S01]  /*9420*/  UMOV UR26, URZ ;  /* 0x0000003f001a7c82 */ /* 0x000fe20008000000 */
[----:B------:R-:W-:Y:S01]  /*9430*/  UMOV UR18, 0x40 ;  /* 0x0000004000127882 */ /* 0x000fe20000000000 */
[----:B------:R-:W-:Y:S01]  /*9440*/  UMOV UR20, UR28 ;  /* 0x0000001c00147c82 */ /* 0x000fe20008000000 */
[----:B------:R-:W-:Y:S01]  /*9450*/  UMOV UR21, UR29 ;  /* 0x0000001d00157c82 */ /* 0x000fe20008000000 */
[----:B------:R-:W-:Y:S01]  /*9460*/  UMOV UR10, 0x80 ;  /* 0x00000080000a7882 */ /* 0x000fe20000000000 */
[----:B------:R-:W-:Y:S01]  /*9470*/  UMOV UR12, UR28 ;  /* 0x0000001c000c7c82 */ /* 0x000fe20008000000 */
[----:B------:R-:W-:Y:S01]  /*9480*/  UMOV UR13, UR29 ;  /* 0x0000001d000d7c82 */ /* 0x000fe20008000000 */
[----:B------:R-:W-:Y:S01]  /*9490*/  USHF.L.U32 UR27, UR27, 0x6, URZ ;  /* 0x000000061b1b7899 */ /* 0x000fe2000800063f */
[----:B------:R-:W-:Y:S01]  /*94a0*/  IMAD.MOV.U32 R16, RZ, RZ, 0x1 ;  /* 0x00000001ff107424 */ /* 0x000fe200078e00ff */
[----:B------:R-:W-:-:S02]  /*94b0*/  UIADD3 UR24, UR32, 0x1e000, URZ ;  /* 0x0001e00020187890 */ /* 0x000fc4000fffe03f */
[----:B------:R-:W-:Y:S02]  /*94c0*/  UIADD3 UR7, UP0, UR27, UR22, URZ ;  /* 0x000000161b077290 */ /* 0x000fe4000ff1e03f */
[----:B------:R-:W-:Y:S02]  /*94d0*/  UIADD3 UR25, UR32, 0x36410, URZ ;  /* 0x0003641020197890 */ /* 0x000fe4000fffe03f */
[----:B------:R-:W-:Y:S01]  /*94e0*/  UIADD3 UR16, UR32, 0x20000, URZ ;  /* 0x0002000020107890 */ /* 0x000fe2000fffe03f */
[----:B--2---:R-:W-:Y:S01]  /*94f0*/  IMAD.MOV.U32 R10, RZ, RZ, R14 ;  /* 0x000000ffff0a7224 */ /* 0x004fe200078e000e */
[----:B------:R-:W-:Y:S01]  /*9500*/  PLOP3.LUT P4, PT, PT, PT, UP0, 0x80, 0x0 ;  /* 0x000000000000781c */ /* 0x000fe20003f8f008 */
[----:B------:R-:W-:Y:S01]  /*9510*/  IMAD.U32 R2, RZ, RZ, UR7 ;  /* 0x00000007ff027e24 */ /* 0x000fe2000f8e00ff */
[----:B------:R-:W-:Y:S02]  /*9520*/  UIADD3 UR8, UR32, 0x22000, URZ ;  /* 0x0002200020087890 */ /* 0x000fe4000fffe03f */
[----:B------:R-:W-:Y:S01]  /*9530*/  IADD3 R3, P2, R10, 0x2f0, RZ ;  /* 0x000002f00a037810 */ /* 0x000fe20007f5e0ff */
[----:B------:R-:W-:Y:S01]  /*9540*/  UIADD3 UR48, UR32, 0x30000, URZ ;  /* 0x0003000020307890 */ /* 0x000fe2000fffe03f */
[----:B------:R-:W-:Y:S01]  /*9550*/  LEA R12, P1, R2, R11, 0x2 ;  /* 0x0000000b020c7211 */ /* 0x000fe200078210ff */
[----:B------:R-:W-:Y:S01]  /*9560*/  UIADD3 UR33, UR32, 0x36400, URZ ;  /* 0x0003640020217890 */ /* 0x000fe2000fffe03f */
[----:B------:R-:W-:Y:S01]  /*9570*/  R2UR UR46, R3 ;  /* 0x00000000032e72ca */ /* 0x000fe200000e0000 */
[----:B------:R-:W-:Y:S01]  /*9580*/  IMAD.U32 R3, RZ, RZ, UR27 ;  /* 0x0000001bff037e24 */ /* 0x000fe2000f8e00ff */
[----:B------:R-:W-:Y:S01]  /*9590*/  R2UR UR40, R12 ;  /* 0x000000000c2872ca */ /* 0x000fe200000e0000 */
[----:B------:R-:W-:Y:S01]  /*95a0*/  IMAD.U32 R12, RZ, RZ, UR9 ;  /* 0x00000009ff0c7e24 */ /* 0x000fe2000f8e00ff */
[----:B------:R-:W-:Y:S01]  /*95b0*/  IADD3 R13, P3, R10, 0x3f0, RZ ;  /* 0x000003f00a0d7810 */ /* 0x000fe20007f7e0ff */
[----:B------:R-:W-:Y:S01]  /*95c0*/  UIADD3 UR27, UR27, UR6, URZ ;  /* 0x000000061b1b7290 */ /* 0x000fe2000fffe03f */
[----:B------:R-:W-:Y:S01]  /*95d0*/  LEA.HI.X.SX32 R3, R3, R8, 0x1, P4 ;  /* 0x0000000803037211 */ /* 0x000fe200020f0eff */
[----:B------:R-:W-:Y:S01]  /*95e0*/  UMOV UR17, UR25 ;  /* 0x0000001900117c82 */ /* 0x000fe20008000000 */
[----:B------:R-:W-:Y:S01]  /*95f0*/  R2UR UR30, R13 ;  /* 0x000000000d1e72ca */ /* 0x000fe200000e0000 */
[----:B------:R-:W-:Y:S01]  /*9600*/  IMAD.MOV.U32 R13, RZ, RZ, R15 ;  /* 0x000000ffff0d7224 */ /* 0x000fe200078e000f */
[----:B------:R-:W-:Y:S01]  /*9610*/  LEA.HI.X R2, R2, R12, R3, 0x2, P1 ;  /* 0x0000000c02027211 */ /* 0x000fe200008f1403 */
[----:B------:R-:W-:Y:S01]  /*9620*/  UMOV UR9, UR25 ;  /* 0x0000001900097c82 */ /* 0x000fe20008000000 */
[----:B------:R-:W-:Y:S01]  /*9630*/  UMOV UR19, UR27 ;  /* 0x0000001b00137c82 */ /* 0x000fe20008000000 */
[--C-:B------:R-:W-:Y:S01]  /*9640*/  IMAD.X R3, RZ, RZ, R13.reuse, P2 ;  /* 0x000000ffff037224 */ /* 0x100fe200010e060d */
[----:B------:R-:W-:Y:S01]  /*9650*/  R2UR UR41, R2 ;  /* 0x00000000022972ca */ /* 0x000fe200000e0000 */
[--C-:B------:R-:W-:Y:S01]  /*9660*/  IMAD.X R14, RZ, RZ, R13.reuse, P3 ;  /* 0x000000ffff0e7224 */ /* 0x100fe200018e060d */
[----:B------:R-:W-:Y:S01]  /*9670*/  IADD3 R2, P1, R10, 0xf0, RZ ;  /* 0x000000f00a027810 */ /* 0x000fe20007f3e0ff */
[----:B------:R-:W-:Y:S01]  /*9680*/  UMOV UR11, UR27 ;  /* 0x0000001b000b7c82 */ /* 0x000fe20008000000 */
[----:B------:R-:W-:Y:S01]  /*9690*/  R2UR UR47, R3 ;  /* 0x00000000032f72ca */ /* 0x000fe200000e0000 */
[----:B------:R-:W-:Y:S01]  /*96a0*/  UMOV UR7, 0x10 ;  /* 0x0000001000077882 */ /* 0x000fe20000000000 */
[----:B------:R-:W-:Y:S01]  /*96b0*/  R2UR UR42, R2 ;  /* 0x00000000022a72ca */ /* 0x000fe200000e0000 */
[----:B------:R-:W-:Y:S01]  /*96c0*/  IMAD.X R3, RZ, RZ, R13, P1 ;  /* 0x000000ffff037224 */ /* 0x000fe200008e060d */
[----:B------:R-:W-:Y:S01]  /*96d0*/  R2UR UR31, R14 ;  /* 0x000000000e1f72ca */ /* 0x000fe200000e0000 */
[----:B------:R-:W-:Y:S01]  /*96e0*/  VIADD R14, R4, 0xffffffff ;  /* 0xffffffff040e7836 */ /* 0x000fe20000000000 */
[----:B------:R-:W-:Y:S01]  /*96f0*/  UMOV UR49, UR25 ;  /* 0x0000001900317c82 */ /* 0x000fe20008000000 */
[----:B------:R-:W-:Y:S01]  /*9700*/  IMAD.MOV.U32 R15, RZ, RZ, 0x12000 ;  /* 0x00012000ff0f7424 */ /* 0x000fe200078e00ff */
[----:B------:R-:W-:Y:S01]  /*9710*/  R2UR UR43, R3 ;  /* 0x00000000032b72ca */ /* 0x000fe200000e0000 */
[----:B------:R-:W-:Y:S01]  /*9720*/  UMOV UR54, 0x0 ;  /* 0x0000000000367882 */ /* 0x000fe20000000000 */
[----:B------:R-:W-:Y:S01]  /*9730*/  UMOV UR55, 0x10000000 ;  /* 0x1000000000377882 */ /* 0x000fe20000000000 */
[----:B------:R-:W-:Y:S01]  /*9740*/  UMOV UR34, UR26 ;  /* 0x0000001a00227c82 */ /* 0x000fe20008000000 */
[----:B------:R-:W-:Y:S01]  /*9750*/  ISETP.GE.AND P1, PT, R5, R14, PT ;  /* 0x0000000e0500720c */ /* 0x000fe20003f26270 */
[----:B------:R-:W-:Y:S01]  /*9760*/  UMOV UR50, 0x40 ;  /* 0x0000004000327882 */ /* 0x000fe20000000000 */
[----:B------:R-:W-:Y:S01]  /*9770*/  UMOV UR51, UR35 ;  /* 0x0000002300337c82 */ /* 0x000fe20008000000 */
[----:B------:R-:W-:Y:S01]  /*9780*/  UMOV UR52, UR36 ;  /* 0x0000002400347c82 */ /* 0x000fe20008000000 */
[----:B------:R-:W-:-:S05]  /*9790*/  UMOV UR53, UR37 ;  /* 0x0000002500357c82 */ /* 0x000fca0008000000 */
[----:B------:R-:W-:Y:S01]  /*97a0*/  UTMALDG.4D [UR24], [UR42], desc[UR44] ;  /* 0x00002c182a0075b4 */ /* 0x000fe20008019000 */
[----:B------:R2:W-:Y:S01]  /*97b0*/  UTMALDG.4D [UR16], [UR42], desc[UR44] ;  /* 0x00002c102a0075b4 */ /* 0x0005e20008019000 */
[----:B------:R-:W-:Y:S01]  /*97c0*/  UTMALDG.4D [UR8], [UR42], desc[UR44] ;  /* 0x00002c082a0075b4 */ /* 0x000fe20008019000 */
[----:B------:R3:W-:Y:S01]  /*97d0*/  UBLKCP.S.G [UR48], [UR40], UR7 ;  /* 0x00000030280073ba */ /* 0x0007e20008000207 */
[----:B------:R4:W-:Y:S01]  /*97e0*/  SYNCS.ARRIVE.TRANS64 RZ, [R0+URZ+0x36400], R15 ;  /* 0x0364000f00ff79a7 */ /* 0x0009e2000800003f */
[----:B------:R5:W-:Y:S01]  /*97f0*/  UTMALDG.4D [UR32], [UR46], desc[UR54] ;  /* 0x000036202e0075b4 */ /* 0x000be20008019000 */
[----:B--2---:R-:W-:Y:S01]  /*9800*/  UIADD3 UR16, UR32, 0x9000, URZ ;  /* 0x0000900020107890 */ /* 0x004fe2000fffe03f */
[----:B----4-:R-:W-:Y:S01]  /*9810*/  IMAD.MOV.U32 R15, RZ, RZ, 0x1 ;  /* 0x00000001ff0f7424 */ /* 0x010fe200078e00ff */
[----:B------:R-:W-:Y:S01]  /*9820*/  UMOV UR19, UR35 ;  /* 0x0000002300137c82 */ /* 0x000fe20008000000 */
[----:B------:R-:W-:Y:S01]  /*9830*/  UMOV UR20, UR36 ;  /* 0x0000002400147c82 */ /* 0x000fe20008000000 */
[----:B------:R-:W-:Y:S01]  /*9840*/  UMOV UR21, UR37 ;  /* 0x0000002500157c82 */ /* 0x000fe20008000000 */
[----:B------:R-:W-:Y:S01]  /*9850*/  UMOV UR18, UR26 ;  /* 0x0000001a00127c82 */ /* 0x000fe20008000000 */
[----:B---3--:R-:W-:-:S02]  /*9860*/  UIADD3 UR48, UR32, 0x3000, URZ ;  /* 0x0000300020307890 */ /* 0x008fc4000fffe03f */
[----:B------:R-:W-:Y:S02]  /*9870*/  UIADD3 UR40, UR32, 0x6000, URZ ;  /* 0x0000600020287890 */ /* 0x000fe4000fffe03f */
[----:B------:R-:W-:Y:S01]  /*9880*/  UIADD3 UR8, UR32, 0xc000, URZ ;  /* 0x0000c00020087890 */ /* 0x000fe2000fffe03f */
[----:B------:R-:W-:Y:S01]  /*9890*/  UMOV UR49, UR33 ;  /* 0x0000002100317c82 */ /* 0x000fe20008000000 */
[----:B------:R-:W-:Y:S01]  /*98a0*/  UMOV UR42, 0x80 ;  /* 0x00000080002a7882 */ /* 0x000fe20000000000 */
[----:B------:R-:W-:Y:S01]  /*98b0*/  UMOV UR43, UR35 ;  /* 0x00000023002b7c82 */ /* 0x000fe20008000000 */
[----:B------:R-:W-:Y:S01]  /*98c0*/  UMOV UR44, UR36 ;  /* 0x00000024002c7c82 */ /* 0x000fe20008000000 */
[----:B------:R-:W-:Y:S01]  /*98d0*/  UMOV UR45, UR37 ;  /* 0x00000025002d7c82 */ /* 0x000fe20008000000 */
[----:B------:R-:W-:Y:S01]  /*98e0*/  UMOV UR41, UR33 ;  /* 0x0000002100297c82 */ /* 0x000fe20008000000 */
[----:B------:R2:W-:Y:S01]  /*98f0*/  UTMALDG.4D [UR48], [UR46], desc[UR54] ;  /* 0x000036302e0075b4 */ /* 0x0005e20008019000 */
[----:B------:R-:W-:Y:S01]  /*9900*/  UMOV UR17, UR33 ;  /* 0x0000002100117c82 */ /* 0x000fe20008000000 */
[----:B------:R-:W-:Y:S01]  /*9910*/  UMOV UR10, 0x40 ;  /* 0x00000040000a7882 */ /* 0x000fe20000000000 */
[----:B------:R-:W-:Y:S01]  /*9920*/  UMOV UR11, UR35 ;  /* 0x00000023000b7c82 */ /* 0x000fe20008000000 */
[----:B------:R-:W-:Y:S01]  /*9930*/  UMOV UR12, UR36 ;  /* 0x00000024000c7c82 */ /* 0x000fe20008000000 */
[----:B------:R-:W-:Y:S01]  /*9940*/  UMOV UR13, UR37 ;  /* 0x00000025000d7c82 */ /* 0x000fe20008000000 */
[----:B-----5:R-:W-:Y:S01]  /*9950*/  UIADD3 UR32, UR32, 0xf000, URZ ;  /* 0x0000f00020207890 */ /* 0x020fe2000fffe03f */
[----:B------:R2:W-:Y:S01]  /*9960*/  UTMALDG.4D [UR40], [UR46], desc[UR54] ;  /* 0x000036282e0075b4 */ /* 0x0005e20008019000 */
[----:B------:R-:W-:Y:S01]  /*9970*/  UMOV UR9, UR33 ;  /* 0x0000002100097c82 */ /* 0x000fe20008000000 */
[----:B------:R-:W-:Y:S01]  /*9980*/  UMOV UR34, 0x80 ;  /* 0x0000008000227882 */ /* 0x000fe20000000000 */
[----:B------:R2:W-:Y:S01]  /*9990*/  UTMALDG.4D [UR16], [UR30], desc[UR54] ;  /* 0x000036101e0075b4 */ /* 0x0005e20008019000 */
[----:B------:R2:W-:Y:S04]  /*99a0*/  UTMALDG.4D [UR8], [UR30], desc[UR54] ;  /* 0x000036081e0075b4 */ /* 0x0005e80008019000 */
[----:B------:R2:W-:Y:S02]  /*99b0*/  UTMALDG.4D [UR32], [UR30], desc[UR54] ;  /* 0x000036201e0075b4 */ /* 0x0005e40008019000 */
[----:B--2---:R-:W-:Y:S05]  /*99c0*/  @P1 BRA `(.L_x_1922) ;  /* 0x00000014000c1947 */ /* 0x004fea0003800000 */
[----:B------:R-:W2:Y:S01]  /*99d0*/  S2R R17, SR_TID.X ;  /* 0x0000000000117919 */ /* 0x000ea20000002100 */
[----:B------:R-:W-:Y:S01]  /*99e0*/  VIADD R16, R4, 0xfffffffe ;  /* 0xfffffffe04107836 */ /* 0x000fe20000000000 */
[-C--:B------:R-:W-:Y:S01]  /*99f0*/  LOP3.LUT R7, RZ, R5.reuse, RZ, 0x33, !PT ;  /* 0x00000005ff077212 */ /* 0x080fe200078e33ff */
[----:B------:R-:W-:Y:S02]  /*9a00*/  IMAD.MOV.U32 R15, RZ, RZ, 0x1 ;  /* 0x00000001ff0f7424 */ /* 0x000fe400078e00ff */
[----:B------:R-:W-:Y:S01]  /*9a10*/  IMAD.MOV.U32 R19, RZ, RZ, R5 ;  /* 0x000000ffff137224 */ /* 0x000fe200078e0005 */
[----:B------:R-:W-:Y:S01]  /*9a20*/  ISETP.NE.AND P1, PT, R16, R5, PT ;  /* 0x000000051000720c */ /* 0x000fe20003f25270 */
[----:B------:R-:W-:Y:S02]  /*9a30*/  IMAD.IADD R21, R7, 0x1, R4 ;  /* 0x0000000107157824 */ /* 0x000fe400078e0204 */
[----:B------:R-:W-:-:S03]  /*9a40*/  IMAD.MOV.U32 R7, RZ, RZ, 0x1 ;  /* 0x00000001ff077424 */ /* 0x000fc600078e00ff */
[----:B------:R-:W-:Y:S02]  /*9a50*/  LOP3.LUT R20, R21, 0x1, RZ, 0xc0, !PT ;  /* 0x0000000115147812 */ /* 0x000fe400078ec0ff */
[----:B--2---:R-:W-:-:S05]  /*9a60*/  LOP3.LUT R18, R17, 0x1f, RZ, 0xc0, !PT ;  /* 0x0000001f11127812 */ /* 0x004fca00078ec0ff */
[----:B------:R-:W-:Y:S05]  /*9a70*/  @!P1 BRA `(.L_x_1923) ;  /* 0x0000000c00449947 */ /* 0x000fea0003800000 */
[----:B------:R-:W-:Y:S02]  /*9a80*/  IMAD.IADD R21, R21, 0x1, -R20 ;  /* 0x0000000115157824 */ /* 0x000fe400078e0a14 */
[----:B------:R-:W-:Y:S02]  /*9a90*/  IMAD.MOV.U32 R19, RZ, RZ, R5 ;  /* 0x000000ffff137224 */ /* 0x000fe400078e0005 */
[----:B------:R-:W-:-:S07]  /*9aa0*/  IMAD.MOV.U32 R7, RZ, RZ, 0x1 ;  /* 0x00000001ff077424 */ /* 0x000fce00078e00ff */
.L_x_1932:
[----:B-1----:R-:W-:-:S05]  /*9ab0*/  IMAD.MOV.U32 R6, RZ, RZ, 0x1 ;  /* 0x00000001ff067424 */ /* 0x002fca00078e00ff */
[----:B------:R-:W-:-:S04]  /*9ac0*/  SHF.L.U32 R6, R6, 0x1f, RZ ;  /* 0x0000001f06067819 */ /* 0x000fc800000006ff */
[----:B------:R-:W1:Y:S02]  /*9ad0*/  SYNCS.PHASECHK.TRANS64.TRYWAIT P1, [R0+URZ+0x36438], R6 ;  /* 0x03643806000075a7 */ /* 0x000e64000802017f */
[----:B-1----:R-:W-:Y:S05]  /*9ae0*/  @!P1 BRA `(.L_x_1924) ;  /* 0x0000001800a09947 */ /* 0x002fea0003800000 */
.L_x_1948:
[----:B------:R-:W-:Y:S05]  /*9af0*/  @P0 BRA `(.L_x_1925) ;  /* 0x0000000000140947 */ /* 0x000fea0003800000 */
[----:B------:R-:W-:Y:S01]  /*9b00*/  ISETP.NE.AND P1, PT, R18, RZ, PT ;  /* 0x000000ff1200720c */ /* 0x000fe20003f25270 */
[----:B------:R-:W-:-:S04]  /*9b10*/  IMAD.MOV.U32 R3, RZ, RZ, 0x6100 ;  /* 0x00006100ff037424 */ /* 0x000fc800078e00ff */
[----:B------:R2:W-:Y:S08]  /*9b20*/  SYNCS.ARRIVE.TRANS64 RZ, [R0+URZ+0x36430], R3 ;  /* 0x0364300300ff79a7 */ /* 0x0005f0000800003f */
[----:B------:R-:W-:Y:S05]  /*9b30*/  @!P1 BRA `(.L_x_1925) ;  /* 0x0000000000049947 */ /* 0x000fea0003800000 */
[----:B------:R-:W-:Y:S01]  /*9b40*/  BPT.TRAP 0x1 ;  /* 0x000000040000795c */ /* 0x000fe20000300000 */
.L_x_1925:
[----:B------:R-:W3:Y:S01]  /*9b50*/  LDC.64 R16, c[0x0][0x728] ;  /* 0x0001ca00ff107b82 */ /* 0x000ee20000000a00 */
[----:B------:R-:W-:Y:S01]  /*9b60*/  IMAD.SHL.U32 R2, R19, 0x40, RZ ;  /* 0x0000004013027824 */ /* 0x000fe200078e00ff */
[----:B------:R-:W-:Y:S01]  /*9b70*/  UMOV UR32, 0x0 ;  /* 0x0000000000207882 */ /* 0x000fe20000000000 */
[C---:B------:R-:W-:Y:S01]  /*9b80*/  VIADD R22, R0.reuse, 0x36430 ;  /* 0x0003643000167836 */ /* 0x040fe20000000000 */
[----:B------:R-:W-:Y:S01]  /*9b90*/  UMOV UR33, 0x14f00000 ;  /* 0x14f0000000217882 */ /* 0x000fe20000000000 */
[----:B------:R-:W-:Y:S01]  /*9ba0*/  VIADD R23, R0, 0x2a000 ;  /* 0x0002a00000177836 */ /* 0x000fe20000000000 */
[----:B--2---:R-:W-:Y:S01]  /*9bb0*/  IADD3 R3, P1, R2, UR14, RZ ;  /* 0x0000000e02037c10 */ /* 0x004fe2000ff3e0ff */
[----:B------:R-:W-:Y:S01]  /*9bc0*/  VIADD R24, R0, 0x2c000 ;  /* 0x0002c00000187836 */ /* 0x000fe20000000000 */
[----:B------:R-:W2:Y:S01]  /*9bd0*/  LDC.64 R12, c[0x0][0x198] ;  /* 0x00006600ff0c7b82 */ /* 0x000ea20000000a00 */
[----:B------:R-:W-:Y:S01]  /*9be0*/  R2UR UR27, R2 ;  /* 0x00000000021b72ca */ /* 0x000fe200000e0000 */
[----:B------:R-:W-:Y:S01]  /*9bf0*/  VIADD R25, R0, 0x2e000 ;  /* 0x0002e00000197836 */ /* 0x000fe20000000000 */
[----:B------:R-:W-:Y:S01]  /*9c00*/  LEA.HI.X.SX32 R4, R2, R9, 0x1, P1 ;  /* 0x0000000902047211 */ /* 0x000fe200008f0eff */
        /* <DEDUP_REMOVED lines=21> */
[----:B------:R-:W-:Y:S01]  /*9d60*/  UMOV UR9, UR25 ;  /* 0x0000001900097c82 */ /* 0x000fe20008000000 */
[----:B------:R-:W-:Y:S01]  /*9d70*/  UMOV UR11, UR27 ;  /* 0x0000001b000b7c82 */ /* 0x000fe20008000000 */
        /* <DEDUP_REMOVED lines=13> */
.L_x_1949:
[----:B------:R-:W-:Y:S05]  /*9e50*/  @P0 BRA `(.L_x_1927) ;  /* 0x0000000000140947 */ /* 0x000fea0003800000 */
[----:B------:R-:W-:Y:S01]  /*9e60*/  ISETP.NE.AND P1, PT, R18, RZ, PT ;  /* 0x000000ff1200720c */ /* 0x000fe20003f25270 */
[----:B--2---:R-:W-:-:S04]  /*9e70*/  IMAD.MOV.U32 R3, RZ, RZ, 0x6100 ;  /* 0x00006100ff037424 */ /* 0x004fc800078e00ff */
[----:B------:R3:W-:Y:S08]  /*9e80*/  SYNCS.ARRIVE.TRANS64 RZ, [R0+URZ+0x36418], R3 ;  /* 0x0364180300ff79a7 */ /* 0x0007f0000800003f */
[----:B------:R-:W-:Y:S05]  /*9e90*/  @!P1 BRA `(.L_x_1927) ;  /* 0x0000000000049947 */ /* 0x000fea0003800000 */
[----:B------:R-:W-:Y:S01]  /*9ea0*/  BPT.TRAP 0x1 ;  /* 0x000000040000795c */ /* 0x000fe20000300000 */
.L_x_1927:
[----:B------:R-:W-:Y:S01]  /*9eb0*/  VIADD R27, R2, 0x40 ;  /* 0x00000040021b7836 */ /* 0x000fe20000000000 */
[----:B------:R-:W-:Y:S01]  /*9ec0*/  ULDC.64 UR8, c[0x0][0x700] ;  /* 0x0001c00000087ab9 */ /* 0x000fe20000000a00 */
[----:B------:R-:W-:Y:S01]  /*9ed0*/  R2UR UR40, R0 ;  /* 0x00000000002872ca */ /* 0x000fe200000e0000 */
[----:B------:R-:W-:Y:S01]  /*9ee0*/  IMAD.U32 R11, RZ, RZ, UR8 ;  /* 0x00000008ff0b7e24 */ /* 0x000fe2000f8e00ff */
[----:B------:R-:W-:Y:S01]  /*9ef0*/  UMOV UR32, 0x0 ;  /* 0x0000000000207882 */ /* 0x000fe20000000000 */
[C---:B------:R-:W-:Y:S01]  /*9f00*/  IADD3 R2, P1, R27.reuse, UR22, RZ ;  /* 0x000000161b027c10 */ /* 0x040fe2000ff3e0ff */
[----:B------:R-:W-:Y:S01]  /*9f10*/  IMAD.U32 R12, RZ, RZ, UR9 ;  /* 0x00000009ff0c7e24 */ /* 0x000fe2000f8e00ff */
[----:B------:R-:W-:Y:S01]  /*9f20*/  SHF.R.S32.HI R28, RZ, 0x1f, R27 ;  /* 0x0000001fff1c7819 */ /* 0x000fe2000001141b */
[----:B------:R-:W-:Y:S01]  /*9f30*/  VIADD R29, R27, UR6 ;  /* 0x000000061b1d7c36 */ /* 0x000fe20008000000 */
[----:B--23--:R-:W-:Y:S01]  /*9f40*/  LEA R3, P2, R2, R11, 0x2 ;  /* 0x0000000b02037211 */ /* 0x00cfe200078410ff */
[----:B------:R-:W-:Y:S01]  /*9f50*/  UMOV UR33, 0x14f00000 ;  /* 0x14f0000000217882 */ /* 0x000fe20000000000 */
[----:B------:R-:W-:Y:S01]  /*9f60*/  UMOV UR18, URZ ;  /* 0x0000003f00127c82 */ /* 0x000fe20008000000 */
[----:B------:R-:W-:Y:S01]  /*9f70*/  UMOV UR20, UR28 ;  /* 0x0000001c00147c82 */ /* 0x000fe20008000000 */
[----:B------:R-:W-:Y:S01]  /*9f80*/  R2UR UR42, R3 ;  /* 0x00000000032a72ca */ /* 0x000fe200000e0000 */
[----:B------:R-:W-:Y:S01]  /*9f90*/  IMAD.X R3, R28, 0x1, R8, P1 ;  /* 0x000000011c037824 */ /* 0x000fe200008e0608 */
[----:B------:R-:W-:Y:S01]  /*9fa0*/  R2UR UR19, R29 ;  /* 0x000000001d1372ca */ /* 0x000fe200000e0000 */
[----:B------:R-:W-:Y:S01]  /*9fb0*/  UIADD3 UR17, UR40, 0x36418, URZ ;  /* 0x0003641828117890 */ /* 0x000fe2000fffe03f */
[----:B------:R-:W-:Y:S01]  /*9fc0*/  SHF.L.U32 R18, RZ, 0x1f, RZ ;  /* 0x0000001fff127819 */ /* 0x000fe200000006ff */
[----:B------:R-:W-:Y:S01]  /*9fd0*/  UIADD3 UR16, UR40, 0x24000, URZ ;  /* 0x0002400028107890 */ /* 0x000fe2000fffe03f */
        /* <DEDUP_REMOVED lines=24> */
[----:B------:R3:W4:Y:S02]  /*a160*/  SYNCS.PHASECHK.TRANS64.TRYWAIT P1, [R0+URZ+0x36438], R18 ;  /* 0x03643812000075a7 */ /* 0x000724000802017f */
[----:B---3--:R-:W3:Y:S02]  /*a170*/  S2R R18, SR_TID.X ;  /* 0x0000000000127919 */ /* 0x008ee40000002100 */
[----:B---3--:R-:W-:Y:S01]  /*a180*/  LOP3.LUT R18, R18, 0x1f, RZ, 0xc0, !PT ;  /* 0x0000001f12127812 */ /* 0x008fe200078ec0ff */
[----:B--2-4-:R-:W-:Y:S06]  /*a190*/  @!P1 BRA `(.L_x_1928) ;  /* 0x00000014001c9947 */ /* 0x014fec0003800000 */
.L_x_1950:
[----:B------:R-:W-:Y:S05]  /*a1a0*/  @P0 BRA `(.L_x_1929) ;  /* 0x00000000001c0947 */ /* 0x000fea0003800000 */
[----:B------:R-:W-:-:S04]  /*a1b0*/  IMAD.MOV.U32 R18, RZ, RZ, 0x6100 ;  /* 0x00006100ff127424 */ /* 0x000fc800078e00ff */
[----:B------:R2:W-:Y:S02]  /*a1c0*/  SYNCS.ARRIVE.TRANS64 RZ, [R0+URZ+0x36430], R18 ;  /* 0x0364301200ff79a7 */ /* 0x0005e4000800003f */
[----:B--2---:R-:W2:Y:S02]  /*a1d0*/  S2R R18, SR_TID.X ;  /* 0x0000000000127919 */ /* 0x004ea40000002100 */
[----:B--2---:R-:W-:-:S04]  /*a1e0*/  LOP3.LUT R18, R18, 0x1f, RZ, 0xc0, !PT ;  /* 0x0000001f12127812 */ /* 0x004fc800078ec0ff */
[----:B------:R-:W-:-:S13]  /*a1f0*/  ISETP.NE.AND P1, PT, R18, RZ, PT ;  /* 0x000000ff1200720c */ /* 0x000fda0003f25270 */
[----:B------:R-:W-:Y:S05]  /*a200*/  @!P1 BRA `(.L_x_1929) ;  /* 0x0000000000049947 */ /* 0x000fea0003800000 */
[----:B------:R-:W-:Y:S01]  /*a210*/  BPT.TRAP 0x1 ;  /* 0x000000040000795c */ /* 0x000fe20000300000 */
.L_x_1929:
[----:B------:R-:W-:Y:S01]  /*a220*/  IADD3 R27, P1, R27, UR14, RZ ;  /* 0x0000000e1b1b7c10 */ /* 0x000fe2000ff3e0ff */
        /* <DEDUP_REMOVED lines=36> */
.L_x_1952:
[----:B------:R-:W-:Y:S05]  /*a470*/  @P0 BRA `(.L_x_1931) ;  /* 0x0000000000140947 */ /* 0x000fea0003800000 */
[----:B------:R-:W-:Y:S01]  /*a480*/  ISETP.NE.AND P1, PT, R18, RZ, PT ;  /* 0x000000ff1200720c */ /* 0x000fe20003f25270 */
[----:B--2---:R-:W-:-:S04]  /*a490*/  IMAD.MOV.U32 R5, RZ, RZ, 0x6100 ;  /* 0x00006100ff057424 */ /* 0x004fc800078e00ff */
[----:B------:R3:W-:Y:S08]  /*a4a0*/  SYNCS.ARRIVE.TRANS64 RZ, [R0+URZ+0x36410], R5 ;  /* 0x0364100500ff79a7 */ /* 0x0007f0000800003f */
[----:B------:R-:W-:Y:S05]  /*a4b0*/  @!P1 BRA `(.L_x_1931) ;  /* 0x0000000000049947 */ /* 0x000fea0003800000 */
[----:B------:R-:W-:Y:S01]  /*a4c0*/  BPT.TRAP 0x1 ;  /* 0x000000040000795c */ /* 0x000fe20000300000 */
.L_x_1931:
        /* <DEDUP_REMOVED lines=8> */
[----:B------:R-:W-:Y:S01]  /*a550*/  UMOV UR20, UR28 ;  /* 0x0000001c00147c82 */ /* 0x000fe20008000000 */
[----:B------:R-:W-:Y:S01]  /*a560*/  UMOV UR21, UR29 ;  /* 0x0000001d00157c82 */ /* 0x000fe20008000000 */
[----:B------:R-:W-:Y:S01]  /*a570*/  UMOV UR10, 0x40 ;  /* 0x00000040000a7882 */ /* 0x000fe20000000000 */
[----:B------:R-:W-:Y:S01]  /*a580*/  UMOV UR12, UR28 ;  /* 0x0000001c000c7c82 */ /* 0x000fe20008000000 */
[----:B------:R-:W-:Y:S01]  /*a590*/  UMOV UR13, UR29 ;  /* 0x0000001d000d7c82 */ /* 0x000fe20008000000 */
[----:B------:R-:W-:-:S02]  /*a5a0*/  UIADD3 UR7, UR7, 0x2, URZ ;  /* 0x0000000207077890 */ /* 0x000fc4000fffe03f */
[----:B------:R-:W-:Y:S02]  /*a5b0*/  UIADD3 UR16, UR40, 0x1e000, URZ ;  /* 0x0001e00028107890 */ /* 0x000fe4000fffe03f */
[----:B------:R-:W-:Y:S02]  /*a5c0*/  USHF.L.U32 UR19, UR7, 0x6, URZ ;  /* 0x0000000607137899 */ /* 0x000fe4000800063f */
[----:B------:R-:W-:Y:S01]  /*a5d0*/  UIADD3 UR17, UR40, 0x36410, URZ ;  /* 0x0003641028117890 */ /* 0x000fe2000fffe03f */
[----:B------:R-:W-:Y:S01]  /*a5e0*/  IMAD.U32 R19, RZ, RZ, UR7 ;  /* 0x00000007ff137e24 */ /* 0x000fe2000f8e00ff */
[----:B------:R-:W-:Y:S02]  /*a5f0*/  UIADD3 UR8, UP0, UR19, UR22, URZ ;  /* 0x0000001613087290 */ /* 0x000fe4000ff1e03f */
[----:B--23--:R-:W-:Y:S01]  /*a600*/  IMAD.U32 R5, RZ, RZ, UR19 ;  /* 0x00000013ff057e24 */ /* 0x00cfe2000f8e00ff */
[----:B------:R-:W-:Y:S02]  /*a610*/  UIADD3 UR19, UR19, UR6, URZ ;  /* 0x0000000613137290 */ /* 0x000fe4000fffe03f */
[----:B------:R-:W-:Y:S01]  /*a620*/  UIADD3 UR24, UR40, 0x22000, URZ ;  /* 0x0002200028187890 */ /* 0x000fe2000fffe03f */
[----:B------:R-:W-:Y:S01]  /*a630*/  PLOP3.LUT P1, PT, PT, PT, UP0, 0x80, 0x0 ;  /* 0x000000000000781c */ /* 0x000fe20003f2f008 */
[----:B------:R-:W-:Y:S01]  /*a640*/  IMAD.U32 R4, RZ, RZ, UR8 ;  /* 0x00000008ff047e24 */ /* 0x000fe2000f8e00ff */
[----:B------:R-:W-:-:S02]  /*a650*/  UIADD3 UR8, UR40, 0x20000, URZ ;  /* 0x0002000028087890 */ /* 0x000fc4000fffe03f */
[----:B------:R-:W-:Y:S01]  /*a660*/  LEA.HI.X.SX32 R5, R5, R8, 0x1, P1 ;  /* 0x0000000805057211 */ /* 0x000fe200008f0eff */
[----:B------:R-:W-:Y:S01]  /*a670*/  UIADD3 UR40, UR40, 0x30000, URZ ;  /* 0x0003000028287890 */ /* 0x000fe2000fffe03f */
[C---:B------:R-:W-:Y:S01]  /*a680*/  LEA R16, P1, R4.reuse, R11, 0x2 ;  /* 0x0000000b04107211 */ /* 0x040fe200078210ff */
[----:B------:R-:W-:Y:S01]  /*a690*/  UMOV UR9, UR17 ;  /* 0x0000001100097c82 */ /* 0x000fe20008000000 */
[----:B------:R-:W-:Y:S01]  /*a6a0*/  UMOV UR11, UR19 ;  /* 0x00000013000b7c82 */ /* 0x000fe20008000000 */
[----:B------:R-:W-:Y:S01]  /*a6b0*/  UMOV UR26, 0x80 ;  /* 0x00000080001a7882 */ /* 0x000fe20000000000 */
[----:B------:R-:W-:Y:S01]  /*a6c0*/  LEA.HI.X R4, R4, R12, R5, 0x2, P1 ;  /* 0x0000000c04047211 */ /* 0x000fe200008f1405 */
[----:B------:R-:W-:Y:S01]  /*a6d0*/  UMOV UR25, UR17 ;  /* 0x0000001100197c82 */ /* 0x000fe20008000000 */
[----:B------:R-:W-:Y:S01]  /*a6e0*/  R2UR UR42, R16 ;  /* 0x00000000102a72ca */ /* 0x000fe200000e0000 */
[----:B------:R2:W-:Y:S01]  /*a6f0*/  UTMALDG.4D [UR16], [UR30], desc[UR32] ;  /* 0x000020101e0075b4 */ /* 0x0005e20008019000 */
[----:B------:R-:W-:Y:S01]  /*a700*/  R2UR UR43, R4 ;  /* 0x00000000042b72ca */ /* 0x000fe200000e0000 */
[----:B------:R-:W-:Y:S01]  /*a710*/  UMOV UR27, UR19 ;  /* 0x00000013001b7c82 */ /* 0x000fe20008000000 */
[----:B------:R-:W-:Y:S01]  /*a720*/  ISETP.NE.AND P1, PT, R21, RZ, PT ;  /* 0x000000ff1500720c */ /* 0x000fe20003f25270 */
[----:B------:R-:W-:Y:S01]  /*a730*/  UMOV UR41, UR17 ;  /* 0x0000001100297c82 */ /* 0x000fe20008000000 */
[----:B------:R-:W-:Y:S01]  /*a740*/  UMOV UR34, 0x10 ;  /* 0x0000001000227882 */ /* 0x000fe20000000000 */
[----:B------:R2:W-:Y:S01]  /*a750*/  UTMALDG.4D [UR8], [UR30], desc[UR32] ;  /* 0x000020081e0075b4 */ /* 0x0005e20008019000 */
[----:B------:R2:W-:Y:S07]  /*a760*/  UTMALDG.4D [UR24], [UR30], desc[UR32] ;  /* 0x000020181e0075b4 */ /* 0x0005ee0008019000 */
[----:B------:R2:W-:Y:S02]  /*a770*/  UBLKCP.S.G [UR40], [UR42], UR34 ;  /* 0x000000282a0073ba */ /* 0x0005e40008000222 */
[----:B--2---:R-:W-:Y:S05]  /*a780*/  @P1 BRA `(.L_x_1932) ;  /* 0xfffffff000c81947 */ /* 0x004fea000383ffff */
.L_x_1923:
[----:B------:R-:W-:Y:S01]  /*a790*/  ISETP.NE.AND P1, PT, R20, RZ, PT ;  /* 0x000000ff1400720c */ /* 0x000fe20003f25270 */
[----:B------:R-:W-:Y:S02]  /*a7a0*/  IMAD.MOV.U32 R5, RZ, RZ, R14 ;  /* 0x000000ffff057224 */ /* 0x000fe400078e000e */
[----:B------:R-:W-:-:S10]  /*a7b0*/  IMAD.MOV.U32 R16, RZ, RZ, 0x1 ;  /* 0x00000001ff107424 */ /* 0x000fd400078e00ff */
[----:B------:R-:W-:Y:S05]  /*a7c0*/  @!P1 BRA `(.L_x_1922) ;  /* 0x00000004008c9947 */ /* 0x000fea0003800000 */
[----:B------:R-:W2:Y:S02]  /*a7d0*/  SYNCS.PHASECHK.TRANS64.TRYWAIT P1, [R0+URZ+0x36438], R6 ;  /* 0x03643806000075a7 */ /* 0x000ea4000802017f */
[----:B--2---:R-:W-:Y:S05]  /*a7e0*/  @!P1 BRA `(.L_x_1933) ;  /* 0x0000000c00c09947 */ /* 0x004fea0003800000 */
.L_x_1953:
[----:B------:R-:W-:Y:S05]  /*a7f0*/  @P0 BRA `(.L_x_1934) ;  /* 0x0000000000140947 */ /* 0x000fea0003800000 */
[----:B------:R-:W-:Y:S01]  /*a800*/  ISETP.NE.AND P1, PT, R18, RZ, PT ;  /* 0x000000ff1200720c */ /* 0x000fe20003f25270 */
[----:B------:R-:W-:-:S04]  /*a810*/  IMAD.MOV.U32 R5, RZ, RZ, 0x6100 ;  /* 0x00006100ff057424 */ /* 0x000fc800078e00ff */
[----:B------:R3:W-:Y:S08]  /*a820*/  SYNCS.ARRIVE.TRANS64 RZ, [R0+URZ+0x36430], R5 ;  /* 0x0364300500ff79a7 */ /* 0x0007f0000800003f */
[----:B------:R-:W-:Y:S05]  /*a830*/  @!P1 BRA `(.L_x_1934) ;  /* 0x0000000000049947 */ /* 0x000fea0003800000 */
[----:B------:R-:W-:Y:S01]  /*a840*/  BPT.TRAP 0x1 ;  /* 0x000000040000795c */ /* 0x000fe20000300000 */
.L_x_1934:
[----:B---3--:R-:W3:Y:S01]  /*a850*/  LDC.64 R4, c[0x0][0x728] ;  /* 0x0001ca00ff047b82 */ /* 0x008ee20000000a00 */
[----:B------:R-:W-:Y:S01]  /*a860*/  IMAD.SHL.U32 R20, R19, 0x40, RZ ;  /* 0x0000004013147824 */ /* 0x000fe200078e00ff */
[----:B------:R-:W-:Y:S01]  /*a870*/  R2UR UR24, R0 ;  /* 0x00000000001872ca */ /* 0x000fe200000e0000 */
[----:B------:R-:W-:Y:S01]  /*a880*/  UMOV UR32, 0x0 ;  /* 0x0000000000207882 */ /* 0x000fe20000000000 */
[----:B------:R-:W-:Y:S01]  /*a890*/  UMOV UR33, 0x14f00000 ;  /* 0x14f0000000217882 */ /* 0x000fe20000000000 */
[----:B------:R-:W-:Y:S01]  /*a8a0*/  UMOV UR18, URZ ;  /* 0x0000003f00127c82 */ /* 0x000fe20008000000 */
[C---:B-12---:R-:W-:Y:S01]  /*a8b0*/  IADD3 R6, P1, R20.reuse, UR14, RZ ;  /* 0x0000000e14067c10 */ /* 0x046fe2000ff3e0ff */
        /* <DEDUP_REMOVED lines=13> */
[----:B---3--:R-:W-:Y:S01]  /*a990*/  LEA R4, P2, R6, R4, 0x2 ;  /* 0x0000000406047211 */ /* 0x008fe200078410ff */
[----:B------:R-:W-:Y:S01]  /*a9a0*/  UIADD3 UR24, UR24, 0x2e000, URZ ;  /* 0x0002e00018187890 */ /* 0x000fe2000fffe03f */
[----:B------:R-:W-:Y:S02]  /*a9b0*/  UMOV UR9, UR17 ;  /* 0x0000001100097c82 */ /* 0x000fe40008000000 */
[----:B------:R-:W-:Y:S01]  /*a9c0*/  R2UR UR40, R4 ;  /* 0x00000000042872ca */ /* 0x000fe200000e0000 */
[----:B------:R-:W-:Y:S01]  /*a9d0*/  UMOV UR11, UR19 ;  /* 0x00000013000b7c82 */ /* 0x000fe20008000000 */
[----:B------:R-:W-:Y:S01]  /*a9e0*/  IADD3 R4, P1, R10, 0x1f0, RZ ;  /* 0x000001f00a047810 */ /* 0x000fe20007f3e0ff */
[----:B------:R-:W-:Y:S01]  /*a9f0*/  UMOV UR25, UR17 ;  /* 0x0000001100197c82 */ /* 0x000fe20008000000 */
[----:B------:R-:W-:Y:S01]  /*aa00*/  LEA.HI.X R5, R6, R5, R15, 0x2, P2 ;  /* 0x0000000506057211 */ /* 0x000fe200010f140f */
        /* <DEDUP_REMOVED lines=12> */
[----:B------:R-:W2:Y:S02]  /*aad0*/  SYNCS.PHASECHK.TRANS64.TRYWAIT P1, [R0+URZ+0x36428], R5 ;  /* 0x03642805000075a7 */ /* 0x000ea4000802017f */
[----:B-12---:R-:W-:Y:S05]  /*aae0*/  @!P1 BRA `(.L_x_1935) ;  /* 0x0000000c00149947 */ /* 0x006fea0003800000 */
.L_x_1954:
[----:B------:R-:W-:Y:S01]  /*aaf0*/  IMAD.MOV.U32 R16, RZ, RZ, RZ ;  /* 0x000000ffff107224 */ /* 0x000fe200078e00ff */
[----:B------:R-:W-:Y:S06]  /*ab00*/  @P0 BRA `(.L_x_1936) ;  /* 0x0000000000140947 */ /* 0x000fec0003800000 */
[----:B------:R-:W-:Y:S01]  /*ab10*/  ISETP.NE.AND P1, PT, R18, RZ, PT ;  /* 0x000000ff1200720c */ /* 0x000fe20003f25270 */
[----:B-1----:R-:W-:-:S04]  /*ab20*/  IMAD.MOV.U32 R5, RZ, RZ, 0x6100 ;  /* 0x00006100ff057424 */ /* 0x002fc800078e00ff */
[----:B------:R2:W-:Y:S08]  /*ab30*/  SYNCS.ARRIVE.TRANS64 RZ, [R0+URZ+0x36418], R5 ;  /* 0x0364180500ff79a7 */ /* 0x0005f0000800003f */
[----:B------:R-:W-:Y:S05]  /*ab40*/  @!P1 BRA `(.L_x_1936) ;  /* 0x0000000000049947 */ /* 0x000fea0003800000 */
[----:B------:R-:W-:Y:S01]  /*ab50*/  BPT.TRAP 0x1 ;  /* 0x000000040000795c */ /* 0x000fe20000300000 */
.L_x_1936:
        /* <DEDUP_REMOVED lines=16> */
[----:B------:R-:W-:Y:S02]  /*ac60*/  UIADD3 UR7, UP0, UR19, UR22, URZ ;  /* 0x0000001613077290 */ /* 0x000fe4000ff1e03f */
[----:B-12---:R-:W-:Y:S01]  /*ac70*/  IMAD.U32 R5, RZ, RZ, UR19 ;  /* 0x00000013ff057e24 */ /* 0x006fe2000f8e00ff */
[----:B------:R-:W-:Y:S02]  /*ac80*/  UIADD3 UR17, UR40, 0x36418, URZ ;  /* 0x0003641828117890 */ /* 0x000fe4000fffe03f */
[----:B------:R-:W-:Y:S01]  /*ac90*/  UIADD3 UR19, UR19, UR6, URZ ;  /* 0x0000000613137290 */ /* 0x000fe2000fffe03f */
[----:B------:R-:W-:Y:S01]  /*aca0*/  PLOP3.LUT P1, PT, PT, PT, UP0, 0x80, 0x0 ;  /* 0x000000000000781c */ /* 0x000fe20003f2f008 */
[----:B------:R-:W-:Y:S01]  /*acb0*/  IMAD.U32 R4, RZ, RZ, UR7 ;  /* 0x00000007ff047e24 */ /* 0x000fe2000f8e00ff */
[----:B------:R-:W-:Y:S02]  /*acc0*/  UIADD3 UR8, UR40, 0x26000, URZ ;  /* 0x0002600028087890 */ /* 0x000fe4000fffe03f */
[----:B------:R-:W-:Y:S01]  /*acd0*/  LEA.HI.X.SX32 R5, R5, R8, 0x1, P1 ;  /* 0x0000000805057211 */ /* 0x000fe200008f0eff */
[----:B------:R-:W-:Y:S01]  /*ace0*/  UIADD3 UR24, UR40, 0x28000, URZ ;  /* 0x0002800028187890 */ /* 0x000fe2000fffe03f */
[C---:B------:R-:W-:Y:S01]  /*acf0*/  LEA R11, P1, R4.reuse, R11, 0x2 ;  /* 0x0000000b040b7211 */ /* 0x040fe200078210ff */
[----:B------:R-:W-:Y:S01]  /*ad00*/  UIADD3 UR40, UR40, 0x30100, URZ ;  /* 0x0003010028287890 */ /* 0x000fe2000fffe03f */
[----:B------:R2:W-:Y:S01]  /*ad10*/  UTMALDG.4D [UR16], [UR30], desc[UR32] ;  /* 0x000020101e0075b4 */ /* 0x0005e20008019000 */
[----:B------:R-:W-:Y:S01]  /*ad20*/  UMOV UR9, UR17 ;  /* 0x0000001100097c82 */ /* 0x000fe20008000000 */
[----:B------:R-:W-:Y:S01]  /*ad30*/  LEA.HI.X R12, R4, R12, R5, 0x2, P1 ;  /* 0x0000000c040c7211 */ /* 0x000fe200008f1405 */
[----:B------:R-:W-:Y:S01]  /*ad40*/  UMOV UR11, UR19 ;  /* 0x00000013000b7c82 */ /* 0x000fe20008000000 */
[----:B------:R-:W-:Y:S01]  /*ad50*/  R2UR UR42, R11 ;  /* 0x000000000b2a72ca */ /* 0x000fe200000e0000 */
[----:B------:R-:W-:Y:S01]  /*ad60*/  UMOV UR25, UR17 ;  /* 0x0000001100197c82 */ /* 0x000fe20008000000 */
[----:B------:R-:W-:Y:S01]  /*ad70*/  R2UR UR43, R12 ;  /* 0x000000000c2b72ca */ /* 0x000fe200000e0000 */
[----:B------:R-:W-:Y:S01]  /*ad80*/  UMOV UR27, UR19 ;  /* 0x00000013001b7c82 */ /* 0x000fe20008000000 */
[----:B------:R-:W-:Y:S01]  /*ad90*/  UMOV UR41, UR17 ;  /* 0x0000001100297c82 */ /* 0x000fe20008000000 */
[----:B------:R2:W-:Y:S01]  /*ada0*/  UTMALDG.4D [UR8], [UR30], desc[UR32] ;  /* 0x000020081e0075b4 */ /* 0x0005e20008019000 */
[----:B------:R-:W-:Y:S01]  /*adb0*/  UMOV UR7, 0x10 ;  /* 0x0000001000077882 */ /* 0x000fe20000000000 */
[----:B------:R-:W-:Y:S01]  /*adc0*/  IMAD.MOV.U32 R5, RZ, RZ, R14 ;  /* 0x000000ffff057224 */ /* 0x000fe200078e000e */
[----:B------:R2:W-:Y:S07]  /*add0*/  UTMALDG.4D [UR24], [UR30], desc[UR32] ;  /* 0x000020181e0075b4 */ /* 0x0005ee0008019000 */
[----:B------:R2:W-:Y:S02]  /*ade0*/  UBLKCP.S.G [UR40], [UR42], UR7 ;  /* 0x000000282a0073ba */ /* 0x0005e40008000207 */
[----:B--2---:R-:W-:Y:S01]  /*adf0*/  NOP ;  /* 0x0000000000007918 */ /* 0x004fe20000000000 */
.L_x_1922:
[----:B------:R-:W-:-:S04]  /*ae00*/  SHF.L.U32 R3, R16, 0x1f, RZ ;  /* 0x0000001f10037819 */ /* 0x000fc800000006ff */
[----:B------:R-:W2:Y:S02]  /*ae10*/  SYNCS.PHASECHK.TRANS64.TRYWAIT P1, [R0+URZ+0x36438], R3 ;  /* 0x03643803000075a7 */ /* 0x000ea4000802017f */
[----:B--2---:R-:W-:Y:S05]  /*ae20*/  @!P1 BRA `(.L_x_1937) ;  /* 0x0000000800589947 */ /* 0x004fea0003800000 */
.L_x_1955:
[----:B------:R-:W-:Y:S05]  /*ae30*/  @P0 BRA `(.L_x_1938) ;  /* 0x0000000000180947 */ /* 0x000fea0003800000 */
[----:B------:R-:W3:Y:S01]  /*ae40*/  S2R R2, SR_TID.X ;  /* 0x0000000000027919 */ /* 0x000ee20000002100 */
[----:B--2---:R-:W-:-:S04]  /*ae50*/  IMAD.MOV.U32 R3, RZ, RZ, 0x6100 ;  /* 0x00006100ff037424 */ /* 0x004fc800078e00ff */
[----:B------:R4:W-:Y:S01]  /*ae60*/  SYNCS.ARRIVE.TRANS64 RZ, [R0+URZ+0x36430], R3 ;  /* 0x0364300300ff79a7 */ /* 0x0009e2000800003f */
[----:B---3--:R-:W-:-:S13]  /*ae70*/  LOP3.LUT P0, RZ, R2, 0x1f, RZ, 0xc0, !PT ;  /* 0x0000001f02ff7812 */ /* 0x008fda000780c0ff */
[----:B----4-:R-:W-:Y:S05]  /*ae80*/  @!P0 BRA `(.L_x_1938) ;  /* 0x0000000000048947 */ /* 0x010fea0003800000 */
[----:B------:R-:W-:Y:S01]  /*ae90*/  BPT.TRAP 0x1 ;  /* 0x000000040000795c */ /* 0x000fe20000300000 */
.L_x_1938:
        /* <DEDUP_REMOVED lines=22> */
[----:B-12---:R-:W-:Y:S01]  /*b000*/  SEL R0, RZ, 0x1, P0 ;  /* 0x00000001ff007807 */ /* 0x006fe20000000000 */
[----:B------:R-:W-:Y:S01]  /*b010*/  ULEA UR30, UP0, UR8, UR30, 0x2 ;  /* 0x0000001e081e7291 */ /* 0x000fe2000f80103f */
[----:B------:R-:W-:Y:S01]  /*b020*/  SEL R2, R15, RZ, P0 ;  /* 0x000000ff0f027207 */ /* 0x000fe20000000000 */
[----:B------:R-:W-:Y:S01]  /*b030*/  UIADD3 UR16, UR24, 0x2a000, URZ ;  /* 0x0002a00018107890 */ /* 0x000fe2000fffe03f */
[----:B------:R-:W-:Y:S01]  /*b040*/  LOP3.LUT R0, R7, R0, RZ, 0x3c, !PT ;  /* 0x0000000007007212 */ /* 0x000fe200078e3cff */
[----:B------:R-:W-:-:S02]  /*b050*/  ULEA.HI.X UR31, UR8, UR31, UR7, 0x2, UP0 ;  /* 0x0000001f081f7291 */ /* 0x000fc400080f1407 */
[----:B------:R-:W-:Y:S02]  /*b060*/  UIADD3 UR19, UR19, UR6, URZ ;  /* 0x0000000613137290 */ /* 0x000fe4000fffe03f */
[----:B------:R-:W-:Y:S02]  /*b070*/  UIADD3 UR42, UR24, 0x30200, URZ ;  /* 0x00030200182a7890 */ /* 0x000fe4000fffe03f */
[----:B------:R-:W-:Y:S02]  /*b080*/  UIADD3 UR8, UR24, 0x2c000, URZ ;  /* 0x0002c00018087890 */ /* 0x000fe4000fffe03f */
[----:B------:R-:W-:Y:S01]  /*b090*/  UIADD3 UR24, UR24, 0x2e000, URZ ;  /* 0x0002e00018187890 */ /* 0x000fe2000fffe03f */
[----:B------:R-:W-:Y:S01]  /*b0a0*/  UMOV UR9, UR17 ;  /* 0x0000001100097c82 */ /* 0x000fe20008000000 */
[----:B------:R-:W-:Y:S01]  /*b0b0*/  UMOV UR11, UR19 ;  /* 0x00000013000b7c82 */ /* 0x000fe20008000000 */
[----:B------:R-:W-:Y:S01]  /*b0c0*/  UMOV UR26, 0x80 ;  /* 0x00000080001a7882 */ /* 0x000fe20000000000 */
[----:B------:R-:W-:Y:S01]  /*b0d0*/  UMOV UR25, UR17 ;  /* 0x0000001100197c82 */ /* 0x000fe20008000000 */
[----:B------:R1:W-:Y:S01]  /*b0e0*/  UTMALDG.4D [UR16], [UR32], desc[UR40] ;  /* 0x00002810200075b4 */ /* 0x0003e20008019000 */
[----:B------:R-:W-:Y:S01]  /*b0f0*/  UMOV UR27, UR19 ;  /* 0x00000013001b7c82 */ /* 0x000fe20008000000 */
[----:B------:R-:W-:Y:S01]  /*b100*/  UMOV UR43, UR17 ;  /* 0x00000011002b7c82 */ /* 0x000fe20008000000 */
[----:B------:R-:W-:Y:S01]  /*b110*/  UMOV UR7, 0x10 ;  /* 0x0000001000077882 */ /* 0x000fe20000000000 */
[----:B------:R1:W-:Y:S01]  /*b120*/  UTMALDG.4D [UR8], [UR32], desc[UR40] ;  /* 0x00002808200075b4 */ /* 0x0003e20008019000 */
[----:B------:R1:W-:Y:S01]  /*b130*/  UTMALDG.4D [UR24], [UR32], desc[UR40] ;  /* 0x00002818200075b4 */ /* 0x0003e20008019000 */
[----:B------:R1:W-:Y:S02]  /*b140*/  UBLKCP.S.G [UR42], [UR30], UR7 ;  /* 0x0000002a1e0073ba */ /* 0x0003e40008000207 */
[----:B-1----:R-:W-:Y:S01]  /*b150*/  NOP ;  /* 0x0000000000007918 */ /* 0x002fe20000000000 */
.L_x_1919:
[----:B------:R-:W-:Y:S05]  /*b160*/  BSYNC B0 ;  /* 0x0000000000007941 */ /* 0x000fea0003800000 */
.L_x_1914:
[----:B------:R-:W-:-:S03]  /*b170*/  UMOV UR7, 0xffffffff ;  /* 0xffffffff00077882 */ /* 0x000fc60000000000 */
[----:B------:R-:W-:Y:S05]  /*b180*/  BRA.DIV UR7, `(.L_x_1939) ;  /* 0x0000000607947947 */ /* 0x000fea000b800000 */
[----:B------:R-:W-:-:S13]  /*b190*/  ELECT P6, URZ, PT ;  /* 0x00000000003f782f */ /* 0x000fda00038c0000 */
.L_x_1958:
[----:B------:R-:W-:Y:S05]  /*b1a0*/  @!P6 BRA `(.L_x_1790) ;  /* 0x000000000074e947 */ /* 0x000fea0003800000 */
[----:B------:R-:W3:Y:S02]  /*b1b0*/  LDL.LU R3, [R1] ;  /* 0x0000000001037983 */ /* 0x000ee40000300800 */
[----:B---3--:R-:W-:-:S04]  /*b1c0*/  LOP3.LUT R3, R3, 0x2, RZ, 0xfc, !PT ;  /* 0x0000000203037812 */ /* 0x008fc800078efcff */
[----:B------:R-:W-:-:S13]  /*b1d0*/  ISETP.NE.AND P2, PT, R3, 0x3, PT ;  /* 0x000000030300780c */ /* 0x000fda0003f45270 */
[----:B------:R-:W-:Y:S05]  /*b1e0*/  @!P2 BRA `(.L_x_1940) ;  /* 0x000000000004a947 */ /* 0x000fea0003800000 */
[----:B--2---:R-:W-:Y:S01]  /*b1f0*/  BPT.TRAP 0x1 ;  /* 0x000000040000795c */ /* 0x004fe20000300000 */
.L_x_1940:
[----:B------:R-:W1:Y:S01]  /*b200*/  S2R R4, SR_CgaCtaId ;  /* 0x0000000000047919 */ /* 0x000e620000008800 */
[----:B------:R-:W-:-:S04]  /*b210*/  MOV R3, 0x400 ;  /* 0x0000040000037802 */ /* 0x000fc80000000f00 */
[----:B-1----:R-:W-:Y:S02]  /*b220*/  LEA R9, R4, R3, 0x18 ;  /* 0x0000000304097211 */ /* 0x002fe400078ec0ff */
        /* <DEDUP_REMOVED lines=12> */
.L_x_1959:
[----:B------:R-:W3:Y:S02]  /*b2f0*/  SYNCS.PHASECHK.TRANS64.TRYWAIT P0, [R3+URZ], R0 ;  /* 0x00000000030075a7 */ /* 0x000ee4000800017f */
[----:B---3--:R-:W-:Y:S05]  /*b300*/  @!P0 BRA `(.L_x_1942) ;  /* 0x0000000400688947 */ /* 0x008fea0003800000 */
.L_x_1960:
[----:B------:R-:W-:Y:S05]  /*b310*/  @!P2 BRA `(.L_x_1943) ;  /* 0x000000000004a947 */ /* 0x000fea0003800000 */
[----:B--2---:R-:W-:Y:S01]  /*b320*/  BPT.TRAP 0x1 ;  /* 0x000000040000795c */ /* 0x004fe20000300000 */
.L_x_1943:
[----:B------:R-:W-:-:S07]  /*b330*/  SHF.L.U32 R16, R16, 0x1f, RZ ;  /* 0x0000001f10107819 */ /* 0x000fce00000006ff */
.L_x_1944:
[----:B----4-:R4:W1:Y:S02]  /*b340*/  SYNCS.PHASECHK.TRANS64.TRYWAIT P0, [R9+URZ+0x36438], R16 ;  /* 0x03643810090075a7 */ /* 0x010864000800017f */
[----:B-1----:R-:W-:Y:S05]  /*b350*/  @!P0 NANOSLEEP.SYNCS 0x989680 ;  /* 0x009896800000895d */ /* 0x002fea0003900000 */
[----:B------:R-:W1:Y:S02]  /*b360*/  @!P0 SYNCS.PHASECHK.TRANS64 P0, [R9+URZ+0x36438], R16 ;  /* 0x03643810090085a7 */ /* 0x000e64000800007f */
[----:B-1----:R-:W-:Y:S05]  /*b370*/  @!P0 BRA `(.L_x_1944) ;  /* 0xfffffffc00f08947 */ /* 0x002fea000383ffff */
.L_x_1790:
[----:B--2---:R-:W-:Y:S05]  /*b380*/  BSYNC B6 ;  /* 0x0000000000067941 */ /* 0x004fea0003800000 */
.L_x_1784:
[----:B------:R-:W-:Y:S05]  /*b390*/  EXIT ;  /* 0x000000000000794d */ /* 0x000fea0003800000 */
.L_x_1801:
[----:B------:R-:W-:Y:S02]  /*b3a0*/  IMAD.MOV.U32 R12, RZ, RZ, RZ ;  /* 0x000000ffff0c7224 */ /* 0x000fe400078e00ff */
[----:B------:R-:W-:Y:S02]  /*b3b0*/  IMAD.MOV.U32 R11, RZ, RZ, 0x1f ;  /* 0x0000001fff0b7424 */ /* 0x000fe400078e00ff */
[----:B------:R-:W-:-:S07]  /*b3c0*/  IMAD.MOV.U32 R15, RZ, RZ, -0x1 ;  /* 0xffffffffff0f7424 */ /* 0x000fce00078e00ff */
[----:B-1----:R-:W-:Y:S05]  /*b3d0*/  WARPSYNC.COLLECTIVE R15, `(.L_x_1945) ;  /* 0x000000000f087348 */ /* 0x002fea0003c00000 */
[----:B------:R2:W3:Y:S02]  /*b3e0*/  SHFL.IDX P6, R14, R13, R12, R11 ;  /* 0x0000000c0d0e7389 */ /* 0x0004e400000c000b */
[----:B-123--:R-:W-:Y:S01]  /*b3f0*/  ENDCOLLECTIVE ;  /* 0x000000000000791b */ /* 0x00efe20003800000 */
.L_x_1945:
[----:B------:R-:W-:Y:S05]  /*b400*/  BRA `(.L_x_1946) ;  /* 0xffffff6000007947 */ /* 0x000fea000383ffff */
.L_x_1803:
[----:B-1----:R-:W-:-:S04]  /*b410*/  IMAD.U32 R3, RZ, RZ, UR36 ;  /* 0x00000024ff037e24 */ /* 0x002fc8000f8e00ff */
[----:B------:R1:W3:Y:S03]  /*b420*/  SYNCS.PHASECHK.TRANS64.TRYWAIT P0, [R3+URZ+0x36400], R10 ;  /* 0x0364000a030075a7 */ /* 0x0002e6000800017f */
[----:B---3--:R-:W-:Y:S05]  /*b430*/  @!P0 NANOSLEEP.SYNCS 0x989680 ;  /* 0x009896800000895d */ /* 0x008fea0003900000 */
[----:B------:R-:W3:Y:S02]  /*b440*/  @!P0 SYNCS.PHASECHK.TRANS64 P0, [R3+URZ+0x36400], R10 ;  /* 0x0364000a030085a7 */ /* 0x000ee4000800007f */
[----:B---3--:R-:W-:Y:S05]  /*b450*/  @!P0 BRA `(.L_x_1803) ;  /* 0xfffffffc00ec8947 */ /* 0x008fea000383ffff */
[----:B------:R-:W-:Y:S05]  /*b460*/  BRA `(.L_x_1802) ;  /* 0xffffff6000347947 */ /* 0x000fea000383ffff */
.L_x_1807:
[----:B--2---:R2:W3:Y:S02]  /*b470*/  SYNCS.PHASECHK.TRANS64.TRYWAIT P1, [R3+URZ+0x36410], R10 ;  /* 0x0364100a030075a7 */ /* 0x0044e4000802017f */
[----:B---3--:R-:W-:Y:S05]  /*b480*/  @!P1 NANOSLEEP.SYNCS 0x989680 ;  /* 0x009896800000995d */ /* 0x008fea0003900000 */
[----:B------:R-:W3:Y:S02]  /*b490*/  @!P1 SYNCS.PHASECHK.TRANS64 P1, [R3+URZ+0x36410], R10 ;  /* 0x0364100a030095a7 */ /* 0x000ee4000802007f */
[----:B---3--:R-:W-:Y:S05]  /*b4a0*/  @!P1 BRA `(.L_x_1807) ;  /* 0xfffffffc00f09947 */ /* 0x008fea000383ffff */
[----:B------:R-:W-:Y:S05]  /*b4b0*/  BRA `(.L_x_1806) ;  /* 0xffffff6800107947 */ /* 0x000fea000383ffff */
.L_x_1811:
[----:B----4-:R-:W-:-:S04]  /*b4c0*/  IMAD.U32 R12, RZ, RZ, UR36 ;  /* 0x00000024ff0c7e24 */ /* 0x010fc8000f8e00ff */
[----:B------:R4:W1:Y:S03]  /*b4d0*/  SYNCS.PHASECHK.TRANS64.TRYWAIT P1, [R12+URZ+0x36430], R11 ;  /* 0x0364300b0c0075a7 */ /* 0x000866000802017f */
[----:B-1----:R-:W-:Y:S05]  /*b4e0*/  @!P1 NANOSLEEP.SYNCS 0x989680 ;  /* 0x009896800000995d */ /* 0x002fea0003900000 */
[----:B------:R-:W1:Y:S02]  /*b4f0*/  @!P1 SYNCS.PHASECHK.TRANS64 P1, [R12+URZ+0x36430], R11 ;  /* 0x0364300b0c0095a7 */ /* 0x000e64000802007f */
[----:B-1----:R-:W-:Y:S05]  /*b500*/  @!P1 BRA `(.L_x_1811) ;  /* 0xfffffffc00ec9947 */ /* 0x002fea000383ffff */
[----:B------:R-:W-:Y:S05]  /*b510*/  BRA `(.L_x_1810) ;  /* 0xffffff6c00b07947 */ /* 0x000fea000383ffff */
.L_x_1920:
[----:B-1----:R1:W2:Y:S02]  /*b520*/  SYNCS.PHASECHK.TRANS64.TRYWAIT P1, [R0+URZ+0x36420], R6 ;  /* 0x03642006000075a7 */ /* 0x0022a4000802017f */
[----:B--2---:R-:W-:Y:S05]  /*b530*/  @!P1 NANOSLEEP.SYNCS 0x989680 ;  /* 0x009896800000995d */ /* 0x004fea0003900000 */
[----:B------:R-:W2:Y:S02]  /*b540*/  @!P1 SYNCS.PHASECHK.TRANS64 P1, [R0+URZ+0x36420], R6 ;  /* 0x03642006000095a7 */ /* 0x000ea4000802007f */
[----:B--2---:R-:W-:Y:S05]  /*b550*/  @!P1 BRA `(.L_x_1920) ;  /* 0xfffffffc00f09947 */ /* 0x004fea000383ffff */
[----:B------:R-:W-:Y:S05]  /*b560*/  BRA `(.L_x_1947) ;  /* 0xffffffdc006c7947 */ /* 0x000fea000383ffff */
.L_x_1924:
[----:B-1----:R1:W2:Y:S02]  /*b570*/  SYNCS.PHASECHK.TRANS64.TRYWAIT P1, [R0+URZ+0x36438], R6 ;  /* 0x03643806000075a7 */ /* 0x0022a4000802017f */
[----:B--2---:R-:W-:Y:S05]  /*b580*/  @!P1 NANOSLEEP.SYNCS 0x989680 ;  /* 0x009896800000995d */ /* 0x004fea0003900000 */
[----:B------:R-:W2:Y:S02]  /*b590*/  @!P1 SYNCS.PHASECHK.TRANS64 P1, [R0+URZ+0x36438], R6 ;  /* 0x03643806000095a7 */ /* 0x000ea4000802007f */
[----:B--2---:R-:W-:Y:S05]  /*b5a0*/  @!P1 BRA `(.L_x_1924) ;  /* 0xfffffffc00f09947 */ /* 0x004fea000383ffff */
[----:B------:R-:W-:Y:S05]  /*b5b0*/  BRA `(.L_x_1948) ;  /* 0xffffffe4004c7947 */ /* 0x000fea000383ffff */
.L_x_1926:
[----:B--2---:R2:W3:Y:S02]  /*b5c0*/  SYNCS.PHASECHK.TRANS64.TRYWAIT P1, [R0+URZ+0x36428], R3 ;  /* 0x03642803000075a7 */ /* 0x0044e4000802017f */
[----:B---3--:R-:W-:Y:S05]  /*b5d0*/  @!P1 NANOSLEEP.SYNCS 0x989680 ;  /* 0x009896800000995d */ /* 0x008fea0003900000 */
[----:B------:R-:W3:Y:S02]  /*b5e0*/  @!P1 SYNCS.PHASECHK.TRANS64 P1, [R0+URZ+0x36428], R3 ;  /* 0x03642803000095a7 */ /* 0x000ee4000802007f */
[----:B---3--:R-:W-:Y:S05]  /*b5f0*/  @!P1 BRA `(.L_x_1926) ;  /* 0xfffffffc00f09947 */ /* 0x008fea000383ffff */
[----:B------:R-:W-:Y:S05]  /*b600*/  BRA `(.L_x_1949) ;  /* 0xffffffe800107947 */ /* 0x000fea000383ffff */
.L_x_1928:
[----:B------:R-:W-:-:S04]  /*b610*/  SHF.L.U32 R18, RZ, 0x1f, RZ ;  /* 0x0000001fff127819 */ /* 0x000fc800000006ff */
[----:B------:R2:W3:Y:S03]  /*b620*/  SYNCS.PHASECHK.TRANS64.TRYWAIT P1, [R0+URZ+0x36438], R18 ;  /* 0x03643812000075a7 */ /* 0x0004e6000802017f */
[----:B---3--:R-:W-:Y:S05]  /*b630*/  @!P1 NANOSLEEP.SYNCS 0x989680 ;  /* 0x009896800000995d */ /* 0x008fea0003900000 */
[----:B------:R2:W3:Y:S02]  /*b640*/  @!P1 SYNCS.PHASECHK.TRANS64 P1, [R0+URZ+0x36438], R18 ;  /* 0x03643812000095a7 */ /* 0x0004e4000802007f */
[----:B--2---:R-:W2:Y:S02]  /*b650*/  S2R R18, SR_TID.X ;  /* 0x0000000000127919 */ /* 0x004ea40000002100 */
[----:B--2---:R-:W-:Y:S01]  /*b660*/  LOP3.LUT R18, R18, 0x1f, RZ, 0xc0, !PT ;  /* 0x0000001f12127812 */ /* 0x004fe200078ec0ff */
[----:B---3--:R-:W-:Y:S06]  /*b670*/  @!P1 BRA `(.L_x_1928) ;  /* 0xfffffffc00e49947 */ /* 0x008fec000383ffff */
[----:B------:R-:W-:Y:S05]  /*b680*/  BRA `(.L_x_1950) ;  /* 0xffffffe800c47947 */ /* 0x000fea000383ffff */
.L_x_1930:
[----:B------:R-:W-:-:S07]  /*b690*/  SHF.L.U32 R5, R7, 0x1f, RZ ;  /* 0x0000001f07057819 */ /* 0x000fce00000006ff */
.L_x_1951:
[----:B--2---:R2:W3:Y:S02]  /*b6a0*/  SYNCS.PHASECHK.TRANS64.TRYWAIT P1, [R0+URZ+0x36420], R5 ;  /* 0x03642005000075a7 */ /* 0x0044e4000802017f */
[----:B---3--:R-:W-:Y:S05]  /*b6b0*/  @!P1 NANOSLEEP.SYNCS 0x989680 ;  /* 0x009896800000995d */ /* 0x008fea0003900000 */
[----:B------:R-:W3:Y:S02]  /*b6c0*/  @!P1 SYNCS.PHASECHK.TRANS64 P1, [R0+URZ+0x36420], R5 ;  /* 0x03642005000095a7 */ /* 0x000ee4000802007f */
[----:B---3--:R-:W-:Y:S05]  /*b6d0*/  @!P1 BRA `(.L_x_1951) ;  /* 0xfffffffc00f09947 */ /* 0x008fea000383ffff */
[----:B------:R-:W-:Y:S05]  /*b6e0*/  BRA `(.L_x_1952) ;  /* 0xffffffec00607947 */ /* 0x000fea000383ffff */
.L_x_1933:
[----:B--2---:R2:W3:Y:S02]  /*b6f0*/  SYNCS.PHASECHK.TRANS64.TRYWAIT P1, [R0+URZ+0x36438], R6 ;  /* 0x03643806000075a7 */ /* 0x0044e4000802017f */
[----:B---3--:R-:W-:Y:S05]  /*b700*/  @!P1 NANOSLEEP.SYNCS 0x989680 ;  /* 0x009896800000995d */ /* 0x008fea0003900000 */
[----:B------:R-:W3:Y:S02]  /*b710*/  @!P1 SYNCS.PHASECHK.TRANS64 P1, [R0+URZ+0x36438], R6 ;  /* 0x03643806000095a7 */ /* 0x000ee4000802007f */
[----:B---3--:R-:W-:Y:S05]  /*b720*/  @!P1 BRA `(.L_x_1933) ;  /* 0xfffffffc00f09947 */ /* 0x008fea000383ffff */
[----:B------:R-:W-:Y:S05]  /*b730*/  BRA `(.L_x_1953) ;  /* 0xfffffff0002c7947 */ /* 0x000fea000383ffff */
.L_x_1935:
[----:B-1----:R1:W2:Y:S02]  /*b740*/  SYNCS.PHASECHK.TRANS64.TRYWAIT P1, [R0+URZ+0x36428], R5 ;  /* 0x03642805000075a7 */ /* 0x0022a4000802017f */
[----:B--2---:R-:W-:Y:S05]  /*b750*/  @!P1 NANOSLEEP.SYNCS 0x989680 ;  /* 0x009896800000995d */ /* 0x004fea0003900000 */
[----:B------:R-:W2:Y:S02]  /*b760*/  @!P1 SYNCS.PHASECHK.TRANS64 P1, [R0+URZ+0x36428], R5 ;  /* 0x03642805000095a7 */ /* 0x000ea4000802007f */
[----:B--2---:R-:W-:Y:S05]  /*b770*/  @!P1 BRA `(.L_x_1935) ;  /* 0xfffffffc00f09947 */ /* 0x004fea000383ffff */
[----:B------:R-:W-:Y:S05]  /*b780*/  BRA `(.L_x_1954) ;  /* 0xfffffff000d87947 */ /* 0x000fea000383ffff */
.L_x_1937:
[----:B--2---:R2:W3:Y:S02]  /*b790*/  SYNCS.PHASECHK.TRANS64.TRYWAIT P1, [R0+URZ+0x36438], R3 ;  /* 0x03643803000075a7 */ /* 0x0044e4000802017f */
[----:B---3--:R-:W-:Y:S05]  /*b7a0*/  @!P1 NANOSLEEP.SYNCS 0x989680 ;  /* 0x009896800000995d */ /* 0x008fea0003900000 */
[----:B------:R-:W3:Y:S02]  /*b7b0*/  @!P1 SYNCS.PHASECHK.TRANS64 P1, [R0+URZ+0x36438], R3 ;  /* 0x03643803000095a7 */ /* 0x000ee4000802007f */
[----:B---3--:R-:W-:Y:S05]  /*b7c0*/  @!P1 BRA `(.L_x_1937) ;  /* 0xfffffffc00f09947 */ /* 0x008fea000383ffff */
[----:B------:R-:W-:Y:S05]  /*b7d0*/  BRA `(.L_x_1955) ;  /* 0xfffffff400947947 */ /* 0x000fea000383ffff */
.L_x_1939:
[----:B------:R-:W-:Y:S01]  /*b7e0*/  BSSY B0, `(.L_x_1956) ;  /* 0x0000006000007945 */ /* 0x000fe20003800000 */
[----:B------:R-:W-:-:S07]  /*b7f0*/  IMAD.MOV.U32 R15, RZ, RZ, -0x1 ;  /* 0xffffffffff0f7424 */ /* 0x000fce00078e00ff */
[----:B--2---:R-:W-:Y:S05]  /*b800*/  WARPSYNC.COLLECTIVE R15, `(.L_x_1957) ;  /* 0x000000000f0c7348 */ /* 0x004fea0003c00000 */
[----:B------:R-:W-:Y:S02]  /*b810*/  ELECT P6, UR62, PT ;  /* 0x00000000003e782f */ /* 0x000fe400038c0000 */
[----:B------:R-:W-:Y:S01]  /*b820*/  MOV R14, UR62 ;  /* 0x0000003e000e7c02 */ /* 0x000fe20008000f00 */
[----:B--2---:R-:W-:Y:S10]  /*b830*/  ENDCOLLECTIVE ;  /* 0x000000000000791b */ /* 0x004ff40003800000 */
.L_x_1957:
[----:B------:R-:W-:Y:S05]  /*b840*/  BSYNC B0 ;  /* 0x0000000000007941 */ /* 0x000fea0003800000 */
.L_x_1956:
[----:B------:R-:W-:Y:S05]  /*b850*/  BRA `(.L_x_1958) ;  /* 0xfffffff800507947 */ /* 0x000fea000383ffff */
.L_x_1941:
[----:B-1----:R1:W3:Y:S02]  /*b860*/  SYNCS.PHASECHK.TRANS64.TRYWAIT P0, [R7+URZ], R4 ;  /* 0x00000004070075a7 */ /* 0x0022e4000800017f */
[----:B---3--:R-:W-:Y:S05]  /*b870*/  @!P0 NANOSLEEP.SYNCS 0x989680 ;  /* 0x009896800000895d */ /* 0x008fea0003900000 */
[----:B------:R-:W3:Y:S02]  /*b880*/  @!P0 SYNCS.PHASECHK.TRANS64 P0, [R7+URZ], R4 ;  /* 0x00000004070085a7 */ /* 0x000ee4000800007f */
[----:B---3--:R-:W-:Y:S05]  /*b890*/  @!P0 BRA `(.L_x_1941) ;  /* 0xfffffffc00f08947 */ /* 0x008fea000383ffff */
[----:B------:R-:W-:Y:S05]  /*b8a0*/  BRA `(.L_x_1959) ;  /* 0xfffffff800907947 */ /* 0x000fea000383ffff */
.L_x_1942:
[----:B---3--:R3:W4:Y:S02]  /*b8b0*/  SYNCS.PHASECHK.TRANS64.TRYWAIT P0, [R3+URZ], R0 ;  /* 0x00000000030075a7 */ /* 0x008724000800017f */
[----:B----4-:R-:W-:Y:S05]  /*b8c0*/  @!P0 NANOSLEEP.SYNCS 0x989680 ;  /* 0x009896800000895d */ /* 0x010fea0003900000 */
[----:B------:R-:W4:Y:S02]  /*b8d0*/  @!P0 SYNCS.PHASECHK.TRANS64 P0, [R3+URZ], R0 ;  /* 0x00000000030085a7 */ /* 0x000f24000800007f */
[----:B----4-:R-:W-:Y:S05]  /*b8e0*/  @!P0 BRA `(.L_x_1942) ;  /* 0xfffffffc00f08947 */ /* 0x010fea000383ffff */
[----:B------:R-:W-:Y:S05]  /*b8f0*/  BRA `(.L_x_1960) ;  /* 0xfffffff800847947 */ /* 0x000fea000383ffff */
.L_x_1961:
        /* <DEDUP_REMOVED lines=16> */
.L_x_7661:


//--------------------- .text._ZN7cutlass13device_kernelIN5flash11enable_sm90INS1_16FlashAttnBwdSm90INS1_25CollectiveMainloopBwdSm90ILi2ELi1ELi1EN4cute5tupleIJNS5_1CILi1EEES8_S8_EEENS6_IJNS7_ILi64EEENS7_ILi96EEENS7_ILi192EEEEEENS_6half_tEfNS_4arch4Sm90ELb0ELb1ELb1ELb1ELb1ELb0ELb1ELb0ELi3ELi1ELi1ELi1ELb0EEENS1_21CollectiveEpilogueBwdISD_SE_SG_Li384ELb1ELb1ELi3EEENS1_19SingleTileSchedulerILb1ELb0ELb0ELi96EEEEEEEEEvNT_6ParamsE --------------------------
	.section	.text._ZN7cutlass13device_kernelIN5flash11enable_sm90INS1_16FlashAttnBwdSm90INS1_25CollectiveMainloopBwdSm90ILi2ELi1ELi1EN4cute5tupleIJNS5_1CILi1EEES8_S8_EEENS6_IJNS7_ILi64EEENS7_ILi96EEENS7_ILi192EEEEEENS_6half_tEfNS_4arch4Sm90ELb0ELb1ELb1ELb1ELb1ELb0ELb1ELb0ELi3ELi1ELi1ELi1ELb0EEENS1_21CollectiveEpilogueBwdISD_SE_SG_Li384ELb1ELb1ELi3EEENS1_19SingleTileSchedulerILb1ELb0ELb0ELi96EEEEEEEEEvNT_6ParamsE,"ax",@progbits
	.align	128
.text._ZN7cutlass13device_kernelIN5flash11enable_sm90INS1_16FlashAttnBwdSm90INS1_25CollectiveMainloopBwdSm90ILi2ELi1ELi1EN4cute5tupleIJNS5_1CILi1EEES8_S8_EEENS6_IJNS7_ILi64EEENS7_ILi96EEENS7_ILi192EEEEEENS_6half_tEfNS_4arch4Sm90ELb0ELb1ELb1ELb1ELb1ELb0ELb1ELb0ELi3ELi1ELi1ELi1ELb0EEENS1_21CollectiveEpilogueBwdISD_SE_SG_Li384ELb1ELb1ELi3EEENS1_19SingleTileSchedulerILb1ELb0ELb0ELi96EEEEEEEEEvNT_6ParamsE:
        .type           _ZN7cutlass13device_kernelIN5flash11enable_sm90INS1_16FlashAttnBwdSm90INS1_25CollectiveMainloopBwdSm90ILi2ELi1ELi1EN4cute5tupleIJNS5_1CILi1EEES8_S8_EEENS6_IJNS7_ILi64EEENS7_ILi96EEENS7_ILi192EEEEEENS_6half_tEfNS_4arch4Sm90ELb0ELb1ELb1ELb1ELb1ELb0ELb1ELb0ELi3ELi1ELi1ELi1ELb0EEENS1_21CollectiveEpilogueBwdISD_SE_SG_Li384ELb1ELb1ELi3EEENS1_19SingleTileSchedulerILb1ELb0ELb0ELi96EEEEEEEEEvNT_6ParamsE,@function
        .size           _ZN7cutlass13device_kernelIN5flash11enable_sm90INS1_16FlashAttnBwdSm90INS1_25CollectiveMainloopBwdSm90ILi2ELi1ELi1EN4cute5tupleIJNS5_1CILi1EEES8_S8_EEENS6_IJNS7_ILi64EEENS7_ILi96EEENS7_ILi192EEEEEENS_6half_tEfNS_4arch4Sm90ELb0ELb1ELb1ELb1ELb1ELb0ELb1ELb0ELi3ELi1ELi1ELi1ELb0EEENS1_21CollectiveEpilogueBwdISD_SE_SG_Li384ELb1ELb1ELi3EEENS1_19SingleTileSchedulerILb1ELb0ELb0ELi96EEEEEEEEEvNT_6ParamsE,(.L_x_7662 - _ZN7cutlass13device_kernelIN5flash11enable_sm90INS1_16FlashAttnBwdSm90INS1_25CollectiveMainloopBwdSm90ILi2ELi1ELi1EN4cute5tupleIJNS5_1CILi1EEES8_S8_EEENS6_IJNS7_ILi64EEENS7_ILi96EEENS7_ILi192EEEEEENS_6half_tEfNS_4arch4Sm90ELb0ELb1ELb1ELb1ELb1ELb0ELb1ELb0ELi3ELi1ELi1ELi1ELb0EEENS1_21CollectiveEpilogueBwdISD_SE_SG_Li384ELb1ELb1ELi3EEENS1_19SingleTileSchedulerILb1ELb0ELb0ELi96EEEEEEEEEvNT_6ParamsE)
        .other          _ZN7cutlass13device_kernelIN5flash11enable_sm90INS1_16FlashAttnBwdSm90INS1_25CollectiveMainloopBwdSm90ILi2ELi1ELi1EN4cute5tupleIJNS5_1CILi1EEES8_S8_EEENS6_IJNS7_ILi64EEENS7_ILi96EEENS7_ILi192EEEEEENS_6half_tEfNS_4arch4Sm90ELb0ELb1ELb1ELb1ELb1ELb0ELb1ELb0ELi3ELi1ELi1ELi1ELb0EEENS1_21CollectiveEpilogueBwdISD_SE_SG_Li384ELb1ELb1ELi3EEENS1_19SingleTileSchedulerILb1ELb0ELb0ELi96EEEEEEEEEvNT_6ParamsE,@"STO_CUDA_ENTRY STV_DEFAULT"
_ZN7cutlass13device_kernelIN5flash11enable_sm90INS1_16FlashAttnBwdSm90INS1_25CollectiveMainloopBwdSm90ILi2ELi1ELi1EN4cute5tupleIJNS5_1CILi1EEES8_S8_EEENS6_IJNS7_ILi64EEENS7_ILi96EEENS7_ILi192EEEEEENS_6half_tEfNS_4arch4Sm90ELb0ELb1ELb1ELb1ELb1ELb0ELb1ELb0ELi3ELi1ELi1ELi1ELb0EEENS1_21CollectiveEpilogueBwdISD_SE_SG_Li384ELb1ELb1ELi3EEENS1_19SingleTileSchedulerILb1ELb0ELb0ELi96EEEEEEEEEvNT_6ParamsE:
        /* <DEDUP_REMOVED lines=23> */
.L_x_1963:
[----:B------:R-:W-:Y:S05]  /*0170*/  BSYNC B0 ;  /* 0x0000000000007941 */ /* 0x000fea0003800000 */
.L_x_1962:
        /* <DEDUP_REMOVED lines=34> */
.L_x_1964:
        /* <DEDUP_REMOVED lines=20> */
.L_x_1965:
        /* <DEDUP_REMOVED lines=9> */
.L_x_1968:
        /* <DEDUP_REMOVED lines=21> */
.L_x_1969:
        /* <DEDUP_REMOVED lines=10> */
.L_x_1971:
[----:B------:R-:W2:Y:S02]  /*0760*/  LDC R0, c[0x0][0x8bc] ;  /* 0x00022f00ff007b82 */ /* 0x000ea40000000800 */
.L_x_1970:
        /* <DEDUP_REMOVED lines=16> */
.L_x_1973:
        /* <DEDUP_REMOVED lines=10> */
.L_x_1974:
        /* <DEDUP_REMOVED lines=8> */
.L_x_1975:
        /* <DEDUP_REMOVED lines=9> */
.L_x_1976:
        /* <DEDUP_REMOVED lines=22> */
.L_x_1977:
        /* <DEDUP_REMOVED lines=79> */
.L_x_1980:
        /* <DEDUP_REMOVED lines=15> */
.L_x_1979:
        /* <DEDUP_REMOVED lines=20> */
.L_x_1982:
        /* <DEDUP_REMOVED lines=15> */
.L_x_1981:
        /* <DEDUP_REMOVED lines=8> */
.L_x_2156:
        /* <DEDUP_REMOVED lines=19> */
.L_x_1984:
        /* <DEDUP_REMOVED lines=113> */
.L_x_2004:
[----:B------:R-:W-:-:S13]  /*1c50*/  ISETP.NE.AND P0, PT, R8, 0x3, PT ;  /* 0x000000030800780c */ /* 0x000fda0003f05270 */
[----:B------:R-:W-:Y:S05]  /*1c60*/  @!P0 BRA `(.L_x_1986) ;  /* 0x0000000000048947 */ /* 0x000fea0003800000 */
[----:B------:R-:W-:Y:S01]  /*1c70*/  BPT.TRAP 0x1 ;  /* 0x000000040000795c */ /* 0x000fe20000300000 */
.L_x_1986:
[----:B------:R-:W-:Y:S02]  /*1c80*/  LEA R3, R2, UR36, 0x3 ;  /* 0x0000002402037c11 */ /* 0x000fe4000f8e18ff */
[----:B------:R-:W-:-:S04]  /*1c90*/  SHF.L.U32 R10, R7, 0x1f, RZ ;  /* 0x0000001f070a7819 */ /* 0x000fc800000006ff */
[----:B------:R1:W2:Y:S01]  /*1ca0*/  SYNCS.PHASECHK.TRANS64.TRYWAIT P1, [R3+URZ+0x36410], R10 ;  /* 0x0364100a030075a7 */ /* 0x0002a2000802017f */
[----:B------:R-:W-:Y:S05]  /*1cb0*/  @!P0 BRA `(.L_x_1987) ;  /* 0x0000000000048947 */ /* 0x000fea0003800000 */
[----:B------:R-:W-:Y:S01]  /*1cc0*/  BPT.TRAP 0x1 ;  /* 0x000000040000795c */ /* 0x000fe20000300000 */
.L_x_1987:
[----:B--2---:R-:W-:Y:S05]  /*1cd0*/  @P1 BRA `(.L_x_1988) ;  /* 0x0000000000081947 */ /* 0x004fea0003800000 */
[----:B------:R-:W2:Y:S02]  /*1ce0*/  SYNCS.PHASECHK.TRANS64.TRYWAIT P1, [R3+URZ+0x36410], R10 ;  /* 0x0364100a030075a7 */ /* 0x000ea4000802017f */
[----:B--2---:R-:W-:Y:S05]  /*1cf0*/  @!P1 BRA `(.L_x_1989) ;  /* 0x000000a400749947 */ /* 0x004fea0003800000 */
.L_x_1988:
        /* <DEDUP_REMOVED lines=103> */
.L_x_1990:
[----:B-1----:R-:W-:-:S04]  /*2370*/  SHF.L.U32 R11, R5, 0x1f, RZ ;  /* 0x0000001f050b7819 */ /* 0x002fc800000006ff */
[----:B------:R1:W4:Y:S01]  /*2380*/  SYNCS.PHASECHK.TRANS64.TRYWAIT P1, [UR36+0x36430], R11 ;  /* 0x0364300bff0075a7 */ /* 0x0003220008020164 */
[----:B------:R-:W-:Y:S05]  /*2390*/  @!P0 BRA `(.L_x_1991) ;  /* 0x0000000000048947 */ /* 0x000fea0003800000 */
[----:B------:R-:W-:Y:S01]  /*23a0*/  BPT.TRAP 0x1 ;  /* 0x000000040000795c */ /* 0x000fe20000300000 */
.L_x_1991:
[----:B----4-:R-:W-:Y:S05]  /*23b0*/  @P1 BRA `(.L_x_1992) ;  /* 0x0000000000081947 */ /* 0x010fea0003800000 */
[----:B------:R-:W4:Y:S02]  /*23c0*/  SYNCS.PHASECHK.TRANS64.TRYWAIT P1, [UR36+0x36430], R11 ;  /* 0x0364300bff0075a7 */ /* 0x000f240008020164 */
[----:B----4-:R-:W-:Y:S05]  /*23d0*/  @!P1 BRA `(.L_x_1993) ;  /* 0x0000009c00d09947 */ /* 0x010fea0003800000 */
.L_x_1992:
        /* <DEDUP_REMOVED lines=145> */
.L_x_1996:
[----:B------:R-:W-:-:S13]  /*2cf0*/  ISETP.NE.AND P1, PT, R140, 0x1, PT ;  /* 0x000000018c00780c */ /* 0x000fda0003f25270 */
[----:B------:R-:W1:Y:S08]  /*2d00*/  @P1 LDC R143, c[0x0][0x754] ;  /* 0x0001d500ff8f1b82 */ /* 0x000e700000000800 */
[----:B------:R-:W2:Y:S01]  /*2d10*/  @P1 LDC R142, c[0x0][0x758] ;  /* 0x0001d600ff8e1b82 */ /* 0x000ea20000000800 */
[----:B-1----:R-:W-:-:S05]  /*2d20*/  @P1 IMAD.HI.U32 R143, R145, R143, RZ ;  /* 0x0000008f918f1227 */ /* 0x002fca00078e00ff */
[----:B--2---:R-:W-:-:S07]  /*2d30*/  @P1 SHF.R.U32.HI R145, RZ, R142, R143 ;  /* 0x0000008eff911219 */ /* 0x004fce000001168f */
.L_x_1997:
[----:B------:R-:W-:Y:S05]  /*2d40*/  BSYNC B0 ;  /* 0x0000000000007941 */ /* 0x000fea0003800000 */
.L_x_1995:
[----:B------:R-:W2:Y:S01]  /*2d50*/  LDL R142, [R1+0x10] ;  /* 0x00001000018e7983 */ /* 0x000ea20000100800 */
[----:B------:R-:W-:Y:S01]  /*2d60*/  IADD3 R150, R141, UR4, R4 ;  /* 0x000000048d967c10 */ /* 0x000fe2000fffe004 */
[----:B--2---:R-:W-:-:S05]  /*2d70*/  IMAD R145, R145, R140, R142 ;  /* 0x0000008c91917224 */ /* 0x004fca00078e028e */
[----:B------:R-:W-:Y:S02]  /*2d80*/  VIADDMNMX R146, R145, R140, R146, PT ;  /* 0x0000008c91927246 */ /* 0x000fe40003800192 */
[----:B------:R-:W-:-:S07]  /*2d90*/  VIMNMX R150, R150, R145, !PT ;  /* 0x0000009196967248 */ /* 0x000fce0007fe0100 */
.L_x_1994:
        /* <DEDUP_REMOVED lines=17> */
.L_x_2000:
[----:B------:R-:W-:-:S13]  /*2eb0*/  ISETP.NE.AND P1, PT, R140, 0x1, PT ;  /* 0x000000018c00780c */ /* 0x000fda0003f25270 */
[----:B------:R-:W1:Y:S08]  /*2ec0*/  @P1 LDC R142, c[0x0][0x754] ;  /* 0x0001d500ff8e1b82 */ /* 0x000e700000000800 */
[----:B------:R-:W2:Y:S01]  /*2ed0*/  @P1 LDC R141, c[0x0][0x758] ;  /* 0x0001d600ff8d1b82 */ /* 0x000ea20000000800 */
[----:B-1----:R-:W-:-:S05]  /*2ee0*/  @P1 IMAD.HI.U32 R142, R143, R142, RZ ;  /* 0x0000008e8f8e1227 */ /* 0x002fca00078e00ff */
[----:B--2---:R-:W-:-:S07]  /*2ef0*/  @P1 SHF.R.U32.HI R143, RZ, R141, R142 ;  /* 0x0000008dff8f1219 */ /* 0x004fce000001168e */
.L_x_2001:
[----:B------:R-:W-:Y:S05]  /*2f00*/  BSYNC B0 ;  /* 0x0000000000007941 */ /* 0x000fea0003800000 */
.L_x_1999:
[----:B------:R-:W2:Y:S02]  /*2f10*/  LDL R141, [R1+0x10] ;  /* 0x00001000018d7983 */ /* 0x000ea40000100800 */
[----:B--2---:R-:W-:-:S05]  /*2f20*/  IMAD R143, R143, R140, R141 ;  /* 0x0000008c8f8f7224 */ /* 0x004fca00078e028d */
[----:B------:R-:W-:Y:S02]  /*2f30*/  VIMNMX R147, R147, R143, !PT ;  /* 0x0000008f93937248 */ /* 0x000fe40007fe0100 */
[----:B------:R-:W-:-:S07]  /*2f40*/  VIADDMNMX R144, R143, R140, R144, PT ;  /* 0x0000008c8f907246 */ /* 0x000fce0003800190 */
.L_x_1998:
        /* <DEDUP_REMOVED lines=283> */
.L_x_2002:
        /* <DEDUP_REMOVED lines=59> */
.L_x_2003:
        /* <DEDUP_REMOVED lines=63> */
.L_x_1978:
        /* <DEDUP_REMOVED lines=129> */
.L_x_2006:
        /* <DEDUP_REMOVED lines=54> */
.L_x_2008:
[----:B------:R-:W-:Y:S05]  /*5410*/  BSYNC B0 ;  /* 0x0000000000007941 */ /* 0x000fea0003800000 */
.L_x_2007:
        /* <DEDUP_REMOVED lines=15> */
.L_x_2010:
[----:B------:R-:W-:Y:S05]  /*5510*/  BSYNC B0 ;  /* 0x0000000000007941 */ /* 0x000fea0003800000 */
.L_x_2009:
        /* <DEDUP_REMOVED lines=18> */
.L_x_2012:
[----:B------:R-:W-:Y:S05]  /*5640*/  BSYNC B0 ;  /* 0x0000000000007941 */ /* 0x000fea0003800000 */
.L_x_2011:
        /* <DEDUP_REMOVED lines=17> */
.L_x_2014:
[----:B------:R-:W-:Y:S05]  /*5760*/  BSYNC B0 ;  /* 0x0000000000007941 */ /* 0x000fea0003800000 */
.L_x_2013:
        /* <DEDUP_REMOVED lines=18> */
.L_x_2016:
[----:B------:R-:W-:Y:S05]  /*5890*/  BSYNC B0 ;  /* 0x0000000000007941 */ /* 0x000fea0003800000 */
.L_x_2015:
        /* <DEDUP_REMOVED lines=20> */
.L_x_2018:
[----:B------:R-:W-:Y:S05]  /*59e0*/  BSYNC B0 ;  /* 0x0000000000007941 */ /* 0x000fea0003800000 */
.L_x_2017:
        /* <DEDUP_REMOVED lines=26> */
.L_x_2020:
[----:B------:R-:W-:Y:S05]  /*5b90*/  BSYNC B0 ;  /* 0x0000000000007941 */ /* 0x000fea0003800000 */
.L_x_2019:
        /* <DEDUP_REMOVED lines=15> */
.L_x_2022:
[----:B------:R-:W-:Y:S05]  /*5c90*/  BSYNC B0 ;  /* 0x0000000000007941 */ /* 0x000fea0003800000 */
.L_x_2021:
        /* <DEDUP_REMOVED lines=15> */
.L_x_2024:
[----:B------:R-:W-:Y:S05]  /*5d90*/  BSYNC B0 ;  /* 0x0000000000007941 */ /* 0x000fea0003800000 */
.L_x_2023:
        /* <DEDUP_REMOVED lines=15> */
.L_x_2026:
[----:B------:R-:W-:Y:S05]  /*5e90*/  BSYNC B0 ;  /* 0x0000000000007941 */ /* 0x000fea0003800000 */
.L_x_2025:
        /* <DEDUP_REMOVED lines=15> */
.L_x_2028:
[----:B------:R-:W-:Y:S05]  /*5f90*/  BSYNC B0 ;  /* 0x0000000000007941 */ /* 0x000fea0003800000 */
.L_x_2027:
        /* <DEDUP_REMOVED lines=15> */
.L_x_2005:
        /* <DEDUP_REMOVED lines=31> */
.L_x_2029:
        /* <DEDUP_REMOVED lines=45> */
.L_x_2031:
[----:B------:R-:W-:Y:S05]  /*6550*/  BSYNC B0 ;  /* 0x0000000000007941 */ /* 0x000fea0003800000 */
.L_x_2030:
        /* <DEDUP_REMOVED lines=16> */
.L_x_2033:
[----:B------:R-:W-:Y:S05]  /*6660*/  BSYNC B0 ;  /* 0x0000000000007941 */ /* 0x000fea0003800000 */
.L_x_2032:
        /* <DEDUP_REMOVED lines=16> */
.L_x_2035:
[----:B------:R-:W-:Y:S05]  /*6770*/  BSYNC B0 ;  /* 0x0000000000007941 */ /* 0x000fea0003800000 */
.L_x_2034:
        /* <DEDUP_REMOVED lines=17> */
.L_x_2037:
[----:B------:R-:W-:Y:S05]  /*6890*/  BSYNC B0 ;  /* 0x0000000000007941 */ /* 0x000fea0003800000 */
.L_x_2036:
        /* <DEDUP_REMOVED lines=16> */
.L_x_2039:
[----:B------:R-:W-:Y:S05]  /*69a0*/  BSYNC B0 ;  /* 0x0000000000007941 */ /* 0x000fea0003800000 */
.L_x_2038:
        /* <DEDUP_REMOVED lines=20> */
.L_x_2041:
[----:B------:R-:W-:Y:S05]  /*6af0*/  BSYNC B0 ;  /* 0x0000000000007941 */ /* 0x000fea0003800000 */
.L_x_2040:
        /* <DEDUP_REMOVED lines=24> */
.L_x_2043:
[----:B------:R-:W-:Y:S05]  /*6c80*/  BSYNC B0 ;  /* 0x0000000000007941 */ /* 0x000fea0003800000 */
.L_x_2042:
        /* <DEDUP_REMOVED lines=15> */
.L_x_2045:
[----:B------:R-:W-:Y:S05]  /*6d80*/  BSYNC B0 ;  /* 0x0000000000007941 */ /* 0x000fea0003800000 */
.L_x_2044:
        /* <DEDUP_REMOVED lines=15> */
.L_x_2047:
[----:B------:R-:W-:Y:S05]  /*6e80*/  BSYNC B0 ;  /* 0x0000000000007941 */ /* 0x000fea0003800000 */
.L_x_2046:
        /* <DEDUP_REMOVED lines=15> */
.L_x_2049:
[----:B------:R-:W-:Y:S05]  /*6f80*/  BSYNC B0 ;  /* 0x0000000000007941 */ /* 0x000fea0003800000 */
.L_x_2048:
        /* <DEDUP_REMOVED lines=15> */
.L_x_2051:
[----:B------:R-:W-:Y:S05]  /*7080*/  BSYNC B0 ;  /* 0x0000000000007941 */ /* 0x000fea0003800000 */
.L_x_2050:
        /* <DEDUP_REMOVED lines=15> */
.L_x_1967:
        /* <DEDUP_REMOVED lines=21> */
.L_x_2053:
        /* <DEDUP_REMOVED lines=13> */
.L_x_2055:
[----:B------:R-:W-:-:S05]  /*73a0*/  ULDC UR4, c[0x0][0x8bc] ;  /* 0x00022f0000047ab9 */ /* 0x000fca0000000800 */
.L_x_2054:
        /* <DEDUP_REMOVED lines=26> */
[----:B------:R-:W-:Y:S01]  /*7550*/  ULDC UR10, c[0x0][0x280] ;  /* 0x0000a000000a7ab9 */ /* 0x000fe20000000800 */
[----:B-1----:R-:W-:-:S11]  /*7560*/  USHF.R.S32.HI UR17, URZ, 0x1f, UR7 ;  /* 0x0000001f3f117899 */ /* 0x002fd60008011407 */
[----:B--2---:R-:W-:Y:S02]  /*7570*/  @P0 R2UR UR4, R0 ;  /* 0x00000000000402ca */ /* 0x004fe400000e0000 */
[----:B------:R-:W-:-:S04]  /*7580*/  ISETP.NE.U32.AND P0, PT, RZ, UR8, PT ;  /* 0x00000008ff007c0c */ /* 0x000fc8000bf05070 */
        /* <DEDUP_REMOVED lines=14> */
.L_x_2056:
        /* <DEDUP_REMOVED lines=13> */
.L_x_2057:
        /* <DEDUP_REMOVED lines=12> */
.L_x_2058:
[----:B------:R-:W-:Y:S01]  /*7800*/  UIADD3 UR8, -UR11, UR10, UR6 ;  /* 0x0000000a0b087290 */ /* 0x000fe2000fffe106 */
[----:B------:R-:W-:Y:S01]  /*7810*/  ISETP.LE.AND P0, PT, RZ, UR22, PT ;  /* 0x00000016ff007c0c */ /* 0x000fe2000bf03270 */
[----:B------:R-:W-:Y:S01]  /*7820*/  ULDC UR9, c[0x0][0x74c] ;  /* 0x0001d30000097ab9 */ /* 0x000fe20000000800 */
[----:B------:R-:W-:Y:S02]  /*7830*/  USHF.R.S32.HI UR13, URZ, 0x1f, UR16 ;  /* 0x0000001f3f0d7899 */ /* 0x000fe40008011410 */
[----:B------:R-:W-:Y:S02]  /*7840*/  UIADD3 UR9, UR8, -UR9, URZ ;  /* 0x8000000908097290 */ /* 0x000fe4000fffe03f */
[----:B------:R-:W-:Y:S02]  /*7850*/  UIADD3 UR8, UR10, 0x3f, URZ ;  /* 0x0000003f0a087890 */ /* 0x000fe4000fffe03f */
[----:B------:R-:W-:Y:S01]  /*7860*/  USHF.R.S32.HI UR12, URZ, 0x1f, UR9 ;  /* 0x0000001f3f0c7899 */ /* 0x000fe20008011409 */
[----:B------:R-:W-:Y:S01]  /*7870*/  ULDC UR15, c[0x0][0x288] ;  /* 0x0000a200000f7ab9 */ /* 0x000fe20000000800 */
[----:B------:R-:W-:-:S02]  /*7880*/  USEL UR20, UR13, URZ, !UP0 ;  /* 0x0000003f0d147287 */ /* 0x000fc4000c000000 */
[----:B------:R-:W-:Y:S02]  /*7890*/  ULEA.HI UR12, UR12, UR9, URZ, 0x6 ;  /* 0x000000090c0c7291 */ /* 0x000fe4000f8f303f */
[----:B------:R-:W-:Y:S02]  /*78a0*/  USHF.R.S32.HI UR9, URZ, 0x1f, UR8 ;  /* 0x0000001f3f097899 */ /* 0x000fe40008011408 */
[----:B------:R-:W-:Y:S02]  /*78b0*/  USHF.R.S32.HI UR12, URZ, 0x6, UR12 ;  /* 0x000000063f0c7899 */ /* 0x000fe4000801140c */
[----:B------:R-:W-:Y:S02]  /*78c0*/  ULEA.HI UR8, UR9, UR8, URZ, 0x6 ;  /* 0x0000000809087291 */ /* 0x000fe4000f8f303f */
[----:B------:R-:W-:Y:S02]  /*78d0*/  UIMAD UR13, UR16, UR15, URZ ;  /* 0x0000000f100d72a4 */ /* 0x000fe4000f8e023f */
[----:B------:R-:W-:-:S02]  /*78e0*/  UISETP.LT.AND UP1, UPT, URZ, UR12, UPT ;  /* 0x0000000c3f00728c */ /* 0x000fc4000bf21270 */
[----:B------:R-:W-:Y:S02]  /*78f0*/  USHF.R.S32.HI UR8, URZ, 0x6, UR8 ;  /* 0x000000063f087899 */ /* 0x000fe40008011408 */
[----:B------:R-:W-:Y:S02]  /*7900*/  USEL UR14, UR16, URZ, !UP0 ;  /* 0x0000003f100e7287 */ /* 0x000fe4000c000000 */
[----:B------:R-:W-:Y:S02]  /*7910*/  UIADD3 UR23, UP0, UR13, UR7, URZ ;  /* 0x000000070d177290 */ /* 0x000fe4000ff1e03f */
[----:B------:R-:W-:Y:S01]  /*7920*/  USEL UR9, URZ, UR12, !UP1 ;  /* 0x0000000c3f097287 */ /* 0x000fe2000c800000 */
[----:B------:R-:W-:Y:S01]  /*7930*/  IMAD.U32 R9, RZ, RZ, UR8 ;  /* 0x00000008ff097e24 */ /* 0x000fe2000f8e00ff */
[----:B------:R-:W-:Y:S10]  /*7940*/  @!P0 BRA `(.L_x_2059) ;  /* 0x0000000000248947 */ /* 0x000ff40003800000 */
[----:B------:R-:W-:-:S03]  /*7950*/  UIADD3 UR6, UR6, 0x9f, UR10 ;  /* 0x0000009f06067890 */ /* 0x000fc6000fffe00a */
[----:B------:R-:W-:Y:S02]  /*7960*/  ULDC UR10, c[0x0][0x748] ;  /* 0x0001d200000a7ab9 */ /* 0x000fe40000000800 */
[----:B------:R-:W-:-:S04]  /*7970*/  UIADD3 UR6, UR6, UR10, -UR11 ;  /* 0x0000000a06067290 */ /* 0x000fc8000fffe80b */
[----:B------:R-:W-:-:S04]  /*7980*/  USHF.R.S32.HI UR10, URZ, 0x1f, UR6 ;  /* 0x0000001f3f0a7899 */ /* 0x000fc80008011406 */
[----:B------:R-:W-:-:S04]  /*7990*/  ULEA.HI UR10, UR10, UR6, URZ, 0x6 ;  /* 0x000000060a0a7291 */ /* 0x000fc8000f8f303f */
[----:B------:R-:W-:-:S04]  /*79a0*/  USHF.R.S32.HI UR10, URZ, 0x6, UR10 ;  /* 0x000000063f0a7899 */ /* 0x000fc8000801140a */
[----:B------:R-:W-:-:S04]  /*79b0*/  UISETP.LT.AND UP1, UPT, UR8, UR10, UPT ;  /* 0x0000000a0800728c */ /* 0x000fc8000bf21270 */
[----:B------:R-:W-:-:S06]  /*79c0*/  USEL UR10, UR8, UR10, UP1 ;  /* 0x0000000a080a7287 */ /* 0x000fcc0008800000 */
[----:B------:R-:W-:-:S07]  /*79d0*/  IMAD.U32 R9, RZ, RZ, UR10 ;  /* 0x0000000aff097e24 */ /* 0x000fce000f8e00ff */
.L_x_2059:
[----:B------:R-:W-:Y:S02]  /*79e0*/  ISETP.GT.AND P1, PT, R9, UR9, PT ;  /* 0x0000000909007c0c */ /* 0x000fe4000bf24270 */
[----:B------:R-:W-:Y:S01]  /*79f0*/  ELECT P0, URZ, PT ;  /* 0x00000000003f782f */ /* 0x000fe20003800000 */
[----:B------:R-:W-:-:S10]  /*7a00*/  ULEA.HI.X.SX32 UR10, UR13, UR17, 0x1, UP0 ;  /* 0x000000110d0a7291 */ /* 0x000fd400080f0e3f */
[----:B------:R-:W-:Y:S05]  /*7a10*/  @!P1 BRA `(.L_x_2060) ;  /* 0x0000001400889947 */ /* 0x000fea0003800000 */
[----:B------:R-:W1:Y:S01]  /*7a20*/  S2R R2, SR_TID.X ;  /* 0x0000000000027919 */ /* 0x000e620000002100 */
[----:B------:R-:W-:Y:S01]  /*7a30*/  ULDC.64 UR18, c[0x0][0x2d8] ;  /* 0x0000b60000127ab9 */ /* 0x000fe20000000a00 */
[----:B------:R-:W-:Y:S01]  /*7a40*/  VIADD R0, R9, -UR9 ;  /* 0x8000000909007c36 */ /* 0x000fe20008000000 */
[----:B------:R-:W-:Y:S02]  /*7a50*/  UIMAD UR6, UR17, UR18, URZ ;  /* 0x00000012110672a4 */ /* 0x000fe4000f8e023f */
[----:B------:R-:W-:Y:S02]  /*7a60*/  UIMAD.WIDE.U32 UR12, UR7, UR18, URZ ;  /* 0x00000012070c72a5 */ /* 0x000fe4000f8e003f */
[----:B------:R-:W-:Y:S01]  /*7a70*/  UIMAD UR19, UR7, UR19, UR6 ;  /* 0x00000013071372a4 */ /* 0x000fe2000f8e0206 */
[----:B------:R-:W-:Y:S01]  /*7a80*/  LOP3.LUT R0, R0, 0x1, RZ, 0xc0, !PT ;  /* 0x0000000100007812 */ /* 0x000fe200078ec0ff */
[----:B------:R-:W-:Y:S02]  /*7a90*/  UIADD3 UR6, UP0, UR4, UR12, URZ ;  /* 0x0000000c04067290 */ /* 0x000fe4000ff1e03f */
[----:B------:R-:W-:Y:S01]  /*7aa0*/  UIADD3 UR19, UR13, UR19, URZ ;  /* 0x000000130d137290 */ /* 0x000fe2000fffe03f */
[----:B------:R-:W-:Y:S01]  /*7ab0*/  ISETP.NE.U32.AND P1, PT, R0, 0x1, PT ;  /* 0x000000010000780c */ /* 0x000fe20003f25070 */
[----:B------:R-:W-:Y:S01]  /*7ac0*/  ULDC.64 UR16, c[0x0][0x2e0] ;  /* 0x0000b80000107ab9 */ /* 0x000fe20000000a00 */
[----:B------:R-:W-:Y:S01]  /*7ad0*/  ULDC UR18, c[0x0][0x760] ;  /* 0x0001d80000127ab9 */ /* 0x000fe20000000800 */
[----:B------:R-:W-:-:S02]  /*7ae0*/  UIADD3.X UR7, UR5, UR19, URZ, UP0, !UPT ;  /* 0x0000001305077290 */ /* 0x000fc400087fe43f */
[----:B------:R-:W-:Y:S02]  /*7af0*/  UIMAD UR11, UR20, UR16, URZ ;  /* 0x00000010140b72a4 */ /* 0x000fe4000f8e023f */
[----:B------:R-:W-:Y:S02]  /*7b00*/  UIMAD.WIDE.U32 UR6, UR14, UR16, UR6 ;  /* 0x000000100e0672a5 */ /* 0x000fe4000f8e0006 */
[----:B------:R-:W-:Y:S02]  /*7b10*/  UIMAD UR17, UR14, UR17, UR11 ;  /* 0x000000110e1172a4 */ /* 0x000fe4000f8e020b */
[----:B------:R-:W-:Y:S02]  /*7b20*/  UIMAD UR11, UR15, UR18, URZ ;  /* 0x000000120f0b72a4 */ /* 0x000fe4000f8e023f */
[----:B------:R-:W-:Y:S01]  /*7b30*/  UIADD3 UR24, UR7, UR17, URZ ;  /* 0x0000001107187290 */ /* 0x000fe2000fffe03f */
[----:B-1----:R-:W-:Y:S01]  /*7b40*/  LOP3.LUT R10, R2, 0x1f, RZ, 0xc0, !PT ;  /* 0x0000001f020a7812 */ /* 0x002fe200078ec0ff */
[----:B------:R-:W-:Y:S10]  /*7b50*/  @P1 BRA `(.L_x_2061) ;  /* 0x0000000400d01947 */ /* 0x000ff40003800000 */
        /* <DEDUP_REMOVED lines=11> */
.L_x_2064:
[----:B------:R-:W2:Y:S04]  /*7c10*/  LDG.E.STRONG.GPU R0, desc[UR38][R2.64] ;  /* 0x0000002602007981 */ /* 0x000ea8000c1ef900 */
[----:B--2---:R-:W-:Y:S01]  /*7c20*/  CCTL.IVALL ;  /* 0x00000000ff00798f */ /* 0x004fe20002000000 */
[----:B------:R-:W-:Y:S05]  /*7c30*/  YIELD ;  /* 0x0000000000007946 */ /* 0x000fea0003800000 */
[----:B------:R-:W-:-:S13]  /*7c40*/  ISETP.NE.AND P1, PT, R0, UR22, PT ;  /* 0x0000001600007c0c */ /* 0x000fda000bf25270 */
[----:B------:R-:W-:Y:S05]  /*7c50*/  @P1 BRA `(.L_x_2064) ;  /* 0xfffffffc00ec1947 */ /* 0x000fea000383ffff */
.L_x_2063:
[----:B------:R-:W-:Y:S05]  /*7c60*/  BSYNC B0 ;  /* 0x0000000000007941 */ /* 0x000fea0003800000 */
.L_x_2062:
[----:B------:R-:W-:-:S03]  /*7c70*/  UMOV UR15, 0xffffffff ;  /* 0xffffffff000f7882 */ /* 0x000fc60000000000 */
[----:B------:R-:W-:Y:S05]  /*7c80*/  BRA.DIV UR15, `(.L_x_2065) ;  /* 0x000000460fbc7947 */ /* 0x000fea000b800000 */
[----:B------:R-:W-:Y:S01]  /*7c90*/  NOP ;  /* 0x0000000000007918 */ /* 0x000fe20000000000 */
.L_x_2159:
        /* <DEDUP_REMOVED lines=22> */
.L_x_2067:
[----:B------:R-:W-:Y:S05]  /*7e00*/  BSYNC B0 ;  /* 0x0000000000007941 */ /* 0x000fea0003800000 */
.L_x_2066:
        /* <DEDUP_REMOVED lines=19> */
.L_x_2069:
[----:B------:R-:W-:Y:S05]  /*7f40*/  BSYNC B0 ;  /* 0x0000000000007941 */ /* 0x000fea0003800000 */
.L_x_2068:
        /* <DEDUP_REMOVED lines=20> */
.L_x_2071:
[----:B------:R-:W-:Y:S05]  /*8090*/  BSYNC B0 ;  /* 0x0000000000007941 */ /* 0x000fea0003800000 */
.L_x_2070:
[----:B------:R-:W-:Y:S06]  /*80a0*/  BAR.ARV 0xa, 0xa0 ;  /* 0x0282800000007b1d */ /* 0x000fec0000002000 */
[----:B------:R-:W-:Y:S04]  /*80b0*/  BSSY B0, `(.L_x_2072) ;  /* 0x0000003000007945 */ /* 0x000fe80003800000 */
[----:B------:R-:W-:Y:S05]  /*80c0*/  @!P0 BRA `(.L_x_2073) ;  /* 0x0000000000048947 */ /* 0x000fea0003800000 */
[----:B------:R-:W-:-:S04]  /*80d0*/  DEPBAR.LE SB0, 0x1 ;  /* 0x000080400000791a */ /* 0x000fc80000000000 */
.L_x_2073:
[----:B------:R-:W-:Y:S05]  /*80e0*/  BSYNC B0 ;  /* 0x0000000000007941 */ /* 0x000fea0003800000 */
.L_x_2072:
[----:B------:R-:W-:Y:S06]  /*80f0*/  BAR.ARV 0xb, 0xa0 ;  /* 0x02c2800000007b1d */ /* 0x000fec0000002000 */
[----:B------:R-:W-:Y:S04]  /*8100*/  BSSY B0, `(.L_x_2074) ;  /* 0x0000003000007945 */ /* 0x000fe80003800000 */
[----:B------:R-:W-:Y:S05]  /*8110*/  @!P0 BRA `(.L_x_2075) ;  /* 0x0000000000048947 */ /* 0x000fea0003800000 */
[----:B------:R-:W-:-:S04]  /*8120*/  DEPBAR.LE SB0, 0x0 ;  /* 0x000080000000791a */ /* 0x000fc80000000000 */
.L_x_2075:
[----:B------:R-:W-:Y:S05]  /*8130*/  BSYNC B0 ;  /* 0x0000000000007941 */ /* 0x000fea0003800000 */
.L_x_2074:
        /* <DEDUP_REMOVED lines=19> */
.L_x_2077:
[----:B------:R-:W-:Y:S05]  /*8270*/  BSYNC B0 ;  /* 0x0000000000007941 */ /* 0x000fea0003800000 */
.L_x_2076:
[----:B------:R-:W-:Y:S01]  /*8280*/  UIADD3 UR15, UR9, 0x1, URZ ;  /* 0x00000001090f7890 */ /* 0x000fe2000fffe03f */
[----:B------:R-:W-:Y:S11]  /*8290*/  BRA `(.L_x_2078) ;  /* 0x0000000000047947 */ /* 0x000ff60003800000 */
.L_x_2061:
[----:B------:R-:W-:-:S05]  /*82a0*/  UMOV UR15, UR9 ;  /* 0x00000009000f7c82 */ /* 0x000fca0008000000 */
.L_x_2078:
[----:B------:R-:W-:-:S06]  /*82b0*/  UIADD3 UR9, UR9, 0x1, URZ ;  /* 0x0000000109097890 */ /* 0x000fcc000fffe03f */
[----:B------:R-:W-:Y:S01]  /*82c0*/  ISETP.NE.AND P1, PT, R9, UR9, PT ;  /* 0x0000000909007c0c */ /* 0x000fe2000bf25270 */
[----:B------:R-:W-:-:S12]  /*82d0*/  UMOV UR9, UR15 ;  /* 0x0000000f00097c82 */ /* 0x000fd80008000000 */
[----:B------:R-:W-:Y:S05]  /*82e0*/  @!P1 BRA `(.L_x_2060) ;  /* 0x0000000c00549947 */ /* 0x000fea0003800000 */
[----:B------:R-:W-:Y:S01]  /*82f0*/  UMOV UR18, UR12 ;  /* 0x0000000c00127c82 */ /* 0x000fe20008000000 */
[----:B------:R-:W-:Y:S01]  /*8300*/  UMOV UR9, UR15 ;  /* 0x0000000f00097c82 */ /* 0x000fe20008000000 */
[----:B------:R-:W-:-:S03]  /*8310*/  UIMAD.WIDE.U32 UR12, UR14, UR16, UR18 ;  /* 0x000000100e0c72a5 */ /* 0x000fc6000f8e0012 */
[----:B------:R-:W-:Y:S01]  /*8320*/  ULDC.64 UR18, c[0x0][0x2c0] ;  /* 0x0000b00000127ab9 */ /* 0x000fe20000000a00 */
[----:B------:R-:W-:-:S04]  /*8330*/  UIADD3 UR4, UP0, UR4, UR12, URZ ;  /* 0x0000000c04047290 */ /* 0x000fc8000ff1e03f */
[----:B------:R-:W-:Y:S02]  /*8340*/  UIADD3.X UR5, UR5, UR17, UR13, UP0, !UPT ;  /* 0x0000001105057290 */ /* 0x000fe400087fe40d */
[----:B------:R-:W-:-:S04]  /*8350*/  ULEA UR14, UP0, UR4, UR18, 0x2 ;  /* 0x00000012040e7291 */ /* 0x000fc8000f80103f */
[----:B------:R-:W-:Y:S02]  /*8360*/  ULEA.HI.X UR5, UR4, UR19, UR5, 0x2, UP0 ;  /* 0x0000001304057291 */ /* 0x000fe400080f1405 */
[----:B------:R-:W-:Y:S01]  /*8370*/  UIADD3 UR14, UP0, UR14, 0x4000, URZ ;  /* 0x000040000e0e7890 */ /* 0x000fe2000ff1e03f */
[----:B------:R-:W-:-:S03]  /*8380*/  UMOV UR4, URZ ;  /* 0x0000003f00047c82 */ /* 0x000fc60008000000 */
[----:B------:R-:W-:-:S12]  /*8390*/  UIADD3.X UR5, URZ, UR5, URZ, UP0, !UPT ;  /* 0x000000053f057290 */ /* 0x000fd800087fe43f */
.L_x_2111:
        /* <DEDUP_REMOVED lines=11> */
.L_x_2081:
[----:B------:R-:W2:Y:S04]  /*8450*/  LDG.E.STRONG.GPU R0, desc[UR38][R2.64] ;  /* 0x0000002602007981 */ /* 0x000ea8000c1ef900 */
[----:B--2---:R-:W-:Y:S01]  /*8460*/  CCTL.IVALL ;  /* 0x00000000ff00798f */ /* 0x004fe20002000000 */
[----:B------:R-:W-:Y:S05]  /*8470*/  YIELD ;  /* 0x0000000000007946 */ /* 0x000fea0003800000 */
[----:B------:R-:W-:-:S13]  /*8480*/  ISETP.NE.AND P1, PT, R0, UR22, PT ;  /* 0x0000001600007c0c */ /* 0x000fda000bf25270 */
[----:B------:R-:W-:Y:S05]  /*8490*/  @P1 BRA `(.L_x_2081) ;  /* 0xfffffffc00ec1947 */ /* 0x000fea000383ffff */
.L_x_2080:
[----:B------:R-:W-:Y:S05]  /*84a0*/  BSYNC B0 ;  /* 0x0000000000007941 */ /* 0x000fea0003800000 */
.L_x_2079:
[----:B------:R-:W-:-:S03]  /*84b0*/  UMOV UR16, 0xffffffff ;  /* 0xffffffff00107882 */ /* 0x000fc60000000000 */
[----:B------:R-:W-:Y:S05]  /*84c0*/  BRA.DIV UR16, `(.L_x_2082) ;  /* 0x0000003e10c87947 */ /* 0x000fea000b800000 */
[----:B------:R-:W-:Y:S01]  /*84d0*/  NOP ;  /* 0x0000000000007918 */ /* 0x000fe20000000000 */
.L_x_2162:
        /* <DEDUP_REMOVED lines=19> */
.L_x_2084:
[----:B------:R-:W-:Y:S05]  /*8610*/  BSYNC B0 ;  /* 0x0000000000007941 */ /* 0x000fea0003800000 */
.L_x_2083:
[----:B------:R-:W-:Y:S01]  /*8620*/  UIMAD UR19, UR15, 0x3000, UR4 ;  /* 0x000030000f1378a4 */ /* 0x000fe2000f8e0204 */
[----:B------:R-:W-:Y:S06]  /*8630*/  BAR.SYNC.DEFER_BLOCKING 0xe, 0xa0 ;  /* 0x0382800000007b1d */ /* 0x000fec0000010000 */
[----:B------:R-:W-:Y:S01]  /*8640*/  UMOV UR16, UR14 ;  /* 0x0000000e00107c82 */ /* 0x000fe20008000000 */
[----:B------:R-:W-:Y:S01]  /*8650*/  UMOV UR17, UR5 ;  /* 0x0000000500117c82 */ /* 0x000fe20008000000 */
[----:B------:R-:W-:Y:S01]  /*8660*/  BSSY B0, `(.L_x_2085) ;  /* 0x000000c000007945 */ /* 0x000fe20003800000 */
[----:B------:R-:W-:-:S03]  /*8670*/  UIMAD.WIDE UR16, UR19, 0x4, UR16 ;  /* 0x00000004131078a5 */ /* 0x000fc6000f8e0210 */
[----:B------:R-:W-:Y:S09]  /*8680*/  @!P0 BRA `(.L_x_2086) ;  /* 0x0000000000248947 */ /* 0x000ff20003800000 */
        /* <DEDUP_REMOVED lines=9> */
.L_x_2086:
[----:B------:R-:W-:Y:S05]  /*8720*/  BSYNC B0 ;  /* 0x0000000000007941 */ /* 0x000fea0003800000 */
.L_x_2085:
        /* <DEDUP_REMOVED lines=15> */
.L_x_2088:
[----:B------:R-:W-:Y:S05]  /*8820*/  BSYNC B0 ;  /* 0x0000000000007941 */ /* 0x000fea0003800000 */
.L_x_2087:
[----:B------:R-:W-:Y:S06]  /*8830*/  BAR.ARV 0xa, 0xa0 ;  /* 0x0282800000007b1d */ /* 0x000fec0000002000 */
[----:B------:R-:W-:Y:S04]  /*8840*/  BSSY B0, `(.L_x_2089) ;  /* 0x0000003000007945 */ /* 0x000fe80003800000 */
[----:B------:R-:W-:Y:S05]  /*8850*/  @!P0 BRA `(.L_x_2090) ;  /* 0x0000000000048947 */ /* 0x000fea0003800000 */
[----:B------:R-:W-:-:S04]  /*8860*/  DEPBAR.LE SB0, 0x1 ;  /* 0x000080400000791a */ /* 0x000fc80000000000 */
.L_x_2090:
[----:B------:R-:W-:Y:S05]  /*8870*/  BSYNC B0 ;  /* 0x0000000000007941 */ /* 0x000fea0003800000 */
.L_x_2089:
[----:B------:R-:W-:Y:S06]  /*8880*/  BAR.ARV 0xb, 0xa0 ;  /* 0x02c2800000007b1d */ /* 0x000fec0000002000 */
[----:B------:R-:W-:Y:S04]  /*8890*/  BSSY B0, `(.L_x_2091) ;  /* 0x0000003000007945 */ /* 0x000fe80003800000 */
[----:B------:R-:W-:Y:S05]  /*88a0*/  @!P0 BRA `(.L_x_2092) ;  /* 0x0000000000048947 */ /* 0x000fea0003800000 */
[----:B------:R-:W-:-:S04]  /*88b0*/  DEPBAR.LE SB0, 0x0 ;  /* 0x000080000000791a */ /* 0x000fc80000000000 */
.L_x_2092:
[----:B------:R-:W-:Y:S05]  /*88c0*/  BSYNC B0 ;  /* 0x0000000000007941 */ /* 0x000fea0003800000 */
.L_x_2091:
        /* <DEDUP_REMOVED lines=19> */
.L_x_2094:
[----:B------:R-:W-:Y:S05]  /*8a00*/  BSYNC B0 ;  /* 0x0000000000007941 */ /* 0x000fea0003800000 */
.L_x_2093:
        /* <DEDUP_REMOVED lines=9> */
.L_x_2097:
[----:B------:R-:W2:Y:S04]  /*8aa0*/  LDG.E.STRONG.GPU R0, desc[UR38][R2.64] ;  /* 0x0000002602007981 */ /* 0x000ea8000c1ef900 */
[----:B--2---:R-:W-:Y:S01]  /*8ab0*/  CCTL.IVALL ;  /* 0x00000000ff00798f */ /* 0x004fe20002000000 */
[----:B------:R-:W-:Y:S05]  /*8ac0*/  YIELD ;  /* 0x0000000000007946 */ /* 0x000fea0003800000 */
[----:B------:R-:W-:-:S13]  /*8ad0*/  ISETP.NE.AND P1, PT, R0, UR22, PT ;  /* 0x0000001600007c0c */ /* 0x000fda000bf25270 */
[----:B------:R-:W-:Y:S05]  /*8ae0*/  @P1 BRA `(.L_x_2097) ;  /* 0xfffffffc00ec1947 */ /* 0x000fea000383ffff */
.L_x_2096:
[----:B------:R-:W-:Y:S05]  /*8af0*/  BSYNC B0 ;  /* 0x0000000000007941 */ /* 0x000fea0003800000 */
.L_x_2095:
[----:B------:R-:W-:-:S03]  /*8b00*/  UMOV UR12, 0xffffffff ;  /* 0xffffffff000c7882 */ /* 0x000fc60000000000 */
[----:B------:R-:W-:Y:S05]  /*8b10*/  BRA.DIV UR12, `(.L_x_2098) ;  /* 0x0000003a0c507947 */ /* 0x000fea000b800000 */
[----:B------:R-:W-:Y:S01]  /*8b20*/  NOP ;  /* 0x0000000000007918 */ /* 0x000fe20000000000 */
.L_x_2165:
        /* <DEDUP_REMOVED lines=15> */
.L_x_2100:
[----:B------:R-:W-:Y:S05]  /*8c20*/  BSYNC B0 ;  /* 0x0000000000007941 */ /* 0x000fea0003800000 */
.L_x_2099:
        /* <DEDUP_REMOVED lines=14> */
.L_x_2102:
[----:B------:R-:W-:Y:S05]  /*8d10*/  BSYNC B0 ;  /* 0x0000000000007941 */ /* 0x000fea0003800000 */
.L_x_2101:
        /* <DEDUP_REMOVED lines=15> */
.L_x_2104:
[----:B------:R-:W-:Y:S05]  /*8e10*/  BSYNC B0 ;  /* 0x0000000000007941 */ /* 0x000fea0003800000 */
.L_x_2103:
[----:B------:R-:W-:Y:S06]  /*8e20*/  BAR.ARV 0xa, 0xa0 ;  /* 0x0282800000007b1d */ /* 0x000fec0000002000 */
[----:B------:R-:W-:Y:S04]  /*8e30*/  BSSY B0, `(.L_x_2105) ;  /* 0x0000003000007945 */ /* 0x000fe80003800000 */
[----:B------:R-:W-:Y:S05]  /*8e40*/  @!P0 BRA `(.L_x_2106) ;  /* 0x0000000000048947 */ /* 0x000fea0003800000 */
[----:B------:R-:W-:-:S04]  /*8e50*/  DEPBAR.LE SB0, 0x1 ;  /* 0x000080400000791a */ /* 0x000fc80000000000 */
.L_x_2106:
[----:B------:R-:W-:Y:S05]  /*8e60*/  BSYNC B0 ;  /* 0x0000000000007941 */ /* 0x000fea0003800000 */
.L_x_2105:
[----:B------:R-:W-:Y:S06]  /*8e70*/  BAR.ARV 0xb, 0xa0 ;  /* 0x02c2800000007b1d */ /* 0x000fec0000002000 */
[----:B------:R-:W-:Y:S04]  /*8e80*/  BSSY B0, `(.L_x_2107) ;  /* 0x0000003000007945 */ /* 0x000fe80003800000 */
[----:B------:R-:W-:Y:S05]  /*8e90*/  @!P0 BRA `(.L_x_2108) ;  /* 0x0000000000048947 */ /* 0x000fea0003800000 */
[----:B------:R-:W-:-:S04]  /*8ea0*/  DEPBAR.LE SB0, 0x0 ;  /* 0x000080000000791a */ /* 0x000fc80000000000 */
.L_x_2108:
[----:B------:R-:W-:Y:S05]  /*8eb0*/  BSYNC B0 ;  /* 0x0000000000007941 */ /* 0x000fea0003800000 */
.L_x_2107:
        /* <DEDUP_REMOVED lines=19> */
.L_x_2110:
[----:B------:R-:W-:Y:S05]  /*8ff0*/  BSYNC B0 ;  /* 0x0000000000007941 */ /* 0x000fea0003800000 */
.L_x_2109:
[----:B------:R-:W-:Y:S02]  /*9000*/  UIADD3 UR9, UR9, 0x2, URZ ;  /* 0x0000000209097890 */ /* 0x000fe4000fffe03f */
[----:B------:R-:W-:-:S04]  /*9010*/  UIADD3 UR4, UR4, 0x6000, URZ ;  /* 0x0000600004047890 */ /* 0x000fc8000fffe03f */
[----:B------:R-:W-:-:S13]  /*9020*/  ISETP.LE.AND P1, PT, R9, UR9, PT ;  /* 0x0000000909007c0c */ /* 0x000fda000bf23270 */
[----:B------:R-:W-:Y:S05]  /*9030*/  @!P1 BRA `(.L_x_2111) ;  /* 0xfffffff000d89947 */ /* 0x000fea000383ffff */
.L_x_2060:
        /* <DEDUP_REMOVED lines=41> */
.L_x_2114:
[----:B------:R-:W-:Y:S05]  /*92d0*/  BSYNC B0 ;  /* 0x0000000000007941 */ /* 0x000fea0003800000 */
.L_x_2113:
[----:B------:R-:W-:Y:S05]  /*92e0*/  BRA `(.L_x_2115) ;  /* 0x0000000000047947 */ /* 0x000fea0003800000 */
.L_x_2112:
[----:B------:R-:W-:-:S05]  /*92f0*/  UMOV UR4, UR9 ;  /* 0x0000000900047c82 */ /* 0x000fca0008000000 */
.L_x_2115:
        /* <DEDUP_REMOVED lines=11> */
.L_x_2120:
        /* <DEDUP_REMOVED lines=24> */
.L_x_2117:
[----:B------:R-:W-:Y:S05]  /*9530*/  BSYNC B0 ;  /* 0x0000000000007941 */ /* 0x000fea0003800000 */
.L_x_2116:
        /* <DEDUP_REMOVED lines=24> */
.L_x_2119:
[----:B------:R-:W-:Y:S05]  /*96c0*/  BSYNC B0 ;  /* 0x0000000000007941 */ /* 0x000fea0003800000 */
.L_x_2118:
[----:B------:R-:W-:Y:S02]  /*96d0*/  UIADD3 UR7, UR7, 0x2, URZ ;  /* 0x0000000207077890 */ /* 0x000fe4000fffe03f */
[----:B------:R-:W-:Y:S02]  /*96e0*/  ULEA UR5, UR17, UR5, 0x1 ;  /* 0x0000000511057291 */ /* 0x000fe4000f8e083f */
[----:B------:R-:W-:Y:S02]  /*96f0*/  ULEA UR6, UR17, UR6, 0x1 ;  /* 0x0000000611067291 */ /* 0x000fe4000f8e083f */
[----:B------:R-:W-:-:S13]  /*9700*/  ISETP.NE.AND P0, PT, RZ, UR7, PT ;  /* 0x00000007ff007c0c */ /* 0x000fda000bf05270 */
[----:B------:R-:W-:Y:S05]  /*9710*/  @!P0 BRA `(.L_x_1972) ;  /* 0x0000002800b08947 */ /* 0x000fea0003800000 */
[----:B------:R-:W-:Y:S05]  /*9720*/  BRA `(.L_x_2120) ;  /* 0xfffffffc00207947 */ /* 0x000fea000383ffff */
.L_x_2052:
        /* <DEDUP_REMOVED lines=11> */
.L_x_2121:
        /* <DEDUP_REMOVED lines=10> */
.L_x_2123:
[----:B------:R-:W4:Y:S02]  /*9880*/  LDC R5, c[0x0][0x8bc] ;  /* 0x00022f00ff057b82 */ /* 0x000f240000000800 */
.L_x_2122:
        /* <DEDUP_REMOVED lines=48> */
.L_x_2125:
        /* <DEDUP_REMOVED lines=9> */
.L_x_2126:
[----:B------:R-:W-:Y:S05]  /*9c20*/  @!P0 BRA `(.L_x_2127) ;  /* 0x00000000000c8947 */ /* 0x000fea0003800000 */
[----:B------:R-:W2:Y:S04]  /*9c30*/  LDG.E R5, desc[UR38][R2.64] ;  /* 0x0000002602057981 */ /* 0x000ea8000c1e1900 */
[----:B-1----:R-:W2:Y:S02]  /*9c40*/  LDG.E R14, desc[UR38][R2.64+0x4] ;  /* 0x00000426020e7981 */ /* 0x002ea4000c1e1900 */
[----:B--2---:R-:W-:-:S07]  /*9c50*/  IMAD.IADD R14, R14, 0x1, -R5 ;  /* 0x000000010e0e7824 */ /* 0x004fce00078e0a05 */
.L_x_2127:
[----:B-12--5:R-:W-:Y:S01]  /*9c60*/  IADD3 R2, -R14, R15, R8 ;  /* 0x0000000f0e027210 */ /* 0x026fe20007ffe108 */
        /* <DEDUP_REMOVED lines=19> */
.L_x_2128:
        /* <DEDUP_REMOVED lines=62> */
.L_x_2166:
        /* <DEDUP_REMOVED lines=9> */
.L_x_2131:
        /* <DEDUP_REMOVED lines=112> */
.L_x_2142:
[----:B-1----:R-:W-:-:S05]  /*a910*/  IMAD.MOV.U32 R6, RZ, RZ, 0x1 ;  /* 0x00000001ff067424 */ /* 0x002fca00078e00ff */
[----:B------:R-:W-:-:S04]  /*a920*/  SHF.L.U32 R6, R6, 0x1f, RZ ;  /* 0x0000001f06067819 */ /* 0x000fc800000006ff */
[----:B------:R-:W1:Y:S02]  /*a930*/  SYNCS.PHASECHK.TRANS64.TRYWAIT P1, [R0+URZ+0x36438], R6 ;  /* 0x03643806000075a7 */ /* 0x000e64000802017f */
[----:B-1----:R-:W-:Y:S05]  /*a940*/  @!P1 BRA `(.L_x_2134) ;  /* 0x0000001800f49947 */ /* 0x002fea0003800000 */
.L_x_2167:
[----:B------:R-:W-:Y:S05]  /*a950*/  @P0 BRA `(.L_x_2135) ;  /* 0x0000000000140947 */ /* 0x000fea0003800000 */
[----:B------:R-:W-:Y:S01]  /*a960*/  ISETP.NE.AND P1, PT, R18, RZ, PT ;  /* 0x000000ff1200720c */ /* 0x000fe20003f25270 */
[----:B------:R-:W-:-:S04]  /*a970*/  IMAD.MOV.U32 R3, RZ, RZ, 0x6100 ;  /* 0x00006100ff037424 */ /* 0x000fc800078e00ff */
[----:B------:R2:W-:Y:S08]  /*a980*/  SYNCS.ARRIVE.TRANS64 RZ, [R0+URZ+0x36430], R3 ;  /* 0x0364300300ff79a7 */ /* 0x0005f0000800003f */
[----:B------:R-:W-:Y:S05]  /*a990*/  @!P1 BRA `(.L_x_2135) ;  /* 0x0000000000049947 */ /* 0x000fea0003800000 */
[----:B------:R-:W-:Y:S01]  /*a9a0*/  BPT.TRAP 0x1 ;  /* 0x000000040000795c */ /* 0x000fe20000300000 */
.L_x_2135:
        /* <DEDUP_REMOVED lines=48> */
.L_x_2168:
[----:B------:R-:W-:Y:S05]  /*acb0*/  @P0 BRA `(.L_x_2137) ;  /* 0x0000000000140947 */ /* 0x000fea0003800000 */
[----:B------:R-:W-:Y:S01]  /*acc0*/  ISETP.NE.AND P1, PT, R18, RZ, PT ;  /* 0x000000ff1200720c */ /* 0x000fe20003f25270 */
[----:B--2---:R-:W-:-:S04]  /*acd0*/  IMAD.MOV.U32 R3, RZ, RZ, 0x6100 ;  /* 0x00006100ff037424 */ /* 0x004fc800078e00ff */
[----:B------:R3:W-:Y:S08]  /*ace0*/  SYNCS.ARRIVE.TRANS64 RZ, [R0+URZ+0x36418], R3 ;  /* 0x0364180300ff79a7 */ /* 0x0007f0000800003f */
[----:B------:R-:W-:Y:S05]  /*acf0*/  @!P1 BRA `(.L_x_2137) ;  /* 0x0000000000049947 */ /* 0x000fea0003800000 */
[----:B------:R-:W-:Y:S01]  /*ad00*/  BPT.TRAP 0x1 ;  /* 0x000000040000795c */ /* 0x000fe20000300000 */
.L_x_2137:
        /* <DEDUP_REMOVED lines=47> */
.L_x_2169:
        /* <DEDUP_REMOVED lines=8> */
.L_x_2139:
        /* <DEDUP_REMOVED lines=37> */
.L_x_2171:
[----:B------:R-:W-:Y:S05]  /*b2d0*/  @P0 BRA `(.L_x_2141) ;  /* 0x0000000000140947 */ /* 0x000fea0003800000 */
[----:B------:R-:W-:Y:S01]  /*b2e0*/  ISETP.NE.AND P1, PT, R18, RZ, PT ;  /* 0x000000ff1200720c */ /* 0x000fe20003f25270 */
[----:B--2---:R-:W-:-:S04]  /*b2f0*/  IMAD.MOV.U32 R5, RZ, RZ, 0x6100 ;  /* 0x00006100ff057424 */ /* 0x004fc800078e00ff */
[----:B------:R3:W-:Y:S08]  /*b300*/  SYNCS.ARRIVE.TRANS64 RZ, [R0+URZ+0x36410], R5 ;  /* 0x0364100500ff79a7 */ /* 0x0007f0000800003f */
[----:B------:R-:W-:Y:S05]  /*b310*/  @!P1 BRA `(.L_x_2141) ;  /* 0x0000000000049947 */ /* 0x000fea0003800000 */
[----:B------:R-:W-:Y:S01]  /*b320*/  BPT.TRAP 0x1 ;  /* 0x000000040000795c */ /* 0x000fe20000300000 */
.L_x_2141:
        /* <DEDUP_REMOVED lines=44> */
.L_x_2133:
[----:B------:R-:W-:Y:S01]  /*b5f0*/  ISETP.NE.AND P1, PT, R20, RZ, PT ;  /* 0x000000ff1400720c */ /* 0x000fe20003f25270 */
[----:B------:R-:W-:Y:S02]  /*b600*/  IMAD.MOV.U32 R5, RZ, RZ, R14 ;  /* 0x000000ffff057224 */ /* 0x000fe400078e000e */
[----:B------:R-:W-:-:S10]  /*b610*/  IMAD.MOV.U32 R16, RZ, RZ, 0x1 ;  /* 0x00000001ff107424 */ /* 0x000fd400078e00ff */
[----:B------:R-:W-:Y:S05]  /*b620*/  @!P1 BRA `(.L_x_2132) ;  /* 0x00000004008c9947 */ /* 0x000fea0003800000 */
[----:B------:R-:W2:Y:S02]  /*b630*/  SYNCS.PHASECHK.TRANS64.TRYWAIT P1, [R0+URZ+0x36438], R6 ;  /* 0x03643806000075a7 */ /* 0x000ea4000802017f */
[----:B--2---:R-:W-:Y:S05]  /*b640*/  @!P1 BRA `(.L_x_2143) ;  /* 0x0000001000149947 */ /* 0x004fea0003800000 */
.L_x_2172:
[----:B------:R-:W-:Y:S05]  /*b650*/  @P0 BRA `(.L_x_2144) ;  /* 0x0000000000140947 */ /* 0x000fea0003800000 */
[----:B------:R-:W-:Y:S01]  /*b660*/  ISETP.NE.AND P1, PT, R18, RZ, PT ;  /* 0x000000ff1200720c */ /* 0x000fe20003f25270 */
[----:B------:R-:W-:-:S04]  /*b670*/  IMAD.MOV.U32 R5, RZ, RZ, 0x6100 ;  /* 0x00006100ff057424 */ /* 0x000fc800078e00ff */
[----:B------:R3:W-:Y:S08]  /*b680*/  SYNCS.ARRIVE.TRANS64 RZ, [R0+URZ+0x36430], R5 ;  /* 0x0364300500ff79a7 */ /* 0x0007f0000800003f */
[----:B------:R-:W-:Y:S05]  /*b690*/  @!P1 BRA `(.L_x_2144) ;  /* 0x0000000000049947 */ /* 0x000fea0003800000 */
[----:B------:R-:W-:Y:S01]  /*b6a0*/  BPT.TRAP 0x1 ;  /* 0x000000040000795c */ /* 0x000fe20000300000 */
.L_x_2144:
        /* <DEDUP_REMOVED lines=42> */
.L_x_2173:
[----:B------:R-:W-:Y:S01]  /*b950*/  IMAD.MOV.U32 R16, RZ, RZ, RZ ;  /* 0x000000ffff107224 */ /* 0x000fe200078e00ff */
[----:B------:R-:W-:Y:S06]  /*b960*/  @P0 BRA `(.L_x_2146) ;  /* 0x0000000000140947 */ /* 0x000fec0003800000 */
[----:B------:R-:W-:Y:S01]  /*b970*/  ISETP.NE.AND P1, PT, R18, RZ, PT ;  /* 0x000000ff1200720c */ /* 0x000fe20003f25270 */
[----:B-1----:R-:W-:-:S04]  /*b980*/  IMAD.MOV.U32 R5, RZ, RZ, 0x6100 ;  /* 0x00006100ff057424 */ /* 0x002fc800078e00ff */
[----:B------:R2:W-:Y:S08]  /*b990*/  SYNCS.ARRIVE.TRANS64 RZ, [R0+URZ+0x36418], R5 ;  /* 0x0364180500ff79a7 */ /* 0x0005f0000800003f */
[----:B------:R-:W-:Y:S05]  /*b9a0*/  @!P1 BRA `(.L_x_2146) ;  /* 0x0000000000049947 */ /* 0x000fea0003800000 */
[----:B------:R-:W-:Y:S01]  /*b9b0*/  BPT.TRAP 0x1 ;  /* 0x000000040000795c */ /* 0x000fe20000300000 */
.L_x_2146:
        /* <DEDUP_REMOVED lines=42> */
.L_x_2132:
[----:B------:R-:W-:-:S04]  /*bc60*/  SHF.L.U32 R3, R16, 0x1f, RZ ;  /* 0x0000001f10037819 */ /* 0x000fc800000006ff */
[----:B------:R-:W2:Y:S02]  /*bc70*/  SYNCS.PHASECHK.TRANS64.TRYWAIT P1, [R0+URZ+0x36438], R3 ;  /* 0x03643803000075a7 */ /* 0x000ea4000802017f */
[----:B--2---:R-:W-:Y:S05]  /*bc80*/  @!P1 BRA `(.L_x_2147) ;  /* 0x0000000800ac9947 */ /* 0x004fea0003800000 */
.L_x_2174:
[----:B------:R-:W-:Y:S05]  /*bc90*/  @P0 BRA `(.L_x_2148) ;  /* 0x0000000000180947 */ /* 0x000fea0003800000 */
[----:B------:R-:W3:Y:S01]  /*bca0*/  S2R R2, SR_TID.X ;  /* 0x0000000000027919 */ /* 0x000ee20000002100 */
[----:B--2---:R-:W-:-:S04]  /*bcb0*/  IMAD.MOV.U32 R3, RZ, RZ, 0x6100 ;  /* 0x00006100ff037424 */ /* 0x004fc800078e00ff */
[----:B------:R4:W-:Y:S01]  /*bcc0*/  SYNCS.ARRIVE.TRANS64 RZ, [R0+URZ+0x36430], R3 ;  /* 0x0364300300ff79a7 */ /* 0x0009e2000800003f */
[----:B---3--:R-:W-:-:S13]  /*bcd0*/  LOP3.LUT P0, RZ, R2, 0x1f, RZ, 0xc0, !PT ;  /* 0x0000001f02ff7812 */ /* 0x008fda000780c0ff */
[----:B----4-:R-:W-:Y:S05]  /*bce0*/  @!P0 BRA `(.L_x_2148) ;  /* 0x0000000000048947 */ /* 0x010fea0003800000 */
[----:B------:R-:W-:Y:S01]  /*bcf0*/  BPT.TRAP 0x1 ;  /* 0x000000040000795c */ /* 0x000fe20000300000 */
.L_x_2148:
        /* <DEDUP_REMOVED lines=44> */
.L_x_2129:
[----:B------:R-:W-:Y:S05]  /*bfc0*/  BSYNC B0 ;  /* 0x0000000000007941 */ /* 0x000fea0003800000 */
.L_x_2124:
[----:B------:R-:W-:-:S03]  /*bfd0*/  UMOV UR7, 0xffffffff ;  /* 0xffffffff00077882 */ /* 0x000fc60000000000 */
[----:B------:R-:W-:Y:S05]  /*bfe0*/  BRA.DIV UR7, `(.L_x_2149) ;  /* 0x0000000607e87947 */ /* 0x000fea000b800000 */
[----:B------:R-:W-:-:S13]  /*bff0*/  ELECT P6, URZ, PT ;  /* 0x00000000003f782f */ /* 0x000fda00038c0000 */
.L_x_2177:
[----:B------:R-:W-:Y:S05]  /*c000*/  @!P6 BRA `(.L_x_1972) ;  /* 0x000000000074e947 */ /* 0x000fea0003800000 */
[----:B------:R-:W3:Y:S02]  /*c010*/  LDL.LU R3, [R1] ;  /* 0x0000000001037983 */ /* 0x000ee40000300800 */
[----:B---3--:R-:W-:-:S04]  /*c020*/  LOP3.LUT R3, R3, 0x2, RZ, 0xfc, !PT ;  /* 0x0000000203037812 */ /* 0x008fc800078efcff */
[----:B------:R-:W-:-:S13]  /*c030*/  ISETP.NE.AND P2, PT, R3, 0x3, PT ;  /* 0x000000030300780c */ /* 0x000fda0003f45270 */
[----:B------:R-:W-:Y:S05]  /*c040*/  @!P2 BRA `(.L_x_2150) ;  /* 0x000000000004a947 */ /* 0x000fea0003800000 */
[----:B--2---:R-:W-:Y:S01]  /*c050*/  BPT.TRAP 0x1 ;  /* 0x000000040000795c */ /* 0x004fe20000300000 */
.L_x_2150:
        /* <DEDUP_REMOVED lines=15> */
.L_x_2178:
[----:B------:R-:W3:Y:S02]  /*c150*/  SYNCS.PHASECHK.TRANS64.TRYWAIT P0, [R3+URZ], R0 ;  /* 0x00000000030075a7 */ /* 0x000ee4000800017f */
[----:B---3--:R-:W-:Y:S05]  /*c160*/  @!P0 BRA `(.L_x_2152) ;  /* 0x0000000400bc8947 */ /* 0x008fea0003800000 */
.L_x_2179:
[----:B------:R-:W-:Y:S05]  /*c170*/  @!P2 BRA `(.L_x_2153) ;  /* 0x000000000004a947 */ /* 0x000fea0003800000 */
[----:B--2---:R-:W-:Y:S01]  /*c180*/  BPT.TRAP 0x1 ;  /* 0x000000040000795c */ /* 0x004fe20000300000 */
.L_x_2153:
[----:B------:R-:W-:-:S07]  /*c190*/  SHF.L.U32 R16, R16, 0x1f, RZ ;  /* 0x0000001f10107819 */ /* 0x000fce00000006ff */
.L_x_2154:
[----:B----4-:R4:W1:Y:S02]  /*c1a0*/  SYNCS.PHASECHK.TRANS64.TRYWAIT P0, [R9+URZ+0x36438], R16 ;  /* 0x03643810090075a7 */ /* 0x010864000800017f */
[----:B-1----:R-:W-:Y:S05]  /*c1b0*/  @!P0 NANOSLEEP.SYNCS 0x989680 ;  /* 0x009896800000895d */ /* 0x002fea0003900000 */
[----:B------:R-:W1:Y:S02]  /*c1c0*/  @!P0 SYNCS.PHASECHK.TRANS64 P0, [R9+URZ+0x36438], R16 ;  /* 0x03643810090085a7 */ /* 0x000e64000800007f */
[----:B-1----:R-:W-:Y:S05]  /*c1d0*/  @!P0 BRA `(.L_x_2154) ;  /* 0xfffffffc00f08947 */ /* 0x002fea000383ffff */
.L_x_1972:
[----:B--2---:R-:W-:Y:S05]  /*c1e0*/  BSYNC B6 ;  /* 0x0000000000067941 */ /* 0x004fea0003800000 */
.L_x_1966:
[----:B------:R-:W-:Y:S05]  /*c1f0*/  EXIT ;  /* 0x000000000000794d */ /* 0x000fea0003800000 */
.L_x_1983:
[----:B------:R-:W-:Y:S02]  /*c200*/  IMAD.MOV.U32 R12, RZ, RZ, RZ ;  /* 0x000000ffff0c7224 */ /* 0x000fe400078e00ff */
[----:B------:R-:W-:Y:S02]  /*c210*/  IMAD.MOV.U32 R11, RZ, RZ, 0x1f ;  /* 0x0000001fff0b7424 */ /* 0x000fe400078e00ff */
[----:B------:R-:W-:-:S07]  /*c220*/  IMAD.MOV.U32 R15, RZ, RZ, -0x1 ;  /* 0xffffffffff0f7424 */ /* 0x000fce00078e00ff */
[----:B-1----:R-:W-:Y:S05]  /*c230*/  WARPSYNC.COLLECTIVE R15, `(.L_x_2155) ;  /* 0x000000000f087348 */ /* 0x002fea0003c00000 */
[----:B------:R2:W3:Y:S02]  /*c240*/  SHFL.IDX P6, R14, R13, R12, R11 ;  /* 0x0000000c0d0e7389 */ /* 0x0004e400000c000b */
[----:B-123--:R-:W-:Y:S01]  /*c250*/  ENDCOLLECTIVE ;  /* 0x000000000000791b */ /* 0x00efe20003800000 */
.L_x_2155:
[----:B------:R-:W-:Y:S05]  /*c260*/  BRA `(.L_x_2156) ;  /* 0xffffff5000687947 */ /* 0x000fea000383ffff */
.L_x_1985:
[----:B-1----:R-:W-:-:S04]  /*c270*/  IMAD.U32 R3, RZ, RZ, UR36 ;  /* 0x00000024ff037e24 */ /* 0x002fc8000f8e00ff */
[----:B------:R1:W3:Y:S03]  /*c280*/  SYNCS.PHASECHK.TRANS64.TRYWAIT P0, [R3+URZ+0x36400], R10 ;  /* 0x0364000a030075a7 */ /* 0x0002e6000800017f */
[----:B---3--:R-:W-:Y:S05]  /*c290*/  @!P0 NANOSLEEP.SYNCS 0x989680 ;  /* 0x009896800000895d */ /* 0x008fea0003900000 */
[----:B------:R-:W3:Y:S02]  /*c2a0*/  @!P0 SYNCS.PHASECHK.TRANS64 P0, [R3+URZ+0x36400], R10 ;  /* 0x0364000a030085a7 */ /* 0x000ee4000800007f */
[----:B---3--:R-:W-:Y:S05]  /*c2b0*/  @!P0 BRA `(.L_x_1985) ;  /* 0xfffffffc00ec8947 */ /* 0x008fea000383ffff */
[----:B------:R-:W-:Y:S05]  /*c2c0*/  BRA `(.L_x_1984) ;  /* 0xffffff50009c7947 */ /* 0x000fea000383ffff */
.L_x_1989:
[----:B--2---:R2:W3:Y:S02]  /*c2d0*/  SYNCS.PHASECHK.TRANS64.TRYWAIT P1, [R3+URZ+0x36410], R10 ;  /* 0x0364100a030075a7 */ /* 0x0044e4000802017f */
[----:B---3--:R-:W-:Y:S05]  /*c2e0*/  @!P1 NANOSLEEP.SYNCS 0x989680 ;  /* 0x009896800000995d */ /* 0x008fea0003900000 */
[----:B------:R-:W3:Y:S02]  /*c2f0*/  @!P1 SYNCS.PHASECHK.TRANS64 P1, [R3+URZ+0x36410], R10 ;  /* 0x0364100a030095a7 */ /* 0x000ee4000802007f */
[----:B---3--:R-:W-:Y:S05]  /*c300*/  @!P1 BRA `(.L_x_1989) ;  /* 0xfffffffc00f09947 */ /* 0x008fea000383ffff */
[----:B------:R-:W-:Y:S05]  /*c310*/  BRA `(.L_x_1988) ;  /* 0xffffff5800787947 */ /* 0x000fea000383ffff */
.L_x_1993:
[----:B----4-:R-:W-:-:S04]  /*c320*/  IMAD.U32 R12, RZ, RZ, UR36 ;  /* 0x00000024ff0c7e24 */ /* 0x010fc8000f8e00ff */
[----:B------:R4:W1:Y:S03]  /*c330*/  SYNCS.PHASECHK.TRANS64.TRYWAIT P1, [R12+URZ+0x36430], R11 ;  /* 0x0364300b0c0075a7 */ /* 0x000866000802017f */
[----:B-1----:R-:W-:Y:S05]  /*c340*/  @!P1 NANOSLEEP.SYNCS 0x989680 ;  /* 0x009896800000995d */ /* 0x002fea0003900000 */
[----:B------:R-:W1:Y:S02]  /*c350*/  @!P1 SYNCS.PHASECHK.TRANS64 P1, [R12+URZ+0x36430], R11 ;  /* 0x0364300b0c0095a7 */ /* 0x000e64000802007f */
[----:B-1----:R-:W-:Y:S05]  /*c360*/  @!P1 BRA `(.L_x_1993) ;  /* 0xfffffffc00ec9947 */ /* 0x002fea000383ffff */
[----:B------:R-:W-:Y:S05]  /*c370*/  BRA `(.L_x_1992) ;  /* 0xffffff6000187947 */ /* 0x000fea000383ffff */
.L_x_2065:
[----:B------:R-:W-:Y:S01]  /*c380*/  BSSY B0, `(.L_x_2157) ;  /* 0x0000005000007945 */ /* 0x000fe20003800000 */
[----:B------:R-:W-:-:S07]  /*c390*/  IMAD.MOV.U32 R15, RZ, RZ, -0x1 ;  /* 0xffffffffff0f7424 */ /* 0x000fce00078e00ff */
[----:B------:R-:W-:Y:S05]  /*c3a0*/  WARPSYNC.COLLECTIVE R15, `(.L_x_2158) ;  /* 0x000000000f087348 */ /* 0x000fea0003c00000 */
[----:B------:R-:W-:Y:S01]  /*c3b0*/  NOP ;  /* 0x0000000000007918 */ /* 0x000fe20000000000 */
[----:B------:R-:W-:Y:S01]  /*c3c0*/  ENDCOLLECTIVE ;  /* 0x000000000000791b */ /* 0x000fe20003800000 */
.L_x_2158:
[----:B------:R-:W-:Y:S05]  /*c3d0*/  BSYNC B0 ;  /* 0x0000000000007941 */ /* 0x000fea0003800000 */
.L_x_2157:
[----:B------:R-:W-:Y:S05]  /*c3e0*/  BRA `(.L_x_2159) ;  /* 0xffffffb8002c7947 */ /* 0x000fea000383ffff */
.L_x_2082:
[----:B------:R-:W-:Y:S01]  /*c3f0*/  BSSY B0, `(.L_x_2160) ;  /* 0x0000005000007945 */ /* 0x000fe20003800000 */
[----:B------:R-:W-:-:S07]  /*c400*/  IMAD.MOV.U32 R15, RZ, RZ, -0x1 ;  /* 0xffffffffff0f7424 */ /* 0x000fce00078e00ff */
[----:B------:R-:W-:Y:S05]  /*c410*/  WARPSYNC.COLLECTIVE R15, `(.L_x_2161) ;  /* 0x000000000f087348 */ /* 0x000fea0003c00000 */
[----:B------:R-:W-:Y:S01]  /*c420*/  NOP ;  /* 0x0000000000007918 */ /* 0x000fe20000000000 */
[----:B------:R-:W-:Y:S01]  /*c430*/  ENDCOLLECTIVE ;  /* 0x000000000000791b */ /* 0x000fe20003800000 */
.L_x_2161:
[----:B------:R-:W-:Y:S05]  /*c440*/  BSYNC B0 ;  /* 0x0000000000007941 */ /* 0x000fea0003800000 */
.L_x_2160:
[----:B------:R-:W-:Y:S05]  /*c450*/  BRA `(.L_x_2162) ;  /* 0xffffffc000207947 */ /* 0x000fea000383ffff */
.L_x_2098:
[----:B------:R-:W-:Y:S01]  /*c460*/  BSSY B0, `(.L_x_2163) ;  /* 0x0000005000007945 */ /* 0x000fe20003800000 */
[----:B------:R-:W-:-:S07]  /*c470*/  IMAD.MOV.U32 R15, RZ, RZ, -0x1 ;  /* 0xffffffffff0f7424 */ /* 0x000fce00078e00ff */
[----:B------:R-:W-:Y:S05]  /*c480*/  WARPSYNC.COLLECTIVE R15, `(.L_x_2164) ;  /* 0x000000000f087348 */ /* 0x000fea0003c00000 */
[----:B------:R-:W-:Y:S01]  /*c490*/  NOP ;  /* 0x0000000000007918 */ /* 0x000fe20000000000 */
[----:B------:R-:W-:Y:S01]  /*c4a0*/  ENDCOLLECTIVE ;  /* 0x000000000000791b */ /* 0x000fe20003800000 */
.L_x_2164:
[----:B------:R-:W-:Y:S05]  /*c4b0*/  BSYNC B0 ;  /* 0x0000000000007941 */ /* 0x000fea0003800000 */
.L_x_2163:
[----:B------:R-:W-:Y:S05]  /*c4c0*/  BRA `(.L_x_2165) ;  /* 0xffffffc400987947 */ /* 0x000fea000383ffff */
.L_x_2130:
[----:B-1----:R1:W2:Y:S02]  /*c4d0*/  SYNCS.PHASECHK.TRANS64.TRYWAIT P1, [R0+URZ+0x36420], R6 ;  /* 0x03642006000075a7 */ /* 0x0022a4000802017f */
[----:B--2---:R-:W-:Y:S05]  /*c4e0*/  @!P1 NANOSLEEP.SYNCS 0x989680 ;  /* 0x009896800000995d */ /* 0x004fea0003900000 */
[----:B------:R-:W2:Y:S02]  /*c4f0*/  @!P1 SYNCS.PHASECHK.TRANS64 P1, [R0+URZ+0x36420], R6 ;  /* 0x03642006000095a7 */ /* 0x000ea4000802007f */
[----:B--2---:R-:W-:Y:S05]  /*c500*/  @!P1 BRA `(.L_x_2130) ;  /* 0xfffffffc00f09947 */ /* 0x004fea000383ffff */
[----:B------:R-:W-:Y:S05]  /*c510*/  BRA `(.L_x_2166) ;  /* 0xffffffdc00187947 */ /* 0x000fea000383ffff */
.L_x_2134:
[----:B-1----:R1:W2:Y:S02]  /*c520*/  SYNCS.PHASECHK.TRANS64.TRYWAIT P1, [R0+URZ+0x36438], R6 ;  /* 0x03643806000075a7 */ /* 0x0022a4000802017f */
[----:B--2---:R-:W-:Y:S05]  /*c530*/  @!P1 NANOSLEEP.SYNCS 0x989680 ;  /* 0x009896800000995d */ /* 0x004fea0003900000 */
[----:B------:R-:W2:Y:S02]  /*c540*/  @!P1 SYNCS.PHASECHK.TRANS64 P1, [R0+URZ+0x36438], R6 ;  /* 0x03643806000095a7 */ /* 0x000ea4000802007f */
[----:B--2---:R-:W-:Y:S05]  /*c550*/  @!P1 BRA `(.L_x_2134) ;  /* 0xfffffffc00f09947 */ /* 0x004fea000383ffff */
[----:B------:R-:W-:Y:S05]  /*c560*/  BRA `(.L_x_2167) ;  /* 0xffffffe000f87947 */ /* 0x000fea000383ffff */
.L_x_2136:
[----:B--2---:R2:W3:Y:S02]  /*c570*/  SYNCS.PHASECHK.TRANS64.TRYWAIT P1, [R0+URZ+0x36428], R3 ;  /* 0x03642803000075a7 */ /* 0x0044e4000802017f */
[----:B---3--:R-:W-:Y:S05]  /*c580*/  @!P1 NANOSLEEP.SYNCS 0x989680 ;  /* 0x009896800000995d */ /* 0x008fea0003900000 */
[----:B------:R-:W3:Y:S02]  /*c590*/  @!P1 SYNCS.PHASECHK.TRANS64 P1, [R0+URZ+0x36428], R3 ;  /* 0x03642803000095a7 */ /* 0x000ee4000802007f */
[----:B---3--:R-:W-:Y:S05]  /*c5a0*/  @!P1 BRA `(.L_x_2136) ;  /* 0xfffffffc00f09947 */ /* 0x008fea000383ffff */
[----:B------:R-:W-:Y:S05]  /*c5b0*/  BRA `(.L_x_2168) ;  /* 0xffffffe400bc7947 */ /* 0x000fea000383ffff */
.L_x_2138:
        /* <DEDUP_REMOVED lines=8> */
.L_x_2140:
[----:B------:R-:W-:-:S07]  /*c640*/  SHF.L.U32 R5, R7, 0x1f, RZ ;  /* 0x0000001f07057819 */ /* 0x000fce00000006ff */
.L_x_2170:
[----:B--2---:R2:W3:Y:S02]  /*c650*/  SYNCS.PHASECHK.TRANS64.TRYWAIT P1, [R0+URZ+0x36420], R5 ;  /* 0x03642005000075a7 */ /* 0x0044e4000802017f */
[----:B---3--:R-:W-:Y:S05]  /*c660*/  @!P1 NANOSLEEP.SYNCS 0x989680 ;  /* 0x009896800000995d */ /* 0x008fea0003900000 */
[----:B------:R-:W3:Y:S02]  /*c670*/  @!P1 SYNCS.PHASECHK.TRANS64 P1, [R0+URZ+0x36420], R5 ;  /* 0x03642005000095a7 */ /* 0x000ee4000802007f */
[----:B---3--:R-:W-:Y:S05]  /*c680*/  @!P1 BRA `(.L_x_2170) ;  /* 0xfffffffc00f09947 */ /* 0x008fea000383ffff */
[----:B------:R-:W-:Y:S05]  /*c690*/  BRA `(.L_x_2171) ;  /* 0xffffffec000c7947 */ /* 0x000fea000383ffff */
.L_x_2143:
[----:B--2---:R2:W3:Y:S02]  /*c6a0*/  SYNCS.PHASECHK.TRANS64.TRYWAIT P1, [R0+URZ+0x36438], R6 ;  /* 0x03643806000075a7 */ /* 0x0044e4000802017f */
[----:B---3--:R-:W-:Y:S05]  /*c6b0*/  @!P1 NANOSLEEP.SYNCS 0x989680 ;  /* 0x009896800000995d */ /* 0x008fea0003900000 */
[----:B------:R-:W3:Y:S02]  /*c6c0*/  @!P1 SYNCS.PHASECHK.TRANS64 P1, [R0+URZ+0x36438], R6 ;  /* 0x03643806000095a7 */ /* 0x000ee4000802007f */
[----:B---3--:R-:W-:Y:S05]  /*c6d0*/  @!P1 BRA `(.L_x_2143) ;  /* 0xfffffffc00f09947 */ /* 0x008fea000383ffff */
[----:B------:R-:W-:Y:S05]  /*c6e0*/  BRA `(.L_x_2172) ;  /* 0xffffffec00d87947 */ /* 0x000fea000383ffff */
.L_x_2145:
[----:B-1----:R1:W2:Y:S02]  /*c6f0*/  SYNCS.PHASECHK.TRANS64.TRYWAIT P1, [R0+URZ+0x36428], R5 ;  /* 0x03642805000075a7 */ /* 0x0022a4000802017f */
[----:B--2---:R-:W-:Y:S05]  /*c700*/  @!P1 NANOSLEEP.SYNCS 0x989680 ;  /* 0x009896800000995d */ /* 0x004fea0003900000 */
[----:B------:R-:W2:Y:S02]  /*c710*/  @!P1 SYNCS.PHASECHK.TRANS64 P1, [R0+URZ+0x36428], R5 ;  /* 0x03642805000095a7 */ /* 0x000ea4000802007f */
[----:B--2---:R-:W-:Y:S05]  /*c720*/  @!P1 BRA `(.L_x_2145) ;  /* 0xfffffffc00f09947 */ /* 0x004fea000383ffff */
[----:B------:R-:W-:Y:S05]  /*c730*/  BRA `(.L_x_2173) ;  /* 0xfffffff000847947 */ /* 0x000fea000383ffff */
.L_x_2147:
[----:B--2---:R2:W3:Y:S02]  /*c740*/  SYNCS.PHASECHK.TRANS64.TRYWAIT P1, [R0+URZ+0x36438], R3 ;  /* 0x03643803000075a7 */ /* 0x0044e4000802017f */
[----:B---3--:R-:W-:Y:S05]  /*c750*/  @!P1 NANOSLEEP.SYNCS 0x989680 ;  /* 0x009896800000995d */ /* 0x008fea0003900000 */
[----:B------:R-:W3:Y:S02]  /*c760*/  @!P1 SYNCS.PHASECHK.TRANS64 P1, [R0+URZ+0x36438], R3 ;  /* 0x03643803000095a7 */ /* 0x000ee4000802007f */
[----:B---3--:R-:W-:Y:S05]  /*c770*/  @!P1 BRA `(.L_x_2147) ;  /* 0xfffffffc00f09947 */ /* 0x008fea000383ffff */
[----:B------:R-:W-:Y:S05]  /*c780*/  BRA `(.L_x_2174) ;  /* 0xfffffff400407947 */ /* 0x000fea000383ffff */
.L_x_2149:
[----:B------:R-:W-:Y:S01]  /*c790*/  BSSY B0, `(.L_x_2175) ;  /* 0x0000006000007945 */ /* 0x000fe20003800000 */
[----:B------:R-:W-:-:S07]  /*c7a0*/  IMAD.MOV.U32 R15, RZ, RZ, -0x1 ;  /* 0xffffffffff0f7424 */ /* 0x000fce00078e00ff */
[----:B--2---:R-:W-:Y:S05]  /*c7b0*/  WARPSYNC.COLLECTIVE R15, `(.L_x_2176) ;  /* 0x000000000f0c7348 */ /* 0x004fea0003c00000 */
[----:B------:R-:W-:Y:S02]  /*c7c0*/  ELECT P6, UR62, PT ;  /* 0x00000000003e782f */ /* 0x000fe400038c0000 */
[----:B------:R-:W-:Y:S01]  /*c7d0*/  MOV R14, UR62 ;  /* 0x0000003e000e7c02 */ /* 0x000fe20008000f00 */
[----:B--2---:R-:W-:Y:S10]  /*c7e0*/  ENDCOLLECTIVE ;  /* 0x000000000000791b */ /* 0x004ff40003800000 */
.L_x_2176:
[----:B------:R-:W-:Y:S05]  /*c7f0*/  BSYNC B0 ;  /* 0x0000000000007941 */ /* 0x000fea0003800000 */
.L_x_2175:
[----:B------:R-:W-:Y:S05]  /*c800*/  BRA `(.L_x_2177) ;  /* 0xfffffff400fc7947 */ /* 0x000fea000383ffff */
.L_x_2151:
[----:B-1----:R1:W3:Y:S02]  /*c810*/  SYNCS.PHASECHK.TRANS64.TRYWAIT P0, [R7+URZ], R4 ;  /* 0x00000004070075a7 */ /* 0x0022e4000800017f */
[----:B---3--:R-:W-:Y:S05]  /*c820*/  @!P0 NANOSLEEP.SYNCS 0x989680 ;  /* 0x009896800000895d */ /* 0x008fea0003900000 */
[----:B------:R-:W3:Y:S02]  /*c830*/  @!P0 SYNCS.PHASECHK.TRANS64 P0, [R7+URZ], R4 ;  /* 0x00000004070085a7 */ /* 0x000ee4000800007f */
[----:B---3--:R-:W-:Y:S05]  /*c840*/  @!P0 BRA `(.L_x_2151) ;  /* 0xfffffffc00f08947 */ /* 0x008fea000383ffff */
[----:B------:R-:W-:Y:S05]  /*c850*/  BRA `(.L_x_2178) ;  /* 0xfffffff8003c7947 */ /* 0x000fea000383ffff */
.L_x_2152:
[----:B---3--:R3:W4:Y:S02]  /*c860*/  SYNCS.PHASECHK.TRANS64.TRYWAIT P0, [R3+URZ], R0 ;  /* 0x00000000030075a7 */ /* 0x008724000800017f */
[----:B----4-:R-:W-:Y:S05]  /*c870*/  @!P0 NANOSLEEP.SYNCS 0x989680 ;  /* 0x009896800000895d */ /* 0x010fea0003900000 */
[----:B------:R-:W4:Y:S02]  /*c880*/  @!P0 SYNCS.PHASECHK.TRANS64 P0, [R3+URZ], R0 ;  /* 0x00000000030085a7 */ /* 0x000f24000800007f */
[----:B----4-:R-:W-:Y:S05]  /*c890*/  @!P0 BRA `(.L_x_2152) ;  /* 0xfffffffc00f08947 */ /* 0x010fea000383ffff */
[----:B------:R-:W-:Y:S05]  /*c8a0*/  BRA `(.L_x_2179) ;  /* 0xfffffff800307947 */ /* 0x000fea000383ffff */
.L_x_2180:
        /* <DEDUP_REMOVED lines=13> */
.L_x_7662:


//--------------------- .text._ZN7cutlass13device_kernelIN5flash11enable_sm90INS1_16FlashAttnBwdSm90INS1_25CollectiveMainloopBwdSm90ILi2ELi1ELi1EN4cute5tupleIJNS5_1CILi1EEES8_S8_EEENS6_IJNS7_ILi64EEENS7_ILi96EEENS7_ILi192EEEEEENS_6half_tEfNS_4arch4Sm90ELb0ELb1ELb1ELb1ELb0ELb0ELb1ELb0ELi3ELi1ELi1ELi1ELb0EEENS1_24CollectiveEpilogueBwdGQAISD_fSG_Li384ELb1ELb0EEENS1_19SingleTileSchedulerILb1ELb0ELb0ELi96EEEEEEEEEvNT_6ParamsE --------------------------
	.section	.text._ZN7cutlass13device_kernelIN5flash11enable_sm90INS1_16FlashAttnBwdSm90INS1_25CollectiveMainloopBwdSm90ILi2ELi1ELi1EN4cute5tupleIJNS5_1CILi1EEES8_S8_EEENS6_IJNS7_ILi64EEENS7_ILi96EEENS7_ILi192EEEEEENS_6half_tEfNS_4arch4Sm90ELb0ELb1ELb1ELb1ELb0ELb0ELb1ELb0ELi3ELi1ELi1ELi1ELb0EEENS1_24CollectiveEpilogueBwdGQAISD_fSG_Li384ELb1ELb0EEENS1_19SingleTileSchedulerILb1ELb0ELb0ELi96EEEEEEEEEvNT_6ParamsE,"ax",@progbits
	.align	128
.text._ZN7cutlass13device_kernelIN5flash11enable_sm90INS1_16FlashAttnBwdSm90INS1_25CollectiveMainloopBwdSm90ILi2ELi1ELi1EN4cute5tupleIJNS5_1CILi1EEES8_S8_EEENS6_IJNS7_ILi64EEENS7_ILi96EEENS7_ILi192EEEEEENS_6half_tEfNS_4arch4Sm90ELb0ELb1ELb1ELb1ELb0ELb0ELb1ELb0ELi3ELi1ELi1ELi1ELb0EEENS1_24CollectiveEpilogueBwdGQAISD_fSG_Li384ELb1ELb0EEENS1_19SingleTileSchedulerILb1ELb0ELb0ELi96EEEEEEEEEvNT_6ParamsE:
        .type           _ZN7cutlass13device_kernelIN5flash11enable_sm90INS1_16FlashAttnBwdSm90INS1_25CollectiveMainloopBwdSm90ILi2ELi1ELi1EN4cute5tupleIJNS5_1CILi1EEES8_S8_EEENS6_IJNS7_ILi64EEENS7_ILi96EEENS7_ILi192EEEEEENS_6half_tEfNS_4arch4Sm90ELb0ELb1ELb1ELb1ELb0ELb0ELb1ELb0ELi3ELi1ELi1ELi1ELb0EEENS1_24CollectiveEpilogueBwdGQAISD_fSG_Li384ELb1ELb0EEENS1_19SingleTileSchedulerILb1ELb0ELb0ELi96EEEEEEEEEvNT_6ParamsE,@function
        .size           _ZN7cutlass13device_kernelIN5flash11enable_sm90INS1_16FlashAttnBwdSm90INS1_25CollectiveMainloopBwdSm90ILi2ELi1ELi1EN4cute5tupleIJNS5_1CILi1EEES8_S8_EEENS6_IJNS7_ILi64EEENS7_ILi96EEENS7_ILi192EEEEEENS_6half_tEfNS_4arch4Sm90ELb0ELb1ELb1ELb1ELb0ELb0ELb1ELb0ELi3ELi1ELi1ELi1ELb0EEENS1_24CollectiveEpilogueBwdGQAISD_fSG_Li384ELb1ELb0EEENS1_19SingleTileSchedulerILb1ELb0ELb0ELi96EEEEEEEEEvNT_6ParamsE,(.L_x_7663 - _ZN7cutlass13device_kernelIN5flash11enable_sm90INS1_16FlashAttnBwdSm90INS1_25CollectiveMainloopBwdSm90ILi2ELi1ELi1EN4cute5tupleIJNS5_1CILi1EEES8_S8_EEENS6_IJNS7_ILi64EEENS7_ILi96EEENS7_ILi192EEEEEENS_6half_tEfNS_4arch4Sm90ELb0ELb1ELb1ELb1ELb0ELb0ELb1ELb0ELi3ELi1ELi1ELi1ELb0EEENS1_24CollectiveEpilogueBwdGQAISD_fSG_Li384ELb1ELb0EEENS1_19SingleTileSchedulerILb1ELb0ELb0ELi96EEEEEEEEEvNT_6ParamsE)
        .other          _ZN7cutlass13device_kernelIN5flash11enable_sm90INS1_16FlashAttnBwdSm90INS1_25CollectiveMainloopBwdSm90ILi2ELi1ELi1EN4cute5tupleIJNS5_1CILi1EEES8_S8_EEENS6_IJNS7_ILi64EEENS7_ILi96EEENS7_ILi192EEEEEENS_6half_tEfNS_4arch4Sm90ELb0ELb1ELb1ELb1ELb0ELb0ELb1ELb0ELi3ELi1ELi1ELi1ELb0EEENS1_24CollectiveEpilogueBwdGQAISD_fSG_Li384ELb1ELb0EEENS1_19SingleTileSchedulerILb1ELb0ELb0ELi96EEEEEEEEEvNT_6ParamsE,@"STO_CUDA_ENTRY STV_DEFAULT"
_ZN7cutlass13device_kernelIN5flash11enable_sm90INS1_16FlashAttnBwdSm90INS1_25CollectiveMainloopBwdSm90ILi2ELi1ELi1EN4cute5tupleIJNS5_1CILi1EEES8_S8_EEENS6_IJNS7_ILi64EEENS7_ILi96EEENS7_ILi192EEEEEENS_6half_tEfNS_4arch4Sm90ELb0ELb1ELb1ELb1ELb0ELb0ELb1ELb0ELi3ELi1ELi1ELi1ELb0EEENS1_24CollectiveEpilogueBwdGQAISD_fSG_Li384ELb1ELb0EEENS1_19SingleTileSchedulerILb1ELb0ELb0ELi96EEEEEEEEEvNT_6ParamsE:
        /* <DEDUP_REMOVED lines=23> */
.L_x_2182:
[----:B------:R-:W-:Y:S05]  /*0170*/  BSYNC B0 ;  /* 0x0000000000007941 */ /* 0x000fea0003800000 */
.L_x_2181:
        /* <DEDUP_REMOVED lines=34> */
.L_x_2183:
        /* <DEDUP_REMOVED lines=20> */
.L_x_2184:
        /* <DEDUP_REMOVED lines=9> */
.L_x_2187:
        /* <DEDUP_REMOVED lines=21> */
.L_x_2188:
        /* <DEDUP_REMOVED lines=10> */
.L_x_2190:
[----:B------:R-:W2:Y:S02]  /*0760*/  LDC R0, c[0x0][0x8c4] ;  /* 0x00023100ff007b82 */ /* 0x000ea40000000800 */
.L_x_2189:
        /* <DEDUP_REMOVED lines=16> */
.L_x_2192:
        /* <DEDUP_REMOVED lines=10> */
.L_x_2193:
        /* <DEDUP_REMOVED lines=8> */
.L_x_2194:
        /* <DEDUP_REMOVED lines=9> */
.L_x_2195:
        /* <DEDUP_REMOVED lines=22> */
.L_x_2196:
        /* <DEDUP_REMOVED lines=79> */
.L_x_2199:
        /* <DEDUP_REMOVED lines=15> */
.L_x_2198:
        /* <DEDUP_REMOVED lines=20> */
.L_x_2201:
        /* <DEDUP_REMOVED lines=15> */
.L_x_2200:
        /* <DEDUP_REMOVED lines=8> */
.L_x_2304:
        /* <DEDUP_REMOVED lines=19> */
.L_x_2203:
        /* <DEDUP_REMOVED lines=113> */
.L_x_2223:
[----:B------:R-:W-:-:S13]  /*1c50*/  ISETP.NE.AND P0, PT, R8, 0x3, PT ;  /* 0x000000030800780c */ /* 0x000fda0003f05270 */
[----:B------:R-:W-:Y:S05]  /*1c60*/  @!P0 BRA `(.L_x_2205) ;  /* 0x0000000000048947 */ /* 0x000fea0003800000 */
[----:B------:R-:W-:Y:S01]  /*1c70*/  BPT.TRAP 0x1 ;  /* 0x000000040000795c */ /* 0x000fe20000300000 */
.L_x_2205:
[----:B------:R-:W-:Y:S02]  /*1c80*/  LEA R3, R2, UR36, 0x3 ;  /* 0x0000002402037c11 */ /* 0x000fe4000f8e18ff */
[----:B------:R-:W-:-:S04]  /*1c90*/  SHF.L.U32 R10, R7, 0x1f, RZ ;  /* 0x0000001f070a7819 */ /* 0x000fc800000006ff */
[----:B------:R1:W2:Y:S01]  /*1ca0*/  SYNCS.PHASECHK.TRANS64.TRYWAIT P1, [R3+URZ+0x36410], R10 ;  /* 0x0364100a030075a7 */ /* 0x0002a2000802017f */
[----:B------:R-:W-:Y:S05]  /*1cb0*/  @!P0 BRA `(.L_x_2206) ;  /* 0x0000000000048947 */ /* 0x000fea0003800000 */
[----:B------:R-:W-:Y:S01]  /*1cc0*/  BPT.TRAP 0x1 ;  /* 0x000000040000795c */ /* 0x000fe20000300000 */
.L_x_2206:
[----:B--2---:R-:W-:Y:S05]  /*1cd0*/  @P1 BRA `(.L_x_2207) ;  /* 0x0000000000081947 */ /* 0x004fea0003800000 */
[----:B------:R-:W2:Y:S02]  /*1ce0*/  SYNCS.PHASECHK.TRANS64.TRYWAIT P1, [R3+URZ+0x36410], R10 ;  /* 0x0364100a030075a7 */ /* 0x000ea4000802017f */
[----:B--2---:R-:W-:Y:S05]  /*1cf0*/  @!P1 BRA `(.L_x_2208) ;  /* 0x0000007400e09947 */ /* 0x004fea0003800000 */
.L_x_2207:
        /* <DEDUP_REMOVED lines=103> */
.L_x_2209:
[----:B-1----:R-:W-:-:S04]  /*2370*/  SHF.L.U32 R11, R5, 0x1f, RZ ;  /* 0x0000001f050b7819 */ /* 0x002fc800000006ff */
[----:B------:R1:W4:Y:S01]  /*2380*/  SYNCS.PHASECHK.TRANS64.TRYWAIT P1, [UR36+0x36430], R11 ;  /* 0x0364300bff0075a7 */ /* 0x0003220008020164 */
[----:B------:R-:W-:Y:S05]  /*2390*/  @!P0 BRA `(.L_x_2210) ;  /* 0x0000000000048947 */ /* 0x000fea0003800000 */
[----:B------:R-:W-:Y:S01]  /*23a0*/  BPT.TRAP 0x1 ;  /* 0x000000040000795c */ /* 0x000fe20000300000 */
.L_x_2210:
[----:B----4-:R-:W-:Y:S05]  /*23b0*/  @P1 BRA `(.L_x_2211) ;  /* 0x0000000000081947 */ /* 0x010fea0003800000 */
[----:B------:R-:W4:Y:S02]  /*23c0*/  SYNCS.PHASECHK.TRANS64.TRYWAIT P1, [UR36+0x36430], R11 ;  /* 0x0364300bff0075a7 */ /* 0x000f240008020164 */
[----:B----4-:R-:W-:Y:S05]  /*23d0*/  @!P1 BRA `(.L_x_2212) ;  /* 0x00000070003c9947 */ /* 0x010fea0003800000 */
.L_x_2211:
        /* <DEDUP_REMOVED lines=145> */
.L_x_2215:
[----:B------:R-:W-:-:S13]  /*2cf0*/  ISETP.NE.AND P1, PT, R140, 0x1, PT ;  /* 0x000000018c00780c */ /* 0x000fda0003f25270 */
[----:B------:R-:W1:Y:S08]  /*2d00*/  @P1 LDC R143, c[0x0][0x754] ;  /* 0x0001d500ff8f1b82 */ /* 0x000e700000000800 */
[----:B------:R-:W2:Y:S01]  /*2d10*/  @P1 LDC R142, c[0x0][0x758] ;  /* 0x0001d600ff8e1b82 */ /* 0x000ea20000000800 */
[----:B-1----:R-:W-:-:S05]  /*2d20*/  @P1 IMAD.HI.U32 R143, R145, R143, RZ ;  /* 0x0000008f918f1227 */ /* 0x002fca00078e00ff */
[----:B--2---:R-:W-:-:S07]  /*2d30*/  @P1 SHF.R.U32.HI R145, RZ, R142, R143 ;  /* 0x0000008eff911219 */ /* 0x004fce000001168f */
.L_x_2216:
[----:B------:R-:W-:Y:S05]  /*2d40*/  BSYNC B0 ;  /* 0x0000000000007941 */ /* 0x000fea0003800000 */
.L_x_2214:
[----:B------:R-:W2:Y:S01]  /*2d50*/  LDL R142, [R1+0x10] ;  /* 0x00001000018e7983 */ /* 0x000ea20000100800 */
[----:B------:R-:W-:Y:S01]  /*2d60*/  IADD3 R150, R141, UR4, R4 ;  /* 0x000000048d967c10 */ /* 0x000fe2000fffe004 */
[----:B--2---:R-:W-:-:S05]  /*2d70*/  IMAD R145, R145, R140, R142 ;  /* 0x0000008c91917224 */ /* 0x004fca00078e028e */
[----:B------:R-:W-:Y:S02]  /*2d80*/  VIADDMNMX R146, R145, R140, R146, PT ;  /* 0x0000008c91927246 */ /* 0x000fe40003800192 */
[----:B------:R-:W-:-:S07]  /*2d90*/  VIMNMX R150, R150, R145, !PT ;  /* 0x0000009196967248 */ /* 0x000fce0007fe0100 */
.L_x_2213:
        /* <DEDUP_REMOVED lines=17> */
.L_x_2219:
[----:B------:R-:W-:-:S13]  /*2eb0*/  ISETP.NE.AND P1, PT, R140, 0x1, PT ;  /* 0x000000018c00780c */ /* 0x000fda0003f25270 */
[----:B------:R-:W1:Y:S08]  /*2ec0*/  @P1 LDC R142, c[0x0][0x754] ;  /* 0x0001d500ff8e1b82 */ /* 0x000e700000000800 */
[----:B------:R-:W2:Y:S01]  /*2ed0*/  @P1 LDC R141, c[0x0][0x758] ;  /* 0x0001d600ff8d1b82 */ /* 0x000ea20000000800 */
[----:B-1----:R-:W-:-:S05]  /*2ee0*/  @P1 IMAD.HI.U32 R142, R143, R142, RZ ;  /* 0x0000008e8f8e1227 */ /* 0x002fca00078e00ff */
[----:B--2---:R-:W-:-:S07]  /*2ef0*/  @P1 SHF.R.U32.HI R143, RZ, R141, R142 ;  /* 0x0000008dff8f1219 */ /* 0x004fce000001168e */
.L_x_2220:
[----:B------:R-:W-:Y:S05]  /*2f00*/  BSYNC B0 ;  /* 0x0000000000007941 */ /* 0x000fea0003800000 */
.L_x_2218:
[----:B------:R-:W2:Y:S02]  /*2f10*/  LDL R141, [R1+0x10] ;  /* 0x00001000018d7983 */ /* 0x000ea40000100800 */
[----:B--2---:R-:W-:-:S05]  /*2f20*/  IMAD R143, R143, R140, R141 ;  /* 0x0000008c8f8f7224 */ /* 0x004fca00078e028d */
[----:B------:R-:W-:Y:S02]  /*2f30*/  VIMNMX R147, R147, R143, !PT ;  /* 0x0000008f93937248 */ /* 0x000fe40007fe0100 */
[----:B------:R-:W-:-:S07]  /*2f40*/  VIADDMNMX R144, R143, R140, R144, PT ;  /* 0x0000008c8f907246 */ /* 0x000fce0003800190 */
.L_x_2217:
        /* <DEDUP_REMOVED lines=283> */
.L_x_2221:
        /* <DEDUP_REMOVED lines=59> */
.L_x_2222:
        /* <DEDUP_REMOVED lines=63> */
.L_x_2197:
[----:B------:R-:W-:Y:S05]  /*48a0*/  @P0 BRA `(.L_x_2191) ;  /* 0x0000004800b80947 */ /* 0x000fea0003800000 */
[----:B------:R-:W3:Y:S01]  /*48b0*/  LDL.LU R120, [R1+0x18] ;  /* 0x0000180001787983 */ /* 0x000ee20000300800 */
[----:B--2---:R-:W2:Y:S01]  /*48c0*/  LDC.64 R2, c[0x0][0x878] ;  /* 0x00021e00ff027b82 */ /* 0x004ea20000000a00 */
[----:B------:R-:W4:Y:S01]  /*48d0*/  S2R R0, SR_TID.X ;  /* 0x0000000000007919 */ /* 0x000f220000002100 */
[----:B------:R-:W5:Y:S06]  /*48e0*/  S2R R6, SR_CTAID.Y ;  /* 0x0000000000067919 */ /* 0x000f6c0000002600 */
[----:B------:R-:W4:Y:S01]  /*48f0*/  S2UR UR5, SR_CgaCtaId ;  /* 0x00000000000579c3 */ /* 0x000f220000008800 */
[----:B------:R-:W5:Y:S07]  /*4900*/  S2R R10, SR_CTAID.X ;  /* 0x00000000000a7919 */ /* 0x000f6e0000002500 */
[----:B------:R-:W5:Y:S01]  /*4910*/  LDC.64 R12, c[0x0][0x818] ;  /* 0x00020600ff0c7b82 */ /* 0x000f620000000a00 */
[----:B--2---:R-:W-:-:S07]  /*4920*/  ISETP.NE.U32.AND P0, PT, R2, RZ, PT ;  /* 0x000000ff0200720c */ /* 0x004fce0003f05070 */
[----:B------:R-:W2:Y:S01]  /*4930*/  LDC.64 R16, c[0x0][0x840] ;  /* 0x00021000ff107b82 */ /* 0x000ea20000000a00 */
[----:B------:R-:W-:-:S07]  /*4940*/  ISETP.NE.AND.EX P0, PT, R3, RZ, PT, P0 ;  /* 0x000000ff0300720c */ /* 0x000fce0003f05300 */
[----:B------:R-:W4:Y:S08]  /*4950*/  LDC R2, c[0x0][0x850] ;  /* 0x00021400ff027b82 */ /* 0x000f300000000800 */
[----:B-1----:R-:W3:Y:S01]  /*4960*/  @P0 LDC.64 R4, c[0x0][0x878] ;  /* 0x00021e00ff040b82 */ /* 0x002ee20000000a00 */
        /* <DEDUP_REMOVED lines=8> */
[----:B----4-:R-:W-:Y:S01]  /*49f0*/  ISETP.NE.AND P1, PT, R2, 0x1, PT ;  /* 0x000000010200780c */ /* 0x010fe20003f25270 */
[----:B------:R-:W-:Y:S01]  /*4a00*/  VIADD R2, R0, 0xffffff80 ;  /* 0xffffff8000027836 */ /* 0x000fe20000000000 */
[----:B------:R-:W-:-:S03]  /*4a10*/  ULEA UR4, UR5, UR4, 0x18 ;  /* 0x0000000405047291 */ /* 0x000fc6000f8ec03f */
[----:B------:R-:W-:Y:S01]  /*4a20*/  BSSY B0, `(.L_x_2224) ;  /* 0x0000052000007945 */ /* 0x000fe20003800000 */
[----:B------:R-:W-:-:S04]  /*4a30*/  SHF.R.S32.HI R3, RZ, 0x1f, R2 ;  /* 0x0000001fff037819 */ /* 0x000fc80000011402 */
[----:B------:R-:W-:-:S03]  /*4a40*/  LEA.HI R7, R3, R2, RZ, 0x7 ;  /* 0x0000000203077211 */ /* 0x000fc600078f38ff */
[----:B------:R-:W4:Y:S01]  /*4a50*/  @P1 LDC R9, c[0x0][0x854] ;  /* 0x00021500ff091b82 */ /* 0x000f220000000800 */
[----:B------:R-:W-:Y:S02]  /*4a60*/  LOP3.LUT R3, R7, 0x3fffff80, RZ, 0xc0, !PT ;  /* 0x3fffff8007037812 */ /* 0x000fe400078ec0ff */
[----:B------:R-:W-:-:S03]  /*4a70*/  SHF.R.S32.HI R8, RZ, 0x7, R7 ;  /* 0x00000007ff087819 */ /* 0x000fc60000011407 */
[----:B------:R-:W-:Y:S02]  /*4a80*/  IMAD.IADD R3, R2, 0x1, -R3 ;  /* 0x0000000102037824 */ /* 0x000fe400078e0a03 */
[----:B------:R-:W2:Y:S02]  /*4a90*/  @P1 LDC R11, c[0x0][0x858] ;  /* 0x00021600ff0b1b82 */ /* 0x000ea40000000800 */
[----:B------:R-:W-:Y:S02]  /*4aa0*/  IMAD R7, R8, 0x600, R3 ;  /* 0x0000060008077824 */ /* 0x000fe400078e0203 */
[----:B-----5:R-:W-:Y:S02]  /*4ab0*/  IMAD.MOV.U32 R3, RZ, RZ, R6 ;  /* 0x000000ffff037224 */ /* 0x020fe400078e0006 */
        /* <DEDUP_REMOVED lines=20> */
[----:B-----5:R-:W5:Y:S01]  /*4c00*/  FENCE.VIEW.ASYNC.S ;  /* 0x00000000000073c6 */ /* 0x020f620000000000 */
[----:B---3--:R-:W-:-:S04]  /*4c10*/  @P0 IMAD R4, R120, 0x60, R4 ;  /* 0x0000006078040824 */ /* 0x008fc800078e0204 */
[----:B------:R-:W-:-:S04]  /*4c20*/  @P0 IMAD.HI R5, R4, 0x2aaaaaab, RZ ;  /* 0x2aaaaaab04050827 */ /* 0x000fc800078e02ff */
[----:B----4-:R-:W-:Y:S01]  /*4c30*/  @P1 IMAD.HI.U32 R4, R6, R9, RZ ;  /* 0x0000000906041227 */ /* 0x010fe200078e00ff */
[----:B------:R-:W-:-:S04]  /*4c40*/  @P0 SHF.R.U32.HI R6, RZ, 0x1f, R5 ;  /* 0x0000001fff060819 */ /* 0x000fc80000011605 */
[----:B------:R-:W-:Y:S02]  /*4c50*/  @P0 LEA.HI.SX32 R6, R5, R6, 0x1c ;  /* 0x0000000605060211 */ /* 0x000fe400078fe2ff */
[----:B--2---:R-:W-:-:S03]  /*4c60*/  @P1 SHF.R.U32.HI R3, RZ, R11, R4 ;  /* 0x0000000bff031219 */ /* 0x004fc60000011604 */
[----:B------:R-:W-:Y:S01]  /*4c70*/  @P0 IMAD R4, R6, 0x4800, RZ ;  /* 0x0000480006040824 */ /* 0x000fe200078e02ff */
[----:B------:R-:W-:-:S04]  /*4c80*/  SHF.R.S32.HI R9, RZ, 0x1f, R3 ;  /* 0x0000001fff097819 */ /* 0x000fc80000011403 */
[----:B------:R-:W-:Y:S02]  /*4c90*/  @P0 SHF.R.S32.HI R5, RZ, 0x1f, R4 ;  /* 0x0000001fff050819 */ /* 0x000fe40000011404 */
[----:B------:R-:W-:Y:S01]  /*4ca0*/  @!P0 CS2R R4, SRZ ;  /* 0x0000000000048805 */ /* 0x000fe2000001ff00 */
[----:B------:R-:W-:Y:S01]  /*4cb0*/  IMAD R10, R9, R16, RZ ;  /* 0x00000010090a7224 */ /* 0x000fe200078e02ff */
[----:B-----5:R-:W-:Y:S04]  /*4cc0*/  BAR.SYNC.DEFER_BLOCKING 0x1, 0x180 ;  /* 0x0046000000007b1d */ /* 0x020fe80000010000 */
        /* <DEDUP_REMOVED lines=13> */
[----:B-1----:R-:W-:-:S04]  /*4da0*/  IMAD.WIDE.U32 R4, R9, R14, R4 ;  /* 0x0000000e09047225 */ /* 0x002fc800078e0004 */
        /* <DEDUP_REMOVED lines=11> */
[----:B------:R-:W-:Y:S06]  /*4e60*/  @P0 BRA `(.L_x_2225) ;  /* 0x0000000000340947 */ /* 0x000fec0003800000 */
[----:B------:R-:W-:Y:S01]  /*4e70*/  R2UR UR6, R22 ;  /* 0x00000000160672ca */ /* 0x000fe200000e0000 */
[----:B------:R-:W-:Y:S01]  /*4e80*/  UMOV UR5, 0x1200 ;  /* 0x0000120000057882 */ /* 0x000fe20000000000 */
[----:B------:R-:W-:Y:S01]  /*4e90*/  R2UR UR7, R2 ;  /* 0x00000000020772ca */ /* 0x000fe200000e0000 */
[----:B------:R-:W-:Y:S01]  /*4ea0*/  UMOV UR8, 0x0 ;  /* 0x0000000000087882 */ /* 0x000fe20000000000 */
[----:B------:R-:W-:Y:S01]  /*4eb0*/  PLOP3.LUT P0, PT, PT, PT, PT, 0x80, 0x0 ;  /* 0x000000000000781c */ /* 0x000fe20003f0f070 */
[----:B------:R-:W-:-:S12]  /*4ec0*/  UMOV UR9, 0x14f00000 ;  /* 0x14f0000000097882 */ /* 0x000fd80000000000 */
.L_x_2226:
[----:B------:R-:W-:Y:S01]  /*4ed0*/  @P0 ELECT P1, URZ, PT ;  /* 0x00000000003f082f */ /* 0x000fe20003820000 */
[----:B------:R1:W-:-:S12]  /*4ee0*/  UBLKRED.G.S.ADD.F32.RN [UR6], [UR4], UR5, desc[UR8] ;  /* 0x00000806040073bb */ /* 0x0003d800080a1405 */
[----:B------:R-:W-:Y:S02]  /*4ef0*/  @P1 PLOP3.LUT P0, PT, P1, PT, PT, 0x8, 0x0 ;  /* 0x000000000000181c */ /* 0x000fe40000f0e170 */
[----:B------:R-:W-:-:S11]  /*4f00*/  PLOP3.LUT P1, PT, PT, PT, PT, 0x8, 0x0 ;  /* 0x000000000000781c */ /* 0x000fd60003f2e170 */
[----:B-1----:R-:W-:Y:S05]  /*4f10*/  @P0 BRA.U.ANY `(.L_x_2226) ;  /* 0xfffffffd00ec0947 */ /* 0x002fea000393ffff */
[----:B------:R0:W-:Y:S01]  /*4f20*/  UTMACMDFLUSH ;  /* 0x00000000000079b7 */ /* 0x0001e20000000000 */
[----:B------:R-:W-:-:S04]  /*4f30*/  DEPBAR.LE SB0, 0x0 ;  /* 0x000080000000791a */ /* 0x000fc80000000000 */
.L_x_2225:
[----:B------:R-:W-:Y:S05]  /*4f40*/  BSYNC B0 ;  /* 0x0000000000007941 */ /* 0x000fea0003800000 */
.L_x_2224:
        /* <DEDUP_REMOVED lines=28> */
.L_x_2227:
        /* <DEDUP_REMOVED lines=8> */
.L_x_2186:
        /* <DEDUP_REMOVED lines=21> */
.L_x_2229:
        /* <DEDUP_REMOVED lines=13> */
.L_x_2231:
[----:B------:R-:W-:-:S05]  /*53b0*/  ULDC UR4, c[0x0][0x8c4] ;  /* 0x0002310000047ab9 */ /* 0x000fca0000000800 */
.L_x_2230:
        /* <DEDUP_REMOVED lines=44> */
.L_x_2232:
        /* <DEDUP_REMOVED lines=13> */
.L_x_2233:
        /* <DEDUP_REMOVED lines=12> */
.L_x_2234:
        /* <DEDUP_REMOVED lines=22> */
.L_x_2235:
        /* <DEDUP_REMOVED lines=40> */
.L_x_2238:
[----:B------:R-:W-:Y:S05]  /*5bf0*/  BSYNC B0 ;  /* 0x0000000000007941 */ /* 0x000fea0003800000 */
.L_x_2237:
        /* <DEDUP_REMOVED lines=18> */
.L_x_2240:
[----:B------:R-:W-:Y:S05]  /*5d20*/  BSYNC B0 ;  /* 0x0000000000007941 */ /* 0x000fea0003800000 */
.L_x_2239:
        /* <DEDUP_REMOVED lines=19> */
.L_x_2242:
[----:B------:R-:W-:Y:S05]  /*5e60*/  BSYNC B0 ;  /* 0x0000000000007941 */ /* 0x000fea0003800000 */
.L_x_2241:
[----:B------:R-:W-:Y:S06]  /*5e70*/  BAR.ARV 0xa, 0xa0 ;  /* 0x0282800000007b1d */ /* 0x000fec0000002000 */
[----:B------:R-:W-:Y:S04]  /*5e80*/  BSSY B0, `(.L_x_2243) ;  /* 0x0000003000007945 */ /* 0x000fe80003800000 */
[----:B------:R-:W-:Y:S05]  /*5e90*/  @!P0 BRA `(.L_x_2244) ;  /* 0x0000000000048947 */ /* 0x000fea0003800000 */
[----:B------:R-:W-:-:S04]  /*5ea0*/  DEPBAR.LE SB0, 0x1 ;  /* 0x000080400000791a */ /* 0x000fc80000000000 */
.L_x_2244:
[----:B------:R-:W-:Y:S05]  /*5eb0*/  BSYNC B0 ;  /* 0x0000000000007941 */ /* 0x000fea0003800000 */
.L_x_2243:
[----:B------:R-:W-:Y:S06]  /*5ec0*/  BAR.ARV 0xb, 0xa0 ;  /* 0x02c2800000007b1d */ /* 0x000fec0000002000 */
[----:B------:R-:W-:Y:S04]  /*5ed0*/  BSSY B0, `(.L_x_2245) ;  /* 0x0000003000007945 */ /* 0x000fe80003800000 */
[----:B------:R-:W-:Y:S05]  /*5ee0*/  @!P0 BRA `(.L_x_2246) ;  /* 0x0000000000048947 */ /* 0x000fea0003800000 */
[----:B------:R-:W-:-:S04]  /*5ef0*/  DEPBAR.LE SB0, 0x0 ;  /* 0x000080000000791a */ /* 0x000fc80000000000 */
.L_x_2246:
[----:B------:R-:W-:Y:S05]  /*5f00*/  BSYNC B0 ;  /* 0x0000000000007941 */ /* 0x000fea0003800000 */
.L_x_2245:
[----:B------:R-:W-:Y:S06]  /*5f10*/  BAR.ARV 0xc, 0xa0 ;  /* 0x0302800000007b1d */ /* 0x000fec0000002000 */
[----:B------:R-:W-:Y:S01]  /*5f20*/  UIADD3 UR19, UR7, 0x1, URZ ;  /* 0x0000000107137890 */ /* 0x000fe2000fffe03f */
[----:B------:R-:W-:Y:S11]  /*5f30*/  BRA `(.L_x_2247) ;  /* 0x0000000000047947 */ /* 0x000ff60003800000 */
.L_x_2236:
[----:B------:R-:W-:-:S05]  /*5f40*/  UMOV UR19, UR7 ;  /* 0x0000000700137c82 */ /* 0x000fca0008000000 */
.L_x_2247:
        /* <DEDUP_REMOVED lines=25> */
.L_x_2268:
        /* <DEDUP_REMOVED lines=32> */
.L_x_2249:
[----:B------:R-:W-:Y:S05]  /*62e0*/  BSYNC B0 ;  /* 0x0000000000007941 */ /* 0x000fea0003800000 */
.L_x_2248:
        /* <DEDUP_REMOVED lines=12> */
.L_x_2251:
[----:B------:R-:W-:Y:S05]  /*63b0*/  BSYNC B0 ;  /* 0x0000000000007941 */ /* 0x000fea0003800000 */
.L_x_2250:
        /* <DEDUP_REMOVED lines=13> */
.L_x_2253:
[----:B------:R-:W-:Y:S05]  /*6490*/  BSYNC B0 ;  /* 0x0000000000007941 */ /* 0x000fea0003800000 */
.L_x_2252:
[----:B------:R-:W-:Y:S06]  /*64a0*/  BAR.ARV 0xa, 0xa0 ;  /* 0x0282800000007b1d */ /* 0x000fec0000002000 */
[----:B------:R-:W-:Y:S04]  /*64b0*/  BSSY B0, `(.L_x_2254) ;  /* 0x0000003000007945 */ /* 0x000fe80003800000 */
[----:B------:R-:W-:Y:S05]  /*64c0*/  @!P0 BRA `(.L_x_2255) ;  /* 0x0000000000048947 */ /* 0x000fea0003800000 */
[----:B------:R-:W-:-:S04]  /*64d0*/  DEPBAR.LE SB0, 0x1 ;  /* 0x000080400000791a */ /* 0x000fc80000000000 */
.L_x_2255:
[----:B------:R-:W-:Y:S05]  /*64e0*/  BSYNC B0 ;  /* 0x0000000000007941 */ /* 0x000fea0003800000 */
.L_x_2254:
[----:B------:R-:W-:Y:S06]  /*64f0*/  BAR.ARV 0xb, 0xa0 ;  /* 0x02c2800000007b1d */ /* 0x000fec0000002000 */
[----:B------:R-:W-:Y:S04]  /*6500*/  BSSY B0, `(.L_x_2256) ;  /* 0x0000003000007945 */ /* 0x000fe80003800000 */
[----:B------:R-:W-:Y:S05]  /*6510*/  @!P0 BRA `(.L_x_2257) ;  /* 0x0000000000048947 */ /* 0x000fea0003800000 */
[----:B------:R-:W-:-:S04]  /*6520*/  DEPBAR.LE SB0, 0x0 ;  /* 0x000080000000791a */ /* 0x000fc80000000000 */
.L_x_2257:
[----:B------:R-:W-:Y:S05]  /*6530*/  BSYNC B0 ;  /* 0x0000000000007941 */ /* 0x000fea0003800000 */
.L_x_2256:
        /* <DEDUP_REMOVED lines=13> */
.L_x_2259:
[----:B------:R-:W-:Y:S05]  /*6610*/  BSYNC B0 ;  /* 0x0000000000007941 */ /* 0x000fea0003800000 */
.L_x_2258:
        /* <DEDUP_REMOVED lines=12> */
.L_x_2261:
[----:B------:R-:W-:Y:S05]  /*66e0*/  BSYNC B0 ;  /* 0x0000000000007941 */ /* 0x000fea0003800000 */
.L_x_2260:
        /* <DEDUP_REMOVED lines=13> */
.L_x_2263:
[----:B------:R-:W-:Y:S05]  /*67c0*/  BSYNC B0 ;  /* 0x0000000000007941 */ /* 0x000fea0003800000 */
.L_x_2262:
[----:B------:R-:W-:Y:S06]  /*67d0*/  BAR.ARV 0xa, 0xa0 ;  /* 0x0282800000007b1d */ /* 0x000fec0000002000 */
[----:B------:R-:W-:Y:S04]  /*67e0*/  BSSY B0, `(.L_x_2264) ;  /* 0x0000003000007945 */ /* 0x000fe80003800000 */
[----:B------:R-:W-:Y:S05]  /*67f0*/  @!P0 BRA `(.L_x_2265) ;  /* 0x0000000000048947 */ /* 0x000fea0003800000 */
[----:B------:R-:W-:-:S04]  /*6800*/  DEPBAR.LE SB0, 0x1 ;  /* 0x000080400000791a */ /* 0x000fc80000000000 */
.L_x_2265:
[----:B------:R-:W-:Y:S05]  /*6810*/  BSYNC B0 ;  /* 0x0000000000007941 */ /* 0x000fea0003800000 */
.L_x_2264:
[----:B------:R-:W-:Y:S01]  /*6820*/  UIADD3 UR19, UR19, 0x2, URZ ;  /* 0x0000000213137890 */ /* 0x000fe2000fffe03f */
[----:B------:R-:W-:Y:S06]  /*6830*/  BAR.ARV 0xb, 0xa0 ;  /* 0x02c2800000007b1d */ /* 0x000fec0000002000 */
[----:B------:R-:W-:Y:S01]  /*6840*/  BSSY B0, `(.L_x_2266) ;  /* 0x0000004000007945 */ /* 0x000fe20003800000 */
[----:B------:R-:W-:-:S03]  /*6850*/  ISETP.LE.AND P1, PT, R2, UR19, PT ;  /* 0x0000001302007c0c */ /* 0x000fc6000bf23270 */
[----:B------:R-:W-:Y:S10]  /*6860*/  @!P0 BRA `(.L_x_2267) ;  /* 0x0000000000048947 */ /* 0x000ff40003800000 */
[----:B------:R-:W-:-:S04]  /*6870*/  DEPBAR.LE SB0, 0x0 ;  /* 0x000080000000791a */ /* 0x000fc80000000000 */
.L_x_2267:
[----:B------:R-:W-:Y:S05]  /*6880*/  BSYNC B0 ;  /* 0x0000000000007941 */ /* 0x000fea0003800000 */
.L_x_2266:
[----:B------:R-:W-:Y:S06]  /*6890*/  BAR.ARV 0xc, 0xa0 ;  /* 0x0302800000007b1d */ /* 0x000fec0000002000 */
[----:B------:R-:W-:Y:S02]  /*68a0*/  UIADD3 UR46, UR46, 0x6000, URZ ;  /* 0x000060002e2e7890 */ /* 0x000fe4000fffe03f */
[----:B------:R-:W-:Y:S01]  /*68b0*/  UIADD3 UR6, UR6, 0x6000, URZ ;  /* 0x0000600006067890 */ /* 0x000fe2000fffe03f */
[----:B------:R-:W-:Y:S11]  /*68c0*/  @!P1 BRA `(.L_x_2268) ;  /* 0xfffffff800049947 */ /* 0x000ff6000383ffff */
[----:B------:R-:W-:Y:S05]  /*68d0*/  BRA `(.L_x_2191) ;  /* 0x0000002800ac7947 */ /* 0x000fea0003800000 */
.L_x_2228:
        /* <DEDUP_REMOVED lines=11> */
.L_x_2269:
        /* <DEDUP_REMOVED lines=10> */
.L_x_2271:
[----:B------:R-:W4:Y:S02]  /*6a30*/  LDC R5, c[0x0][0x8c4] ;  /* 0x00023100ff057b82 */ /* 0x000f240000000800 */
.L_x_2270:
        /* <DEDUP_REMOVED lines=48> */
.L_x_2273:
        /* <DEDUP_REMOVED lines=9> */
.L_x_2274:
[----:B------:R-:W-:Y:S05]  /*6dd0*/  @!P0 BRA `(.L_x_2275) ;  /* 0x00000000000c8947 */ /* 0x000fea0003800000 */
[----:B------:R-:W2:Y:S04]  /*6de0*/  LDG.E R5, desc[UR38][R2.64] ;  /* 0x0000002602057981 */ /* 0x000ea8000c1e1900 */
[----:B-1----:R-:W2:Y:S02]  /*6df0*/  LDG.E R14, desc[UR38][R2.64+0x4] ;  /* 0x00000426020e7981 */ /* 0x002ea4000c1e1900 */
[----:B--2---:R-:W-:-:S07]  /*6e00*/  IMAD.IADD R14, R14, 0x1, -R5 ;  /* 0x000000010e0e7824 */ /* 0x004fce00078e0a05 */
.L_x_2275:
        /* <DEDUP_REMOVED lines=20> */
.L_x_2276:
        /* <DEDUP_REMOVED lines=62> */
.L_x_2305:
        /* <DEDUP_REMOVED lines=9> */
.L_x_2279:
        /* <DEDUP_REMOVED lines=112> */
.L_x_2290:
[----:B-1----:R-:W-:-:S05]  /*7ac0*/  IMAD.MOV.U32 R6, RZ, RZ, 0x1 ;  /* 0x00000001ff067424 */ /* 0x002fca00078e00ff */
[----:B------:R-:W-:-:S04]  /*7ad0*/  SHF.L.U32 R6, R6, 0x1f, RZ ;  /* 0x0000001f06067819 */ /* 0x000fc800000006ff */
[----:B------:R-:W1:Y:S02]  /*7ae0*/  SYNCS.PHASECHK.TRANS64.TRYWAIT P1, [R0+URZ+0x36438], R6 ;  /* 0x03643806000075a7 */ /* 0x000e64000802017f */
[----:B-1----:R-:W-:Y:S05]  /*7af0*/  @!P1 BRA `(.L_x_2282) ;  /* 0x0000001800a09947 */ /* 0x002fea0003800000 */
.L_x_2306:
[----:B------:R-:W-:Y:S05]  /*7b00*/  @P0 BRA `(.L_x_2283) ;  /* 0x0000000000140947 */ /* 0x000fea0003800000 */
[----:B------:R-:W-:Y:S01]  /*7b10*/  ISETP.NE.AND P1, PT, R18, RZ, PT ;  /* 0x000000ff1200720c */ /* 0x000fe20003f25270 */
[----:B------:R-:W-:-:S04]  /*7b20*/  IMAD.MOV.U32 R3, RZ, RZ, 0x6100 ;  /* 0x00006100ff037424 */ /* 0x000fc800078e00ff */
[----:B------:R2:W-:Y:S08]  /*7b30*/  SYNCS.ARRIVE.TRANS64 RZ, [R0+URZ+0x36430], R3 ;  /* 0x0364300300ff79a7 */ /* 0x0005f0000800003f */
[----:B------:R-:W-:Y:S05]  /*7b40*/  @!P1 BRA `(.L_x_2283) ;  /* 0x0000000000049947 */ /* 0x000fea0003800000 */
[----:B------:R-:W-:Y:S01]  /*7b50*/  BPT.TRAP 0x1 ;  /* 0x000000040000795c */ /* 0x000fe20000300000 */
.L_x_2283:
        /* <DEDUP_REMOVED lines=48> */
.L_x_2307:
[----:B------:R-:W-:Y:S05]  /*7e60*/  @P0 BRA `(.L_x_2285) ;  /* 0x0000000000140947 */ /* 0x000fea0003800000 */
[----:B------:R-:W-:Y:S01]  /*7e70*/  ISETP.NE.AND P1, PT, R18, RZ, PT ;  /* 0x000000ff1200720c */ /* 0x000fe20003f25270 */
[----:B--2---:R-:W-:-:S04]  /*7e80*/  IMAD.MOV.U32 R3, RZ, RZ, 0x6100 ;  /* 0x00006100ff037424 */ /* 0x004fc800078e00ff */
[----:B------:R3:W-:Y:S08]  /*7e90*/  SYNCS.ARRIVE.TRANS64 RZ, [R0+URZ+0x36418], R3 ;  /* 0x0364180300ff79a7 */ /* 0x0007f0000800003f */
[----:B------:R-:W-:Y:S05]  /*7ea0*/  @!P1 BRA `(.L_x_2285) ;  /* 0x0000000000049947 */ /* 0x000fea0003800000 */
[----:B------:R-:W-:Y:S01]  /*7eb0*/  BPT.TRAP 0x1 ;  /* 0x000000040000795c */ /* 0x000fe20000300000 */
.L_x_2285:
        /* <DEDUP_REMOVED lines=47> */
.L_x_2308:
        /* <DEDUP_REMOVED lines=8> */
.L_x_2287:
        /* <DEDUP_REMOVED lines=37> */
.L_x_2310:
[----:B------:R-:W-:Y:S05]  /*8480*/  @P0 BRA `(.L_x_2289) ;  /* 0x0000000000140947 */ /* 0x000fea0003800000 */
[----:B------:R-:W-:Y:S01]  /*8490*/  ISETP.NE.AND P1, PT, R18, RZ, PT ;  /* 0x000000ff1200720c */ /* 0x000fe20003f25270 */
[----:B--2---:R-:W-:-:S04]  /*84a0*/  IMAD.MOV.U32 R5, RZ, RZ, 0x6100 ;  /* 0x00006100ff057424 */ /* 0x004fc800078e00ff */
[----:B------:R3:W-:Y:S08]  /*84b0*/  SYNCS.ARRIVE.TRANS64 RZ, [R0+URZ+0x36410], R5 ;  /* 0x0364100500ff79a7 */ /* 0x0007f0000800003f */
[----:B------:R-:W-:Y:S05]  /*84c0*/  @!P1 BRA `(.L_x_2289) ;  /* 0x0000000000049947 */ /* 0x000fea0003800000 */
[----:B------:R-:W-:Y:S01]  /*84d0*/  BPT.TRAP 0x1 ;  /* 0x000000040000795c */ /* 0x000fe20000300000 */
.L_x_2289:
        /* <DEDUP_REMOVED lines=44> */
.L_x_2281:
[----:B------:R-:W-:Y:S01]  /*87a0*/  ISETP.NE.AND P1, PT, R20, RZ, PT ;  /* 0x000000ff1400720c */ /* 0x000fe20003f25270 */
[----:B------:R-:W-:Y:S02]  /*87b0*/  IMAD.MOV.U32 R5, RZ, RZ, R14 ;  /* 0x000000ffff057224 */ /* 0x000fe400078e000e */
[----:B------:R-:W-:-:S10]  /*87c0*/  IMAD.MOV.U32 R16, RZ, RZ, 0x1 ;  /* 0x00000001ff107424 */ /* 0x000fd400078e00ff */
[----:B------:R-:W-:Y:S05]  /*87d0*/  @!P1 BRA `(.L_x_2280) ;  /* 0x00000004008c9947 */ /* 0x000fea0003800000 */
[----:B------:R-:W2:Y:S02]  /*87e0*/  SYNCS.PHASECHK.TRANS64.TRYWAIT P1, [R0+URZ+0x36438], R6 ;  /* 0x03643806000075a7 */ /* 0x000ea4000802017f */
[----:B--2---:R-:W-:Y:S05]  /*87f0*/  @!P1 BRA `(.L_x_2291) ;  /* 0x0000000c00c09947 */ /* 0x004fea0003800000 */
.L_x_2311:
[----:B------:R-:W-:Y:S05]  /*8800*/  @P0 BRA `(.L_x_2292) ;  /* 0x0000000000140947 */ /* 0x000fea0003800000 */
[----:B------:R-:W-:Y:S01]  /*8810*/  ISETP.NE.AND P1, PT, R18, RZ, PT ;  /* 0x000000ff1200720c */ /* 0x000fe20003f25270 */
[----:B------:R-:W-:-:S04]  /*8820*/  IMAD.MOV.U32 R5, RZ, RZ, 0x6100 ;  /* 0x00006100ff057424 */ /* 0x000fc800078e00ff */
[----:B------:R3:W-:Y:S08]  /*8830*/  SYNCS.ARRIVE.TRANS64 RZ, [R0+URZ+0x36430], R5 ;  /* 0x0364300500ff79a7 */ /* 0x0007f0000800003f */
[----:B------:R-:W-:Y:S05]  /*8840*/  @!P1 BRA `(.L_x_2292) ;  /* 0x0000000000049947 */ /* 0x000fea0003800000 */
[----:B------:R-:W-:Y:S01]  /*8850*/  BPT.TRAP 0x1 ;  /* 0x000000040000795c */ /* 0x000fe20000300000 */
.L_x_2292:
        /* <DEDUP_REMOVED lines=42> */
.L_x_2312:
[----:B------:R-:W-:Y:S01]  /*8b00*/  IMAD.MOV.U32 R16, RZ, RZ, RZ ;  /* 0x000000ffff107224 */ /* 0x000fe200078e00ff */
[----:B------:R-:W-:Y:S06]  /*8b10*/  @P0 BRA `(.L_x_2294) ;  /* 0x0000000000140947 */ /* 0x000fec0003800000 */
[----:B------:R-:W-:Y:S01]  /*8b20*/  ISETP.NE.AND P1, PT, R18, RZ, PT ;  /* 0x000000ff1200720c */ /* 0x000fe20003f25270 */
[----:B-1----:R-:W-:-:S04]  /*8b30*/  IMAD.MOV.U32 R5, RZ, RZ, 0x6100 ;  /* 0x00006100ff057424 */ /* 0x002fc800078e00ff */
[----:B------:R2:W-:Y:S08]  /*8b40*/  SYNCS.ARRIVE.TRANS64 RZ, [R0+URZ+0x36418], R5 ;  /* 0x0364180500ff79a7 */ /* 0x0005f0000800003f */
[----:B------:R-:W-:Y:S05]  /*8b50*/  @!P1 BRA `(.L_x_2294) ;  /* 0x0000000000049947 */ /* 0x000fea0003800000 */
[----:B------:R-:W-:Y:S01]  /*8b60*/  BPT.TRAP 0x1 ;  /* 0x000000040000795c */ /* 0x000fe20000300000 */
.L_x_2294:
        /* <DEDUP_REMOVED lines=42> */
.L_x_2280:
[----:B------:R-:W-:-:S04]  /*8e10*/  SHF.L.U32 R3, R16, 0x1f, RZ ;  /* 0x0000001f10037819 */ /* 0x000fc800000006ff */
[----:B------:R-:W2:Y:S02]  /*8e20*/  SYNCS.PHASECHK.TRANS64.TRYWAIT P1, [R0+URZ+0x36438], R3 ;  /* 0x03643803000075a7 */ /* 0x000ea4000802017f */
[----:B--2---:R-:W-:Y:S05]  /*8e30*/  @!P1 BRA `(.L_x_2295) ;  /* 0x0000000800589947 */ /* 0x004fea0003800000 */
.L_x_2313:
[----:B------:R-:W-:Y:S05]  /*8e40*/  @P0 BRA `(.L_x_2296) ;  /* 0x0000000000180947 */ /* 0x000fea0003800000 */
[----:B------:R-:W3:Y:S01]  /*8e50*/  S2R R2, SR_TID.X ;  /* 0x0000000000027919 */ /* 0x000ee20000002100 */
[----:B--2---:R-:W-:-:S04]  /*8e60*/  IMAD.MOV.U32 R3, RZ, RZ, 0x6100 ;  /* 0x00006100ff037424 */ /* 0x004fc800078e00ff */
[----:B------:R4:W-:Y:S01]  /*8e70*/  SYNCS.ARRIVE.TRANS64 RZ, [R0+URZ+0x36430], R3 ;  /* 0x0364300300ff79a7 */ /* 0x0009e2000800003f */
[----:B---3--:R-:W-:-:S13]  /*8e80*/  LOP3.LUT P0, RZ, R2, 0x1f, RZ, 0xc0, !PT ;  /* 0x0000001f02ff7812 */ /* 0x008fda000780c0ff */
[----:B----4-:R-:W-:Y:S05]  /*8e90*/  @!P0 BRA `(.L_x_2296) ;  /* 0x0000000000048947 */ /* 0x010fea0003800000 */
[----:B------:R-:W-:Y:S01]  /*8ea0*/  BPT.TRAP 0x1 ;  /* 0x000000040000795c */ /* 0x000fe20000300000 */
.L_x_2296:
        /* <DEDUP_REMOVED lines=44> */
.L_x_2277:
[----:B------:R-:W-:Y:S05]  /*9170*/  BSYNC B0 ;  /* 0x0000000000007941 */ /* 0x000fea0003800000 */
.L_x_2272:
[----:B------:R-:W-:-:S03]  /*9180*/  UMOV UR7, 0xffffffff ;  /* 0xffffffff00077882 */ /* 0x000fc60000000000 */
[----:B------:R-:W-:Y:S05]  /*9190*/  BRA.DIV UR7, `(.L_x_2297) ;  /* 0x0000000607947947 */ /* 0x000fea000b800000 */
[----:B------:R-:W-:-:S13]  /*91a0*/  ELECT P6, URZ, PT ;  /* 0x00000000003f782f */ /* 0x000fda00038c0000 */
.L_x_2316:
[----:B------:R-:W-:Y:S05]  /*91b0*/  @!P6 BRA `(.L_x_2191) ;  /* 0x000000000074e947 */ /* 0x000fea0003800000 */
[----:B------:R-:W3:Y:S02]  /*91c0*/  LDL.LU R3, [R1] ;  /* 0x0000000001037983 */ /* 0x000ee40000300800 */
[----:B---3--:R-:W-:-:S04]  /*91d0*/  LOP3.LUT R3, R3, 0x2, RZ, 0xfc, !PT ;  /* 0x0000000203037812 */ /* 0x008fc800078efcff */
[----:B------:R-:W-:-:S13]  /*91e0*/  ISETP.NE.AND P2, PT, R3, 0x3, PT ;  /* 0x000000030300780c */ /* 0x000fda0003f45270 */
[----:B------:R-:W-:Y:S05]  /*91f0*/  @!P2 BRA `(.L_x_2298) ;  /* 0x000000000004a947 */ /* 0x000fea0003800000 */
[----:B--2---:R-:W-:Y:S01]  /*9200*/  BPT.TRAP 0x1 ;  /* 0x000000040000795c */ /* 0x004fe20000300000 */
.L_x_2298:
        /* <DEDUP_REMOVED lines=15> */
.L_x_2317:
[----:B------:R-:W3:Y:S02]  /*9300*/  SYNCS.PHASECHK.TRANS64.TRYWAIT P0, [R3+URZ], R0 ;  /* 0x00000000030075a7 */ /* 0x000ee4000800017f */
[----:B---3--:R-:W-:Y:S05]  /*9310*/  @!P0 BRA `(.L_x_2300) ;  /* 0x0000000400688947 */ /* 0x008fea0003800000 */
.L_x_2318:
[----:B------:R-:W-:Y:S05]  /*9320*/  @!P2 BRA `(.L_x_2301) ;  /* 0x000000000004a947 */ /* 0x000fea0003800000 */
[----:B--2---:R-:W-:Y:S01]  /*9330*/  BPT.TRAP 0x1 ;  /* 0x000000040000795c */ /* 0x004fe20000300000 */
.L_x_2301:
[----:B------:R-:W-:-:S07]  /*9340*/  SHF.L.U32 R16, R16, 0x1f, RZ ;  /* 0x0000001f10107819 */ /* 0x000fce00000006ff */
.L_x_2302:
[----:B----4-:R4:W1:Y:S02]  /*9350*/  SYNCS.PHASECHK.TRANS64.TRYWAIT P0, [R9+URZ+0x36438], R16 ;  /* 0x03643810090075a7 */ /* 0x010864000800017f */
[----:B-1----:R-:W-:Y:S05]  /*9360*/  @!P0 NANOSLEEP.SYNCS 0x989680 ;  /* 0x009896800000895d */ /* 0x002fea0003900000 */
[----:B------:R-:W1:Y:S02]  /*9370*/  @!P0 SYNCS.PHASECHK.TRANS64 P0, [R9+URZ+0x36438], R16 ;  /* 0x03643810090085a7 */ /* 0x000e64000800007f */
[----:B-1----:R-:W-:Y:S05]  /*9380*/  @!P0 BRA `(.L_x_2302) ;  /* 0xfffffffc00f08947 */ /* 0x002fea000383ffff */
.L_x_2191:
[----:B--2---:R-:W-:Y:S05]  /*9390*/  BSYNC B6 ;  /* 0x0000000000067941 */ /* 0x004fea0003800000 */
.L_x_2185:
[----:B------:R-:W-:Y:S05]  /*93a0*/  EXIT ;  /* 0x000000000000794d */ /* 0x000fea0003800000 */
.L_x_2202:
[----:B------:R-:W-:Y:S02]  /*93b0*/  IMAD.MOV.U32 R12, RZ, RZ, RZ ;  /* 0x000000ffff0c7224 */ /* 0x000fe400078e00ff */
[----:B------:R-:W-:Y:S02]  /*93c0*/  IMAD.MOV.U32 R11, RZ, RZ, 0x1f ;  /* 0x0000001fff0b7424 */ /* 0x000fe400078e00ff */
[----:B------:R-:W-:-:S07]  /*93d0*/  IMAD.MOV.U32 R15, RZ, RZ, -0x1 ;  /* 0xffffffffff0f7424 */ /* 0x000fce00078e00ff */
[----:B-1----:R-:W-:Y:S05]  /*93e0*/  WARPSYNC.COLLECTIVE R15, `(.L_x_2303) ;  /* 0x000000000f087348 */ /* 0x002fea0003c00000 */
[----:B------:R2:W3:Y:S02]  /*93f0*/  SHFL.IDX P6, R14, R13, R12, R11 ;  /* 0x0000000c0d0e7389 */ /* 0x0004e400000c000b */
[----:B-123--:R-:W-:Y:S01]  /*9400*/  ENDCOLLECTIVE ;  /* 0x000000000000791b */ /* 0x00efe20003800000 */
.L_x_2303:
[----:B------:R-:W-:Y:S05]  /*9410*/  BRA `(.L_x_2304) ;  /* 0xffffff7c00fc7947 */ /* 0x000fea000383ffff */
.L_x_2204:
[----:B-1----:R-:W-:-:S04]  /*9420*/  IMAD.U32 R3, RZ, RZ, UR36 ;  /* 0x00000024ff037e24 */ /* 0x002fc8000f8e00ff */
[----:B------:R1:W3:Y:S03]  /*9430*/  SYNCS.PHASECHK.TRANS64.TRYWAIT P0, [R3+URZ+0x36400], R10 ;  /* 0x0364000a030075a7 */ /* 0x0002e6000800017f */
[----:B---3--:R-:W-:Y:S05]  /*9440*/  @!P0 NANOSLEEP.SYNCS 0x989680 ;  /* 0x009896800000895d */ /* 0x008fea0003900000 */
[----:B------:R-:W3:Y:S02]  /*9450*/  @!P0 SYNCS.PHASECHK.TRANS64 P0, [R3+URZ+0x36400], R10 ;  /* 0x0364000a030085a7 */ /* 0x000ee4000800007f */
[----:B---3--:R-:W-:Y:S05]  /*9460*/  @!P0 BRA `(.L_x_2204) ;  /* 0xfffffffc00ec8947 */ /* 0x008fea000383ffff */
[----:B------:R-:W-:Y:S05]  /*9470*/  BRA `(.L_x_2203) ;  /* 0xffffff8000307947 */ /* 0x000fea000383ffff */
.L_x_2208:
[----:B--2---:R2:W3:Y:S02]  /*9480*/  SYNCS.PHASECHK.TRANS64.TRYWAIT P1, [R3+URZ+0x36410], R10 ;  /* 0x0364100a030075a7 */ /* 0x0044e4000802017f */
[----:B---3--:R-:W-:Y:S05]  /*9490*/  @!P1 NANOSLEEP.SYNCS 0x989680 ;  /* 0x009896800000995d */ /* 0x008fea0003900000 */
[----:B------:R-:W3:Y:S02]  /*94a0*/  @!P1 SYNCS.PHASECHK.TRANS64 P1, [R3+URZ+0x36410], R10 ;  /* 0x0364100a030095a7 */ /* 0x000ee4000802007f */
[----:B---3--:R-:W-:Y:S05]  /*94b0*/  @!P1 BRA `(.L_x_2208) ;  /* 0xfffffffc00f09947 */ /* 0x008fea000383ffff */
[----:B------:R-:W-:Y:S05]  /*94c0*/  BRA `(.L_x_2207) ;  /* 0xffffff88000c7947 */ /* 0x000fea000383ffff */
.L_x_2212:
[----:B----4-:R-:W-:-:S04]  /*94d0*/  IMAD.U32 R12, RZ, RZ, UR36 ;  /* 0x00000024ff0c7e24 */ /* 0x010fc8000f8e00ff */
[----:B------:R4:W1:Y:S03]  /*94e0*/  SYNCS.PHASECHK.TRANS64.TRYWAIT P1, [R12+URZ+0x36430], R11 ;  /* 0x0364300b0c0075a7 */ /* 0x000866000802017f */
[----:B-1----:R-:W-:Y:S05]  /*94f0*/  @!P1 NANOSLEEP.SYNCS 0x989680 ;  /* 0x009896800000995d */ /* 0x002fea0003900000 */
[----:B------:R-:W1:Y:S02]  /*9500*/  @!P1 SYNCS.PHASECHK.TRANS64 P1, [R12+URZ+0x36430], R11 ;  /* 0x0364300b0c0095a7 */ /* 0x000e64000802007f */
[----:B-1----:R-:W-:Y:S05]  /*9510*/  @!P1 BRA `(.L_x_2212) ;  /* 0xfffffffc00ec9947 */ /* 0x002fea000383ffff */
[----:B------:R-:W-:Y:S05]  /*9520*/  BRA `(.L_x_2211) ;  /* 0xffffff8c00ac7947 */ /* 0x000fea000383ffff */
.L_x_2278:
[----:B-1----:R1:W2:Y:S02]  /*9530*/  SYNCS.PHASECHK.TRANS64.TRYWAIT P1, [R0+URZ+0x36420], R6 ;  /* 0x03642006000075a7 */ /* 0x0022a4000802017f */
[----:B--2---:R-:W-:Y:S05]  /*9540*/  @!P1 NANOSLEEP.SYNCS 0x989680 ;  /* 0x009896800000995d */ /* 0x004fea0003900000 */
[----:B------:R-:W2:Y:S02]  /*9550*/  @!P1 SYNCS.PHASECHK.TRANS64 P1, [R0+URZ+0x36420], R6 ;  /* 0x03642006000095a7 */ /* 0x000ea4000802007f */
[----:B--2---:R-:W-:Y:S05]  /*9560*/  @!P1 BRA `(.L_x_2278) ;  /* 0xfffffffc00f09947 */ /* 0x004fea000383ffff */
[----:B------:R-:W-:Y:S05]  /*9570*/  BRA `(.L_x_2305) ;  /* 0xffffffdc006c7947 */ /* 0x000fea000383ffff */
.L_x_2282:
[----:B-1----:R1:W2:Y:S02]  /*9580*/  SYNCS.PHASECHK.TRANS64.TRYWAIT P1, [R0+URZ+0x36438], R6 ;  /* 0x03643806000075a7 */ /* 0x0022a4000802017f */
[----:B--2---:R-:W-:Y:S05]  /*9590*/  @!P1 NANOSLEEP.SYNCS 0x989680 ;  /* 0x009896800000995d */ /* 0x004fea0003900000 */
[----:B------:R-:W2:Y:S02]  /*95a0*/  @!P1 SYNCS.PHASECHK.TRANS64 P1, [R0+URZ+0x36438], R6 ;  /* 0x03643806000095a7 */ /* 0x000ea4000802007f */
[----:B--2---:R-:W-:Y:S05]  /*95b0*/  @!P1 BRA `(.L_x_2282) ;  /* 0xfffffffc00f09947 */ /* 0x004fea000383ffff */
[----:B------:R-:W-:Y:S05]  /*95c0*/  BRA `(.L_x_2306) ;  /* 0xffffffe4004c7947 */ /* 0x000fea000383ffff */
.L_x_2284:
[----:B--2---:R2:W3:Y:S02]  /*95d0*/  SYNCS.PHASECHK.TRANS64.TRYWAIT P1, [R0+URZ+0x36428], R3 ;  /* 0x03642803000075a7 */ /* 0x0044e4000802017f */
[----:B---3--:R-:W-:Y:S05]  /*95e0*/  @!P1 NANOSLEEP.SYNCS 0x989680 ;  /* 0x009896800000995d */ /* 0x008fea0003900000 */
[----:B------:R-:W3:Y:S02]  /*95f0*/  @!P1 SYNCS.PHASECHK.TRANS64 P1, [R0+URZ+0x36428], R3 ;  /* 0x03642803000095a7 */ /* 0x000ee4000802007f */
[----:B---3--:R-:W-:Y:S05]  /*9600*/  @!P1 BRA `(.L_x_2284) ;  /* 0xfffffffc00f09947 */ /* 0x008fea000383ffff */
[----:B------:R-:W-:Y:S05]  /*9610*/  BRA `(.L_x_2307) ;  /* 0xffffffe800107947 */ /* 0x000fea000383ffff */
.L_x_2286:
        /* <DEDUP_REMOVED lines=8> */
.L_x_2288:
[----:B------:R-:W-:-:S07]  /*96a0*/  SHF.L.U32 R5, R7, 0x1f, RZ ;  /* 0x0000001f07057819 */ /* 0x000fce00000006ff */
.L_x_2309:
[----:B--2---:R2:W3:Y:S02]  /*96b0*/  SYNCS.PHASECHK.TRANS64.TRYWAIT P1, [R0+URZ+0x36420], R5 ;  /* 0x03642005000075a7 */ /* 0x0044e4000802017f */
[----:B---3--:R-:W-:Y:S05]  /*96c0*/  @!P1 NANOSLEEP.SYNCS 0x989680 ;  /* 0x009896800000995d */ /* 0x008fea0003900000 */
[----:B------:R-:W3:Y:S02]  /*96d0*/  @!P1 SYNCS.PHASECHK.TRANS64 P1, [R0+URZ+0x36420], R5 ;  /* 0x03642005000095a7 */ /* 0x000ee4000802007f */
[----:B---3--:R-:W-:Y:S05]  /*96e0*/  @!P1 BRA `(.L_x_2309) ;  /* 0xfffffffc00f09947 */ /* 0x008fea000383ffff */
[----:B------:R-:W-:Y:S05]  /*96f0*/  BRA `(.L_x_2310) ;  /* 0xffffffec00607947 */ /* 0x000fea000383ffff */
.L_x_2291:
[----:B--2---:R2:W3:Y:S02]  /*9700*/  SYNCS.PHASECHK.TRANS64.TRYWAIT P1, [R0+URZ+0x36438], R6 ;  /* 0x03643806000075a7 */ /* 0x0044e4000802017f */
[----:B---3--:R-:W-:Y:S05]  /*9710*/  @!P1 NANOSLEEP.SYNCS 0x989680 ;  /* 0x009896800000995d */ /* 0x008fea0003900000 */
[----:B------:R-:W3:Y:S02]  /*9720*/  @!P1 SYNCS.PHASECHK.TRANS64 P1, [R0+URZ+0x36438], R6 ;  /* 0x03643806000095a7 */ /* 0x000ee4000802007f */
[----:B---3--:R-:W-:Y:S05]  /*9730*/  @!P1 BRA `(.L_x_2291) ;  /* 0xfffffffc00f09947 */ /* 0x008fea000383ffff */
[----:B------:R-:W-:Y:S05]  /*9740*/  BRA `(.L_x_2311) ;  /* 0xfffffff0002c7947 */ /* 0x000fea000383ffff */
.L_x_2293:
[----:B-1----:R1:W2:Y:S02]  /*9750*/  SYNCS.PHASECHK.TRANS64.TRYWAIT P1, [R0+URZ+0x36428], R5 ;  /* 0x03642805000075a7 */ /* 0x0022a4000802017f */
[----:B--2---:R-:W-:Y:S05]  /*9760*/  @!P1 NANOSLEEP.SYNCS 0x989680 ;  /* 0x009896800000995d */ /* 0x004fea0003900000 */
[----:B------:R-:W2:Y:S02]  /*9770*/  @!P1 SYNCS.PHASECHK.TRANS64 P1, [R0+URZ+0x36428], R5 ;  /* 0x03642805000095a7 */ /* 0x000ea4000802007f */
[----:B--2---:R-:W-:Y:S05]  /*9780*/  @!P1 BRA `(.L_x_2293) ;  /* 0xfffffffc00f09947 */ /* 0x004fea000383ffff */
[----:B------:R-:W-:Y:S05]  /*9790*/  BRA `(.L_x_2312) ;  /* 0xfffffff000d87947 */ /* 0x000fea000383ffff */
.L_x_2295:
[----:B--2---:R2:W3:Y:S02]  /*97a0*/  SYNCS.PHASECHK.TRANS64.TRYWAIT P1, [R0+URZ+0x36438], R3 ;  /* 0x03643803000075a7 */ /* 0x0044e4000802017f */
[----:B---3--:R-:W-:Y:S05]  /*97b0*/  @!P1 NANOSLEEP.SYNCS 0x989680 ;  /* 0x009896800000995d */ /* 0x008fea0003900000 */
[----:B------:R-:W3:Y:S02]  /*97c0*/  @!P1 SYNCS.PHASECHK.TRANS64 P1, [R0+URZ+0x36438], R3 ;  /* 0x03643803000095a7 */ /* 0x000ee4000802007f */
[----:B---3--:R-:W-:Y:S05]  /*97d0*/  @!P1 BRA `(.L_x_2295) ;  /* 0xfffffffc00f09947 */ /* 0x008fea000383ffff */
[----:B------:R-:W-:Y:S05]  /*97e0*/  BRA `(.L_x_2313) ;  /* 0xfffffff400947947 */ /* 0x000fea000383ffff */
.L_x_2297:
[----:B------:R-:W-:Y:S01]  /*97f0*/  BSSY B0, `(.L_x_2314) ;  /* 0x0000006000007945 */ /* 0x000fe20003800000 */
[----:B------:R-:W-:-:S07]  /*9800*/  IMAD.MOV.U32 R15, RZ, RZ, -0x1 ;  /* 0xffffffffff0f7424 */ /* 0x000fce00078e00ff */
[----:B--2---:R-:W-:Y:S05]  /*9810*/  WARPSYNC.COLLECTIVE R15, `(.L_x_2315) ;  /* 0x000000000f0c7348 */ /* 0x004fea0003c00000 */
[----:B------:R-:W-:Y:S02]  /*9820*/  ELECT P6, UR62, PT ;  /* 0x00000000003e782f */ /* 0x000fe400038c0000 */
[----:B------:R-:W-:Y:S01]  /*9830*/  MOV R14, UR62 ;  /* 0x0000003e000e7c02 */ /* 0x000fe20008000f00 */
[----:B--2---:R-:W-:Y:S10]  /*9840*/  ENDCOLLECTIVE ;  /* 0x000000000000791b */ /* 0x004ff40003800000 */
.L_x_2315:
[----:B------:R-:W-:Y:S05]  /*9850*/  BSYNC B0 ;  /* 0x0000000000007941 */ /* 0x000fea0003800000 */
.L_x_2314:
[----:B------:R-:W-:Y:S05]  /*9860*/  BRA `(.L_x_2316) ;  /* 0xfffffff800507947 */ /* 0x000fea000383ffff */
.L_x_2299:
[----:B-1----:R1:W3:Y:S02]  /*9870*/  SYNCS.PHASECHK.TRANS64.TRYWAIT P0, [R7+URZ], R4 ;  /* 0x00000004070075a7 */ /* 0x0022e4000800017f */
[----:B---3--:R-:W-:Y:S05]  /*9880*/  @!P0 NANOSLEEP.SYNCS 0x989680 ;  /* 0x009896800000895d */ /* 0x008fea0003900000 */
[----:B------:R-:W3:Y:S02]  /*9890*/  @!P0 SYNCS.PHASECHK.TRANS64 P0, [R7+URZ], R4 ;  /* 0x00000004070085a7 */ /* 0x000ee4000800007f */
[----:B---3--:R-:W-:Y:S05]  /*98a0*/  @!P0 BRA `(.L_x_2299) ;  /* 0xfffffffc00f08947 */ /* 0x008fea000383ffff */
[----:B------:R-:W-:Y:S05]  /*98b0*/  BRA `(.L_x_2317) ;  /* 0xfffffff800907947 */ /* 0x000fea000383ffff */
.L_x_2300:
[----:B---3--:R3:W4:Y:S02]  /*98c0*/  SYNCS.PHASECHK.TRANS64.TRYWAIT P0, [R3+URZ], R0 ;  /* 0x00000000030075a7 */ /* 0x008724000800017f */
[----:B----4-:R-:W-:Y:S05]  /*98d0*/  @!P0 NANOSLEEP.SYNCS 0x989680 ;  /* 0x009896800000895d */ /* 0x010fea0003900000 */
[----:B------:R-:W4:Y:S02]  /*98e0*/  @!P0 SYNCS.PHASECHK.TRANS64 P0, [R3+URZ], R0 ;  /* 0x00000000030085a7 */ /* 0x000f24000800007f */
[----:B----4-:R-:W-:Y:S05]  /*98f0*/  @!P0 BRA `(.L_x_2300) ;  /* 0xfffffffc00f08947 */ /* 0x010fea000383ffff */
[----:B------:R-:W-:Y:S05]  /*9900*/  BRA `(.L_x_2318) ;  /* 0xfffffff800847947 */ /* 0x000fea000383ffff */
.L_x_2319:
        /* <DEDUP_REMOVED lines=15> */
.L_x_7663:


//--------------------- .text._ZN7cutlass13device_kernelIN5flash11enable_sm90INS1_16FlashAttnBwdSm90INS1_25CollectiveMainloopBwdSm90ILi2ELi1ELi1EN4cute5tupleIJNS5_1CILi1EEES8_S8_EEENS6_IJNS7_ILi64EEENS7_ILi96EEENS7_ILi192EEEEEENS_6half_tEfNS_4arch4Sm90ELb0ELb1ELb1ELb1ELb1ELb0ELb1ELb0ELi3ELi1ELi1ELi1ELb0EEENS1_24CollectiveEpilogueBwdGQAISD_fSG_Li384ELb1ELb1EEENS1_19SingleTileSchedulerILb1ELb0ELb0ELi96EEEEEEEEEvNT_6ParamsE --------------------------
	.section	.text._ZN7cutlass13device_kernelIN5flash11enable_sm90INS1_16FlashAttnBwdSm90INS1_25CollectiveMainloopBwdSm90ILi2ELi1ELi1EN4cute5tupleIJNS5_1CILi1EEES8_S8_EEENS6_IJNS7_ILi64EEENS7_ILi96EEENS7_ILi192EEEEEENS_6half_tEfNS_4arch4Sm90ELb0ELb1ELb1ELb1ELb1ELb0ELb1ELb0ELi3ELi1ELi1ELi1ELb0EEENS1_24CollectiveEpilogueBwdGQAISD_fSG_Li384ELb1ELb1EEENS1_19SingleTileSchedulerILb1ELb0ELb0ELi96EEEEEEEEEvNT_6ParamsE,"ax",@progbits
	.align	128
.text._ZN7cutlass13device_kernelIN5flash11enable_sm90INS1_16FlashAttnBwdSm90INS1_25CollectiveMainloopBwdSm90ILi2ELi1ELi1EN4cute5tupleIJNS5_1CILi1EEES8_S8_EEENS6_IJNS7_ILi64EEENS7_ILi96EEENS7_ILi192EEEEEENS_6half_tEfNS_4arch4Sm90ELb0ELb1ELb1ELb1ELb1ELb0ELb1ELb0ELi3ELi1ELi1ELi1ELb0EEENS1_24CollectiveEpilogueBwdGQAISD_fSG_Li384ELb1ELb1EEENS1_19SingleTileSchedulerILb1ELb0ELb0ELi96EEEEEEEEEvNT_6ParamsE:
        .type           _ZN7cutlass13device_kernelIN5flash11enable_sm90INS1_16FlashAttnBwdSm90INS1_25CollectiveMainloopBwdSm90ILi2ELi1ELi1EN4cute5tupleIJNS5_1CILi1EEES8_S8_EEENS6_IJNS7_ILi64EEENS7_ILi96EEENS7_ILi192EEEEEENS_6half_tEfNS_4arch4Sm90ELb0ELb1ELb1ELb1ELb1ELb0ELb1ELb0ELi3ELi1ELi1ELi1ELb0EEENS1_24CollectiveEpilogueBwdGQAISD_fSG_Li384ELb1ELb1EEENS1_19SingleTileSchedulerILb1ELb0ELb0ELi96EEEEEEEEEvNT_6ParamsE,@function
        .size           _ZN7cutlass13device_kernelIN5flash11enable_sm90INS1_16FlashAttnBwdSm90INS1_25CollectiveMainloopBwdSm90ILi2ELi1ELi1EN4cute5tupleIJNS5_1CILi1EEES8_S8_EEENS6_IJNS7_ILi64EEENS7_ILi96EEENS7_ILi192EEEEEENS_6half_tEfNS_4arch4Sm90ELb0ELb1ELb1ELb1ELb1ELb0ELb1ELb0ELi3ELi1ELi1ELi1ELb0EEENS1_24CollectiveEpilogueBwdGQAISD_fSG_Li384ELb1ELb1EEENS1_19SingleTileSchedulerILb1ELb0ELb0ELi96EEEEEEEEEvNT_6ParamsE,(.L_x_7664 - _ZN7cutlass13device_kernelIN5flash11enable_sm90INS1_16FlashAttnBwdSm90INS1_25CollectiveMainloopBwdSm90ILi2ELi1ELi1EN4cute5tupleIJNS5_1CILi1EEES8_S8_EEENS6_IJNS7_ILi64EEENS7_ILi96EEENS7_ILi192EEEEEENS_6half_tEfNS_4arch4Sm90ELb0ELb1ELb1ELb1ELb1ELb0ELb1ELb0ELi3ELi1ELi1ELi1ELb0EEENS1_24CollectiveEpilogueBwdGQAISD_fSG_Li384ELb1ELb1EEENS1_19SingleTileSchedulerILb1ELb0ELb0ELi96EEEEEEEEEvNT_6ParamsE)
        .other          _ZN7cutlass13device_kernelIN5flash11enable_sm90INS1_16FlashAttnBwdSm90INS1_25CollectiveMainloopBwdSm90ILi2ELi1ELi1EN4cute5tupleIJNS5_1CILi1EEES8_S8_EEENS6_IJNS7_ILi64EEENS7_ILi96EEENS7_ILi192EEEEEENS_6half_tEfNS_4arch4Sm90ELb0ELb1ELb1ELb1ELb1ELb0ELb1ELb0ELi3ELi1ELi1ELi1ELb0EEENS1_24CollectiveEpilogueBwdGQAISD_fSG_Li384ELb1ELb1EEENS1_19SingleTileSchedulerILb1ELb0ELb0ELi96EEEEEEEEEvNT_6ParamsE,@"STO_CUDA_ENTRY STV_DEFAULT"
_ZN7cutlass13device_kernelIN5flash11enable_sm90INS1_16FlashAttnBwdSm90INS1_25CollectiveMainloopBwdSm90ILi2ELi1ELi1EN4cute5tupleIJNS5_1CILi1EEES8_S8_EEENS6_IJNS7_ILi64EEENS7_ILi96EEENS7_ILi192EEEEEENS_6half_tEfNS_4arch4Sm90ELb0ELb1ELb1ELb1ELb1ELb0ELb1ELb0ELi3ELi1ELi1ELi1ELb0EEENS1_24CollectiveEpilogueBwdGQAISD_fSG_Li384ELb1ELb1EEENS1_19SingleTileSchedulerILb1ELb0ELb0ELi96EEEEEEEEEvNT_6ParamsE:
        /* <DEDUP_REMOVED lines=23> */
.L_x_2321:
[----:B------:R-:W-:Y:S05]  /*0170*/  BSYNC B0 ;  /* 0x0000000000007941 */ /* 0x000fea0003800000 */
.L_x_2320:
        /* <DEDUP_REMOVED lines=34> */
.L_x_2322:
        /* <DEDUP_REMOVED lines=20> */
.L_x_2323:
        /* <DEDUP_REMOVED lines=9> */
.L_x_2326:
        /* <DEDUP_REMOVED lines=21> */
.L_x_2327:
        /* <DEDUP_REMOVED lines=10> */
.L_x_2329:
[----:B------:R-:W2:Y:S02]  /*0760*/  LDC R0, c[0x0][0x8c4] ;  /* 0x00023100ff007b82 */ /* 0x000ea40000000800 */
.L_x_2328:
        /* <DEDUP_REMOVED lines=16> */
.L_x_2331:
        /* <DEDUP_REMOVED lines=10> */
.L_x_2332:
        /* <DEDUP_REMOVED lines=8> */
.L_x_2333:
        /* <DEDUP_REMOVED lines=9> */
.L_x_2334:
        /* <DEDUP_REMOVED lines=22> */
.L_x_2335:
        /* <DEDUP_REMOVED lines=79> */
.L_x_2338:
        /* <DEDUP_REMOVED lines=15> */
.L_x_2337:
        /* <DEDUP_REMOVED lines=20> */
.L_x_2340:
        /* <DEDUP_REMOVED lines=15> */
.L_x_2339:
        /* <DEDUP_REMOVED lines=8> */
.L_x_2483:
        /* <DEDUP_REMOVED lines=19> */
.L_x_2342:
        /* <DEDUP_REMOVED lines=113> */
.L_x_2362:
[----:B------:R-:W-:-:S13]  /*1c50*/  ISETP.NE.AND P0, PT, R8, 0x3, PT ;  /* 0x000000030800780c */ /* 0x000fda0003f05270 */
[----:B------:R-:W-:Y:S05]  /*1c60*/  @!P0 BRA `(.L_x_2344) ;  /* 0x0000000000048947 */ /* 0x000fea0003800000 */
[----:B------:R-:W-:Y:S01]  /*1c70*/  BPT.TRAP 0x1 ;  /* 0x000000040000795c */ /* 0x000fe20000300000 */
.L_x_2344:
[----:B------:R-:W-:Y:S02]  /*1c80*/  LEA R3, R2, UR36, 0x3 ;  /* 0x0000002402037c11 */ /* 0x000fe4000f8e18ff */
[----:B------:R-:W-:-:S04]  /*1c90*/  SHF.L.U32 R10, R7, 0x1f, RZ ;  /* 0x0000001f070a7819 */ /* 0x000fc800000006ff */
[----:B------:R1:W2:Y:S01]  /*1ca0*/  SYNCS.PHASECHK.TRANS64.TRYWAIT P1, [R3+URZ+0x36410], R10 ;  /* 0x0364100a030075a7 */ /* 0x0002a2000802017f */
[----:B------:R-:W-:Y:S05]  /*1cb0*/  @!P0 BRA `(.L_x_2345) ;  /* 0x0000000000048947 */ /* 0x000fea0003800000 */
[----:B------:R-:W-:Y:S01]  /*1cc0*/  BPT.TRAP 0x1 ;  /* 0x000000040000795c */ /* 0x000fe20000300000 */
.L_x_2345:
[----:B--2---:R-:W-:Y:S05]  /*1cd0*/  @P1 BRA `(.L_x_2346) ;  /* 0x0000000000081947 */ /* 0x004fea0003800000 */
[----:B------:R-:W2:Y:S02]  /*1ce0*/  SYNCS.PHASECHK.TRANS64.TRYWAIT P1, [R3+URZ+0x36410], R10 ;  /* 0x0364100a030075a7 */ /* 0x000ea4000802017f */
[----:B--2---:R-:W-:Y:S05]  /*1cf0*/  @!P1 BRA `(.L_x_2347) ;  /* 0x0000008800949947 */ /* 0x004fea0003800000 */
.L_x_2346:
        /* <DEDUP_REMOVED lines=103> */
.L_x_2348:
[----:B-1----:R-:W-:-:S04]  /*2370*/  SHF.L.U32 R11, R5, 0x1f, RZ ;  /* 0x0000001f050b7819 */ /* 0x002fc800000006ff */
[----:B------:R1:W4:Y:S01]  /*2380*/  SYNCS.PHASECHK.TRANS64.TRYWAIT P1, [UR36+0x36430], R11 ;  /* 0x0364300bff0075a7 */ /* 0x0003220008020164 */
[----:B------:R-:W-:Y:S05]  /*2390*/  @!P0 BRA `(.L_x_2349) ;  /* 0x0000000000048947 */ /* 0x000fea0003800000 */
[----:B------:R-:W-:Y:S01]  /*23a0*/  BPT.TRAP 0x1 ;  /* 0x000000040000795c */ /* 0x000fe20000300000 */
.L_x_2349:
[----:B----4-:R-:W-:Y:S05]  /*23b0*/  @P1 BRA `(.L_x_2350) ;  /* 0x0000000000081947 */ /* 0x010fea0003800000 */
[----:B------:R-:W4:Y:S02]  /*23c0*/  SYNCS.PHASECHK.TRANS64.TRYWAIT P1, [UR36+0x36430], R11 ;  /* 0x0364300bff0075a7 */ /* 0x000f240008020164 */
[----:B----4-:R-:W-:Y:S05]  /*23d0*/  @!P1 BRA `(.L_x_2351) ;  /* 0x0000008000f09947 */ /* 0x010fea0003800000 */
.L_x_2350:
        /* <DEDUP_REMOVED lines=145> */
.L_x_2354:
[----:B------:R-:W-:-:S13]  /*2cf0*/  ISETP.NE.AND P1, PT, R140, 0x1, PT ;  /* 0x000000018c00780c */ /* 0x000fda0003f25270 */
[----:B------:R-:W1:Y:S08]  /*2d00*/  @P1 LDC R143, c[0x0][0x754] ;  /* 0x0001d500ff8f1b82 */ /* 0x000e700000000800 */
[----:B------:R-:W2:Y:S01]  /*2d10*/  @P1 LDC R142, c[0x0][0x758] ;  /* 0x0001d600ff8e1b82 */ /* 0x000ea20000000800 */
[----:B-1----:R-:W-:-:S05]  /*2d20*/  @P1 IMAD.HI.U32 R143, R145, R143, RZ ;  /* 0x0000008f918f1227 */ /* 0x002fca00078e00ff */
[----:B--2---:R-:W-:-:S07]  /*2d30*/  @P1 SHF.R.U32.HI R145, RZ, R142, R143 ;  /* 0x0000008eff911219 */ /* 0x004fce000001168f */
.L_x_2355:
[----:B------:R-:W-:Y:S05]  /*2d40*/  BSYNC B0 ;  /* 0x0000000000007941 */ /* 0x000fea0003800000 */
.L_x_2353:
[----:B------:R-:W2:Y:S01]  /*2d50*/  LDL R142, [R1+0x10] ;  /* 0x00001000018e7983 */ /* 0x000ea20000100800 */
[----:B------:R-:W-:Y:S01]  /*2d60*/  IADD3 R150, R141, UR4, R4 ;  /* 0x000000048d967c10 */ /* 0x000fe2000fffe004 */
[----:B--2---:R-:W-:-:S05]  /*2d70*/  IMAD R145, R145, R140, R142 ;  /* 0x0000008c91917224 */ /* 0x004fca00078e028e */
[----:B------:R-:W-:Y:S02]  /*2d80*/  VIADDMNMX R146, R145, R140, R146, PT ;  /* 0x0000008c91927246 */ /* 0x000fe40003800192 */
[----:B------:R-:W-:-:S07]  /*2d90*/  VIMNMX R150, R150, R145, !PT ;  /* 0x0000009196967248 */ /* 0x000fce0007fe0100 */
.L_x_2352:
        /* <DEDUP_REMOVED lines=17> */
.L_x_2358:
[----:B------:R-:W-:-:S13]  /*2eb0*/  ISETP.NE.AND P1, PT, R140, 0x1, PT ;  /* 0x000000018c00780c */ /* 0x000fda0003f25270 */
[----:B------:R-:W1:Y:S08]  /*2ec0*/  @P1 LDC R142, c[0x0][0x754] ;  /* 0x0001d500ff8e1b82 */ /* 0x000e700000000800 */
[----:B------:R-:W2:Y:S01]  /*2ed0*/  @P1 LDC R141, c[0x0][0x758] ;  /* 0x0001d600ff8d1b82 */ /* 0x000ea20000000800 */
[----:B-1----:R-:W-:-:S05]  /*2ee0*/  @P1 IMAD.HI.U32 R142, R143, R142, RZ ;  /* 0x0000008e8f8e1227 */ /* 0x002fca00078e00ff */
[----:B--2---:R-:W-:-:S07]  /*2ef0*/  @P1 SHF.R.U32.HI R143, RZ, R141, R142 ;  /* 0x0000008dff8f1219 */ /* 0x004fce000001168e */
.L_x_2359:
[----:B------:R-:W-:Y:S05]  /*2f00*/  BSYNC B0 ;  /* 0x0000000000007941 */ /* 0x000fea0003800000 */
.L_x_2357:
[----:B------:R-:W2:Y:S02]  /*2f10*/  LDL R141, [R1+0x10] ;  /* 0x00001000018d7983 */ /* 0x000ea40000100800 */
[----:B--2---:R-:W-:-:S05]  /*2f20*/  IMAD R143, R143, R140, R141 ;  /* 0x0000008c8f8f7224 */ /* 0x004fca00078e028d */
[----:B------:R-:W-:Y:S02]  /*2f30*/  VIMNMX R147, R147, R143, !PT ;  /* 0x0000008f93937248 */ /* 0x000fe40007fe0100 */
[----:B------:R-:W-:-:S07]  /*2f40*/  VIADDMNMX R144, R143, R140, R144, PT ;  /* 0x0000008c8f907246 */ /* 0x000fce0003800190 */
.L_x_2356:
        /* <DEDUP_REMOVED lines=283> */
.L_x_2360:
        /* <DEDUP_REMOVED lines=59> */
.L_x_2361:
        /* <DEDUP_REMOVED lines=63> */
.L_x_2336:
[----:B------:R-:W-:Y:S05]  /*48a0*/  @P0 BRA `(.L_x_2330) ;  /* 0x0000005c006c0947 */ /* 0x000fea0003800000 */
[----:B------:R-:W3:Y:S01]  /*48b0*/  LDL.LU R120, [R1+0x18] ;  /* 0x0000180001787983 */ /* 0x000ee20000300800 */
[----:B--2---:R-:W2:Y:S01]  /*48c0*/  LDC.64 R2, c[0x0][0x878] ;  /* 0x00021e00ff027b82 */ /* 0x004ea20000000a00 */
[----:B------:R-:W-:Y:S01]  /*48d0*/  ULDC UR7, c[0x0][0x870] ;  /* 0x00021c0000077ab9 */ /* 0x000fe20000000800 */
[----:B------:R-:W-:Y:S01]  /*48e0*/  ULDC UR6, c[0x0][0x80c] ;  /* 0x0002030000067ab9 */ /* 0x000fe20000000800 */
[----:B------:R-:W4:Y:S01]  /*48f0*/  S2R R8, SR_TID.X ;  /* 0x0000000000087919 */ /* 0x000f220000002100 */
[----:B------:R-:W5:Y:S01]  /*4900*/  S2R R0, SR_CTAID.Y ;  /* 0x0000000000007919 */ /* 0x000f620000002600 */
[----:B------:R-:W5:Y:S03]  /*4910*/  S2R R16, SR_CTAID.X ;  /* 0x0000000000107919 */ /* 0x000f660000002500 */
[----:B------:R-:W4:Y:S01]  /*4920*/  S2UR UR5, SR_CgaCtaId ;  /* 0x00000000000579c3 */ /* 0x000f220000008800 */
[----:B------:R-:W-:-:S07]  /*4930*/  UMOV UR4, 0x400 ;  /* 0x0000040000047882 */ /* 0x000fce0000000000 */
[----:B------:R-:W5:Y:S01]  /*4940*/  LDC.64 R18, c[0x0][0x820] ;  /* 0x00020800ff127b82 */ /* 0x000f620000000a00 */
[----:B--2---:R-:W-:-:S04]  /*4950*/  ISETP.NE.U32.AND P0, PT, R2, RZ, PT ;  /* 0x000000ff0200720c */ /* 0x004fc80003f05070 */
[----:B------:R-:W-:-:S03]  /*4960*/  ISETP.NE.AND.EX P0, PT, R3, RZ, PT, P0 ;  /* 0x000000ff0300720c */ /* 0x000fc60003f05300 */
[----:B------:R-:W2:Y:S08]  /*4970*/  LDC.64 R20, c[0x0][0x848] ;  /* 0x00021200ff147b82 */ /* 0x000eb00000000a00 */
[----:B------:R-:W4:Y:S08]  /*4980*/  LDC R3, c[0x0][0x850] ;  /* 0x00021400ff037b82 */ /* 0x000f300000000800 */
[----:B-1----:R-:W3:Y:S08]  /*4990*/  @P0 LDC.64 R4, c[0x0][0x878] ;  /* 0x00021e00ff040b82 */ /* 0x002ef00000000a00 */
[----:B------:R-:W1:Y:S01]  /*49a0*/  LDC.64 R22, c[0x0][0x800] ;  /* 0x00020000ff167b82 */ /* 0x000e620000000a00 */
[----:B---3--:R-:W-:-:S06]  /*49b0*/  @P0 IMAD.WIDE R4, R120, 0x4, R4 ;  /* 0x0000000478040825 */ /* 0x008fcc00078e0204 */
[----:B------:R3:W2:Y:S01]  /*49c0*/  @P0 LDG.E R5, desc[UR38][R4.64] ;  /* 0x0000002604050981 */ /* 0x0006a2000c1e1900 */
[----:B------:R-:W-:Y:S01]  /*49d0*/  BAR.SYNC.DEFER_BLOCKING 0x1, 0x180 ;  /* 0x0046000000007b1d */ /* 0x000fe20000010000 */
[----:B----4-:R-:W-:Y:S01]  /*49e0*/  ISETP.NE.AND P2, PT, R3, 0x1, PT ;  /* 0x000000010300780c */ /* 0x010fe20003f45270 */
        /* <DEDUP_REMOVED lines=10> */
[----:B------:R-:W4:Y:S01]  /*4a90*/  @P2 LDC R9, c[0x0][0x858] ;  /* 0x00021600ff092b82 */ /* 0x000f220000000800 */
[----:B-----5:R-:W-:Y:S02]  /*4aa0*/  IMAD.MOV.U32 R2, RZ, RZ, R0 ;  /* 0x000000ffff027224 */ /* 0x020fe400078e0000 */
[----:B------:R-:W-:-:S04]  /*4ab0*/  IMAD R10, R11, 0x600, R6 ;  /* 0x000006000b0a7824 */ /* 0x000fc800078e0206 */
[----:B------:R-:W-:Y:S02]  /*4ac0*/  IMAD.SHL.U32 R10, R10, 0x4, RZ ;  /* 0x000000040a0a7824 */ /* 0x000fe400078e00ff */
[----:B---3--:R-:W-:-:S04]  /*4ad0*/  @P2 IMAD.HI.U32 R4, R0, R7, RZ ;  /* 0x0000000700042227 */ /* 0x008fc800078e00ff */
[----:B------:R-:W-:Y:S01]  /*4ae0*/  IMAD R7, R16, UR7, RZ ;  /* 0x0000000710077c24 */ /* 0x000fe2000f8e02ff */
[----:B----4-:R-:W-:Y:S01]  /*4af0*/  @P2 SHF.R.U32.HI R2, RZ, R9, R4 ;  /* 0x00000009ff022219 */ /* 0x010fe20000011604 */
        /* <DEDUP_REMOVED lines=9> */
[----:B--2---:R-:W-:Y:S02]  /*4b90*/  @P0 IMAD R6, R120, 0x60, R5 ;  /* 0x0000006078060824 */ /* 0x004fe400078e0205 */
        /* <DEDUP_REMOVED lines=39> */
[----:B------:R-:W-:Y:S01]  /*4e10*/  IMAD R12, R11, R20, RZ ;  /* 0x000000140b0c7224 */ /* 0x000fe200078e02ff */
[----:B------:R2:W-:Y:S01]  /*4e20*/  STS.128 [R8+0x5000], R64 ;  /* 0x0050004008007388 */ /* 0x0005e20000000c00 */
[----:B------:R-:W-:Y:S01]  /*4e30*/  IMAD.WIDE.U32 R4, R9, R18, R4 ;  /* 0x0000001209047225 */ /* 0x000fe200078e0004 */
[----:B------:R-:W-:-:S02]  /*4e40*/  IADD3.X R11, R16, UR7, RZ, P0, !PT ;  /* 0x00000007100b7c10 */ /* 0x000fc400087fe4ff */
[----:B------:R2:W-:Y:S01]  /*4e50*/  STS.128 [R8+0x5800], R68 ;  /* 0x0058004408007388 */ /* 0x0005e20000000c00 */
[----:B------:R-:W-:Y:S01]  /*4e60*/  IMAD.WIDE.U32 R6, R9, R20, R6 ;  /* 0x0000001409067225 */ /* 0x000fe200078e0006 */
[----:B-1----:R-:W-:-:S03]  /*4e70*/  LEA R22, P3, R4, R22, 0x2 ;  /* 0x0000001604167211 */ /* 0x002fc600078610ff */
[----:B------:R-:W-:Y:S01]  /*4e80*/  IMAD.MOV R2, RZ, RZ, -R2 ;  /* 0x000000ffff027224 */ /* 0x000fe200078e0a02 */
[----:B---3--:R-:W-:Y:S01]  /*4e90*/  LEA R24, P4, R6, R24, 0x2 ;  /* 0x0000001806187211 */ /* 0x008fe200078810ff */
[----:B------:R-:W-:Y:S02]  /*4ea0*/  IMAD R9, R9, R21, R12 ;  /* 0x0000001509097224 */ /* 0x000fe400078e020c */
[----:B------:R-:W-:Y:S02]  /*4eb0*/  IMAD R17, R3, R2, R0 ;  /* 0x0000000203117224 */ /* 0x000fe400078e0200 */
[----:B------:R-:W-:Y:S02]  /*4ec0*/  IMAD.IADD R3, R5, 0x1, R13 ;  /* 0x0000000105037824 */ /* 0x000fe400078e020d */
[----:B------:R-:W-:Y:S01]  /*4ed0*/  IMAD.IADD R2, R7, 0x1, R9 ;  /* 0x0000000107027824 */ /* 0x000fe200078e0209 */
[----:B--2---:R-:W-:Y:S06]  /*4ee0*/  @P2 BRA `(.L_x_2364) ;  /* 0x0000000000142947 */ /* 0x004fec0003800000 */
.L_x_2365:
[----:B------:R-:W2:Y:S04]  /*4ef0*/  LDG.E.STRONG.GPU R0, desc[UR38][R10.64] ;  /* 0x000000260a007981 */ /* 0x000ea8000c1ef900 */
[----:B--2---:R-:W-:Y:S01]  /*4f00*/  CCTL.IVALL ;  /* 0x00000000ff00798f */ /* 0x004fe20002000000 */
[----:B------:R-:W-:Y:S05]  /*4f10*/  YIELD ;  /* 0x0000000000007946 */ /* 0x000fea0003800000 */
[----:B------:R-:W-:-:S13]  /*4f20*/  ISETP.NE.AND P0, PT, R0, R17, PT ;  /* 0x000000110000720c */ /* 0x000fda0003f05270 */
[----:B------:R-:W-:Y:S05]  /*4f30*/  @P0 BRA `(.L_x_2365) ;  /* 0xfffffffc00ec0947 */ /* 0x000fea000383ffff */
.L_x_2364:
[----:B------:R-:W-:Y:S05]  /*4f40*/  BSYNC B0 ;  /* 0x0000000000007941 */ /* 0x000fea0003800000 */
.L_x_2363:
[----:B------:R-:W-:Y:S01]  /*4f50*/  UMOV UR5, 0xffffffff ;  /* 0xffffffff00057882 */ /* 0x000fe20000000000 */
[----:B------:R-:W-:Y:S02]  /*4f60*/  LEA.HI.X R23, R4, R23, R3, 0x2, P3 ;  /* 0x0000001704177211 */ /* 0x000fe400018f1403 */
[----:B------:R-:W-:Y:S01]  /*4f70*/  LEA.HI.X R2, R6, R25, R2, 0x2, P4 ;  /* 0x0000001906027211 */ /* 0x000fe200020f1402 */
[----:B------:R-:W-:Y:S06]  /*4f80*/  BRA.DIV UR5, `(.L_x_2366) ;  /* 0x0000005a051c7947 */ /* 0x000fec000b800000 */
[----:B------:R-:W-:Y:S01]  /*4f90*/  NOP ;  /* 0x0000000000007918 */ /* 0x000fe20000000000 */
.L_x_2486:
        /* <DEDUP_REMOVED lines=16> */
.L_x_2369:
[----:B------:R-:W-:Y:S01]  /*50a0*/  @P0 ELECT P2, URZ, PT ;  /* 0x00000000003f082f */ /* 0x000fe20003840000 */
[----:B------:R1:W-:-:S12]  /*50b0*/  UBLKRED.G.S.ADD.F32.RN [UR6], [UR4], UR5, desc[UR8] ;  /* 0x00000806040073bb */ /* 0x0003d800080a1405 */
[----:B------:R-:W-:Y:S02]  /*50c0*/  @P2 PLOP3.LUT P0, PT, P2, PT, PT, 0x8, 0x0 ;  /* 0x000000000000281c */ /* 0x000fe4000170e170 */
[----:B------:R-:W-:-:S11]  /*50d0*/  PLOP3.LUT P2, PT, PT, PT, PT, 0x8, 0x0 ;  /* 0x000000000000781c */ /* 0x000fd60003f4e170 */
[----:B-1----:R-:W-:Y:S05]  /*50e0*/  @P0 BRA.U.ANY `(.L_x_2369) ;  /* 0xfffffffd00ec0947 */ /* 0x002fea000393ffff */
[----:B------:R0:W-:Y:S01]  /*50f0*/  UTMACMDFLUSH ;  /* 0x00000000000079b7 */ /* 0x0001e20000000000 */
[----:B------:R-:W-:-:S04]  /*5100*/  DEPBAR.LE SB0, 0x0 ;  /* 0x000080000000791a */ /* 0x000fc80000000000 */
.L_x_2368:
[----:B------:R-:W-:Y:S05]  /*5110*/  BSYNC B0 ;  /* 0x0000000000007941 */ /* 0x000fea0003800000 */
.L_x_2367:
        /* <DEDUP_REMOVED lines=14> */
.L_x_2371:
[----:B------:R-:W-:Y:S05]  /*5200*/  BSYNC B0 ;  /* 0x0000000000007941 */ /* 0x000fea0003800000 */
.L_x_2370:
        /* <DEDUP_REMOVED lines=18> */
.L_x_2374:
[----:B------:R-:W2:Y:S04]  /*5330*/  LDG.E.STRONG.GPU R0, desc[UR38][R2.64] ;  /* 0x0000002602007981 */ /* 0x000ea8000c1ef900 */
[----:B--2---:R-:W-:Y:S01]  /*5340*/  CCTL.IVALL ;  /* 0x00000000ff00798f */ /* 0x004fe20002000000 */
[----:B------:R-:W-:Y:S05]  /*5350*/  YIELD ;  /* 0x0000000000007946 */ /* 0x000fea0003800000 */
[----:B------:R-:W-:-:S13]  /*5360*/  ISETP.NE.AND P0, PT, R0, R17, PT ;  /* 0x000000110000720c */ /* 0x000fda0003f05270 */
[----:B------:R-:W-:Y:S05]  /*5370*/  @P0 BRA `(.L_x_2374) ;  /* 0xfffffffc00ec0947 */ /* 0x000fea000383ffff */
.L_x_2373:
[----:B------:R-:W-:Y:S05]  /*5380*/  BSYNC B0 ;  /* 0x0000000000007941 */ /* 0x000fea0003800000 */
.L_x_2372:
[----:B------:R-:W-:-:S03]  /*5390*/  UMOV UR5, 0xffffffff ;  /* 0xffffffff00057882 */ /* 0x000fc60000000000 */
[----:B------:R-:W-:Y:S05]  /*53a0*/  BRA.DIV UR5, `(.L_x_2375) ;  /* 0x0000005605307947 */ /* 0x000fea000b800000 */
[----:B------:R-:W-:Y:S01]  /*53b0*/  NOP ;  /* 0x0000000000007918 */ /* 0x000fe20000000000 */
.L_x_2489:
        /* <DEDUP_REMOVED lines=16> */
.L_x_2378:
[----:B------:R-:W-:Y:S01]  /*54c0*/  @P0 ELECT P2, URZ, PT ;  /* 0x00000000003f082f */ /* 0x000fe20003840000 */
[----:B------:R2:W-:-:S12]  /*54d0*/  UBLKRED.G.S.ADD.F32.RN [UR6], [UR4], UR5, desc[UR8] ;  /* 0x00000806040073bb */ /* 0x0005d800080a1405 */
[----:B------:R-:W-:Y:S02]  /*54e0*/  @P2 PLOP3.LUT P0, PT, P2, PT, PT, 0x8, 0x0 ;  /* 0x000000000000281c */ /* 0x000fe4000170e170 */
[----:B------:R-:W-:-:S11]  /*54f0*/  PLOP3.LUT P2, PT, PT, PT, PT, 0x8, 0x0 ;  /* 0x000000000000781c */ /* 0x000fd60003f4e170 */
[----:B--2---:R-:W-:Y:S05]  /*5500*/  @P0 BRA.U.ANY `(.L_x_2378) ;  /* 0xfffffffd00ec0947 */ /* 0x004fea000393ffff */
[----:B------:R0:W-:Y:S01]  /*5510*/  UTMACMDFLUSH ;  /* 0x00000000000079b7 */ /* 0x0001e20000000000 */
[----:B------:R-:W-:-:S04]  /*5520*/  DEPBAR.LE SB0, 0x0 ;  /* 0x000080000000791a */ /* 0x000fc80000000000 */
.L_x_2377:
[----:B------:R-:W-:Y:S05]  /*5530*/  BSYNC B0 ;  /* 0x0000000000007941 */ /* 0x000fea0003800000 */
.L_x_2376:
        /* <DEDUP_REMOVED lines=14> */
.L_x_2325:
        /* <DEDUP_REMOVED lines=21> */
.L_x_2380:
        /* <DEDUP_REMOVED lines=13> */
.L_x_2382:
[----:B------:R-:W-:-:S05]  /*5840*/  ULDC UR4, c[0x0][0x8c4] ;  /* 0x0002310000047ab9 */ /* 0x000fca0000000800 */
.L_x_2381:
        /* <DEDUP_REMOVED lines=44> */
.L_x_2383:
        /* <DEDUP_REMOVED lines=13> */
.L_x_2384:
        /* <DEDUP_REMOVED lines=12> */
.L_x_2385:
        /* <DEDUP_REMOVED lines=30> */
.L_x_2386:
        /* <DEDUP_REMOVED lines=14> */
[----:B------:R-:W-:-:S02]  /*5f60*/  ULDC.64 UR16, c[0x0][0x2e0] ;  /* 0x0000b80000107ab9 */ /* 0x000fc40000000a00 */
[----:B------:R-:W-:Y:S02]  /*5f70*/  UIADD3.X UR7, UR5, UR13, URZ, UP0, !UPT ;  /* 0x0000000d05077290 */ /* 0x000fe400087fe43f */
[----:B------:R-:W-:Y:S02]  /*5f80*/  UIMAD UR11, UR19, UR16, URZ ;  /* 0x00000010130b72a4 */ /* 0x000fe4000f8e023f */
[----:B------:R-:W-:Y:S02]  /*5f90*/  UIMAD.WIDE.U32 UR6, UR12, UR16, UR6 ;  /* 0x000000100c0672a5 */ /* 0x000fe4000f8e0006 */
[----:B------:R-:W-:Y:S01]  /*5fa0*/  UIMAD UR17, UR12, UR17, UR11 ;  /* 0x000000110c1172a4 */ /* 0x000fe2000f8e020b */
[----:B------:R-:W-:Y:S02]  /*5fb0*/  ULDC UR19, c[0x0][0x760] ;  /* 0x0001d80000137ab9 */ /* 0x000fe40000000800 */
        /* <DEDUP_REMOVED lines=15> */
.L_x_2391:
[----:B------:R-:W2:Y:S04]  /*60b0*/  LDG.E.STRONG.GPU R0, desc[UR38][R2.64] ;  /* 0x0000002602007981 */ /* 0x000ea8000c1ef900 */
[----:B--2---:R-:W-:Y:S01]  /*60c0*/  CCTL.IVALL ;  /* 0x00000000ff00798f */ /* 0x004fe20002000000 */
[----:B------:R-:W-:Y:S05]  /*60d0*/  YIELD ;  /* 0x0000000000007946 */ /* 0x000fea0003800000 */
[----:B------:R-:W-:-:S13]  /*60e0*/  ISETP.NE.AND P1, PT, R0, UR20, PT ;  /* 0x0000001400007c0c */ /* 0x000fda000bf25270 */
[----:B------:R-:W-:Y:S05]  /*60f0*/  @P1 BRA `(.L_x_2391) ;  /* 0xfffffffc00ec1947 */ /* 0x000fea000383ffff */
.L_x_2390:
[----:B------:R-:W-:Y:S05]  /*6100*/  BSYNC B0 ;  /* 0x0000000000007941 */ /* 0x000fea0003800000 */
.L_x_2389:
[----:B------:R-:W-:-:S03]  /*6110*/  UMOV UR18, 0xffffffff ;  /* 0xffffffff00127882 */ /* 0x000fc60000000000 */
[----:B------:R-:W-:Y:S05]  /*6120*/  BRA.DIV UR18, `(.L_x_2392) ;  /* 0x0000004612ec7947 */ /* 0x000fea000b800000 */
[----:B------:R-:W-:Y:S01]  /*6130*/  NOP ;  /* 0x0000000000007918 */ /* 0x000fe20000000000 */
.L_x_2492:
        /* <DEDUP_REMOVED lines=22> */
.L_x_2394:
[----:B------:R-:W-:Y:S05]  /*62a0*/  BSYNC B0 ;  /* 0x0000000000007941 */ /* 0x000fea0003800000 */
.L_x_2393:
        /* <DEDUP_REMOVED lines=9> */
[----:B------:R-:W-:Y:S02]  /*6340*/  UIADD3 UR26, UP0, UR18, UR6, URZ ;  /* 0x00000006121a7290 */ /* 0x000fe4000ff1e03f */
[----:B-1----:R-:W-:Y:S02]  /*6350*/  ULEA UR23, UR23, UR19, 0x18 ;  /* 0x0000001317177291 */ /* 0x002fe4000f8ec03f */
[----:B------:R-:W-:Y:S02]  /*6360*/  ULEA.HI.X.SX32 UR19, UR18, UR22, 0x1, UP0 ;  /* 0x0000001612137291 */ /* 0x000fe400080f0e3f */
[----:B------:R-:W-:Y:S02]  /*6370*/  ULEA UR18, UP0, UR26, UR24, 0x2 ;  /* 0x000000181a127291 */ /* 0x000fe4000f80103f */
[----:B------:R-:W-:Y:S02]  /*6380*/  UIADD3 UR23, UR23, 0x16000, URZ ;  /* 0x0001600017177890 */ /* 0x000fe4000fffe03f */
[----:B------:R-:W-:Y:S01]  /*6390*/  ULEA.HI.X UR19, UR26, UR25, UR19, 0x2, UP0 ;  /* 0x000000191a137291 */ /* 0x000fe200080f1413 */
[----:B------:R-:W-:-:S02]  /*63a0*/  UMOV UR24, 0x400 ;  /* 0x0000040000187882 */ /* 0x000fc40000000000 */
[----:B------:R-:W-:-:S06]  /*63b0*/  UMOV UR26, 0x0 ;  /* 0x00000000001a7882 */ /* 0x000fcc0000000000 */
[----:B------:R1:W-:Y:S02]  /*63c0*/  UBLKRED.G.S.ADD.F32.RN [UR18], [UR23], UR24, desc[UR26] ;  /* 0x00001a12170073bb */ /* 0x0003e400080a1418 */
[----:B-1----:R0:W-:Y:S02]  /*63d0*/  UTMACMDFLUSH ;  /* 0x00000000000079b7 */ /* 0x0021e40000000000 */
.L_x_2396:
[----:B------:R-:W-:Y:S05]  /*63e0*/  BSYNC B0 ;  /* 0x0000000000007941 */ /* 0x000fea0003800000 */
.L_x_2395:
        /* <DEDUP_REMOVED lines=17> */
[----:B------:R1:W-:Y:S01]  /*6500*/  UBLKRED.G.S.ADD.F32.RN [UR18], [UR23], UR24, desc[UR26] ;  /* 0x00001a12170073bb */ /* 0x0003e200080a1418 */
[----:B------:R0:W-:Y:S01]  /*6510*/  UTMACMDFLUSH ;  /* 0x00000000000079b7 */ /* 0x0001e20000000000 */
[----:B-1----:R-:W-:-:S04]  /*6520*/  DEPBAR.LE SB0, 0x2 ;  /* 0x000080800000791a */ /* 0x002fc80000000000 */
.L_x_2398:
[----:B------:R-:W-:Y:S05]  /*6530*/  BSYNC B0 ;  /* 0x0000000000007941 */ /* 0x000fea0003800000 */
.L_x_2397:
[----:B------:R-:W-:Y:S06]  /*6540*/  BAR.ARV 0xa, 0xa0 ;  /* 0x0282800000007b1d */ /* 0x000fec0000002000 */
[----:B------:R-:W-:Y:S04]  /*6550*/  BSSY B0, `(.L_x_2399) ;  /* 0x0000003000007945 */ /* 0x000fe80003800000 */
[----:B------:R-:W-:Y:S05]  /*6560*/  @!P0 BRA `(.L_x_2400) ;  /* 0x0000000000048947 */ /* 0x000fea0003800000 */
[----:B------:R-:W-:-:S04]  /*6570*/  DEPBAR.LE SB0, 0x1 ;  /* 0x000080400000791a */ /* 0x000fc80000000000 */
.L_x_2400:
[----:B------:R-:W-:Y:S05]  /*6580*/  BSYNC B0 ;  /* 0x0000000000007941 */ /* 0x000fea0003800000 */
.L_x_2399:
[----:B------:R-:W-:Y:S06]  /*6590*/  BAR.ARV 0xb, 0xa0 ;  /* 0x02c2800000007b1d */ /* 0x000fec0000002000 */
[----:B------:R-:W-:Y:S04]  /*65a0*/  BSSY B0, `(.L_x_2401) ;  /* 0x0000003000007945 */ /* 0x000fe80003800000 */
[----:B------:R-:W-:Y:S05]  /*65b0*/  @!P0 BRA `(.L_x_2402) ;  /* 0x0000000000048947 */ /* 0x000fea0003800000 */
[----:B------:R-:W-:-:S04]  /*65c0*/  DEPBAR.LE SB0, 0x0 ;  /* 0x000080000000791a */ /* 0x000fc80000000000 */
.L_x_2402:
[----:B------:R-:W-:Y:S05]  /*65d0*/  BSYNC B0 ;  /* 0x0000000000007941 */ /* 0x000fea0003800000 */
.L_x_2401:
        /* <DEDUP_REMOVED lines=19> */
.L_x_2404:
[----:B------:R-:W-:Y:S05]  /*6710*/  BSYNC B0 ;  /* 0x0000000000007941 */ /* 0x000fea0003800000 */
.L_x_2403:
[----:B------:R-:W-:Y:S01]  /*6720*/  UIADD3 UR18, UR9, 0x1, URZ ;  /* 0x0000000109127890 */ /* 0x000fe2000fffe03f */
[----:B------:R-:W-:Y:S11]  /*6730*/  BRA `(.L_x_2405) ;  /* 0x0000000000047947 */ /* 0x000ff60003800000 */
.L_x_2388:
[----:B------:R-:W-:-:S05]  /*6740*/  UMOV UR18, UR9 ;  /* 0x0000000900127c82 */ /* 0x000fca0008000000 */
.L_x_2405:
        /* <DEDUP_REMOVED lines=15> */
.L_x_2438:
        /* <DEDUP_REMOVED lines=11> */
.L_x_2408:
[----:B------:R-:W2:Y:S04]  /*68f0*/  LDG.E.STRONG.GPU R0, desc[UR38][R2.64] ;  /* 0x0000002602007981 */ /* 0x000ea8000c1ef900 */
[----:B--2---:R-:W-:Y:S01]  /*6900*/  CCTL.IVALL ;  /* 0x00000000ff00798f */ /* 0x004fe20002000000 */
[----:B------:R-:W-:Y:S05]  /*6910*/  YIELD ;  /* 0x0000000000007946 */ /* 0x000fea0003800000 */
[----:B------:R-:W-:-:S13]  /*6920*/  ISETP.NE.AND P1, PT, R0, UR20, PT ;  /* 0x0000001400007c0c */ /* 0x000fda000bf25270 */
[----:B------:R-:W-:Y:S05]  /*6930*/  @P1 BRA `(.L_x_2408) ;  /* 0xfffffffc00ec1947 */ /* 0x000fea000383ffff */
.L_x_2407:
[----:B------:R-:W-:Y:S05]  /*6940*/  BSYNC B0 ;  /* 0x0000000000007941 */ /* 0x000fea0003800000 */
.L_x_2406:
[----:B------:R-:W-:-:S03]  /*6950*/  UMOV UR14, 0xffffffff ;  /* 0xffffffff000e7882 */ /* 0x000fc60000000000 */
[----:B------:R-:W-:Y:S05]  /*6960*/  BRA.DIV UR14, `(.L_x_2409) ;  /* 0x0000003e0ef87947 */ /* 0x000fea000b800000 */
[----:B------:R-:W-:Y:S01]  /*6970*/  NOP ;  /* 0x0000000000007918 */ /* 0x000fe20000000000 */
.L_x_2495:
        /* <DEDUP_REMOVED lines=8> */
[----:B------:R-:W-:Y:S02]  /*6a00*/  UIADD3 UR23, UP0, UR14, UR6, URZ ;  /* 0x000000060e177290 */ /* 0x000fe4000ff1e03f */
[----:B-1----:R-:W-:Y:S02]  /*6a10*/  ULEA UR19, UR19, UR15, 0x18 ;  /* 0x0000000f13137291 */ /* 0x002fe4000f8ec03f */
[----:B------:R-:W-:Y:S02]  /*6a20*/  ULEA.HI.X.SX32 UR15, UR14, UR22, 0x1, UP0 ;  /* 0x000000160e0f7291 */ /* 0x000fe400080f0e3f */
[----:B------:R-:W-:-:S02]  /*6a30*/  ULEA UR14, UP0, UR23, UR24, 0x2 ;  /* 0x00000018170e7291 */ /* 0x000fc4000f80103f */
[----:B------:R-:W-:Y:S02]  /*6a40*/  UIADD3 UR19, UR19, 0x12000, URZ ;  /* 0x0001200013137890 */ /* 0x000fe4000fffe03f */
[----:B------:R-:W-:Y:S01]  /*6a50*/  ULEA.HI.X UR15, UR23, UR25, UR15, 0x2, UP0 ;  /* 0x00000019170f7291 */ /* 0x000fe200080f140f */
[----:B------:R-:W-:Y:S02]  /*6a60*/  UMOV UR24, 0x0 ;  /* 0x0000000000187882 */ /* 0x000fe40000000000 */
[----:B------:R-:W-:Y:S01]  /*6a70*/  UMOV UR23, 0x400 ;  /* 0x0000040000177882 */ /* 0x000fe20000000000 */
[----:B------:R-:W-:-:S05]  /*6a80*/  UMOV UR25, 0x14f00000 ;  /* 0x14f0000000197882 */ /* 0x000fca0000000000 */
[----:B------:R1:W-:Y:S02]  /*6a90*/  UBLKRED.G.S.ADD.F32.RN [UR14], [UR19], UR23, desc[UR24] ;  /* 0x0000180e130073bb */ /* 0x0003e400080a1417 */
[----:B-1----:R0:W-:Y:S02]  /*6aa0*/  UTMACMDFLUSH ;  /* 0x00000000000079b7 */ /* 0x0021e40000000000 */
.L_x_2411:
[----:B------:R-:W-:Y:S05]  /*6ab0*/  BSYNC B0 ;  /* 0x0000000000007941 */ /* 0x000fea0003800000 */
.L_x_2410:
        /* <DEDUP_REMOVED lines=14> */
.L_x_2413:
[----:B------:R-:W-:Y:S05]  /*6ba0*/  BSYNC B0 ;  /* 0x0000000000007941 */ /* 0x000fea0003800000 */
.L_x_2412:
        /* <DEDUP_REMOVED lines=15> */
.L_x_2415:
[----:B------:R-:W-:Y:S05]  /*6ca0*/  BSYNC B0 ;  /* 0x0000000000007941 */ /* 0x000fea0003800000 */
.L_x_2414:
[----:B------:R-:W-:Y:S06]  /*6cb0*/  BAR.ARV 0xa, 0xa0 ;  /* 0x0282800000007b1d */ /* 0x000fec0000002000 */
[----:B------:R-:W-:Y:S04]  /*6cc0*/  BSSY B0, `(.L_x_2416) ;  /* 0x0000003000007945 */ /* 0x000fe80003800000 */
[----:B------:R-:W-:Y:S05]  /*6cd0*/  @!P0 BRA `(.L_x_2417) ;  /* 0x0000000000048947 */ /* 0x000fea0003800000 */
[----:B------:R-:W-:-:S04]  /*6ce0*/  DEPBAR.LE SB0, 0x1 ;  /* 0x000080400000791a */ /* 0x000fc80000000000 */
.L_x_2417:
[----:B------:R-:W-:Y:S05]  /*6cf0*/  BSYNC B0 ;  /* 0x0000000000007941 */ /* 0x000fea0003800000 */
.L_x_2416:
[----:B------:R-:W-:Y:S06]  /*6d00*/  BAR.ARV 0xb, 0xa0 ;  /* 0x02c2800000007b1d */ /* 0x000fec0000002000 */
[----:B------:R-:W-:Y:S04]  /*6d10*/  BSSY B0, `(.L_x_2418) ;  /* 0x0000003000007945 */ /* 0x000fe80003800000 */
[----:B------:R-:W-:Y:S05]  /*6d20*/  @!P0 BRA `(.L_x_2419) ;  /* 0x0000000000048947 */ /* 0x000fea0003800000 */
[----:B------:R-:W-:-:S04]  /*6d30*/  DEPBAR.LE SB0, 0x0 ;  /* 0x000080000000791a */ /* 0x000fc80000000000 */
.L_x_2419:
[----:B------:R-:W-:Y:S05]  /*6d40*/  BSYNC B0 ;  /* 0x0000000000007941 */ /* 0x000fea0003800000 */
.L_x_2418:
        /* <DEDUP_REMOVED lines=19> */
.L_x_2421:
[----:B------:R-:W-:Y:S05]  /*6e80*/  BSYNC B0 ;  /* 0x0000000000007941 */ /* 0x000fea0003800000 */
.L_x_2420:
        /* <DEDUP_REMOVED lines=9> */
.L_x_2424:
[----:B------:R-:W2:Y:S04]  /*6f20*/  LDG.E.STRONG.GPU R0, desc[UR38][R2.64] ;  /* 0x0000002602007981 */ /* 0x000ea8000c1ef900 */
[----:B--2---:R-:W-:Y:S01]  /*6f30*/  CCTL.IVALL ;  /* 0x00000000ff00798f */ /* 0x004fe20002000000 */
[----:B------:R-:W-:Y:S05]  /*6f40*/  YIELD ;  /* 0x0000000000007946 */ /* 0x000fea0003800000 */
[----:B------:R-:W-:-:S13]  /*6f50*/  ISETP.NE.AND P1, PT, R0, UR20, PT ;  /* 0x0000001400007c0c */ /* 0x000fda000bf25270 */
[----:B------:R-:W-:Y:S05]  /*6f60*/  @P1 BRA `(.L_x_2424) ;  /* 0xfffffffc00ec1947 */ /* 0x000fea000383ffff */
.L_x_2423:
[----:B------:R-:W-:Y:S05]  /*6f70*/  BSYNC B0 ;  /* 0x0000000000007941 */ /* 0x000fea0003800000 */
.L_x_2422:
[----:B------:R-:W-:-:S03]  /*6f80*/  UMOV UR5, 0xffffffff ;  /* 0xffffffff00057882 */ /* 0x000fc60000000000 */
[----:B------:R-:W-:Y:S05]  /*6f90*/  BRA.DIV UR5, `(.L_x_2425) ;  /* 0x0000003a05887947 */ /* 0x000fea000b800000 */
[----:B------:R-:W-:Y:S01]  /*6fa0*/  NOP ;  /* 0x0000000000007918 */ /* 0x000fe20000000000 */
.L_x_2498:
        /* <DEDUP_REMOVED lines=15> */
.L_x_2427:
[----:B------:R-:W-:Y:S05]  /*70a0*/  BSYNC B0 ;  /* 0x0000000000007941 */ /* 0x000fea0003800000 */
.L_x_2426:
        /* <DEDUP_REMOVED lines=14> */
.L_x_2429:
[----:B------:R-:W-:Y:S05]  /*7190*/  BSYNC B0 ;  /* 0x0000000000007941 */ /* 0x000fea0003800000 */
.L_x_2428:
        /* <DEDUP_REMOVED lines=15> */
.L_x_2431:
[----:B------:R-:W-:Y:S05]  /*7290*/  BSYNC B0 ;  /* 0x0000000000007941 */ /* 0x000fea0003800000 */
.L_x_2430:
[----:B------:R-:W-:Y:S06]  /*72a0*/  BAR.ARV 0xa, 0xa0 ;  /* 0x0282800000007b1d */ /* 0x000fec0000002000 */
[----:B------:R-:W-:Y:S04]  /*72b0*/  BSSY B0, `(.L_x_2432) ;  /* 0x0000003000007945 */ /* 0x000fe80003800000 */
[----:B------:R-:W-:Y:S05]  /*72c0*/  @!P0 BRA `(.L_x_2433) ;  /* 0x0000000000048947 */ /* 0x000fea0003800000 */
[----:B------:R-:W-:-:S04]  /*72d0*/  DEPBAR.LE SB0, 0x1 ;  /* 0x000080400000791a */ /* 0x000fc80000000000 */
.L_x_2433:
[----:B------:R-:W-:Y:S05]  /*72e0*/  BSYNC B0 ;  /* 0x0000000000007941 */ /* 0x000fea0003800000 */
.L_x_2432:
[----:B------:R-:W-:Y:S06]  /*72f0*/  BAR.ARV 0xb, 0xa0 ;  /* 0x02c2800000007b1d */ /* 0x000fec0000002000 */
[----:B------:R-:W-:Y:S04]  /*7300*/  BSSY B0, `(.L_x_2434) ;  /* 0x0000003000007945 */ /* 0x000fe80003800000 */
[----:B------:R-:W-:Y:S05]  /*7310*/  @!P0 BRA `(.L_x_2435) ;  /* 0x0000000000048947 */ /* 0x000fea0003800000 */
[----:B------:R-:W-:-:S04]  /*7320*/  DEPBAR.LE SB0, 0x0 ;  /* 0x000080000000791a */ /* 0x000fc80000000000 */
.L_x_2435:
[----:B------:R-:W-:Y:S05]  /*7330*/  BSYNC B0 ;  /* 0x0000000000007941 */ /* 0x000fea0003800000 */
.L_x_2434:
        /* <DEDUP_REMOVED lines=19> */
.L_x_2437:
[----:B------:R-:W-:Y:S05]  /*7470*/  BSYNC B0 ;  /* 0x0000000000007941 */ /* 0x000fea0003800000 */
.L_x_2436:
[----:B------:R-:W-:Y:S02]  /*7480*/  UIADD3 UR9, UR9, 0x2, URZ ;  /* 0x0000000209097890 */ /* 0x000fe4000fffe03f */
[----:B------:R-:W-:-:S04]  /*7490*/  UIADD3 UR4, UR4, 0x6000, URZ ;  /* 0x0000600004047890 */ /* 0x000fc8000fffe03f */
[----:B------:R-:W-:-:S13]  /*74a0*/  ISETP.LE.AND P1, PT, R9, UR9, PT ;  /* 0x0000000909007c0c */ /* 0x000fda000bf23270 */
[----:B------:R-:W-:Y:S05]  /*74b0*/  @!P1 BRA `(.L_x_2438) ;  /* 0xfffffff000e09947 */ /* 0x000fea000383ffff */
.L_x_2387:
        /* <DEDUP_REMOVED lines=41> */
.L_x_2441:
[----:B------:R-:W-:Y:S05]  /*7750*/  BSYNC B0 ;  /* 0x0000000000007941 */ /* 0x000fea0003800000 */
.L_x_2440:
[----:B------:R-:W-:Y:S05]  /*7760*/  BRA `(.L_x_2442) ;  /* 0x0000000000047947 */ /* 0x000fea0003800000 */
.L_x_2439:
[----:B------:R-:W-:-:S05]  /*7770*/  UMOV UR4, UR9 ;  /* 0x0000000900047c82 */ /* 0x000fca0008000000 */
.L_x_2442:
        /* <DEDUP_REMOVED lines=11> */
.L_x_2447:
        /* <DEDUP_REMOVED lines=24> */
.L_x_2444:
[----:B------:R-:W-:Y:S05]  /*79b0*/  BSYNC B0 ;  /* 0x0000000000007941 */ /* 0x000fea0003800000 */
.L_x_2443:
        /* <DEDUP_REMOVED lines=24> */
.L_x_2446:
[----:B------:R-:W-:Y:S05]  /*7b40*/  BSYNC B0 ;  /* 0x0000000000007941 */ /* 0x000fea0003800000 */
.L_x_2445:
[----:B------:R-:W-:Y:S02]  /*7b50*/  UIADD3 UR7, UR7, 0x2, URZ ;  /* 0x0000000207077890 */ /* 0x000fe4000fffe03f */
[----:B------:R-:W-:Y:S02]  /*7b60*/  ULEA UR5, UR17, UR5, 0x1 ;  /* 0x0000000511057291 */ /* 0x000fe4000f8e083f */
[----:B------:R-:W-:Y:S02]  /*7b70*/  ULEA UR6, UR17, UR6, 0x1 ;  /* 0x0000000611067291 */ /* 0x000fe4000f8e083f */
[----:B------:R-:W-:-:S13]  /*7b80*/  ISETP.NE.AND P0, PT, RZ, UR7, PT ;  /* 0x00000007ff007c0c */ /* 0x000fda000bf05270 */
[----:B------:R-:W-:Y:S05]  /*7b90*/  @!P0 BRA `(.L_x_2330) ;  /* 0x0000002800b08947 */ /* 0x000fea0003800000 */
[----:B------:R-:W-:Y:S05]  /*7ba0*/  BRA `(.L_x_2447) ;  /* 0xfffffffc00207947 */ /* 0x000fea000383ffff */
.L_x_2379:
        /* <DEDUP_REMOVED lines=11> */
.L_x_2448:
        /* <DEDUP_REMOVED lines=10> */
.L_x_2450:
[----:B------:R-:W4:Y:S02]  /*7d00*/  LDC R5, c[0x0][0x8c4] ;  /* 0x00023100ff057b82 */ /* 0x000f240000000800 */
.L_x_2449:
        /* <DEDUP_REMOVED lines=48> */
.L_x_2452:
        /* <DEDUP_REMOVED lines=9> */
.L_x_2453:
[----:B------:R-:W-:Y:S05]  /*80a0*/  @!P0 BRA `(.L_x_2454) ;  /* 0x00000000000c8947 */ /* 0x000fea0003800000 */
[----:B------:R-:W2:Y:S04]  /*80b0*/  LDG.E R5, desc[UR38][R2.64] ;  /* 0x0000002602057981 */ /* 0x000ea8000c1e1900 */
[----:B-1----:R-:W2:Y:S02]  /*80c0*/  LDG.E R14, desc[UR38][R2.64+0x4] ;  /* 0x00000426020e7981 */ /* 0x002ea4000c1e1900 */
[----:B--2---:R-:W-:-:S07]  /*80d0*/  IMAD.IADD R14, R14, 0x1, -R5 ;  /* 0x000000010e0e7824 */ /* 0x004fce00078e0a05 */
.L_x_2454:
        /* <DEDUP_REMOVED lines=20> */
.L_x_2455:
        /* <DEDUP_REMOVED lines=62> */
.L_x_2499:
        /* <DEDUP_REMOVED lines=9> */
.L_x_2458:
        /* <DEDUP_REMOVED lines=112> */
.L_x_2469:
[----:B-1----:R-:W-:-:S05]  /*8d90*/  IMAD.MOV.U32 R6, RZ, RZ, 0x1 ;  /* 0x00000001ff067424 */ /* 0x002fca00078e00ff */
[----:B------:R-:W-:-:S04]  /*8da0*/  SHF.L.U32 R6, R6, 0x1f, RZ ;  /* 0x0000001f06067819 */ /* 0x000fc800000006ff */
[----:B------:R-:W1:Y:S02]  /*8db0*/  SYNCS.PHASECHK.TRANS64.TRYWAIT P1, [R0+URZ+0x36438], R6 ;  /* 0x03643806000075a7 */ /* 0x000e64000802017f */
[----:B-1----:R-:W-:Y:S05]  /*8dc0*/  @!P1 BRA `(.L_x_2461) ;  /* 0x0000001c002c9947 */ /* 0x002fea0003800000 */
.L_x_2500:
[----:B------:R-:W-:Y:S05]  /*8dd0*/  @P0 BRA `(.L_x_2462) ;  /* 0x0000000000140947 */ /* 0x000fea0003800000 */
[----:B------:R-:W-:Y:S01]  /*8de0*/  ISETP.NE.AND P1, PT, R18, RZ, PT ;  /* 0x000000ff1200720c */ /* 0x000fe20003f25270 */
[----:B------:R-:W-:-:S04]  /*8df0*/  IMAD.MOV.U32 R3, RZ, RZ, 0x6100 ;  /* 0x00006100ff037424 */ /* 0x000fc800078e00ff */
[----:B------:R2:W-:Y:S08]  /*8e00*/  SYNCS.ARRIVE.TRANS64 RZ, [R0+URZ+0x36430], R3 ;  /* 0x0364300300ff79a7 */ /* 0x0005f0000800003f */
[----:B------:R-:W-:Y:S05]  /*8e10*/  @!P1 BRA `(.L_x_2462) ;  /* 0x0000000000049947 */ /* 0x000fea0003800000 */
[----:B------:R-:W-:Y:S01]  /*8e20*/  BPT.TRAP 0x1 ;  /* 0x000000040000795c */ /* 0x000fe20000300000 */
.L_x_2462:
        /* <DEDUP_REMOVED lines=48> */
.L_x_2501:
[----:B------:R-:W-:Y:S05]  /*9130*/  @P0 BRA `(.L_x_2464) ;  /* 0x0000000000140947 */ /* 0x000fea0003800000 */
[----:B------:R-:W-:Y:S01]  /*9140*/  ISETP.NE.AND P1, PT, R18, RZ, PT ;  /* 0x000000ff1200720c */ /* 0x000fe20003f25270 */
[----:B--2---:R-:W-:-:S04]  /*9150*/  IMAD.MOV.U32 R3, RZ, RZ, 0x6100 ;  /* 0x00006100ff037424 */ /* 0x004fc800078e00ff */
[----:B------:R3:W-:Y:S08]  /*9160*/  SYNCS.ARRIVE.TRANS64 RZ, [R0+URZ+0x36418], R3 ;  /* 0x0364180300ff79a7 */ /* 0x0007f0000800003f */
[----:B------:R-:W-:Y:S05]  /*9170*/  @!P1 BRA `(.L_x_2464) ;  /* 0x0000000000049947 */ /* 0x000fea0003800000 */
[----:B------:R-:W-:Y:S01]  /*9180*/  BPT.TRAP 0x1 ;  /* 0x000000040000795c */ /* 0x000fe20000300000 */
.L_x_2464:
        /* <DEDUP_REMOVED lines=47> */
.L_x_2502:
        /* <DEDUP_REMOVED lines=8> */
.L_x_2466:
        /* <DEDUP_REMOVED lines=37> */
.L_x_2504:
[----:B------:R-:W-:Y:S05]  /*9750*/  @P0 BRA `(.L_x_2468) ;  /* 0x0000000000140947 */ /* 0x000fea0003800000 */
[----:B------:R-:W-:Y:S01]  /*9760*/  ISETP.NE.AND P1, PT, R18, RZ, PT ;  /* 0x000000ff1200720c */ /* 0x000fe20003f25270 */
[----:B--2---:R-:W-:-:S04]  /*9770*/  IMAD.MOV.U32 R5, RZ, RZ, 0x6100 ;  /* 0x00006100ff057424 */ /* 0x004fc800078e00ff */
[----:B------:R3:W-:Y:S08]  /*9780*/  SYNCS.ARRIVE.TRANS64 RZ, [R0+URZ+0x36410], R5 ;  /* 0x0364100500ff79a7 */ /* 0x0007f0000800003f */
[----:B------:R-:W-:Y:S05]  /*9790*/  @!P1 BRA `(.L_x_2468) ;  /* 0x0000000000049947 */ /* 0x000fea0003800000 */
[----:B------:R-:W-:Y:S01]  /*97a0*/  BPT.TRAP 0x1 ;  /* 0x000000040000795c */ /* 0x000fe20000300000 */
.L_x_2468:
        /* <DEDUP_REMOVED lines=44> */
.L_x_2460:
[----:B------:R-:W-:Y:S01]  /*9a70*/  ISETP.NE.AND P1, PT, R20, RZ, PT ;  /* 0x000000ff1400720c */ /* 0x000fe20003f25270 */
[----:B------:R-:W-:Y:S02]  /*9a80*/  IMAD.MOV.U32 R5, RZ, RZ, R14 ;  /* 0x000000ffff057224 */ /* 0x000fe400078e000e */
[----:B------:R-:W-:-:S10]  /*9a90*/  IMAD.MOV.U32 R16, RZ, RZ, 0x1 ;  /* 0x00000001ff107424 */ /* 0x000fd400078e00ff */
[----:B------:R-:W-:Y:S05]  /*9aa0*/  @!P1 BRA `(.L_x_2459) ;  /* 0x00000004008c9947 */ /* 0x000fea0003800000 */
[----:B------:R-:W2:Y:S02]  /*9ab0*/  SYNCS.PHASECHK.TRANS64.TRYWAIT P1, [R0+URZ+0x36438], R6 ;  /* 0x03643806000075a7 */ /* 0x000ea4000802017f */
[----:B--2---:R-:W-:Y:S05]  /*9ac0*/  @!P1 BRA `(.L_x_2470) ;  /* 0x00000010004c9947 */ /* 0x004fea0003800000 */
.L_x_2505:
[----:B------:R-:W-:Y:S05]  /*9ad0*/  @P0 BRA `(.L_x_2471) ;  /* 0x0000000000140947 */ /* 0x000fea0003800000 */
[----:B------:R-:W-:Y:S01]  /*9ae0*/  ISETP.NE.AND P1, PT, R18, RZ, PT ;  /* 0x000000ff1200720c */ /* 0x000fe20003f25270 */
[----:B------:R-:W-:-:S04]  /*9af0*/  IMAD.MOV.U32 R5, RZ, RZ, 0x6100 ;  /* 0x00006100ff057424 */ /* 0x000fc800078e00ff */
[----:B------:R3:W-:Y:S08]  /*9b00*/  SYNCS.ARRIVE.TRANS64 RZ, [R0+URZ+0x36430], R5 ;  /* 0x0364300500ff79a7 */ /* 0x0007f0000800003f */
[----:B------:R-:W-:Y:S05]  /*9b10*/  @!P1 BRA `(.L_x_2471) ;  /* 0x0000000000049947 */ /* 0x000fea0003800000 */
[----:B------:R-:W-:Y:S01]  /*9b20*/  BPT.TRAP 0x1 ;  /* 0x000000040000795c */ /* 0x000fe20000300000 */
.L_x_2471:
        /* <DEDUP_REMOVED lines=42> */
.L_x_2506:
[----:B------:R-:W-:Y:S01]  /*9dd0*/  IMAD.MOV.U32 R16, RZ, RZ, RZ ;  /* 0x000000ffff107224 */ /* 0x000fe200078e00ff */
[----:B------:R-:W-:Y:S06]  /*9de0*/  @P0 BRA `(.L_x_2473) ;  /* 0x0000000000140947 */ /* 0x000fec0003800000 */
[----:B------:R-:W-:Y:S01]  /*9df0*/  ISETP.NE.AND P1, PT, R18, RZ, PT ;  /* 0x000000ff1200720c */ /* 0x000fe20003f25270 */
[----:B-1----:R-:W-:-:S04]  /*9e00*/  IMAD.MOV.U32 R5, RZ, RZ, 0x6100 ;  /* 0x00006100ff057424 */ /* 0x002fc800078e00ff */
[----:B------:R2:W-:Y:S08]  /*9e10*/  SYNCS.ARRIVE.TRANS64 RZ, [R0+URZ+0x36418], R5 ;  /* 0x0364180500ff79a7 */ /* 0x0005f0000800003f */
[----:B------:R-:W-:Y:S05]  /*9e20*/  @!P1 BRA `(.L_x_2473) ;  /* 0x0000000000049947 */ /* 0x000fea0003800000 */
[----:B------:R-:W-:Y:S01]  /*9e30*/  BPT.TRAP 0x1 ;  /* 0x000000040000795c */ /* 0x000fe20000300000 */
.L_x_2473:
        /* <DEDUP_REMOVED lines=42> */
.L_x_2459:
[----:B------:R-:W-:-:S04]  /*a0e0*/  SHF.L.U32 R3, R16, 0x1f, RZ ;  /* 0x0000001f10037819 */ /* 0x000fc800000006ff */
[----:B------:R-:W2:Y:S02]  /*a0f0*/  SYNCS.PHASECHK.TRANS64.TRYWAIT P1, [R0+URZ+0x36438], R3 ;  /* 0x03643803000075a7 */ /* 0x000ea4000802017f */
[----:B--2---:R-:W-:Y:S05]  /*a100*/  @!P1 BRA `(.L_x_2474) ;  /* 0x0000000800e49947 */ /* 0x004fea0003800000 */
.L_x_2507:
[----:B------:R-:W-:Y:S05]  /*a110*/  @P0 BRA `(.L_x_2475) ;  /* 0x0000000000180947 */ /* 0x000fea0003800000 */
[----:B------:R-:W3:Y:S01]  /*a120*/  S2R R2, SR_TID.X ;  /* 0x0000000000027919 */ /* 0x000ee20000002100 */
[----:B--2---:R-:W-:-:S04]  /*a130*/  IMAD.MOV.U32 R3, RZ, RZ, 0x6100 ;  /* 0x00006100ff037424 */ /* 0x004fc800078e00ff */
[----:B------:R4:W-:Y:S01]  /*a140*/  SYNCS.ARRIVE.TRANS64 RZ, [R0+URZ+0x36430], R3 ;  /* 0x0364300300ff79a7 */ /* 0x0009e2000800003f */
[----:B---3--:R-:W-:-:S13]  /*a150*/  LOP3.LUT P0, RZ, R2, 0x1f, RZ, 0xc0, !PT ;  /* 0x0000001f02ff7812 */ /* 0x008fda000780c0ff */
[----:B----4-:R-:W-:Y:S05]  /*a160*/  @!P0 BRA `(.L_x_2475) ;  /* 0x0000000000048947 */ /* 0x010fea0003800000 */
[----:B------:R-:W-:Y:S01]  /*a170*/  BPT.TRAP 0x1 ;  /* 0x000000040000795c */ /* 0x000fe20000300000 */
.L_x_2475:
        /* <DEDUP_REMOVED lines=44> */
.L_x_2456:
[----:B------:R-:W-:Y:S05]  /*a440*/  BSYNC B0 ;  /* 0x0000000000007941 */ /* 0x000fea0003800000 */
.L_x_2451:
[----:B------:R-:W-:-:S03]  /*a450*/  UMOV UR7, 0xffffffff ;  /* 0xffffffff00077882 */ /* 0x000fc60000000000 */
[----:B------:R-:W-:Y:S05]  /*a460*/  BRA.DIV UR7, `(.L_x_2476) ;  /* 0x0000000a07207947 */ /* 0x000fea000b800000 */
[----:B------:R-:W-:-:S13]  /*a470*/  ELECT P6, URZ, PT ;  /* 0x00000000003f782f */ /* 0x000fda00038c0000 */
.L_x_2510:
[----:B------:R-:W-:Y:S05]  /*a480*/  @!P6 BRA `(.L_x_2330) ;  /* 0x000000000074e947 */ /* 0x000fea0003800000 */
[----:B------:R-:W3:Y:S02]  /*a490*/  LDL.LU R3, [R1] ;  /* 0x0000000001037983 */ /* 0x000ee40000300800 */
[----:B---3--:R-:W-:-:S04]  /*a4a0*/  LOP3.LUT R3, R3, 0x2, RZ, 0xfc, !PT ;  /* 0x0000000203037812 */ /* 0x008fc800078efcff */
[----:B------:R-:W-:-:S13]  /*a4b0*/  ISETP.NE.AND P2, PT, R3, 0x3, PT ;  /* 0x000000030300780c */ /* 0x000fda0003f45270 */
[----:B------:R-:W-:Y:S05]  /*a4c0*/  @!P2 BRA `(.L_x_2477) ;  /* 0x000000000004a947 */ /* 0x000fea0003800000 */
[----:B--2---:R-:W-:Y:S01]  /*a4d0*/  BPT.TRAP 0x1 ;  /* 0x000000040000795c */ /* 0x004fe20000300000 */
.L_x_2477:
        /* <DEDUP_REMOVED lines=15> */
.L_x_2511:
[----:B------:R-:W3:Y:S02]  /*a5d0*/  SYNCS.PHASECHK.TRANS64.TRYWAIT P0, [R3+URZ], R0 ;  /* 0x00000000030075a7 */ /* 0x000ee4000800017f */
[----:B---3--:R-:W-:Y:S05]  /*a5e0*/  @!P0 BRA `(.L_x_2479) ;  /* 0x0000000400f48947 */ /* 0x008fea0003800000 */
.L_x_2512:
[----:B------:R-:W-:Y:S05]  /*a5f0*/  @!P2 BRA `(.L_x_2480) ;  /* 0x000000000004a947 */ /* 0x000fea0003800000 */
[----:B--2---:R-:W-:Y:S01]  /*a600*/  BPT.TRAP 0x1 ;  /* 0x000000040000795c */ /* 0x004fe20000300000 */
.L_x_2480:
[----:B------:R-:W-:-:S07]  /*a610*/  SHF.L.U32 R16, R16, 0x1f, RZ ;  /* 0x0000001f10107819 */ /* 0x000fce00000006ff */
.L_x_2481:
[----:B----4-:R4:W1:Y:S02]  /*a620*/  SYNCS.PHASECHK.TRANS64.TRYWAIT P0, [R9+URZ+0x36438], R16 ;  /* 0x03643810090075a7 */ /* 0x010864000800017f */
[----:B-1----:R-:W-:Y:S05]  /*a630*/  @!P0 NANOSLEEP.SYNCS 0x989680 ;  /* 0x009896800000895d */ /* 0x002fea0003900000 */
[----:B------:R-:W1:Y:S02]  /*a640*/  @!P0 SYNCS.PHASECHK.TRANS64 P0, [R9+URZ+0x36438], R16 ;  /* 0x03643810090085a7 */ /* 0x000e64000800007f */
[----:B-1----:R-:W-:Y:S05]  /*a650*/  @!P0 BRA `(.L_x_2481) ;  /* 0xfffffffc00f08947 */ /* 0x002fea000383ffff */
.L_x_2330:
[----:B--2---:R-:W-:Y:S05]  /*a660*/  BSYNC B6 ;  /* 0x0000000000067941 */ /* 0x004fea0003800000 */
.L_x_2324:
[----:B------:R-:W-:Y:S05]  /*a670*/  EXIT ;  /* 0x000000000000794d */ /* 0x000fea0003800000 */
.L_x_2341:
[----:B------:R-:W-:Y:S02]  /*a680*/  IMAD.MOV.U32 R12, RZ, RZ, RZ ;  /* 0x000000ffff0c7224 */ /* 0x000fe400078e00ff */
[----:B------:R-:W-:Y:S02]  /*a690*/  IMAD.MOV.U32 R11, RZ, RZ, 0x1f ;  /* 0x0000001fff0b7424 */ /* 0x000fe400078e00ff */
[----:B------:R-:W-:-:S07]  /*a6a0*/  IMAD.MOV.U32 R15, RZ, RZ, -0x1 ;  /* 0xffffffffff0f7424 */ /* 0x000fce00078e00ff */
[----:B-1----:R-:W-:Y:S05]  /*a6b0*/  WARPSYNC.COLLECTIVE R15, `(.L_x_2482) ;  /* 0x000000000f087348 */ /* 0x002fea0003c00000 */
[----:B------:R2:W3:Y:S02]  /*a6c0*/  SHFL.IDX P6, R14, R13, R12, R11 ;  /* 0x0000000c0d0e7389 */ /* 0x0004e400000c000b */
[----:B-123--:R-:W-:Y:S01]  /*a6d0*/  ENDCOLLECTIVE ;  /* 0x000000000000791b */ /* 0x00efe20003800000 */
.L_x_2482:
[----:B------:R-:W-:Y:S05]  /*a6e0*/  BRA `(.L_x_2483) ;  /* 0xffffff6c00487947 */ /* 0x000fea000383ffff */
.L_x_2343:
[----:B-1----:R-:W-:-:S04]  /*a6f0*/  IMAD.U32 R3, RZ, RZ, UR36 ;  /* 0x00000024ff037e24 */ /* 0x002fc8000f8e00ff */
[----:B------:R1:W3:Y:S03]  /*a700*/  SYNCS.PHASECHK.TRANS64.TRYWAIT P0, [R3+URZ+0x36400], R10 ;  /* 0x0364000a030075a7 */ /* 0x0002e6000800017f */
[----:B---3--:R-:W-:Y:S05]  /*a710*/  @!P0 NANOSLEEP.SYNCS 0x989680 ;  /* 0x009896800000895d */ /* 0x008fea0003900000 */
[----:B------:R-:W3:Y:S02]  /*a720*/  @!P0 SYNCS.PHASECHK.TRANS64 P0, [R3+URZ+0x36400], R10 ;  /* 0x0364000a030085a7 */ /* 0x000ee4000800007f */
[----:B---3--:R-:W-:Y:S05]  /*a730*/  @!P0 BRA `(.L_x_2343) ;  /* 0xfffffffc00ec8947 */ /* 0x008fea000383ffff */
[----:B------:R-:W-:Y:S05]  /*a740*/  BRA `(.L_x_2342) ;  /* 0xffffff6c007c7947 */ /* 0x000fea000383ffff */
.L_x_2347:
[----:B--2---:R2:W3:Y:S02]  /*a750*/  SYNCS.PHASECHK.TRANS64.TRYWAIT P1, [R3+URZ+0x36410], R10 ;  /* 0x0364100a030075a7 */ /* 0x0044e4000802017f */
[----:B---3--:R-:W-:Y:S05]  /*a760*/  @!P1 NANOSLEEP.SYNCS 0x989680 ;  /* 0x009896800000995d */ /* 0x008fea0003900000 */
[----:B------:R-:W3:Y:S02]  /*a770*/  @!P1 SYNCS.PHASECHK.TRANS64 P1, [R3+URZ+0x36410], R10 ;  /* 0x0364100a030095a7 */ /* 0x000ee4000802007f */
[----:B---3--:R-:W-:Y:S05]  /*a780*/  @!P1 BRA `(.L_x_2347) ;  /* 0xfffffffc00f09947 */ /* 0x008fea000383ffff */
[----:B------:R-:W-:Y:S05]  /*a790*/  BRA `(.L_x_2346) ;  /* 0xffffff7400587947 */ /* 0x000fea000383ffff */
.L_x_2351:
[----:B----4-:R-:W-:-:S04]  /*a7a0*/  IMAD.U32 R12, RZ, RZ, UR36 ;  /* 0x00000024ff0c7e24 */ /* 0x010fc8000f8e00ff */
[----:B------:R4:W1:Y:S03]  /*a7b0*/  SYNCS.PHASECHK.TRANS64.TRYWAIT P1, [R12+URZ+0x36430], R11 ;  /* 0x0364300b0c0075a7 */ /* 0x000866000802017f */
[----:B-1----:R-:W-:Y:S05]  /*a7c0*/  @!P1 NANOSLEEP.SYNCS 0x989680 ;  /* 0x009896800000995d */ /* 0x002fea0003900000 */
[----:B------:R-:W1:Y:S02]  /*a7d0*/  @!P1 SYNCS.PHASECHK.TRANS64 P1, [R12+URZ+0x36430], R11 ;  /* 0x0364300b0c0095a7 */ /* 0x000e64000802007f */
[----:B-1----:R-:W-:Y:S05]  /*a7e0*/  @!P1 BRA `(.L_x_2351) ;  /* 0xfffffffc00ec9947 */ /* 0x002fea000383ffff */
[----:B------:R-:W-:Y:S05]  /*a7f0*/  BRA `(.L_x_2350) ;  /* 0xffffff7800f87947 */ /* 0x000fea000383ffff */
.L_x_2366:
[----:B------:R-:W-:Y:S01]  /*a800*/  BSSY B0, `(.L_x_2484) ;  /* 0x0000005000007945 */ /* 0x000fe20003800000 */
[----:B------:R-:W-:-:S07]  /*a810*/  IMAD.MOV.U32 R15, RZ, RZ, -0x1 ;  /* 0xffffffffff0f7424 */ /* 0x000fce00078e00ff */
[----:B------:R-:W-:Y:S05]  /*a820*/  WARPSYNC.COLLECTIVE R15, `(.L_x_2485) ;  /* 0x000000000f087348 */ /* 0x000fea0003c00000 */
[----:B------:R-:W-:Y:S01]  /*a830*/  NOP ;  /* 0x0000000000007918 */ /* 0x000fe20000000000 */
[----:B------:R-:W-:Y:S01]  /*a840*/  ENDCOLLECTIVE ;  /* 0x000000000000791b */ /* 0x000fe20003800000 */
.L_x_2485:
[----:B------:R-:W-:Y:S05]  /*a850*/  BSYNC B0 ;  /* 0x0000000000007941 */ /* 0x000fea0003800000 */
.L_x_2484:
[----:B------:R-:W-:Y:S05]  /*a860*/  BRA `(.L_x_2486) ;  /* 0xffffffa400cc7947 */ /* 0x000fea000383ffff */
.L_x_2375:
[----:B------:R-:W-:Y:S01]  /*a870*/  BSSY B0, `(.L_x_2487) ;  /* 0x0000005000007945 */ /* 0x000fe20003800000 */
[----:B------:R-:W-:-:S07]  /*a880*/  IMAD.MOV.U32 R15, RZ, RZ, -0x1 ;  /* 0xffffffffff0f7424 */ /* 0x000fce00078e00ff */
[----:B-1----:R-:W-:Y:S05]  /*a890*/  WARPSYNC.COLLECTIVE R15, `(.L_x_2488) ;  /* 0x000000000f087348 */ /* 0x002fea0003c00000 */
[----:B------:R-:W-:Y:S01]  /*a8a0*/  NOP ;  /* 0x0000000000007918 */ /* 0x000fe20000000000 */
[----:B-1----:R-:W-:Y:S01]  /*a8b0*/  ENDCOLLECTIVE ;  /* 0x000000000000791b */ /* 0x002fe20003800000 */
.L_x_2488:
[----:B------:R-:W-:Y:S05]  /*a8c0*/  BSYNC B0 ;  /* 0x0000000000007941 */ /* 0x000fea0003800000 */
.L_x_2487:
[----:B------:R-:W-:Y:S05]  /*a8d0*/  BRA `(.L_x_2489) ;  /* 0xffffffa800b87947 */ /* 0x000fea000383ffff */
.L_x_2392:
[----:B------:R-:W-:Y:S01]  /*a8e0*/  BSSY B0, `(.L_x_2490) ;  /* 0x0000005000007945 */ /* 0x000fe20003800000 */
[----:B------:R-:W-:-:S07]  /*a8f0*/  IMAD.MOV.U32 R15, RZ, RZ, -0x1 ;  /* 0xffffffffff0f7424 */ /* 0x000fce00078e00ff */
[----:B------:R-:W-:Y:S05]  /*a900*/  WARPSYNC.COLLECTIVE R15, `(.L_x_2491) ;  /* 0x000000000f087348 */ /* 0x000fea0003c00000 */
[----:B------:R-:W-:Y:S01]  /*a910*/  NOP ;  /* 0x0000000000007918 */ /* 0x000fe20000000000 */
[----:B------:R-:W-:Y:S01]  /*a920*/  ENDCOLLECTIVE ;  /* 0x000000000000791b */ /* 0x000fe20003800000 */
.L_x_2491:
[----:B------:R-:W-:Y:S05]  /*a930*/  BSYNC B0 ;  /* 0x0000000000007941 */ /* 0x000fea0003800000 */
.L_x_2490:
[----:B------:R-:W-:Y:S05]  /*a940*/  BRA `(.L_x_2492) ;  /* 0xffffffb400fc7947 */ /* 0x000fea000383ffff */
.L_x_2409:
[----:B------:R-:W-:Y:S01]  /*a950*/  BSSY B0, `(.L_x_2493) ;  /* 0x0000005000007945 */ /* 0x000fe20003800000 */
[----:B------:R-:W-:-:S07]  /*a960*/  IMAD.MOV.U32 R15, RZ, RZ, -0x1 ;  /* 0xffffffffff0f7424 */ /* 0x000fce00078e00ff */
[----:B------:R-:W-:Y:S05]  /*a970*/  WARPSYNC.COLLECTIVE R15, `(.L_x_2494) ;  /* 0x000000000f087348 */ /* 0x000fea0003c00000 */
[----:B------:R-:W-:Y:S01]  /*a980*/  NOP ;  /* 0x0000000000007918 */ /* 0x000fe20000000000 */
[----:B------:R-:W-:Y:S01]  /*a990*/  ENDCOLLECTIVE ;  /* 0x000000000000791b */ /* 0x000fe20003800000 */
.L_x_2494:
[----:B------:R-:W-:Y:S05]  /*a9a0*/  BSYNC B0 ;  /* 0x0000000000007941 */ /* 0x000fea0003800000 */
.L_x_2493:
[----:B------:R-:W-:Y:S05]  /*a9b0*/  BRA `(.L_x_2495) ;  /* 0xffffffbc00f07947 */ /* 0x000fea000383ffff */
.L_x_2425:
[----:B------:R-:W-:Y:S01]  /*a9c0*/  BSSY B0, `(.L_x_2496) ;  /* 0x0000005000007945 */ /* 0x000fe20003800000 */
[----:B------:R-:W-:-:S07]  /*a9d0*/  IMAD.MOV.U32 R15, RZ, RZ, -0x1 ;  /* 0xffffffffff0f7424 */ /* 0x000fce00078e00ff */
[----:B------:R-:W-:Y:S05]  /*a9e0*/  WARPSYNC.COLLECTIVE R15, `(.L_x_2497) ;  /* 0x000000000f087348 */ /* 0x000fea0003c00000 */
[----:B------:R-:W-:Y:S01]  /*a9f0*/  NOP ;  /* 0x0000000000007918 */ /* 0x000fe20000000000 */
[----:B------:R-:W-:Y:S01]  /*aa00*/  ENDCOLLECTIVE ;  /* 0x000000000000791b */ /* 0x000fe20003800000 */
.L_x_2497:
[----:B------:R-:W-:Y:S05]  /*aa10*/  BSYNC B0 ;  /* 0x0000000000007941 */ /* 0x000fea0003800000 */
.L_x_2496:
[----:B------:R-:W-:Y:S05]  /*aa20*/  BRA `(.L_x_2498) ;  /* 0xffffffc400607947 */ /* 0x000fea000383ffff */
.L_x_2457:
[----:B-1----:R1:W2:Y:S02]  /*aa30*/  SYNCS.PHASECHK.TRANS64.TRYWAIT P1, [R0+URZ+0x36420], R6 ;  /* 0x03642006000075a7 */ /* 0x0022a4000802017f */
[----:B--2---:R-:W-:Y:S05]  /*aa40*/  @!P1 NANOSLEEP.SYNCS 0x989680 ;  /* 0x009896800000995d */ /* 0x004fea0003900000 */
[----:B------:R-:W2:Y:S02]  /*aa50*/  @!P1 SYNCS.PHASECHK.TRANS64 P1, [R0+URZ+0x36420], R6 ;  /* 0x03642006000095a7 */ /* 0x000ea4000802007f */
[----:B--2---:R-:W-:Y:S05]  /*aa60*/  @!P1 BRA `(.L_x_2457) ;  /* 0xfffffffc00f09947 */ /* 0x004fea000383ffff */
[----:B------:R-:W-:Y:S05]  /*aa70*/  BRA `(.L_x_2499) ;  /* 0xffffffd800e07947 */ /* 0x000fea000383ffff */
.L_x_2461:
[----:B-1----:R1:W2:Y:S02]  /*aa80*/  SYNCS.PHASECHK.TRANS64.TRYWAIT P1, [R0+URZ+0x36438], R6 ;  /* 0x03643806000075a7 */ /* 0x0022a4000802017f */
[----:B--2---:R-:W-:Y:S05]  /*aa90*/  @!P1 NANOSLEEP.SYNCS 0x989680 ;  /* 0x009896800000995d */ /* 0x004fea0003900000 */
[----:B------:R-:W2:Y:S02]  /*aaa0*/  @!P1 SYNCS.PHASECHK.TRANS64 P1, [R0+URZ+0x36438], R6 ;  /* 0x03643806000095a7 */ /* 0x000ea4000802007f */
[----:B--2---:R-:W-:Y:S05]  /*aab0*/  @!P1 BRA `(.L_x_2461) ;  /* 0xfffffffc00f09947 */ /* 0x004fea000383ffff */
[----:B------:R-:W-:Y:S05]  /*aac0*/  BRA `(.L_x_2500) ;  /* 0xffffffe000c07947 */ /* 0x000fea000383ffff */
.L_x_2463:
[----:B--2---:R2:W3:Y:S02]  /*aad0*/  SYNCS.PHASECHK.TRANS64.TRYWAIT P1, [R0+URZ+0x36428], R3 ;  /* 0x03642803000075a7 */ /* 0x0044e4000802017f */
[----:B---3--:R-:W-:Y:S05]  /*aae0*/  @!P1 NANOSLEEP.SYNCS 0x989680 ;  /* 0x009896800000995d */ /* 0x008fea0003900000 */
[----:B------:R-:W3:Y:S02]  /*aaf0*/  @!P1 SYNCS.PHASECHK.TRANS64 P1, [R0+URZ+0x36428], R3 ;  /* 0x03642803000095a7 */ /* 0x000ee4000802007f */
[----:B---3--:R-:W-:Y:S05]  /*ab00*/  @!P1 BRA `(.L_x_2463) ;  /* 0xfffffffc00f09947 */ /* 0x008fea000383ffff */
[----:B------:R-:W-:Y:S05]  /*ab10*/  BRA `(.L_x_2501) ;  /* 0xffffffe400847947 */ /* 0x000fea000383ffff */
.L_x_2465:
        /* <DEDUP_REMOVED lines=8> */
.L_x_2467:
[----:B------:R-:W-:-:S07]  /*aba0*/  SHF.L.U32 R5, R7, 0x1f, RZ ;  /* 0x0000001f07057819 */ /* 0x000fce00000006ff */
.L_x_2503:
[----:B--2---:R2:W3:Y:S02]  /*abb0*/  SYNCS.PHASECHK.TRANS64.TRYWAIT P1, [R0+URZ+0x36420], R5 ;  /* 0x03642005000075a7 */ /* 0x0044e4000802017f */
[----:B---3--:R-:W-:Y:S05]  /*abc0*/  @!P1 NANOSLEEP.SYNCS 0x989680 ;  /* 0x009896800000995d */ /* 0x008fea0003900000 */
[----:B------:R-:W3:Y:S02]  /*abd0*/  @!P1 SYNCS.PHASECHK.TRANS64 P1, [R0+URZ+0x36420], R5 ;  /* 0x03642005000095a7 */ /* 0x000ee4000802007f */
[----:B---3--:R-:W-:Y:S05]  /*abe0*/  @!P1 BRA `(.L_x_2503) ;  /* 0xfffffffc00f09947 */ /* 0x008fea000383ffff */
[----:B------:R-:W-:Y:S05]  /*abf0*/  BRA `(.L_x_2504) ;  /* 0xffffffe800d47947 */ /* 0x000fea000383ffff */
.L_x_2470:
[----:B--2---:R2:W3:Y:S02]  /*ac00*/  SYNCS.PHASECHK.TRANS64.TRYWAIT P1, [R0+URZ+0x36438], R6 ;  /* 0x03643806000075a7 */ /* 0x0044e4000802017f */
[----:B---3--:R-:W-:Y:S05]  /*ac10*/  @!P1 NANOSLEEP.SYNCS 0x989680 ;  /* 0x009896800000995d */ /* 0x008fea0003900000 */
[----:B------:R-:W3:Y:S02]  /*ac20*/  @!P1 SYNCS.PHASECHK.TRANS64 P1, [R0+URZ+0x36438], R6 ;  /* 0x03643806000095a7 */ /* 0x000ee4000802007f */
[----:B---3--:R-:W-:Y:S05]  /*ac30*/  @!P1 BRA `(.L_x_2470) ;  /* 0xfffffffc00f09947 */ /* 0x008fea000383ffff */
[----:B------:R-:W-:Y:S05]  /*ac40*/  BRA `(.L_x_2505) ;  /* 0xffffffec00a07947 */ /* 0x000fea000383ffff */
.L_x_2472:
[----:B-1----:R1:W2:Y:S02]  /*ac50*/  SYNCS.PHASECHK.TRANS64.TRYWAIT P1, [R0+URZ+0x36428], R5 ;  /* 0x03642805000075a7 */ /* 0x0022a4000802017f */
[----:B--2---:R-:W-:Y:S05]  /*ac60*/  @!P1 NANOSLEEP.SYNCS 0x989680 ;  /* 0x009896800000995d */ /* 0x004fea0003900000 */
[----:B------:R-:W2:Y:S02]  /*ac70*/  @!P1 SYNCS.PHASECHK.TRANS64 P1, [R0+URZ+0x36428], R5 ;  /* 0x03642805000095a7 */ /* 0x000ea4000802007f */
[----:B--2---:R-:W-:Y:S05]  /*ac80*/  @!P1 BRA `(.L_x_2472) ;  /* 0xfffffffc00f09947 */ /* 0x004fea000383ffff */
[----:B------:R-:W-:Y:S05]  /*ac90*/  BRA `(.L_x_2506) ;  /* 0xfffffff0004c7947 */ /* 0x000fea000383ffff */
.L_x_2474:
[----:B--2---:R2:W3:Y:S02]  /*aca0*/  SYNCS.PHASECHK.TRANS64.TRYWAIT P1, [R0+URZ+0x36438], R3 ;  /* 0x03643803000075a7 */ /* 0x0044e4000802017f */
[----:B---3--:R-:W-:Y:S05]  /*acb0*/  @!P1 NANOSLEEP.SYNCS 0x989680 ;  /* 0x009896800000995d */ /* 0x008fea0003900000 */
[----:B------:R-:W3:Y:S02]  /*acc0*/  @!P1 SYNCS.PHASECHK.TRANS64 P1, [R0+URZ+0x36438], R3 ;  /* 0x03643803000095a7 */ /* 0x000ee4000802007f */
[----:B---3--:R-:W-:Y:S05]  /*acd0*/  @!P1 BRA `(.L_x_2474) ;  /* 0xfffffffc00f09947 */ /* 0x008fea000383ffff */
[----:B------:R-:W-:Y:S05]  /*ace0*/  BRA `(.L_x_2507) ;  /* 0xfffffff400087947 */ /* 0x000fea000383ffff */
.L_x_2476:
[----:B------:R-:W-:Y:S01]  /*acf0*/  BSSY B0, `(.L_x_2508) ;  /* 0x0000006000007945 */ /* 0x000fe20003800000 */
[----:B------:R-:W-:-:S07]  /*ad00*/  IMAD.MOV.U32 R15, RZ, RZ, -0x1 ;  /* 0xffffffffff0f7424 */ /* 0x000fce00078e00ff */
[----:B--2---:R-:W-:Y:S05]  /*ad10*/  WARPSYNC.COLLECTIVE R15, `(.L_x_2509) ;  /* 0x000000000f0c7348 */ /* 0x004fea0003c00000 */
[----:B------:R-:W-:Y:S02]  /*ad20*/  ELECT P6, UR62, PT ;  /* 0x00000000003e782f */ /* 0x000fe400038c0000 */
[----:B------:R-:W-:Y:S01]  /*ad30*/  MOV R14, UR62 ;  /* 0x0000003e000e7c02 */ /* 0x000fe20008000f00 */
[----:B--2---:R-:W-:Y:S10]  /*ad40*/  ENDCOLLECTIVE ;  /* 0x000000000000791b */ /* 0x004ff40003800000 */
.L_x_2509:
[----:B------:R-:W-:Y:S05]  /*ad50*/  BSYNC B0 ;  /* 0x0000000000007941 */ /* 0x000fea0003800000 */
.L_x_2508:
[----:B------:R-:W-:Y:S05]  /*ad60*/  BRA `(.L_x_2510) ;  /* 0xfffffff400c47947 */ /* 0x000fea000383ffff */
.L_x_2478:
[----:B-1----:R1:W3:Y:S02]  /*ad70*/  SYNCS.PHASECHK.TRANS64.TRYWAIT P0, [R7+URZ], R4 ;  /* 0x00000004070075a7 */ /* 0x0022e4000800017f */
[----:B---3--:R-:W-:Y:S05]  /*ad80*/  @!P0 NANOSLEEP.SYNCS 0x989680 ;  /* 0x009896800000895d */ /* 0x008fea0003900000 */
[----:B------:R-:W3:Y:S02]  /*ad90*/  @!P0 SYNCS.PHASECHK.TRANS64 P0, [R7+URZ], R4 ;  /* 0x00000004070085a7 */ /* 0x000ee4000800007f */
[----:B---3--:R-:W-:Y:S05]  /*ada0*/  @!P0 BRA `(.L_x_2478) ;  /* 0xfffffffc00f08947 */ /* 0x008fea000383ffff */
[----:B------:R-:W-:Y:S05]  /*adb0*/  BRA `(.L_x_2511) ;  /* 0xfffffff800047947 */ /* 0x000fea000383ffff */
.L_x_2479:
[----:B---3--:R3:W4:Y:S02]  /*adc0*/  SYNCS.PHASECHK.TRANS64.TRYWAIT P0, [R3+URZ], R0 ;  /* 0x00000000030075a7 */ /* 0x008724000800017f */
[----:B----4-:R-:W-:Y:S05]  /*add0*/  @!P0 NANOSLEEP.SYNCS 0x989680 ;  /* 0x009896800000895d */ /* 0x010fea0003900000 */
[----:B------:R-:W4:Y:S02]  /*ade0*/  @!P0 SYNCS.PHASECHK.TRANS64 P0, [R3+URZ], R0 ;  /* 0x00000000030085a7 */ /* 0x000f24000800007f */
[----:B----4-:R-:W-:Y:S05]  /*adf0*/  @!P0 BRA `(.L_x_2479) ;  /* 0xfffffffc00f08947 */ /* 0x010fea000383ffff */
[----:B------:R-:W-:Y:S05]  /*ae00*/  BRA `(.L_x_2512) ;  /* 0xfffffff400f87947 */ /* 0x000fea000383ffff */
.L_x_2513:
        /* <DEDUP_REMOVED lines=15> */
.L_x_7664:


//--------------------- .text._ZN7cutlass13device_kernelIN5flash11enable_sm90INS1_16FlashAttnBwdSm90INS1_25CollectiveMainloopBwdSm90ILi2ELi1ELi1EN4cute5tupleIJNS5_1CILi1EEES8_S8_EEENS6_IJNS7_ILi64EEENS7_ILi96EEENS7_ILi192EEEEEENS_6half_tEfNS_4arch4Sm90ELb1ELb0ELb1ELb0ELb0ELb0ELb1ELb0ELi3ELi1ELi1ELi1ELb0EEENS1_21CollectiveEpilogueBwdISD_SE_SG_Li384ELb0ELb1ELi3EEENS1_25SingleTileBwdLPTSchedulerILb0ELi96ELb0EEEEEEEEEvNT_6ParamsE --------------------------
	.section	.text._ZN7cutlass13device_kernelIN5flash11enable_sm90INS1_16FlashAttnBwdSm90INS1_25CollectiveMainloopBwdSm90ILi2ELi1ELi1EN4cute5tupleIJNS5_1CILi1EEES8_S8_EEENS6_IJNS7_ILi64EEENS7_ILi96EEENS7_ILi192EEEEEENS_6half_tEfNS_4arch4Sm90ELb1ELb0ELb1ELb0ELb0ELb0ELb1ELb0ELi3ELi1ELi1ELi1ELb0EEENS1_21CollectiveEpilogueBwdISD_SE_SG_Li384ELb0ELb1ELi3EEENS1_25SingleTileBwdLPTSchedulerILb0ELi96ELb0EEEEEEEEEvNT_6ParamsE,"ax",@progbits
	.align	128
.text._ZN7cutlass13device_kernelIN5flash11enable_sm90INS1_16FlashAttnBwdSm90INS1_25CollectiveMainloopBwdSm90ILi2ELi1ELi1EN4cute5tupleIJNS5_1CILi1EEES8_S8_EEENS6_IJNS7_ILi64EEENS7_ILi96EEENS7_ILi192EEEEEENS_6half_tEfNS_4arch4Sm90ELb1ELb0ELb1ELb0ELb0ELb0ELb1ELb0ELi3ELi1ELi1ELi1ELb0EEENS1_21CollectiveEpilogueBwdISD_SE_SG_Li384ELb0ELb1ELi3EEENS1_25SingleTileBwdLPTSchedulerILb0ELi96ELb0EEEEEEEEEvNT_6ParamsE:
        .type           _ZN7cutlass13device_kernelIN5flash11enable_sm90INS1_16FlashAttnBwdSm90INS1_25CollectiveMainloopBwdSm90ILi2ELi1ELi1EN4cute5tupleIJNS5_1CILi1EEES8_S8_EEENS6_IJNS7_ILi64EEENS7_ILi96EEENS7_ILi192EEEEEENS_6half_tEfNS_4arch4Sm90ELb1ELb0ELb1ELb0ELb0ELb0ELb1ELb0ELi3ELi1ELi1ELi1ELb0EEENS1_21CollectiveEpilogueBwdISD_SE_SG_Li384ELb0ELb1ELi3EEENS1_25SingleTileBwdLPTSchedulerILb0ELi96ELb0EEEEEEEEEvNT_6ParamsE,@function
        .size           _ZN7cutlass13device_kernelIN5flash11enable_sm90INS1_16FlashAttnBwdSm90INS1_25CollectiveMainloopBwdSm90ILi2ELi1ELi1EN4cute5tupleIJNS5_1CILi1EEES8_S8_EEENS6_IJNS7_ILi64EEENS7_ILi96EEENS7_ILi192EEEEEENS_6half_tEfNS_4arch4Sm90ELb1ELb0ELb1ELb0ELb0ELb0ELb1ELb0ELi3ELi1ELi1ELi1ELb0EEENS1_21CollectiveEpilogueBwdISD_SE_SG_Li384ELb0ELb1ELi3EEENS1_25SingleTileBwdLPTSchedulerILb0ELi96ELb0EEEEEEEEEvNT_6ParamsE,(.L_x_7665 - _ZN7cutlass13device_kernelIN5flash11enable_sm90INS1_16FlashAttnBwdSm90INS1_25CollectiveMainloopBwdSm90ILi2ELi1ELi1EN4cute5tupleIJNS5_1CILi1EEES8_S8_EEENS6_IJNS7_ILi64EEENS7_ILi96EEENS7_ILi192EEEEEENS_6half_tEfNS_4arch4Sm90ELb1ELb0ELb1ELb0ELb0ELb0ELb1ELb0ELi3ELi1ELi1ELi1ELb0EEENS1_21CollectiveEpilogueBwdISD_SE_SG_Li384ELb0ELb1ELi3EEENS1_25SingleTileBwdLPTSchedulerILb0ELi96ELb0EEEEEEEEEvNT_6ParamsE)
        .other          _ZN7cutlass13device_kernelIN5flash11enable_sm90INS1_16FlashAttnBwdSm90INS1_25CollectiveMainloopBwdSm90ILi2ELi1ELi1EN4cute5tupleIJNS5_1CILi1EEES8_S8_EEENS6_IJNS7_ILi64EEENS7_ILi96EEENS7_ILi192EEEEEENS_6half_tEfNS_4arch4Sm90ELb1ELb0ELb1ELb0ELb0ELb0ELb1ELb0ELi3ELi1ELi1ELi1ELb0EEENS1_21CollectiveEpilogueBwdISD_SE_SG_Li384ELb0ELb1ELi3EEENS1_25SingleTileBwdLPTSchedulerILb0ELi96ELb0EEEEEEEEEvNT_6ParamsE,@"STO_CUDA_ENTRY STV_DEFAULT"
_ZN7cutlass13device_kernelIN5flash11enable_sm90INS1_16FlashAttnBwdSm90INS1_25CollectiveMainloopBwdSm90ILi2ELi1ELi1EN4cute5tupleIJNS5_1CILi1EEES8_S8_EEENS6_IJNS7_ILi64EEENS7_ILi96EEENS7_ILi192EEEEEENS_6half_tEfNS_4arch4Sm90ELb1ELb0ELb1ELb0ELb0ELb0ELb1ELb0ELi3ELi1ELi1ELi1ELb0EEENS1_21CollectiveEpilogueBwdISD_SE_SG_Li384ELb0ELb1ELi3EEENS1_25SingleTileBwdLPTSchedulerILb0ELi96ELb0EEEEEEEEEvNT_6ParamsE:
        /* <DEDUP_REMOVED lines=29> */
.L_x_2515:
[----:B------:R-:W-:Y:S05]  /*01d0*/  BSYNC B0 ;  /* 0x0000000000007941 */ /* 0x000fea0003800000 */
.L_x_2514:
        /* <DEDUP_REMOVED lines=34> */
.L_x_2516:
        /* <DEDUP_REMOVED lines=20> */
.L_x_2517:
[----:B---3--:R-:W-:Y:S01]  /*0540*/  ISETP.NE.AND P0, PT, R2, RZ, PT ;  /* 0x000000ff0200720c */ /* 0x008fe20003f05270 */
[----:B------:R-:W-:Y:S01]  /*0550*/  IMAD.MOV.U32 R2, RZ, RZ, 0x1 ;  /* 0x00000001ff027424 */ /* 0x000fe200078e00ff */
[----:B------:R-:W-:-:S04]  /*0560*/  NOP ;  /* 0x0000000000007918 */ /* 0x000fc80000000000 */
[----:B------:R-:W-:-:S05]  /*0570*/  SEL R2, R2, 0x2, !P0 ;  /* 0x0000000202027807 */ /* 0x000fca0004000000 */
[----:B------:R3:W-:Y:S01]  /*0580*/  STL [R1+0xc], R2 ;  /* 0x00000c0201007387 */ /* 0x0007e20000100800 */
[----:B-12-4-:R-:W-:Y:S06]  /*0590*/  BAR.SYNC.DEFER_BLOCKING 0x0 ;  /* 0x0000000000007b1d */ /* 0x016fec0000010000 */
[----:B------:R-:W-:Y:S05]  /*05a0*/  @!P0 BRA `(.L_x_2518) ;  /* 0x00000058002c8947 */ /* 0x000fea0003800000 */
.L_x_2519:
[----:B------:R-:W-:-:S08]  /*05b0*/  NOP ;  /* 0x0000000000007918 */ /* 0x000fd00000000000 */
[----:B------:R-:W1:Y:S02]  /*05c0*/  USETMAXREG.TRY_ALLOC.CTAPOOL UP0, 0xa0 ;  /* 0x000000a0000079c8 */ /* 0x000e640008000600 */
[----:B-1----:R-:W-:-:S13]  /*05d0*/  PLOP3.LUT P0, PT, PT, PT, UP0, 0x80, 0x0 ;  /* 0x000000000000781c */ /* 0x002fda0003f0f008 */
[----:B------:R-:W-:Y:S05]  /*05e0*/  @!P0 BRA `(.L_x_2519) ;  /* 0xfffffffc00f08947 */ /* 0x000fea000383ffff */
[----:B------:R-:W-:Y:S01]  /*05f0*/  LOP3.LUT R0, R0, 0x3, RZ, 0xc0, !PT ;  /* 0x0000000300007812 */ /* 0x000fe200078ec0ff */
[----:B---3--:R-:W1:Y:S01]  /*0600*/  S2R R2, SR_TID.X ;  /* 0x0000000000027919 */ /* 0x008e620000002100 */
[----:B------:R-:W2:Y:S01]  /*0610*/  S2UR UR7, SR_CTAID.X ;  /* 0x00000000000779c3 */ /* 0x000ea20000002500 */
[----:B------:R-:W-:Y:S02]  /*0620*/  ULDC UR8, c[0x0][0xb50] ;  /* 0x0002d40000087ab9 */ /* 0x000fe40000000800 */
[----:B------:R-:W-:Y:S01]  /*0630*/  UISETP.NE.AND UP0, UPT, UR8, 0x1, UPT ;  /* 0x000000010800788c */ /* 0x000fe2000bf05270 */
[----:B------:R-:W3:Y:S04]  /*0640*/  SHFL.IDX PT, R0, R0, RZ, 0x1f ;  /* 0x00001fff00007589 */ /* 0x000ee800000e0000 */
[----:B------:R-:W4:Y:S06]  /*0650*/  LDC R3, c[0x0][0xb68] ;  /* 0x0002da00ff037b82 */ /* 0x000f2c0000000800 */
[----:B------:R-:W-:Y:S01]  /*0660*/  @UP0 ULDC UR4, c[0x0][0xb54] ;  /* 0x0002d50000040ab9 */ /* 0x000fe20000000800 */
[----:B------:R-:W-:Y:S01]  /*0670*/  @UP0 ULDC UR9, c[0x0][0xb58] ;  /* 0x0002d60000090ab9 */ /* 0x000fe20000000800 */
[----:B--2---:R-:W-:-:S02]  /*0680*/  UIMAD.WIDE.U32 UR4, UR7, UR4, URZ ;  /* 0x00000004070472a5 */ /* 0x004fc4000f8e003f */
[----:B------:R-:W-:Y:S01]  /*0690*/  UMOV UR6, UR7 ;  /* 0x0000000700067c82 */ /* 0x000fe20008000000 */
[----:B---3--:R-:W-:Y:S01]  /*06a0*/  ISETP.NE.AND P0, PT, R0, RZ, PT ;  /* 0x000000ff0000720c */ /* 0x008fe20003f05270 */
[----:B------:R-:W-:Y:S01]  /*06b0*/  @UP0 USHF.R.U32.HI UR6, URZ, UR9, UR5 ;  /* 0x000000093f060299 */ /* 0x000fe20008011605 */
[----:B-1----:R-:W-:-:S03]  /*06c0*/  SHF.R.U32.HI R2, RZ, 0x7, R2 ;  /* 0x00000007ff027819 */ /* 0x002fc60000011602 */
[----:B------:R-:W-:-:S04]  /*06d0*/  UIADD3 UR4, -UR6, URZ, URZ ;  /* 0x0000003f06047290 */ /* 0x000fc8000fffe13f */
[----:B------:R-:W-:-:S04]  /*06e0*/  UIMAD UR10, UR8, UR4, UR7 ;  /* 0x00000004080a72a4 */ /* 0x000fc8000f8e0207 */
[----:B------:R-:W-:-:S05]  /*06f0*/  @!P0 VIADD R2, R2, 0x9 ;  /* 0x0000000902028836 */ /* 0x000fca0000000000 */
[----:B------:R1:W-:Y:S06]  /*0700*/  @!P0 BAR.ARV R2, 0xa0 ;  /* 0x000280020000851d */ /* 0x0003ec0000002000 */
[----:B----4-:R-:W-:-:S13]  /*0710*/  ISETP.LE.AND P0, PT, R3, UR6, PT ;  /* 0x0000000603007c0c */ /* 0x010fda000bf03270 */
[----:B-1----:R-:W-:Y:S05]  /*0720*/  @!P0 BRA `(.L_x_2520) ;  /* 0x0000000000208947 */ /* 0x002fea0003800000 */
[----:B------:R-:W-:Y:S01]  /*0730*/  ULDC UR7, c[0x0][0xb5c] ;  /* 0x0002d70000077ab9 */ /* 0x000fe20000000800 */
[----:B------:R-:W-:Y:S01]  /*0740*/  UMOV UR38, UR10 ;  /* 0x0000000a00267c82 */ /* 0x000fe20008000000 */
[----:B------:R-:W-:-:S11]  /*0750*/  UISETP.NE.AND UP0, UPT, UR7, 0x1, UPT ;  /* 0x000000010700788c */ /* 0x000fd6000bf05270 */
[----:B------:R-:W-:Y:S02]  /*0760*/  @UP0 ULDC.64 UR8, c[0x0][0xb60] ;  /* 0x0002d80000080ab9 */ /* 0x000fe40000000a00 */
[----:B------:R-:W-:-:S04]  /*0770*/  UIMAD.WIDE.U32 UR4, UR10, UR8, URZ ;  /* 0x000000080a0472a5 */ /* 0x000fc8000f8e003f */
[----:B------:R-:W-:-:S04]  /*0780*/  @UP0 USHF.R.U32.HI UR38, URZ, UR9, UR5 ;  /* 0x000000093f260299 */ /* 0x000fc80008011605 */
[----:B------:R-:W-:Y:S01]  /*0790*/  UIMAD UR4, UR38, UR7, URZ ;  /* 0x00000007260472a4 */ /* 0x000fe2000f8e023f */
[----:B------:R-:W-:Y:S11]  /*07a0*/  BRA `(.L_x_2521) ;  /* 0x00000000001c7947 */ /* 0x000ff60003800000 */
.L_x_2520:
[----:B------:R-:W-:Y:S01]  /*07b0*/  ULDC UR7, c[0x0][0xb44] ;  /* 0x0002d10000077ab9 */ /* 0x000fe20000000800 */
[----:B------:R-:W-:Y:S01]  /*07c0*/  UMOV UR38, UR10 ;  /* 0x0000000a00267c82 */ /* 0x000fe20008000000 */
[----:B------:R-:W-:-:S11]  /*07d0*/  UISETP.NE.AND UP0, UPT, UR7, 0x1, UPT ;  /* 0x000000010700788c */ /* 0x000fd6000bf05270 */
[----:B------:R-:W-:Y:S02]  /*07e0*/  @UP0 ULDC.64 UR8, c[0x0][0xb48] ;  /* 0x0002d20000080ab9 */ /* 0x000fe40000000a00 */
[----:B------:R-:W-:-:S04]  /*07f0*/  UIMAD.WIDE.U32 UR4, UR10, UR8, URZ ;  /* 0x000000080a0472a5 */ /* 0x000fc8000f8e003f */
[----:B------:R-:W-:-:S04]  /*0800*/  @UP0 USHF.R.U32.HI UR38, URZ, UR9, UR5 ;  /* 0x000000093f260299 */ /* 0x000fc80008011605 */
[----:B------:R-:W-:-:S12]  /*0810*/  UIMAD UR4, UR38, UR7, URZ ;  /* 0x00000007260472a4 */ /* 0x000fd8000f8e023f */
.L_x_2521:
[----:B------:R-:W-:Y:S01]  /*0820*/  ULDC UR43, c[0x0][0xb38] ;  /* 0x0002ce00002b7ab9 */ /* 0x000fe20000000800 */
[----:B------:R-:W-:Y:S02]  /*0830*/  UIADD3 UR4, UR10, -UR4, URZ ;  /* 0x800000040a047290 */ /* 0x000fe4000fffe03f */
[----:B------:R-:W-:Y:S01]  /*0840*/  UISETP.NE.AND UP0, UPT, UR43, 0x1, UPT ;  /* 0x000000012b00788c */ /* 0x000fe2000bf05270 */
[----:B------:R-:W-:Y:S02]  /*0850*/  ULDC UR5, c[0x0][0xb44] ;  /* 0x0002d10000057ab9 */ /* 0x000fe40000000800 */
[----:B------:R-:W-:-:S08]  /*0860*/  UIMAD UR6, UR6, UR5, UR4 ;  /* 0x00000005060672a4 */ /* 0x000fd0000f8e0204 */
[----:B------:R-:W-:Y:S01]  /*0870*/  @UP0 ULDC UR4, c[0x0][0xb3c] ;  /* 0x0002cf0000040ab9 */ /* 0x000fe20000000800 */
[----:B------:R-:W-:Y:S01]  /*0880*/  @UP0 ULDC UR7, c[0x0][0xb40] ;  /* 0x0002d00000070ab9 */ /* 0x000fe20000000800 */
[----:B------:R-:W-:Y:S02]  /*0890*/  UIMAD.WIDE.U32 UR4, UR6, UR4, URZ ;  /* 0x00000004060472a5 */ /* 0x000fe4000f8e003f */
[----:B------:R-:W-:Y:S02]  /*08a0*/  UMOV UR44, UR6 ;  /* 0x00000006002c7c82 */ /* 0x000fe40008000000 */
[----:B------:R-:W-:-:S04]  /*08b0*/  @UP0 USHF.R.U32.HI UR44, URZ, UR7, UR5 ;  /* 0x000000073f2c0299 */ /* 0x000fc80008011605 */
[----:B------:R-:W-:Y:S02]  /*08c0*/  UIADD3 UR4, -UR44, URZ, URZ ;  /* 0x0000003f2c047290 */ /* 0x000fe4000fffe13f */
[----:B------:R-:W-:Y:S02]  /*08d0*/  ISETP.LE.AND P0, PT, RZ, UR44, PT ;  /* 0x0000002cff007c0c */ /* 0x000fe4000bf03270 */
[----:B------:R-:W-:-:S11]  /*08e0*/  UIMAD UR43, UR43, UR4, UR6 ;  /* 0x000000042b2b72a4 */ /* 0x000fd6000f8e0206 */
[----:B------:R-:W-:Y:S05]  /*08f0*/  @!P0 EXIT ;  /* 0x000000000000894d */ /* 0x000fea0003800000 */
[----:B------:R-:W-:Y:S01]  /*0900*/  ULDC UR5, c[0x0][0x280] ;  /* 0x0000a00000057ab9 */ /* 0x000fe20000000800 */
[----:B------:R-:W-:Y:S01]  /*0910*/  ULDC UR6, c[0x0][0x290] ;  /* 0x0000a40000067ab9 */ /* 0x000fe20000000800 */
[----:B------:R-:W-:Y:S01]  /*0920*/  UIMAD UR4, UR38, 0x60, UR5 ;  /* 0x00000060260478a4 */ /* 0x000fe2000f8e0205 */
[----:B------:R-:W-:Y:S01]  /*0930*/  PLOP3.LUT P0, PT, PT, PT, PT, 0x80, 0x0 ;  /* 0x000000000000781c */ /* 0x000fe20003f0f070 */
[----:B------:R-:W-:Y:S01]  /*0940*/  ULDC UR7, c[0x0][0x74c] ;  /* 0x0001d30000077ab9 */ /* 0x000fe20000000800 */
[----:B------:R-:W-:Y:S01]  /*0950*/  CS2R R70, SRZ ;  /* 0x0000000000467805 */ /* 0x000fe2000001ff00 */
[----:B------:R-:W-:Y:S01]  /*0960*/  UIADD3 UR6, -UR7, UR4, -UR6 ;  /* 0x0000000407067290 */ /* 0x000fe2000fffe906 */
[----:B------:R-:W-:Y:S01]  /*0970*/  CS2R R68, SRZ ;  /* 0x0000000000447805 */ /* 0x000fe2000001ff00 */
[----:B------:R-:W-:Y:S01]  /*0980*/  UIADD3 UR4, UR5, 0x3f, URZ ;  /* 0x0000003f05047890 */ /* 0x000fe2000fffe03f */
[----:B------:R-:W-:Y:S01]  /*0990*/  CS2R R66, SRZ ;  /* 0x0000000000427805 */ /* 0x000fe2000001ff00 */
[----:B------:R-:W-:Y:S01]  /*09a0*/  USHF.R.S32.HI UR7, URZ, 0x1f, UR6 ;  /* 0x0000001f3f077899 */ /* 0x000fe20008011406 */
[----:B------:R-:W-:Y:S01]  /*09b0*/  CS2R R64, SRZ ;  /* 0x0000000000407805 */ /* 0x000fe2000001ff00 */
[----:B------:R-:W-:Y:S01]  /*09c0*/  USHF.R.S32.HI UR5, URZ, 0x1f, UR4 ;  /* 0x0000001f3f057899 */ /* 0x000fe20008011404 */
[----:B------:R-:W-:Y:S01]  /*09d0*/  CS2R R62, SRZ ;  /* 0x00000000003e7805 */ /* 0x000fe2000001ff00 */
[----:B------:R-:W-:Y:S01]  /*09e0*/  ULEA.HI UR7, UR7, UR6, URZ, 0x6 ;  /* 0x0000000607077291 */ /* 0x000fe2000f8f303f */
[----:B------:R-:W-:Y:S01]  /*09f0*/  CS2R R60, SRZ ;  /* 0x00000000003c7805 */ /* 0x000fe2000001ff00 */
[----:B------:R-:W-:Y:S01]  /*0a00*/  ULEA.HI UR5, UR5, UR4, URZ, 0x6 ;  /* 0x0000000405057291 */ /* 0x000fe2000f8f303f */
[----:B------:R-:W-:Y:S01]  /*0a10*/  CS2R R58, SRZ ;  /* 0x00000000003a7805 */ /* 0x000fe2000001ff00 */
[----:B------:R-:W-:Y:S01]  /*0a20*/  USHF.R.S32.HI UR7, URZ, 0x6, UR7 ;  /* 0x000000063f077899 */ /* 0x000fe20008011407 */
[----:B------:R-:W-:Y:S01]  /*0a30*/  CS2R R56, SRZ ;  /* 0x0000000000387805 */ /* 0x000fe2000001ff00 */
[----:B------:R-:W-:Y:S01]  /*0a40*/  USHF.R.S32.HI UR36, URZ, 0x6, UR5 ;  /* 0x000000063f247899 */ /* 0x000fe20008011405 */
[----:B------:R-:W-:-:S02]  /*0a50*/  CS2R R54, SRZ ;  /* 0x0000000000367805 */ /* 0x000fc4000001ff00 */
[----:B------:R-:W-:Y:S02]  /*0a60*/  CS2R R52, SRZ ;  /* 0x0000000000347805 */ /* 0x000fe4000001ff00 */
[----:B------:R-:W-:Y:S02]  /*0a70*/  CS2R R50, SRZ ;  /* 0x0000000000327805 */ /* 0x000fe4000001ff00 */
[----:B------:R-:W-:Y:S02]  /*0a80*/  VIMNMX R16, RZ, UR7, !PT ;  /* 0x00000007ff107c48 */ /* 0x000fe4000ffe0100 */
[----:B------:R-:W-:Y:S02]  /*0a90*/  CS2R R48, SRZ ;  /* 0x0000000000307805 */ /* 0x000fe4000001ff00 */
[----:B------:R-:W-:Y:S02]  /*0aa0*/  CS2R R46, SRZ ;  /* 0x00000000002e7805 */ /* 0x000fe4000001ff00 */
[----:B------:R-:W-:-:S02]  /*0ab0*/  CS2R R44, SRZ ;  /* 0x00000000002c7805 */ /* 0x000fc4000001ff00 */
[----:B------:R-:W-:Y:S02]  /*0ac0*/  ISETP.LT.AND P1, PT, R16, UR36, PT ;  /* 0x0000002410007c0c */ /* 0x000fe4000bf21270 */
        /* <DEDUP_REMOVED lines=33> */
[----:B------:R-:W-:Y:S01]  /*0ce0*/  CS2R R72, SRZ ;  /* 0x0000000000487805 */ /* 0x000fe2000001ff00 */
[----:B------:R-:W-:Y:S06]  /*0cf0*/  @!P1 BRA `(.L_x_2522) ;  /* 0x00000034001c9947 */ /* 0x000fec0003800000 */
[----:B------:R-:W1:Y:S01]  /*0d00*/  S2UR UR4, SR_CgaCtaId ;  /* 0x00000000000479c3 */ /* 0x000e620000008800 */
[----:B------:R-:W-:Y:S01]  /*0d10*/  UMOV UR37, 0x400 ;  /* 0x0000040000257882 */ /* 0x000fe20000000000 */
[----:B------:R-:W-:Y:S01]  /*0d20*/  ULDC UR40, c[0x0][0x75c] ;  /* 0x0001d70000287ab9 */ /* 0x000fe20000000800 */
[----:B------:R-:W-:Y:S01]  /*0d30*/  ULDC UR41, c[0x0][0x744] ;  /* 0x0001d10000297ab9 */ /* 0x000fe20000000800 */
        /* <DEDUP_REMOVED lines=21> */
.L_x_2524:
        /* <DEDUP_REMOVED lines=15> */
.L_x_2523:
        /* <DEDUP_REMOVED lines=20> */
.L_x_2526:
        /* <DEDUP_REMOVED lines=15> */
.L_x_2525:
        /* <DEDUP_REMOVED lines=8> */
.L_x_2640:
        /* <DEDUP_REMOVED lines=19> */
.L_x_2528:
[----:B------:R-:W3:Y:S01]  /*1360*/  LDL.LU R15, [R1+0xc] ;  /* 0x00000c00010f7983 */ /* 0x000ee20000300800 */
[----:B------:R-:W-:Y:S01]  /*1370*/  IMAD.IADD R12, R8, 0x1, -R9 ;  /* 0x00000001080c7824 */ /* 0x000fe200078e0a09 */
[--C-:B------:R-:W-:Y:S01]  /*1380*/  SHF.R.S32.HI R5, RZ, 0x1, R2.reuse ;  /* 0x00000001ff057819 */ /* 0x100fe20000011402 */
[----:B------:R-:W-:Y:S01]  /*1390*/  IMAD.HI R11, R13, 0x55555556, RZ ;  /* 0x555555560d0b7827 */ /* 0x000fe200078e02ff */
[----:B------:R-:W-:Y:S01]  /*13a0*/  SHF.R.S32.HI R8, RZ, 0x1f, R2 ;  /* 0x0000001fff087819 */ /* 0x000fe20000011402 */
[----:B------:R-:W-:Y:S01]  /*13b0*/  ULDC UR4, c[0x0][0x290] ;  /* 0x0000a40000047ab9 */ /* 0x000fe20000000800 */
[----:B--2---:R-:W-:Y:S01]  /*13c0*/  SHF.R.S32.HI R10, RZ, 0x1f, R7 ;  /* 0x0000001fff0a7819 */ /* 0x004fe20000011407 */
[----:B------:R-:W-:Y:S01]  /*13d0*/  UIMAD UR4, UR38, -0x60, UR4 ;  /* 0xffffffa0260478a4 */ /* 0x000fe2000f8e0204 */
[----:B------:R-:W-:Y:S01]  /*13e0*/  LEA.HI R8, R8, R5, RZ, 0x2 ;  /* 0x0000000508087211 */ /* 0x000fe200078f10ff */
[----:B------:R-:W-:Y:S01]  /*13f0*/  ULDC UR5, c[0x0][0x280] ;  /* 0x0000a00000057ab9 */ /* 0x000fe20000000800 */
[----:B------:R-:W-:Y:S01]  /*1400*/  LEA.HI R10, R10, R7, RZ, 0x3 ;  /* 0x000000070a0a7211 */ /* 0x000fe200078f18ff */
[----:B------:R-:W-:Y:S01]  /*1410*/  UIADD3 UR5, UR4, 0x1, -UR5 ;  /* 0x0000000104057890 */ /* 0x000fe2000fffe805 */
[----:B------:R-:W-:-:S02]  /*1420*/  LOP3.LUT R8, R8, 0xfffffffc, RZ, 0xc0, !PT ;  /* 0xfffffffc08087812 */ /* 0x000fc400078ec0ff */
[----:B------:R-:W-:Y:S02]  /*1430*/  CS2R R70, SRZ ;  /* 0x0000000000467805 */ /* 0x000fe4000001ff00 */
[----:B------:R-:W-:Y:S01]  /*1440*/  LOP3.LUT R2, R2, 0x7fffffe, RZ, 0xc0, !PT ;  /* 0x07fffffe02027812 */ /* 0x000fe200078ec0ff */
[----:B------:R-:W-:Y:S01]  /*1450*/  IMAD.SHL.U32 R10, R10, 0x20, RZ ;  /* 0x000000200a0a7824 */ /* 0x000fe200078e00ff */
[----:B------:R-:W-:Y:S01]  /*1460*/  SHF.R.S32.HI R6, RZ, 0x4, R6 ;  /* 0x00000004ff067819 */ /* 0x000fe20000011406 */
[----:B------:R-:W-:Y:S01]  /*1470*/  IMAD.IADD R8, R5, 0x1, -R8 ;  /* 0x0000000105087824 */ /* 0x000fe200078e0a08 */
[----:B------:R-:W-:Y:S01]  /*1480*/  SHF.R.S32.HI R3, RZ, 0x1f, R0 ;  /* 0x0000001fff037819 */ /* 0x000fe20000011400 */
[----:B------:R-:W-:Y:S01]  /*1490*/  IMAD.IADD R9, R7, 0x1, -R2 ;  /* 0x0000000107097824 */ /* 0x000fe200078e0a02 */
[----:B------:R-:W-:Y:S01]  /*14a0*/  LOP3.LUT R10, R10, 0x7fffff00, RZ, 0xc0, !PT ;  /* 0x7fffff000a0a7812 */ /* 0x000fe200078ec0ff */
[----:B------:R-:W-:Y:S01]  /*14b0*/  IMAD.SHL.U32 R7, R8, 0x40, RZ ;  /* 0x0000004008077824 */ /* 0x000fe200078e00ff */
[----:B------:R-:W-:Y:S01]  /*14c0*/  LEA.HI R2, R3, R0, RZ, 0x2 ;  /* 0x0000000003027211 */ /* 0x000fe200078f10ff */
[----:B------:R-:W-:Y:S01]  /*14d0*/  IMAD.SHL.U32 R14, R6, 0x8, RZ ;  /* 0x00000008060e7824 */ /* 0x000fe200078e00ff */
[----:B------:R-:W-:Y:S01]  /*14e0*/  LEA.HI R18, R11, R11, RZ, 0x1 ;  /* 0x0000000b0b127211 */ /* 0x000fe200078f08ff */
[----:B------:R-:W-:Y:S01]  /*14f0*/  IMAD R10, R13, 0x800, R10 ;  /* 0x000008000d0a7824 */ /* 0x000fe200078e020a */
[----:B------:R-:W-:-:S02]  /*1500*/  LOP3.LUT R7, R7, 0xc0, RZ, 0xc0, !PT ;  /* 0x000000c007077812 */ /* 0x000fc400078ec0ff */
[----:B------:R-:W-:Y:S02]  /*1510*/  CS2R R68, SRZ ;  /* 0x0000000000447805 */ /* 0x000fe4000001ff00 */
[----:B------:R-:W-:Y:S01]  /*1520*/  LOP3.LUT R11, R2, 0x7ffffffc, RZ, 0xc0, !PT ;  /* 0x7ffffffc020b7812 */ /* 0x000fe200078ec0ff */
[----:B------:R-:W-:Y:S01]  /*1530*/  IMAD R9, R9, 0x20, R10 ;  /* 0x0000002009097824 */ /* 0x000fe200078e020a */
[----:B------:R-:W-:Y:S01]  /*1540*/  LOP3.LUT R14, R7, 0x8, R14, 0xf8, !PT ;  /* 0x00000008070e7812 */ /* 0x000fe200078ef80e */
[----:B------:R-:W-:Y:S01]  /*1550*/  IMAD R18, R18, -0x3, R13 ;  /* 0xfffffffd12127824 */ /* 0x000fe200078e020d */
[--C-:B------:R-:W-:Y:S01]  /*1560*/  SHF.R.S32.HI R5, RZ, 0x2, R2.reuse ;  /* 0x00000002ff057819 */ /* 0x100fe20000011402 */
[----:B------:R-:W-:Y:S01]  /*1570*/  IMAD.IADD R11, R0, 0x1, -R11 ;  /* 0x00000001000b7824 */ /* 0x000fe200078e0a0b */
[----:B------:R-:W-:Y:S01]  /*1580*/  SHF.R.S32.HI R6, RZ, 0x1f, R2 ;  /* 0x0000001fff067819 */ /* 0x000fe20000011402 */
[----:B------:R-:W-:Y:S01]  /*1590*/  IMAD R9, R12, 0x200, R9 ;  /* 0x000002000c097824 */ /* 0x000fe200078e0209 */
[----:B------:R-:W-:Y:S01]  /*15a0*/  SHF.R.U32.HI R7, RZ, 0x3, R7 ;  /* 0x00000003ff077819 */ /* 0x000fe20000011607 */
[----:B------:R-:W-:Y:S01]  /*15b0*/  IMAD R11, R18, 0x10, R11 ;  /* 0x00000010120b7824 */ /* 0x000fe200078e020b */
[----:B------:R-:W-:Y:S01]  /*15c0*/  LEA.HI R6, R6, R5, RZ, 0x3 ;  /* 0x0000000506067211 */ /* 0x000fe200078f18ff */
[----:B------:R-:W-:Y:S01]  /*15d0*/  IMAD.MOV.U32 R10, RZ, RZ, 0x20 ;  /* 0x00000020ff0a7424 */ /* 0x000fe200078e00ff */
[----:B------:R-:W-:Y:S01]  /*15e0*/  LOP3.LUT R14, R14, R7, RZ, 0x3c, !PT ;  /* 0x000000070e0e7212 */ /* 0x000fe200078e3cff */
[----:B------:R-:W-:Y:S01]  /*15f0*/  IMAD.SHL.U32 R157, R11, 0x2, RZ ;  /* 0x000000020b9d7824 */ /* 0x000fe200078e00ff */
[----:B------:R-:W-:Y:S01]  /*1600*/  LEA.HI R3, R3, R0, RZ, 0x5 ;  /* 0x0000000003037211 */ /* 0x000fe200078f28ff */
[----:B-1----:R-:W-:Y:S01]  /*1610*/  IMAD R13, R13, 0x400, R0 ;  /* 0x000004000d0d7824 */ /* 0x002fe200078e0200 */
[----:B------:R-:W-:Y:S01]  /*1620*/  LOP3.LUT R6, R6, 0xfffffff8, RZ, 0xc0, !PT ;  /* 0xfffffff806067812 */ /* 0x000fe200078ec0ff */
[----:B------:R-:W-:Y:S01]  /*1630*/  IMAD.IADD R9, R9, 0x1, R14 ;  /* 0x0000000109097824 */ /* 0x000fe200078e020e */
[----:B------:R-:W-:Y:S01]  /*1640*/  LOP3.LUT P0, RZ, R8, 0x2, RZ, 0xc0, !PT ;  /* 0x0000000208ff7812 */ /* 0x000fe2000780c0ff */
[----:B------:R-:W-:Y:S01]  /*1650*/  IMAD.SHL.U32 R0, R13, 0x4, RZ ;  /* 0x000000040d007824 */ /* 0x000fe200078e00ff */
[----:B------:R-:W-:Y:S01]  /*1660*/  SHF.R.S32.HI R3, RZ, 0x5, R3 ;  /* 0x00000005ff037819 */ /* 0x000fe20000011403 */
[----:B------:R-:W-:Y:S01]  /*1670*/  IMAD.IADD R6, R5, 0x1, -R6 ;  /* 0x0000000105067824 */ /* 0x000fe200078e0a06 */
[----:B------:R-:W-:Y:S01]  /*1680*/  SEL R10, R10, 0xffffffe0, !P0 ;  /* 0xffffffe00a0a7807 */ /* 0x000fe20004000000 */
[----:B------:R-:W-:Y:S01]  /*1690*/  IMAD.MOV.U32 R7, RZ, RZ, RZ ;  /* 0x000000ffff077224 */ /* 0x000fe200078e00ff */
[----:B------:R-:W-:Y:S01]  /*16a0*/  LEA R155, R9, UR37, 0x1 ;  /* 0x00000025099b7c11 */ /* 0x000fe2000f8e08ff */
[----:B------:R-:W-:Y:S01]  /*16b0*/  IMAD R6, R3, 0x10, R6 ;  /* 0x0000001003067824 */ /* 0x000fe200078e0206 */
[----:B------:R-:W-:Y:S01]  /*16c0*/  IADD3 R9, -R157, UR4, RZ ;  /* 0x000000049d097c10 */ /* 0x000fe2000fffe1ff */
[----:B------:R-:W-:Y:S01]  /*16d0*/  IMAD.MOV.U32 R2, RZ, RZ, RZ ;  /* 0x000000ffff027224 */ /* 0x000fe200078e00ff */
[----:B------:R-:W-:Y:S01]  /*16e0*/  IADD3 R3, R10, 0x30400, R155 ;  /* 0x000304000a037810 */ /* 0x000fe20007ffe09b */
[----:B------:R-:W-:Y:S01]  /*16f0*/  IMAD.MOV.U32 R5, RZ, RZ, RZ ;  /* 0x000000ffff057224 */ /* 0x000fe200078e00ff */
        /* <DEDUP_REMOVED lines=48> */
[----:B------:R-:W-:Y:S02]  /*1a00*/  LEA R0, R0, UR37, 0x2 ;  /* 0x0000002500007c11 */ /* 0x000fe4000f8e10ff */
[----:B------:R-:W-:Y:S02]  /*1a10*/  IADD3 R157, -R157, UR5, RZ ;  /* 0x000000059d9d7c10 */ /* 0x000fe4000fffe1ff */
[----:B-1-3--:R-:W-:-:S07]  /*1a20*/  LOP3.LUT R8, R15, 0x1, RZ, 0xfc, !PT ;  /* 0x000000010f087812 */ /* 0x00afce00078efcff */
.L_x_2540:
[----:B------:R-:W-:Y:S01]  /*1a30*/  ISETP.NE.AND P0, PT, R8, 0x3, PT ;  /* 0x000000030800780c */ /* 0x000fe20003f05270 */
[----:B------:R-:W-:-:S12]  /*1a40*/  YIELD ;  /* 0x0000000000007946 */ /* 0x000fd80003800000 */
[----:B-1----:R-:W-:Y:S05]  /*1a50*/  @!P0 BRA `(.L_x_2530) ;  /* 0x0000000000048947 */ /* 0x002fea0003800000 */
[----:B------:R-:W-:Y:S01]  /*1a60*/  BPT.TRAP 0x1 ;  /* 0x000000040000795c */ /* 0x000fe20000300000 */
.L_x_2530:
[----:B------:R-:W-:Y:S02]  /*1a70*/  LEA R3, R2, UR37, 0x3 ;  /* 0x0000002502037c11 */ /* 0x000fe4000f8e18ff */
[----:B------:R-:W-:-:S04]  /*1a80*/  SHF.L.U32 R10, R7, 0x1f, RZ ;  /* 0x0000001f070a7819 */ /* 0x000fc800000006ff */
[----:B------:R1:W2:Y:S01]  /*1a90*/  SYNCS.PHASECHK.TRANS64.TRYWAIT P1, [R3+URZ+0x36410], R10 ;  /* 0x0364100a030075a7 */ /* 0x0002a2000802017f */
[----:B------:R-:W-:Y:S05]  /*1aa0*/  @!P0 BRA `(.L_x_2531) ;  /* 0x0000000000048947 */ /* 0x000fea0003800000 */
[----:B------:R-:W-:Y:S01]  /*1ab0*/  BPT.TRAP 0x1 ;  /* 0x000000040000795c */ /* 0x000fe20000300000 */
.L_x_2531:
[----:B--2---:R-:W-:Y:S05]  /*1ac0*/  @P1 BRA `(.L_x_2532) ;  /* 0x0000000000081947 */ /* 0x004fea0003800000 */
[----:B------:R-:W2:Y:S02]  /*1ad0*/  SYNCS.PHASECHK.TRANS64.TRYWAIT P1, [R3+URZ+0x36410], R10 ;  /* 0x0364100a030075a7 */ /* 0x000ea4000802017f */
[----:B--2---:R-:W-:Y:S05]  /*1ae0*/  @!P1 BRA `(.L_x_2533) ;  /* 0x0000007c008c9947 */ /* 0x004fea0003800000 */
.L_x_2532:
        /* <DEDUP_REMOVED lines=103> */
.L_x_2534:
[----:B------:R-:W-:-:S04]  /*2160*/  SHF.L.U32 R14, R5, 0x1f, RZ ;  /* 0x0000001f050e7819 */ /* 0x000fc800000006ff */
[----:B------:R1:W1:Y:S01]  /*2170*/  SYNCS.PHASECHK.TRANS64.TRYWAIT P1, [UR37+0x36430], R14 ;  /* 0x0364300eff0075a7 */ /* 0x0002620008020165 */
[----:B------:R-:W-:Y:S05]  /*2180*/  @!P0 BRA `(.L_x_2535) ;  /* 0x0000000000048947 */ /* 0x000fea0003800000 */
[----:B------:R-:W-:Y:S01]  /*2190*/  BPT.TRAP 0x1 ;  /* 0x000000040000795c */ /* 0x000fe20000300000 */
.L_x_2535:
[----:B------:R-:W5:Y:S01]  /*21a0*/  LDL R15, [R1] ;  /* 0x00000000010f7983 */ /* 0x000f620000100800 */
        /* <DEDUP_REMOVED lines=14> */
[----:B------:R-:W-:-:S02]  /*2290*/  IMAD R120, R16, 0x40, R6 ;  /* 0x0000004010787824 */ /* 0x000fc400078e0206 */
[----:B------:R-:W-:Y:S01]  /*22a0*/  FMUL.FTZ R141, R133, UR40 ;  /* 0x00000028858d7c20 */ /* 0x000fe20008410000 */
[----:B------:R-:W-:Y:S01]  /*22b0*/  FMUL.FTZ R137, R134, UR40 ;  /* 0x0000002886897c20 */ /* 0x000fe20008410000 */
[----:B------:R-:W-:-:S03]  /*22c0*/  FMUL.FTZ R136, R135, UR40 ;  /* 0x0000002887887c20 */ /* 0x000fc60008410000 */
        /* <DEDUP_REMOVED lines=12> */
[----:B-----5:R-:W-:-:S02]  /*2390*/  VIADDMNMX R15, R120, R157, R15, PT ;  /* 0x0000009d780f7246 */ /* 0x020fc4000380010f */
[----:B------:R-:W-:Y:S01]  /*23a0*/  IADD3 R120, R157, 0x8, R120 ;  /* 0x000000089d787810 */ /* 0x000fe20007ffe078 */
[----:B-123--:R-:W-:Y:S06]  /*23b0*/  @P1 BRA `(.L_x_2536) ;  /* 0x0000000000081947 */ /* 0x00efec0003800000 */
[----:B------:R-:W1:Y:S02]  /*23c0*/  SYNCS.PHASECHK.TRANS64.TRYWAIT P1, [UR37+0x36430], R14 ;  /* 0x0364300eff0075a7 */ /* 0x000e640008020165 */
[----:B-1----:R-:W-:Y:S05]  /*23d0*/  @!P1 BRA `(.L_x_2537) ;  /* 0x0000007400649947 */ /* 0x002fea0003800000 */
.L_x_2536:
[----:B-1----:R-:W2:Y:S01]  /*23e0*/  LDL R121, [R1] ;  /* 0x0000000001797983 */ /* 0x002ea20000100800 */
[----:B------:R-:W1:Y:S01]  /*23f0*/  MUFU.TANH R141, R141 ;  /* 0x0000008d008d7308 */ /* 0x000e620000002400 */
[C---:B------:R-:W-:Y:S01]  /*2400*/  ISETP.GT.AND P2, PT, R15.reuse, RZ, PT ;  /* 0x000000ff0f00720c */ /* 0x040fe20003f44270 */
[----:B------:R-:W-:Y:S01]  /*2410*/  UIADD3 UR5, UR4, 0x9000, URZ ;  /* 0x0000900004057890 */ /* 0x000fe2000fffe03f */
[C---:B------:R-:W-:Y:S01]  /*2420*/  ISETP.GT.AND P3, PT, R15.reuse, 0x1, PT ;  /* 0x000000010f00780c */ /* 0x040fe20003f64270 */
[----:B------:R-:W-:Y:S01]  /*2430*/  UIADD3 UR4, UR37, 0x2a000, URZ ;  /* 0x0002a00025047890 */ /* 0x000fe2000fffe03f */
[C---:B------:R-:W-:Y:S01]  /*2440*/  ISETP.GT.AND P4, PT, R15.reuse, 0x8, PT ;  /* 0x000000080f00780c */ /* 0x040fe20003f84270 */
[----:B------:R-:W-:Y:S01]  /*2450*/  USHF.R.U32.HI UR5, URZ, 0x4, UR5 ;  /* 0x000000043f057899 */ /* 0x000fe20008011605 */
[C---:B------:R-:W-:Y:S01]  /*2460*/  ISETP.GT.AND P5, PT, R15.reuse, 0x9, PT ;  /* 0x000000090f00780c */ /* 0x040fe20003fa4270 */
[----:B------:R-:W3:Y:S01]  /*2470*/  MUFU.TANH R137, R137 ;  /* 0x0000008900897308 */ /* 0x000ee20000002400 */
[----:B------:R-:W-:Y:S01]  /*2480*/  FSEL R153, R12, -INF , P3 ;  /* 0xff8000000c997808 */ /* 0x000fe20001800000 */
[----:B------:R-:W-:Y:S01]  /*2490*/  USHF.R.U32.HI UR6, URZ, 0x4, UR4 ;  /* 0x000000043f067899 */ /* 0x000fe20008011604 */
[C---:B------:R-:W-:Y:S01]  /*24a0*/  ISETP.GT.AND P6, PT, R15.reuse, 0x10, PT ;  /* 0x000000100f00780c */ /* 0x040fe20003fc4270 */
[----:B------:R-:W-:Y:S01]  /*24b0*/  ULOP3.LUT UR5, UR5, 0x3fff, URZ, 0xc0, !UPT ;  /* 0x00003fff05057892 */ /* 0x000fe2000f8ec03f */
[C---:B------:R-:W-:Y:S01]  /*24c0*/  ISETP.GT.AND P1, PT, R15.reuse, 0x11, PT ;  /* 0x000000110f00780c */ /* 0x040fe20003f24270 */
[----:B------:R-:W-:Y:S01]  /*24d0*/  ULOP3.LUT UR6, UR6, 0x3fff, URZ, 0xc0, !UPT ;  /* 0x00003fff06067892 */ /* 0x000fe2000f8ec03f */
[----:B------:R-:W-:Y:S01]  /*24e0*/  ISETP.GT.AND P3, PT, R15, 0x19, PT ;  /* 0x000000190f00780c */ /* 0x000fe20003f64270 */
[----:B------:R-:W5:Y:S01]  /*24f0*/  MUFU.TANH R136, R136 ;  /* 0x0000008800887308 */ /* 0x000f620000002400 */
[----:B------:R-:W-:Y:S01]  /*2500*/  FSEL R151, R17, -INF , P5 ;  /* 0xff80000011977808 */ /* 0x000fe20002800000 */
[----:B------:R-:W-:Y:S01]  /*2510*/  ULOP3.LUT UR6, UR6, 0x10000, URZ, 0xfc, !UPT ;  /* 0x0001000006067892 */ /* 0x000fe2000f8efc3f */
[----:B------:R-:W-:Y:S01]  /*2520*/  FSEL R149, R22, -INF , P6 ;  /* 0xff80000016957808 */ /* 0x000fe20003000000 */
[----:B------:R-:W-:Y:S01]  /*2530*/  ULOP3.LUT UR8, UR5, 0x10000, URZ, 0xfc, !UPT ;  /* 0x0001000005087892 */ /* 0x000fe2000f8efc3f */
[----:B------:R-:W-:Y:S01]  /*2540*/  FSEL R143, R23, -INF , P1 ;  /* 0xff800000178f7808 */ /* 0x000fe20000800000 */
[--C-:B----4-:R-:W-:Y:S01]  /*2550*/  FFMA.FTZ R153, R153, UR41, -R142.reuse ;  /* 0x0000002999997c23 */ /* 0x110fe2000801088e */
[----:B-1----:R-:W-:Y:S01]  /*2560*/  FSEL R125, R141, -INF , P3 ;  /* 0xff8000008d7d7808 */ /* 0x002fe20001800000 */
[--C-:B------:R-:W-:Y:S01]  /*2570*/  FFMA.FTZ R151, R151, UR41, -R142.reuse ;  /* 0x0000002997977c23 */ /* 0x100fe2000801088e */
[--C-:B------:R-:W-:Y:S01]  /*2580*/  FFMA.FTZ R149, R149, UR41, -R142.reuse ;  /* 0x0000002995957c23 */ /* 0x100fe2000801088e */
[----:B------:R-:W-:Y:S01]  /*2590*/  FFMA.FTZ R143, R143, UR41, -R142 ;  /* 0x000000298f8f7c23 */ /* 0x000fe2000801088e */
[----:B------:R-:W-:Y:S01]  /*25a0*/  UMOV UR12, UR6 ;  /* 0x00000006000c7c82 */ /* 0x000fe20008000000 */
[----:B------:R-:W-:Y:S01]  /*25b0*/  UMOV UR13, 0x40000040 ;  /* 0x40000040000d7882 */ /* 0x000fe20000000000 */
[----:B------:R-:W-:Y:S01]  /*25c0*/  UMOV UR14, UR8 ;  /* 0x00000008000e7c82 */ /* 0x000fe20008000000 */
[----:B------:R-:W-:Y:S01]  /*25d0*/  UMOV UR15, 0x40000040 ;  /* 0x40000040000f7882 */ /* 0x000fe20000000000 */
[----:B------:R-:W-:Y:S01]  /*25e0*/  UIADD3 UR10, UR8, 0x606, URZ ;  /* 0x00000606080a7890 */ /* 0x000fe2000fffe03f */
[----:B------:R-:W-:Y:S01]  /*25f0*/  MUFU.EX2 R153, R153 ;  /* 0x0000009900997308 */ /* 0x000fe20000000800 */
[----:B------:R-:W-:Y:S01]  /*2600*/  UMOV UR11, 0x40000040 ;  /* 0x40000040000b7882 */ /* 0x000fe20000000000 */
[----:B------:R-:W-:Y:S01]  /*2610*/  UMOV UR9, 0x40000040 ;  /* 0x4000004000097882 */ /* 0x000fe20000000000 */
[----:B------:R-:W-:-:S05]  /*2620*/  FFMA.FTZ R12, -R12, R12, 1 ;  /* 0x3f8000000c0c7423 */ /* 0x000fca000001010c */
[----:B------:R-:W-:Y:S08]  /*2630*/  MUFU.EX2 R151, R151 ;  /* 0x0000009700977308 */ /* 0x000ff00000000800 */
[----:B------:R-:W-:Y:S01]  /*2640*/  MUFU.EX2 R149, R149 ;  /* 0x0000009500957308 */ /* 0x000fe20000000800 */
[----:B--2---:R-:W-:Y:S02]  /*2650*/  VIMNMX R120, R121, R120, PT ;  /* 0x0000007879787248 */ /* 0x004fe40003fe0100 */
[C---:B------:R-:W-:Y:S01]  /*2660*/  FSEL R121, R11.reuse, -INF , P2 ;  /* 0xff8000000b797808 */ /* 0x040fe20001000000 */
[----:B------:R-:W-:Y:S01]  /*2670*/  FFMA.FTZ R11, -R11, R11, 1 ;  /* 0x3f8000000b0b7423 */ /* 0x000fe2000001010b */
[----:B------:R-:W-:-:S02]  /*2680*/  ISETP.GT.AND P2, PT, R15, 0x18, PT ;  /* 0x000000180f00780c */ /* 0x000fc40003f44270 */
[----:B------:R-:W-:Y:S01]  /*2690*/  FSEL R15, R13, -INF , P4 ;  /* 0xff8000000d0f7808 */ /* 0x000fe20002000000 */
[--C-:B------:R-:W-:Y:S01]  /*26a0*/  FFMA.FTZ R154, R121, UR41, -R142.reuse ;  /* 0x00000029799a7c23 */ /* 0x100fe2000801088e */
[C---:B------:R-:W-:Y:S01]  /*26b0*/  ISETP.GT.AND P4, PT, R120.reuse, RZ, PT ;  /* 0x000000ff7800720c */ /* 0x040fe20003f84270 */
[----:B------:R-:W-:Y:S01]  /*26c0*/  FFMA.FTZ R13, -R13, R13, 1 ;  /* 0x3f8000000d0d7423 */ /* 0x000fe2000001010d */
[----:B------:R-:W-:Y:S01]  /*26d0*/  ISETP.GT.AND P5, PT, R120, 0x1, PT ;  /* 0x000000017800780c */ /* 0x000fe20003fa4270 */
[--C-:B------:R-:W-:Y:S01]  /*26e0*/  FFMA.FTZ R14, R15, UR41, -R142.reuse ;  /* 0x000000290f0e7c23 */ /* 0x100fe2000801088e */
[----:B------:R-:W-:Y:S01]  /*26f0*/  FSEL R123, R138, -INF , P2 ;  /* 0xff8000008a7b7808 */ /* 0x000fe20001000000 */
[----:B------:R-:W1:Y:S01]  /*2700*/  MUFU.EX2 R154, R154 ;  /* 0x0000009a009a7308 */ /* 0x000e620000000800 */
[----:B------:R-:W-:Y:S02]  /*2710*/  FSEL R144, R9, -INF , P4 ;  /* 0xff80000009907808 */ /* 0x000fe40002000000 */
[C---:B------:R-:W-:Y:S01]  /*2720*/  ISETP.GT.AND P6, PT, R120.reuse, 0x8, PT ;  /* 0x000000087800780c */ /* 0x040fe20003fc4270 */
[--C-:B------:R-:W-:Y:S01]  /*2730*/  FFMA.FTZ R140, R123, UR41, -R142.reuse ;  /* 0x000000297b8c7c23 */ /* 0x100fe2000801088e */
[----:B------:R-:W-:Y:S01]  /*2740*/  ISETP.GT.AND P1, PT, R120, 0x9, PT ;  /* 0x000000097800780c */ /* 0x000fe20003f24270 */
[----:B------:R-:W-:Y:S01]  /*2750*/  FFMA.FTZ R144, R144, UR41, -R139 ;  /* 0x0000002990907c23 */ /* 0x000fe2000801088b */
[C---:B------:R-:W-:Y:S01]  /*2760*/  ISETP.GT.AND P2, PT, R120.reuse, 0x10, PT ;  /* 0x000000107800780c */ /* 0x040fe20003f44270 */
[----:B------:R-:W-:Y:S01]  /*2770*/  FFMA.FTZ R142, R125, UR41, -R142 ;  /* 0x000000297d8e7c23 */ /* 0x000fe2000801088e */
[C---:B------:R-:W-:Y:S01]  /*2780*/  ISETP.GT.AND P3, PT, R120.reuse, 0x11, PT ;  /* 0x000000117800780c */ /* 0x040fe20003f64270 */
[----:B------:R-:W2:Y:S01]  /*2790*/  MUFU.EX2 R14, R14 ;  /* 0x0000000e000e7308 */ /* 0x000ea20000000800 */
[----:B------:R-:W-:-:S02]  /*27a0*/  ISETP.GT.AND P4, PT, R120, 0x18, PT ;  /* 0x000000187800780c */ /* 0x000fc40003f84270 */
[----:B------:R-:W-:Y:S02]  /*27b0*/  FSEL R150, R10, -INF , P5 ;  /* 0xff8000000a967808 */ /* 0x000fe40002800000 */
[----:B------:R-:W-:Y:S02]  /*27c0*/  ISETP.GT.AND P5, PT, R120, 0x19, PT ;  /* 0x000000197800780c */ /* 0x000fe40003fa4270 */
[----:B------:R-:W-:Y:S01]  /*27d0*/  FSEL R156, R18, -INF , P6 ;  /* 0xff800000129c7808 */ /* 0x000fe20003000000 */
[--C-:B------:R-:W-:Y:S01]  /*27e0*/  FFMA.FTZ R150, R150, UR41, -R139.reuse ;  /* 0x0000002996967c23 */ /* 0x100fe2000801088b */
[----:B------:R-:W-:Y:S01]  /*27f0*/  FSEL R152, R19, -INF , P1 ;  /* 0xff80000013987808 */ /* 0x000fe20000800000 */
[----:B------:R-:W-:Y:S01]  /*2800*/  MUFU.EX2 R144, R144 ;  /* 0x0000009000907308 */ /* 0x000fe20000000800 */
[----:B------:R-:W-:Y:S01]  /*2810*/  FSEL R148, R20, -INF , P2 ;  /* 0xff80000014947808 */ /* 0x000fe20001000000 */
[--C-:B------:R-:W-:Y:S01]  /*2820*/  FFMA.FTZ R156, R156, UR41, -R139.reuse ;  /* 0x000000299c9c7c23 */ /* 0x100fe2000801088b */
[----:B------:R-:W-:Y:S01]  /*2830*/  FSEL R120, R21, -INF , P3 ;  /* 0xff80000015787808 */ /* 0x000fe20001800000 */
[--C-:B------:R-:W-:Y:S01]  /*2840*/  FFMA.FTZ R152, R152, UR41, -R139.reuse ;  /* 0x0000002998987c23 */ /* 0x100fe2000801088b */
[----:B---3--:R-:W-:Y:S01]  /*2850*/  FSEL R146, R137, -INF , P4 ;  /* 0xff80000089927808 */ /* 0x008fe20002000000 */
[--C-:B------:R-:W-:Y:S01]  /*2860*/  FFMA.FTZ R148, R148, UR41, -R139.reuse ;  /* 0x0000002994947c23 */ /* 0x100fe2000801088b */
[----:B-----5:R-:W-:Y:S01]  /*2870*/  FSEL R122, R136, -INF , P5 ;  /* 0xff800000887a7808 */ /* 0x020fe20002800000 */
[--C-:B------:R-:W-:Y:S01]  /*2880*/  FFMA.FTZ R147, R120, UR41, -R139.reuse ;  /* 0x0000002978937c23 */ /* 0x100fe2000801088b */
[----:B------:R-:W-:Y:S01]  /*2890*/  LEA R15, R6, UR37, 0x2 ;  /* 0x00000025060f7c11 */ /* 0x000fe2000f8e10ff */
[--C-:B------:R-:W-:Y:S01]  /*28a0*/  FFMA.FTZ R146, R146, UR41, -R139.reuse ;  /* 0x0000002992927c23 */ /* 0x100fe2000801088b */
[----:B------:R-:W3:Y:S01]  /*28b0*/  MUFU.EX2 R150, R150 ;  /* 0x0000009600967308 */ /* 0x000ee20000000800 */
[----:B------:R-:W-:-:S02]  /*28c0*/  FFMA.FTZ R139, R122, UR41, -R139 ;  /* 0x000000297a8b7c23 */ /* 0x000fc4000801088b */
[----:B------:R-:W-:-:S05]  /*28d0*/  WARPGROUP.ARRIVE ;  /* 0x00000000000079c5 */ /* 0x000fca0000000000 */
[----:B------:R-:W-:Y:S01]  /*28e0*/  MUFU.EX2 R152, R152 ;  /* 0x0000009800987308 */ /* 0x000fe20000000800 */
        /* <DEDUP_REMOVED lines=68> */
[----:B------:R-:W-:Y:S01]  /*2d30*/  UIADD3 UR8, UR6, 0x406, URZ ;  /* 0x0000040606087890 */ /* 0x000fe2000fffe03f */
[----:B------:R-:W-:Y:S02]  /*2d40*/  WARPGROUP.DEPBAR.LE gsb0, 0x0 ;  /* 0x00008000000079c5 */ /* 0x000fe40000010000 */
[----:B------:R-:W-:-:S06]  /*2d50*/  WARPGROUP.ARRIVE ;  /* 0x00000000000079c5 */ /* 0x000fcc0000000000 */
[----:B------:R-:W-:Y:S03]  /*2d60*/  HGMMA.64x32x16.F32 R120, gdesc[UR12], R120, gsb0 ;  /* 0x006000000c7879f0 */ /* 0x000fe60008000878 */
[----:B------:R-:W-:Y:S02]  /*2d70*/  WARPGROUP.DEPBAR.LE gsb0, 0x0 ;  /* 0x00008000000079c5 */ /* 0x000fe40000010000 */
[----:B------:R-:W-:-:S06]  /*2d80*/  WARPGROUP.ARRIVE ;  /* 0x00000000000079c5 */ /* 0x000fcc0000000000 */
[----:B------:R-:W-:Y:S03]  /*2d90*/  HGMMA.64x32x16.F32 R120, gdesc[UR8], R120, gsb0 ;  /* 0x00600000087879f0 */ /* 0x000fe60008000878 */
[----:B------:R-:W-:Y:S02]  /*2da0*/  WARPGROUP.DEPBAR.LE gsb0, 0x0 ;  /* 0x00008000000079c5 */ /* 0x000fe40000010000 */
[----:B------:R-:W4:Y:S02]  /*2db0*/  LDS R145, [R15+0x30200] ;  /* 0x030200000f917984 */ /* 0x000f240000000800 */
[--C-:B----4-:R-:W-:Y:S01]  /*2dc0*/  FADD.FTZ R120, R120, -R145.reuse ;  /* 0x8000009178787221 */ /* 0x110fe20000010000 */
[--C-:B------:R-:W-:Y:S01]  /*2dd0*/  FADD.FTZ R124, R124, -R145.reuse ;  /* 0x800000917c7c7221 */ /* 0x100fe20000010000 */
[--C-:B------:R-:W-:Y:S02]  /*2de0*/  FADD.FTZ R125, R125, -R145.reuse ;  /* 0x800000917d7d7221 */ /* 0x100fe40000010000 */
[----:B-1----:R-:W-:Y:S01]  /*2df0*/  FMUL.FTZ R120, R154, R120 ;  /* 0x000000789a787220 */ /* 0x002fe20000410000 */
[----:B--2---:R-:W-:Y:S01]  /*2e00*/  FMUL.FTZ R124, R14, R124 ;  /* 0x0000007c0e7c7220 */ /* 0x004fe20000410000 */
[C---:B------:R-:W-:Y:S01]  /*2e10*/  FMUL.FTZ R125, R151.reuse, R125 ;  /* 0x0000007d977d7220 */ /* 0x040fe20000410000 */
[----:B------:R-:W-:Y:S01]  /*2e20*/  F2FP.F16.F32.PACK_AB R14, R151, R14 ;  /* 0x0000000e970e723e */ /* 0x000fe200000000ff */
[----:B------:R-:W-:Y:S01]  /*2e30*/  FMUL.FTZ R11, R11, R120 ;  /* 0x000000780b0b7220 */ /* 0x000fe20000410000 */
[----:B------:R-:W-:Y:S01]  /*2e40*/  FADD.FTZ R120, R121, -R145 ;  /* 0x8000009179787221 */ /* 0x000fe20000010000 */
[----:B------:R1:W2:Y:S01]  /*2e50*/  LDS R151, [R15+0x30220] ;  /* 0x030220000f977984 */ /* 0x0002a20000000800 */
[----:B------:R-:W1:Y:S01]  /*2e60*/  MUFU.EX2 R121, R156 ;  /* 0x0000009c00797308 */ /* 0x000e620000000800 */
[----:B------:R-:W-:Y:S01]  /*2e70*/  FMUL.FTZ R124, R13, R124 ;  /* 0x0000007c0d7c7220 */ /* 0x000fe20000410000 */
[----:B------:R-:W-:Y:S01]  /*2e80*/  FMUL.FTZ R120, R153, R120 ;  /* 0x0000007899787220 */ /* 0x000fe20000410000 */
[----:B---3--:R-:W-:-:S03]  /*2e90*/  F2FP.F16.F32.PACK_AB R13, R150, R144 ;  /* 0x00000090960d723e */ /* 0x008fc600000000ff */
[----:B------:R-:W-:Y:S01]  /*2ea0*/  FMUL.FTZ R120, R12, R120 ;  /* 0x000000780c787220 */ /* 0x000fe20000410000 */
[----:B------:R-:W-:Y:S02]  /*2eb0*/  F2FP.F16.F32.PACK_AB R12, R153, R154 ;  /* 0x0000009a990c723e */ /* 0x000fe400000000ff */
[----:B------:R3:W4:Y:S01]  /*2ec0*/  MUFU.EX2 R154, R143 ;  /* 0x0000008f009a7308 */ /* 0x0007220000000800 */
[--C-:B------:R-:W-:Y:S01]  /*2ed0*/  FADD.FTZ R128, R128, -R145.reuse ;  /* 0x8000009180807221 */ /* 0x100fe20000010000 */
[----:B------:R-:W-:Y:S01]  /*2ee0*/  FADD.FTZ R129, R129, -R145 ;  /* 0x8000009181817221 */ /* 0x000fe20000010000 */
[----:B-1----:R-:W-:Y:S01]  /*2ef0*/  F2FP.F16.F32.PACK_AB R15, R152, R121 ;  /* 0x00000079980f723e */ /* 0x002fe200000000ff */
[----:B---3--:R-:W3:Y:S01]  /*2f00*/  LDL R143, [R1+0x4] ;  /* 0x00000400018f7983 */ /* 0x008ee20000100800 */
[----:B------:R-:W-:Y:S06]  /*2f10*/  BAR.SYNC.DEFER_BLOCKING 0x9, 0x180 ;  /* 0x0246000000007b1d */ /* 0x000fec0000010000 */
[----:B------:R-:W-:Y:S01]  /*2f20*/  MUFU.EX2 R140, R140 ;  /* 0x0000008c008c7308 */ /* 0x000fe20000000800 */
[----:B------:R-:W-:-:S07]  /*2f30*/  FFMA.FTZ R22, -R22, R22, 1 ;  /* 0x3f80000016167423 */ /* 0x000fce0000010116 */
[----:B------:R-:W1:Y:S01]  /*2f40*/  MUFU.EX2 R153, R142 ;  /* 0x0000008e00997308 */ /* 0x000e620000000800 */
[----:B----4-:R-:W-:-:S07]  /*2f50*/  FMUL.FTZ R129, R154, R129 ;  /* 0x000000819a817220 */ /* 0x010fce0000410000 */
[----:B------:R-:W-:Y:S01]  /*2f60*/  MUFU.EX2 R148, R148 ;  /* 0x0000009400947308 */ /* 0x000fe20000000800 */
[----:B------:R4:W-:Y:S07]  /*2f70*/  STSM.16.M88.4 [R155+0x30400], R12 ;  /* 0x0304000c9b007844 */ /* 0x0009ee0000000200 */
[----:B------:R-:W5:Y:S08]  /*2f80*/  MUFU.EX2 R147, R147 ;  /* 0x0000009300937308 */ /* 0x000f700000000800 */
[----:B------:R-:W-:Y:S01]  /*2f90*/  MUFU.EX2 R146, R146 ;  /* 0x0000009200927308 */ /* 0x000fe20000000800 */
[----:B----4-:R-:W-:-:S07]  /*2fa0*/  FFMA.FTZ R12, -R23, R23, 1 ;  /* 0x3f800000170c7423 */ /* 0x010fce0000010117 */
[----:B------:R-:W4:Y:S01]  /*2fb0*/  MUFU.EX2 R139, R139 ;  /* 0x0000008b008b7308 */ /* 0x000f220000000800 */
[----:B------:R-:W-:Y:S01]  /*2fc0*/  FMUL.FTZ R23, R149, R128 ;  /* 0x0000008095177220 */ /* 0x000fe20000410000 */
[--C-:B--2---:R-:W-:Y:S01]  /*2fd0*/  FADD.FTZ R13, R122, -R151.reuse ;  /* 0x800000977a0d7221 */ /* 0x104fe20000010000 */
[--C-:B------:R-:W-:Y:S02]  /*2fe0*/  FADD.FTZ R15, R123, -R151.reuse ;  /* 0x800000977b0f7221 */ /* 0x100fe40000010000 */
[----:B------:R-:W-:Y:S01]  /*2ff0*/  FMUL.FTZ R23, R22, R23 ;  /* 0x0000001716177220 */ /* 0x000fe20000410000 */
[----:B------:R-:W-:Y:S01]  /*3000*/  FMUL.FTZ R22, R12, R129 ;  /* 0x000000810c167220 */ /* 0x000fe20000410000 */
[----:B------:R-:W-:Y:S01]  /*3010*/  FADD.FTZ R12, R126, -R151 ;  /* 0x800000977e0c7221 */ /* 0x000fe20000010000 */
[----:B------:R-:W-:Y:S01]  /*3020*/  FMUL.FTZ R144, R144, R13 ;  /* 0x0000000d90907220 */ /* 0x000fe20000410000 */
[----:B------:R-:W-:Y:S01]  /*3030*/  FMUL.FTZ R150, R150, R15 ;  /* 0x0000000f96967220 */ /* 0x000fe20000410000 */
[----:B-1----:R-:W-:Y:S01]  /*3040*/  F2FP.F16.F32.PACK_AB R14, R153, R140 ;  /* 0x0000008c990e723e */ /* 0x002fe200000000ff */
[----:B------:R-:W-:Y:S01]  /*3050*/  FMUL.FTZ R121, R121, R12 ;  /* 0x0000000c79797220 */ /* 0x000fe20000410000 */
[----:B------:R-:W-:-:S02]  /*3060*/  F2FP.F16.F32.PACK_AB R12, R154, R149 ;  /* 0x000000959a0c723e */ /* 0x000fc400000000ff */
[----:B-----5:R-:W-:Y:S02]  /*3070*/  F2FP.F16.F32.PACK_AB R13, R147, R148 ;  /* 0x00000094930d723e */ /* 0x020fe400000000ff */
[----:B----4-:R-:W-:Y:S02]  /*3080*/  F2FP.F16.F32.PACK_AB R15, R139, R146 ;  /* 0x000000928b0f723e */ /* 0x010fe400000000ff */
[----:B------:R-:W-:Y:S01]  /*3090*/  R2UR UR10, R4 ;  /* 0x00000000040a72ca */ /* 0x000fe200000e0000 */
[--C-:B------:R-:W-:Y:S01]  /*30a0*/  FADD.FTZ R129, R127, -R151.reuse ;  /* 0x800000977f817221 */ /* 0x100fe20000010000 */
[----:B------:R-:W-:Y:S01]  /*30b0*/  FFMA.FTZ R156, -R17, R17, 1 ;  /* 0x3f800000119c7423 */ /* 0x000fe20000010111 */
[----:B------:R-:W-:Y:S01]  /*30c0*/  FADD.FTZ R127, R134, -R151 ;  /* 0x80000097867f7221 */ /* 0x000fe20000010000 */
[--C-:B------:R-:W-:Y:S01]  /*30d0*/  FADD.FTZ R17, R132, -R145.reuse ;  /* 0x8000009184117221 */ /* 0x100fe20000010000 */
[----:B------:R-:W-:Y:S01]  /*30e0*/  FADD.FTZ R132, R133, -R145 ;  /* 0x8000009185847221 */ /* 0x000fe20000010000 */
[--C-:B------:R-:W-:Y:S01]  /*30f0*/  FADD.FTZ R123, R130, -R151.reuse ;  /* 0x80000097827b7221 */ /* 0x100fe20000010000 */
[--C-:B------:R-:W-:Y:S01]  /*3100*/  FADD.FTZ R122, R131, -R151.reuse ;  /* 0x80000097837a7221 */ /* 0x100fe20000010000 */
[----:B------:R-:W-:Y:S01]  /*3110*/  FADD.FTZ R126, R135, -R151 ;  /* 0x80000097877e7221 */ /* 0x000fe20000010000 */
[----:B------:R-:W-:Y:S01]  /*3120*/  FMUL.FTZ R146, R146, R127 ;  /* 0x0000007f92927220 */ /* 0x000fe20000410000 */
[----:B------:R-:W-:Y:S01]  /*3130*/  FFMA.FTZ R128, -R138, R138, 1 ;  /* 0x3f8000008a807423 */ /* 0x000fe2000001018a */
[----:B------:R-:W-:Y:S01]  /*3140*/  FMUL.FTZ R17, R140, R17 ;  /* 0x000000118c117220 */ /* 0x000fe20000410000 */
[----:B------:R-:W-:Y:S01]  /*3150*/  FMUL.FTZ R152, R152, R129 ;  /* 0x0000008198987220 */ /* 0x000fe20000410000 */
[----:B------:R-:W-:Y:S01]  /*3160*/  FFMA.FTZ R9, -R9, R9, 1 ;  /* 0x3f80000009097423 */ /* 0x000fe20000010109 */
[----:B------:R-:W-:Y:S01]  /*3170*/  FFMA.FTZ R127, -R10, R10, 1 ;  /* 0x3f8000000a7f7423 */ /* 0x000fe2000001010a */
[----:B------:R-:W-:Y:S01]  /*3180*/  FFMA.FTZ R18, -R18, R18, 1 ;  /* 0x3f80000012127423 */ /* 0x000fe20000010112 */
[----:B------:R-:W-:Y:S01]  /*3190*/  FFMA.FTZ R19, -R19, R19, 1 ;  /* 0x3f80000013137423 */ /* 0x000fe20000010113 */
        /* <DEDUP_REMOVED lines=18> */
[----:B------:R-:W-:-:S02]  /*32c0*/  USHF.R.U32.HI UR5, URZ, 0x4, UR39 ;  /* 0x000000043f057899 */ /* 0x000fc40008011627 */
[----:B------:R-:W-:Y:S01]  /*32d0*/  ULEA UR4, UR10, UR4, 0xd ;  /* 0x000000040a047291 */ /* 0x000fe2000f8e683f */
[----:B------:R-:W-:Y:S01]  /*32e0*/  F2FP.F16.F32.PACK_AB R120, R120, R11 ;  /* 0x0000000b7878723e */ /* 0x000fe200000000ff */
[----:B------:R-:W-:Y:S01]  /*32f0*/  ULOP3.LUT UR5, UR5, 0x3fff, URZ, 0xc0, !UPT ;  /* 0x00003fff05057892 */ /* 0x000fe2000f8ec03f */
[----:B------:R-:W-:Y:S01]  /*3300*/  F2FP.F16.F32.PACK_AB R122, R125, R124 ;  /* 0x0000007c7d7a723e */ /* 0x000fe200000000ff */
[----:B------:R-:W-:Y:S01]  /*3310*/  USHF.R.U32.HI UR4, URZ, 0x4, UR4 ;  /* 0x000000043f047899 */ /* 0x000fe20008011604 */
[----:B------:R-:W-:Y:S01]  /*3320*/  F2FP.F16.F32.PACK_AB R121, R150, R9 ;  /* 0x000000099679723e */ /* 0x000fe200000000ff */
[----:B------:R-:W-:Y:S02]  /*3330*/  ULOP3.LUT UR9, UR5, 0x1000000, URZ, 0xfc, !UPT ;  /* 0x0100000005097892 */ /* 0x000fe4000f8efc3f */
[----:B------:R-:W-:Y:S01]  /*3340*/  ULOP3.LUT UR8, UR4, 0x3fff, URZ, 0xc0, !UPT ;  /* 0x00003fff04087892 */ /* 0x000fe2000f8ec03f */
[----:B------:R-:W-:Y:S01]  /*3350*/  UMOV UR7, 0x80000020 ;  /* 0x8000002000077882 */ /* 0x000fe20000000000 */
[----:B------:R-:W-:-:S03]  /*3360*/  UMOV UR5, 0x40000040 ;  /* 0x4000004000057882 */ /* 0x000fc60000000000 */
[----:B------:R-:W-:Y:S02]  /*3370*/  UMOV UR6, UR9 ;  /* 0x0000000900067c82 */ /* 0x000fe40008000000 */
[----:B------:R-:W-:Y:S01]  /*3380*/  UMOV UR4, UR8 ;  /* 0x0000000800047c82 */ /* 0x000fe20008000000 */
[----:B---3--:R1:W-:Y:S01]  /*3390*/  STSM.16.M88.4 [R143], R12 ;  /* 0x0000000c8f007844 */ /* 0x0083e20000000200 */
[----:B------:R-:W-:Y:S01]  /*33a0*/  @!PT LDS RZ, [RZ] ;  /* 0x00000000fffff984 */ /* 0x000fe20000000800 */
[----:B------:R-:W-:Y:S01]  /*33b0*/  @!PT LDS RZ, [RZ] ;  /* 0x00000000fffff984 */ /* 0x000fe20000000800 */
[----:B------:R-:W-:Y:S01]  /*33c0*/  @!PT LDS RZ, [RZ] ;  /* 0x00000000fffff984 */ /* 0x000fe20000000800 */
[----:B------:R-:W-:Y:S01]  /*33d0*/  @!PT LDS RZ, [RZ] ;  /* 0x00000000fffff984 */ /* 0x000fe20000000800 */
[----:B------:R2:W-:Y:S06]  /*33e0*/  MEMBAR.ALL.CTA ;  /* 0x0000000000007992 */ /* 0x0005ec0000008000 */
[----:B--2---:R-:W2:Y:S01]  /*33f0*/  FENCE.VIEW.ASYNC.S ;  /* 0x00000000000073c6 */ /* 0x004ea20000000000 */
[----:B-1----:R-:W-:Y:S01]  /*3400*/  FMUL.FTZ R13, R20, R123 ;  /* 0x0000007b140d7220 */ /* 0x002fe20000410000 */
[----:B------:R-:W-:Y:S01]  /*3410*/  FMUL.FTZ R15, R137, R146 ;  /* 0x00000092890f7220 */ /* 0x000fe20000410000 */
[----:B------:R-:W-:Y:S01]  /*3420*/  F2FP.F16.F32.PACK_AB R123, R19, R18 ;  /* 0x00000012137b723e */ /* 0x000fe200000000ff */
[----:B--2---:R-:W-:Y:S01]  /*3430*/  BAR.SYNC.DEFER_BLOCKING 0x9, 0x180 ;  /* 0x0246000000007b1d */ /* 0x004fe20000010000 */
[----:B------:R-:W-:-:S02]  /*3440*/  F2FP.F16.F32.PACK_AB R12, R22, R23 ;  /* 0x00000017160c723e */ /* 0x000fc400000000ff */
[----:B------:R-:W-:Y:S02]  /*3450*/  F2FP.F16.F32.PACK_AB R14, R17, R128 ;  /* 0x00000080110e723e */ /* 0x000fe400000000ff */
[----:B------:R-:W-:Y:S02]  /*3460*/  F2FP.F16.F32.PACK_AB R13, R10, R13 ;  /* 0x0000000d0a0d723e */ /* 0x000fe400000000ff */
[----:B------:R-:W-:Y:S01]  /*3470*/  F2FP.F16.F32.PACK_AB R15, R136, R15 ;  /* 0x0000000f880f723e */ /* 0x000fe200000000ff */
        /* <DEDUP_REMOVED lines=15> */
[----:B-1----:R-:W-:-:S04]  /*3570*/  IMAD.U32 R143, RZ, RZ, UR37 ;  /* 0x00000025ff8f7e24 */ /* 0x002fc8000f8e00ff */
[----:B------:R-:W-:Y:S01]  /*3580*/  VIADD R143, R143, 0x33400 ;  /* 0x000334008f8f7836 */ /* 0x000fe20000000000 */
[----:B------:R-:W-:Y:S02]  /*3590*/  WARPGROUP.DEPBAR.LE gsb0, 0x0 ;  /* 0x00008000000079c5 */ /* 0x000fe40000010000 */
[----:B------:R-:W-:-:S06]  /*35a0*/  WARPGROUP.ARRIVE ;  /* 0x00000000000079c5 */ /* 0x000fcc0000000000 */
[----:B------:R-:W-:Y:S01]  /*35b0*/  HGMMA.64x96x16.F32 R72, gdesc[UR4].tnspA.tnspB, R72, gsb0 ;  /* 0x61600000044879f0 */ /* 0x000fe20008000848 */
[----:B------:R-:W-:Y:S01]  /*35c0*/  R2UR UR5, R143 ;  /* 0x000000008f0572ca */ /* 0x000fe200000e0000 */
[----:B------:R-:W-:Y:S02]  /*35d0*/  UIMAD UR4, UR10, 0x3000, UR37 ;  /* 0x000030000a0478a4 */ /* 0x000fe4000f8e0225 */
[----:B------:R-:W-:-:S10]  /*35e0*/  UIADD3 UR6, UR9, 0xc0, URZ ;  /* 0x000000c009067890 */ /* 0x000fd4000fffe03f */
[----:B------:R-:W-:-:S04]  /*35f0*/  USHF.R.U32.HI UR5, URZ, 0x4, UR5 ;  /* 0x000000043f057899 */ /* 0x000fc80008011605 */
[----:B------:R-:W-:Y:S02]  /*3600*/  ULOP3.LUT UR12, UR5, 0x3fff, URZ, 0xc0, !UPT ;  /* 0x00003fff050c7892 */ /* 0x000fe4000f8ec03f */
[----:B------:R-:W-:Y:S02]  /*3610*/  USHF.R.U32.HI UR5, URZ, 0x4, UR4 ;  /* 0x000000043f057899 */ /* 0x000fe40008011604 */
[----:B------:R-:W-:Y:S02]  /*3620*/  UIADD3 UR4, UR8, 0x180, URZ ;  /* 0x0000018008047890 */ /* 0x000fe4000fffe03f */
[----:B------:R-:W-:Y:S01]  /*3630*/  ULOP3.LUT UR10, UR5, 0x3fff, URZ, 0xc0, !UPT ;  /* 0x00003fff050a7892 */ /* 0x000fe2000f8ec03f */
[----:B------:R-:W-:Y:S02]  /*3640*/  UMOV UR7, 0x80000020 ;  /* 0x8000002000077882 */ /* 0x000fe40000000000 */
[----:B------:R-:W-:Y:S01]  /*3650*/  UMOV UR5, 0x40000040 ;  /* 0x4000004000057882 */ /* 0x000fe20000000000 */
[----:B------:R-:W-:-:S02]  /*3660*/  WARPGROUP.DEPBAR.LE gsb0, 0x0 ;  /* 0x00008000000079c5 */ /* 0x000fc40000010000 */
[----:B------:R-:W-:-:S06]  /*3670*/  WARPGROUP.ARRIVE ;  /* 0x00000000000079c5 */ /* 0x000fcc0000000000 */
[----:B------:R-:W-:Y:S01]  /*3680*/  HGMMA.64x96x16.F32 R72, gdesc[UR4].tnspA.tnspB, R72, gsb0 ;  /* 0x61600000044879f0 */ /* 0x000fe20008000848 */
        /* <DEDUP_REMOVED lines=52> */
.L_x_2538:
        /* <DEDUP_REMOVED lines=60> */
.L_x_2539:
[----:B------:R-:W-:Y:S01]  /*3d90*/  VIADD R16, R16, 0x1 ;  /* 0x0000000110107836 */ /* 0x000fe20000000000 */
[----:B------:R-:W-:Y:S01]  /*3da0*/  LOP3.LUT R5, R5, 0x1, RZ, 0x3c, !PT ;  /* 0x0000000105057812 */ /* 0x000fe200078e3cff */
[----:B------:R-:W-:Y:S02]  /*3db0*/  VIADD R2, R2, 0x1 ;  /* 0x0000000102027836 */ /* 0x000fe40000000000 */
[----:B------:R-:W-:Y:S01]  /*3dc0*/  VIADD R3, R3, 0x36420 ;  /* 0x0003642003037836 */ /* 0x000fe20000000000 */
[----:B------:R-:W-:Y:S02]  /*3dd0*/  ISETP.GE.AND P1, PT, R16, UR36, PT ;  /* 0x0000002410007c0c */ /* 0x000fe4000bf26270 */
[----:B------:R-:W-:Y:S02]  /*3de0*/  ISETP.NE.AND P0, PT, R2, 0x2, PT ;  /* 0x000000020200780c */ /* 0x000fe40003f05270 */
[----:B------:R-:W-:Y:S02]  /*3df0*/  PRMT R3, RZ, 0x654, R3 ;  /* 0x00000654ff037816 */ /* 0x000fe40000000003 */
[----:B-1----:R-:W-:-:S02]  /*3e00*/  SEL R10, RZ, 0x1, P0 ;  /* 0x00000001ff0a7807 */ /* 0x002fc40000000000 */
[----:B------:R1:W-:Y:S01]  /*3e10*/  SYNCS.ARRIVE.TRANS64.RED.A1T0 RZ, [R3+URZ], RZ ;  /* 0x000000ff03ff79a7 */ /* 0x0003e2000810043f */
[----:B------:R-:W-:Y:S02]  /*3e20*/  SEL R2, R2, RZ, P0 ;  /* 0x000000ff02027207 */ /* 0x000fe40000000000 */
[----:B------:R-:W-:Y:S02]  /*3e30*/  LOP3.LUT R7, R7, R10, RZ, 0x3c, !PT ;  /* 0x0000000a07077212 */ /* 0x000fe400078e3cff */
        /* <DEDUP_REMOVED lines=51> */
.L_x_2522:
[----:B------:R-:W-:Y:S05]  /*4170*/  @P0 BRA `(.L_x_2541) ;  /* 0x0000000c005c0947 */ /* 0x000fea0003800000 */
[----:B------:R-:W2:Y:S01]  /*4180*/  S2UR UR4, SR_CgaCtaId ;  /* 0x00000000000479c3 */ /* 0x000ea20000008800 */
[----:B------:R-:W-:Y:S02]  /*4190*/  UMOV UR37, 0x400 ;  /* 0x0000040000257882 */ /* 0x000fe40000000000 */
[----:B--2---:R-:W-:-:S06]  /*41a0*/  ULEA UR37, UR4, UR37, 0x18 ;  /* 0x0000002504257291 */ /* 0x004fcc000f8ec03f */
        /* <DEDUP_REMOVED lines=8> */
[----:B-1----:R-:W1:Y:S01]  /*4230*/  LDC.64 R2, c[0x4][R2] ;  /* 0x0100000002027b82 */ /* 0x002e620000000a00 */
        /* <DEDUP_REMOVED lines=10> */
.L_x_2542:
        /* <DEDUP_REMOVED lines=20> */
.L_x_2543:
        /* <DEDUP_REMOVED lines=18> */
.L_x_2544:
        /* <DEDUP_REMOVED lines=18> */
.L_x_2545:
[----:B------:R-:W2:Y:S01]  /*4660*/  S2R R0, SR_TID.X ;  /* 0x0000000000007919 */ /* 0x000ea20000002100 */
        /* <DEDUP_REMOVED lines=15> */
[----:B--2---:R-:W-:Y:S01]  /*4760*/  VIADD R5, R0, 0xffffff80 ;  /* 0xffffff8000057836 */ /* 0x004fe20000000000 */
        /* <DEDUP_REMOVED lines=10> */
[----:B-1----:R-:W-:Y:S01]  /*4810*/  IMAD.SHL.U32 R3, R7, 0x10, RZ ;  /* 0x0000001007037824 */ /* 0x002fe200078e00ff */
        /* <DEDUP_REMOVED lines=70> */
[----:B------:R-:W-:Y:S01]  /*4c80*/  ULDC.64 UR6, c[0x0][0x198] ;  /* 0x0000660000067ab9 */ /* 0x000fe20000000a00 */
[----:B------:R-:W-:Y:S02]  /*4c90*/  UIADD3 UR40, UR37, 0x9000, URZ ;  /* 0x0000900025287890 */ /* 0x000fe4000fffe03f */
[----:B------:R-:W-:Y:S02]  /*4ca0*/  UIADD3 UR4, UP0, UR6, 0x770, URZ ;  /* 0x0000077006047890 */ /* 0x000fe4000ff1e03f */
[----:B------:R-:W-:Y:S02]  /*4cb0*/  UIMAD UR42, UR38, 0x60, URZ ;  /* 0x00000060262a78a4 */ /* 0x000fe4000f8e023f */
[----:B------:R-:W-:Y:S02]  /*4cc0*/  UIADD3.X UR5, URZ, UR7, URZ, UP0, !UPT ;  /* 0x000000073f057290 */ /* 0x000fe400087fe43f */
[----:B------:R-:W-:Y:S02]  /*4cd0*/  UIADD3 UR6, UP0, UR6, 0x670, URZ ;  /* 0x0000067006067890 */ /* 0x000fe4000ff1e03f */
[----:B------:R-:W-:-:S02]  /*4ce0*/  UIADD3 UR32, UR37, 0xc000, URZ ;  /* 0x0000c00025207890 */ /* 0x000fc4000fffe03f */
[----:B------:R-:W-:Y:S02]  /*4cf0*/  UIADD3 UR24, UR37, 0xf000, URZ ;  /* 0x0000f00025187890 */ /* 0x000fe4000fffe03f */
[----:B------:R-:W-:Y:S02]  /*4d00*/  UIADD3.X UR7, URZ, UR7, URZ, UP0, !UPT ;  /* 0x000000073f077290 */ /* 0x000fe400087fe43f */
[----:B------:R-:W-:Y:S02]  /*4d10*/  UIADD3 UR16, UR37, 0x3000, URZ ;  /* 0x0000300025107890 */ /* 0x000fe4000fffe03f */
[----:B------:R-:W-:Y:S01]  /*4d20*/  UIADD3 UR8, UR37, 0x6000, URZ ;  /* 0x0000600025087890 */ /* 0x000fe2000fffe03f */
[----:B------:R-:W-:Y:S01]  /*4d30*/  UMOV UR41, URZ ;  /* 0x0000003f00297c82 */ /* 0x000fe20008000000 */
[----:B------:R-:W-:Y:S01]  /*4d40*/  UMOV UR33, 0x40 ;  /* 0x0000004000217882 */ /* 0x000fe20000000000 */
[----:B------:R-:W-:Y:S01]  /*4d50*/  UMOV UR35, UR43 ;  /* 0x0000002b00237c82 */ /* 0x000fe20008000000 */
[----:B------:R-:W-:Y:S01]  /*4d60*/  UMOV UR36, UR44 ;  /* 0x0000002c00247c82 */ /* 0x000fe20008000000 */
[----:B------:R-:W-:Y:S01]  /*4d70*/  UMOV UR34, UR42 ;  /* 0x0000002a00227c82 */ /* 0x000fe20008000000 */
[----:B------:R-:W-:Y:S01]  /*4d80*/  UMOV UR25, 0x80 ;  /* 0x0000008000197882 */ /* 0x000fe20000000000 */
[----:B------:R-:W-:Y:S01]  /*4d90*/  UMOV UR27, UR43 ;  /* 0x0000002b001b7c82 */ /* 0x000fe20008000000 */
[----:B------:R-:W-:Y:S01]  /*4da0*/  UMOV UR28, UR44 ;  /* 0x0000002c001c7c82 */ /* 0x000fe20008000000 */
[----:B------:R1:W-:Y:S01]  /*4db0*/  UTMASTG.4D [UR40], [UR4] ;  /* 0x00000028040073b5 */ /* 0x0003e20008018000 */
[----:B------:R-:W-:Y:S01]  /*4dc0*/  UMOV UR26, UR42 ;  /* 0x0000002a001a7c82 */ /* 0x000fe20008000000 */
[----:B------:R-:W-:Y:S01]  /*4dd0*/  UMOV UR17, 0x40 ;  /* 0x0000004000117882 */ /* 0x000fe20000000000 */
[----:B------:R-:W-:Y:S01]  /*4de0*/  UMOV UR19, UR43 ;  /* 0x0000002b00137c82 */ /* 0x000fe20008000000 */
[----:B------:R-:W-:Y:S01]  /*4df0*/  UMOV UR20, UR44 ;  /* 0x0000002c00147c82 */ /* 0x000fe20008000000 */
[----:B------:R-:W-:Y:S01]  /*4e00*/  UMOV UR18, UR42 ;  /* 0x0000002a00127c82 */ /* 0x000fe20008000000 */
[----:B------:R-:W-:Y:S01]  /*4e10*/  UMOV UR9, 0x80 ;  /* 0x0000008000097882 */ /* 0x000fe20000000000 */
[----:B------:R-:W-:Y:S01]  /*4e20*/  UMOV UR11, UR43 ;  /* 0x0000002b000b7c82 */ /* 0x000fe20008000000 */
[----:B------:R3:W-:Y:S01]  /*4e30*/  UTMASTG.4D [UR32], [UR4] ;  /* 0x00000020040073b5 */ /* 0x0007e20008018000 */
[----:B------:R-:W-:Y:S01]  /*4e40*/  UMOV UR12, UR44 ;  /* 0x0000002c000c7c82 */ /* 0x000fe20008000000 */
[----:B------:R-:W-:Y:S01]  /*4e50*/  UMOV UR10, UR42 ;  /* 0x0000002a000a7c82 */ /* 0x000fe20008000000 */
[----:B------:R3:W-:Y:S01]  /*4e60*/  UTMASTG.4D [UR24], [UR4] ;  /* 0x00000018040073b5 */ /* 0x0007e20008018000 */
[----:B-1----:R-:W-:-:S02]  /*4e70*/  UMOV UR40, UR37 ;  /* 0x0000002500287c82 */ /* 0x002fc40008000000 */
[----:B------:R3:W-:Y:S01]  /*4e80*/  UTMASTG.4D [UR40], [UR6] ;  /* 0x00000028060073b5 */ /* 0x0007e20008018000 */
[----:B------:R3:W-:Y:S01]  /*4e90*/  UTMASTG.4D [UR16], [UR6] ;  /* 0x00000010060073b5 */ /* 0x0007e20008018000 */
[----:B------:R3:W-:Y:S02]  /*4ea0*/  UTMASTG.4D [UR8], [UR6] ;  /* 0x00000008060073b5 */ /* 0x0007e40008018000 */
[----:B---3--:R0:W-:Y:S02]  /*4eb0*/  UTMACMDFLUSH ;  /* 0x00000000000079b7 */ /* 0x0081e40000000000 */
.L_x_2547:
[----:B------:R-:W-:Y:S05]  /*4ec0*/  BSYNC B0 ;  /* 0x0000000000007941 */ /* 0x000fea0003800000 */
.L_x_2546:
[----:B------:R-:W-:-:S04]  /*4ed0*/  DEPBAR.LE SB0, 0x0 ;  /* 0x000080000000791a */ /* 0x000fc80000000000 */
[----:B------:R-:W-:Y:S05]  /*4ee0*/  EXIT ;  /* 0x000000000000794d */ /* 0x000fea0003800000 */
.L_x_2541:
[----:B------:R-:W2:Y:S01]  /*4ef0*/  S2R R0, SR_TID.X ;  /* 0x0000000000007919 */ /* 0x000ea20000002100 */
[----:B-1----:R-:W1:Y:S01]  /*4f00*/  LDC.64 R2, c[0x0][0x820] ;  /* 0x00020800ff027b82 */ /* 0x002e620000000a00 */
[----:B------:R-:W-:Y:S01]  /*4f10*/  ULDC.64 UR4, c[0x0][0x808] ;  /* 0x0002020000047ab9 */ /* 0x000fe20000000a00 */
[----:B------:R-:W-:Y:S01]  /*4f20*/  USHF.R.S32.HI UR10, URZ, 0x1f, UR43 ;  /* 0x0000001f3f0a7899 */ /* 0x000fe2000801142b */
[----:B------:R-:W-:Y:S01]  /*4f30*/  BSSY B0, `(.L_x_2548) ;  /* 0x000002f000007945 */ /* 0x000fe20003800000 */
[----:B------:R-:W-:Y:S02]  /*4f40*/  UIMAD UR4, UR38, -0x60, UR4 ;  /* 0xffffffa0260478a4 */ /* 0x000fe4000f8e0204 */
[----:B------:R-:W-:Y:S02]  /*4f50*/  USHF.R.S32.HI UR11, URZ, 0x1f, UR44 ;  /* 0x0000001f3f0b7899 */ /* 0x000fe4000801142c */
[----:B------:R-:W3:Y:S01]  /*4f60*/  LDC.64 R10, c[0x0][0x828] ;  /* 0x00020a00ff0a7b82 */ /* 0x000ee20000000a00 */
[----:B------:R-:W-:-:S07]  /*4f70*/  ULDC.64 UR6, c[0x0][0x208] ;  /* 0x0000820000067ab9 */ /* 0x000fce0000000a00 */
[----:B------:R-:W4:Y:S08]  /*4f80*/  LDC.64 R16, c[0x0][0x850] ;  /* 0x00021400ff107b82 */ /* 0x000f300000000a00 */
[----:B------:R-:W3:Y:S01]  /*4f90*/  LDC.64 R18, c[0x0][0x858] ;  /* 0x00021600ff127b82 */ /* 0x000ee20000000a00 */
[----:B--2---:R-:W-:Y:S02]  /*4fa0*/  VIADD R7, R0, 0xffffff80 ;  /* 0xffffff8000077836 */ /* 0x004fe40000000000 */
[----:B-1----:R-:W-:-:S02]  /*4fb0*/  IMAD R0, R2, UR10, RZ ;  /* 0x0000000a02007c24 */ /* 0x002fc4000f8e02ff */
[----:B------:R-:W-:-:S05]  /*4fc0*/  IMAD.HI R4, R7, 0x2aaaaaab, RZ ;  /* 0x2aaaaaab07047827 */ /* 0x000fca00078e02ff */
[----:B------:R-:W-:-:S04]  /*4fd0*/  SHF.R.U32.HI R5, RZ, 0x1f, R4 ;  /* 0x0000001fff057819 */ /* 0x000fc80000011604 */
[----:B------:R-:W-:-:S04]  /*4fe0*/  LEA.HI.SX32 R4, R4, R5, 0x1e ;  /* 0x0000000504047211 */ /* 0x000fc800078ff2ff */
[C---:B------:R-:W-:Y:S01]  /*4ff0*/  ISETP.GE.AND P3, PT, R4.reuse, UR4, PT ;  /* 0x0000000404007c0c */ /* 0x040fe2000bf66270 */
[C---:B------:R-:W-:Y:S02]  /*5000*/  IMAD R6, R4.reuse, -0x18, R7 ;  /* 0xffffffe804067824 */ /* 0x040fe400078e0207 */
[----:B------:R-:W-:Y:S02]  /*5010*/  VIADD R5, R4, 0x10 ;  /* 0x0000001004057836 */ /* 0x000fe40000000000 */
[----:B------:R-:W-:Y:S02]  /*5020*/  IMAD.SHL.U32 R6, R6, 0x8, RZ ;  /* 0x0000000806067824 */ /* 0x000fe400078e00ff */
[C---:B------:R-:W-:Y:S01]  /*5030*/  VIADD R9, R4.reuse, 0x40 ;  /* 0x0000004004097836 */ /* 0x040fe20000000000 */
[----:B------:R-:W-:Y:S01]  /*5040*/  ISETP.GE.AND P4, PT, R5, UR4, PT ;  /* 0x0000000405007c0c */ /* 0x000fe2000bf86270 */
[----:B------:R-:W-:Y:S01]  /*5050*/  IMAD R5, R3, UR43, R0 ;  /* 0x0000002b03057c24 */ /* 0x000fe2000f8e0200 */
[--C-:B------:R-:W-:Y:S01]  /*5060*/  SHF.R.S32.HI R7, RZ, 0x1f, R6.reuse ;  /* 0x0000001fff077819 */ /* 0x100fe20000011406 */
[----:B------:R-:W-:Y:S01]  /*5070*/  VIADD R0, R4, 0x20 ;  /* 0x0000002004007836 */ /* 0x000fe20000000000 */
[----:B------:R-:W-:Y:S01]  /*5080*/  ISETP.GE.OR P6, PT, R6, UR5, P3 ;  /* 0x0000000506007c0c */ /* 0x000fe20009fc6670 */
[----:B------:R-:W-:Y:S01]  /*5090*/  VIADD R8, R4, 0x30 ;  /* 0x0000003004087836 */ /* 0x000fe20000000000 */
[----:B------:R-:W-:Y:S01]  /*50a0*/  ISETP.GE.AND P1, PT, R9, UR4, PT ;  /* 0x0000000409007c0c */ /* 0x000fe2000bf26270 */
[----:B------:R-:W-:Y:S01]  /*50b0*/  IMAD.WIDE.U32 R2, R2, UR43, R6 ;  /* 0x0000002b02027c25 */ /* 0x000fe2000f8e0006 */
[----:B------:R-:W-:-:S02]  /*50c0*/  ISETP.GE.AND P5, PT, R0, UR4, PT ;  /* 0x0000000400007c0c */ /* 0x000fc4000bfa6270 */
[----:B------:R-:W-:Y:S01]  /*50d0*/  ISETP.GE.AND P0, PT, R8, UR4, PT ;  /* 0x0000000408007c0c */ /* 0x000fe2000bf06270 */
[----:B------:R-:W-:Y:S01]  /*50e0*/  IMAD.IADD R3, R3, 0x1, R5 ;  /* 0x0000000103037824 */ /* 0x000fe200078e0205 */
[----:B------:R-:W-:Y:S01]  /*50f0*/  SHF.R.S32.HI R5, RZ, 0x1f, R4 ;  /* 0x0000001fff057819 */ /* 0x000fe20000011404 */
[----:B---3--:R-:W-:Y:S01]  /*5100*/  IMAD R0, R10, UR11, RZ ;  /* 0x0000000b0a007c24 */ /* 0x008fe2000f8e02ff */
[----:B------:R-:W-:Y:S01]  /*5110*/  ISETP.GE.OR P2, PT, R6, UR5, P4 ;  /* 0x0000000506007c0c */ /* 0x000fe2000a746670 */
[----:B------:R-:W-:Y:S02]  /*5120*/  IMAD.U32 R9, RZ, RZ, UR38 ;  /* 0x00000026ff097e24 */ /* 0x000fe4000f8e00ff */
[----:B------:R-:W-:Y:S02]  /*5130*/  IMAD R11, R11, UR44, R0 ;  /* 0x0000002c0b0b7c24 */ /* 0x000fe4000f8e0200 */
[----:B------:R-:W-:-:S04]  /*5140*/  IMAD.WIDE.U32 R12, R10, UR44, R2 ;  /* 0x0000002c0a0c7c25 */ /* 0x000fc8000f8e0002 */
[----:B------:R-:W-:-:S04]  /*5150*/  IMAD.WIDE R2, R9, 0x60, R4 ;  /* 0x0000006009027825 */ /* 0x000fc800078e0204 */
[----:B------:R-:W-:Y:S01]  /*5160*/  IMAD.IADD R11, R13, 0x1, R11 ;  /* 0x000000010d0b7824 */ /* 0x000fe200078e020b */
[----:B----4-:R-:W-:Y:S06]  /*5170*/  @P6 BRA `(.L_x_2549) ;  /* 0x0000000000286947 */ /* 0x010fec0003800000 */
        /* <DEDUP_REMOVED lines=10> */
.L_x_2549:
[----:B------:R-:W-:Y:S05]  /*5220*/  BSYNC B0 ;  /* 0x0000000000007941 */ /* 0x000fea0003800000 */
.L_x_2548:
[----:B------:R-:W-:Y:S01]  /*5230*/  BSSY B0, `(.L_x_2550) ;  /* 0x0000010000007945 */ /* 0x000fe20003800000 */
[----:B------:R-:W-:-:S03]  /*5240*/  ISETP.GE.OR P6, PT, R6, UR5, P5 ;  /* 0x0000000506007c0c */ /* 0x000fc6000afc6670 */
        /* <DEDUP_REMOVED lines=14> */
.L_x_2551:
[----:B------:R-:W-:Y:S05]  /*5330*/  BSYNC B0 ;  /* 0x0000000000007941 */ /* 0x000fea0003800000 */
.L_x_2550:
[----:B------:R-:W-:Y:S01]  /*5340*/  BSSY B0, `(.L_x_2552) ;  /* 0x0000010000007945 */ /* 0x000fe20003800000 */
[----:B------:R-:W-:-:S03]  /*5350*/  ISETP.GE.OR P2, PT, R6, UR5, P0 ;  /* 0x0000000506007c0c */ /* 0x000fc60008746670 */
[----:B------:R-:W-:Y:S10]  /*5360*/  @P6 BRA `(.L_x_2553) ;  /* 0x0000000000346947 */ /* 0x000ff40003800000 */
[----:B-12---:R-:W-:Y:S01]  /*5370*/  IADD3 R15, P6, R2, 0x20, RZ ;  /* 0x00000020020f7810 */ /* 0x006fe20007fde0ff */
        /* <DEDUP_REMOVED lines=12> */
.L_x_2553:
[----:B------:R-:W-:Y:S05]  /*5440*/  BSYNC B0 ;  /* 0x0000000000007941 */ /* 0x000fea0003800000 */
.L_x_2552:
[----:B------:R-:W-:Y:S01]  /*5450*/  BSSY B0, `(.L_x_2554) ;  /* 0x0000011000007945 */ /* 0x000fe20003800000 */
[----:B------:R-:W-:Y:S01]  /*5460*/  ISETP.GE.OR P6, PT, R6, UR5, P1 ;  /* 0x0000000506007c0c */ /* 0x000fe20008fc6670 */
        /* <DEDUP_REMOVED lines=15> */
.L_x_2555:
[----:B------:R-:W-:Y:S05]  /*5560*/  BSYNC B0 ;  /* 0x0000000000007941 */ /* 0x000fea0003800000 */
.L_x_2554:
[----:B------:R-:W-:Y:S01]  /*5570*/  ISETP.GE.AND P2, PT, R0, UR4, PT ;  /* 0x0000000400007c0c */ /* 0x000fe2000bf46270 */
[C---:B------:R-:W-:Y:S01]  /*5580*/  IMAD R0, R16.reuse, UR10, RZ ;  /* 0x0000000a10007c24 */ /* 0x040fe2000f8e02ff */
[----:B------:R-:W-:Y:S01]  /*5590*/  ULDC UR8, c[0x0][0x83c] ;  /* 0x00020f0000087ab9 */ /* 0x000fe20000000800 */
[----:B------:R-:W-:Y:S01]  /*55a0*/  BSSY B0, `(.L_x_2556) ;  /* 0x0000011000007945 */ /* 0x000fe20003800000 */
[----:B----4-:R-:W-:-:S04]  /*55b0*/  IMAD.WIDE.U32 R8, R16, UR43, R6 ;  /* 0x0000002b10087c25 */ /* 0x010fc8000f8e0006 */
[----:B------:R-:W-:Y:S01]  /*55c0*/  IMAD R17, R17, UR43, R0 ;  /* 0x0000002b11117c24 */ /* 0x000fe2000f8e0200 */
[----:B------:R-:W-:Y:S06]  /*55d0*/  @P6 BRA `(.L_x_2557) ;  /* 0x0000000000346947 */ /* 0x000fec0003800000 */
[----:B-123--:R-:W-:Y:S01]  /*55e0*/  IADD3 R15, P6, R2, 0x40, RZ ;  /* 0x00000040020f7810 */ /* 0x00efe20007fde0ff */
        /* <DEDUP_REMOVED lines=12> */
.L_x_2557:
[----:B------:R-:W-:Y:S05]  /*56b0*/  BSYNC B0 ;  /* 0x0000000000007941 */ /* 0x000fea0003800000 */
.L_x_2556:
[----:B------:R-:W-:Y:S01]  /*56c0*/  ISETP.GE.OR P6, PT, R6, UR5, P2 ;  /* 0x0000000506007c0c */ /* 0x000fe200097c6670 */
[----:B------:R-:W-:Y:S01]  /*56d0*/  IMAD.IADD R9, R9, 0x1, R17 ;  /* 0x0000000109097824 */ /* 0x000fe200078e0211 */
[----:B------:R-:W-:Y:S01]  /*56e0*/  BSSY B0, `(.L_x_2558) ;  /* 0x0000018000007945 */ /* 0x000fe20003800000 */
[----:B------:R-:W-:Y:S01]  /*56f0*/  IMAD R0, R18, UR11, RZ ;  /* 0x0000000b12007c24 */ /* 0x000fe2000f8e02ff */
[----:B------:R-:W-:Y:S01]  /*5700*/  ISETP.GE.OR P3, PT, R6, UR8, P3 ;  /* 0x0000000806007c0c */ /* 0x000fe20009f66670 */
[----:B------:R-:W-:Y:S01]  /*5710*/  IMAD.WIDE.U32 R8, R18, UR44, R8 ;  /* 0x0000002c12087c25 */ /* 0x000fe2000f8e0008 */
[C---:B------:R-:W-:Y:S02]  /*5720*/  ISETP.GE.OR P4, PT, R6.reuse, UR8, P4 ;  /* 0x0000000806007c0c */ /* 0x040fe4000a786670 */
[C---:B------:R-:W-:Y:S01]  /*5730*/  ISETP.GE.OR P5, PT, R6.reuse, UR8, P5 ;  /* 0x0000000806007c0c */ /* 0x040fe2000afa6670 */
[----:B-1234-:R-:W-:Y:S01]  /*5740*/  IMAD R15, R19, UR44, R0 ;  /* 0x0000002c130f7c24 */ /* 0x01efe2000f8e0200 */
[----:B------:R-:W-:-:S02]  /*5750*/  ISETP.GE.OR P0, PT, R6, UR8, P0 ;  /* 0x0000000806007c0c */ /* 0x000fc40008706670 */
[C---:B------:R-:W-:Y:S02]  /*5760*/  ISETP.GE.OR P1, PT, R6.reuse, UR8, P1 ;  /* 0x0000000806007c0c */ /* 0x040fe40008f26670 */
[----:B------:R-:W-:Y:S01]  /*5770*/  ISETP.GE.OR P2, PT, R6, UR8, P2 ;  /* 0x0000000806007c0c */ /* 0x000fe20009746670 */
[----:B------:R-:W-:-:S12]  /*5780*/  @P6 BRA `(.L_x_2559) ;  /* 0x0000000000346947 */ /* 0x000fd80003800000 */
        /* <DEDUP_REMOVED lines=13> */
.L_x_2559:
[----:B------:R-:W-:Y:S05]  /*5860*/  BSYNC B0 ;  /* 0x0000000000007941 */ /* 0x000fea0003800000 */
.L_x_2558:
[----:B------:R-:W-:Y:S01]  /*5870*/  BSSY B0, `(.L_x_2560) ;  /* 0x000000d000007945 */ /* 0x000fe20003800000 */
[----:B-1----:R-:W-:-:S03]  /*5880*/  IMAD.IADD R7, R9, 0x1, R15 ;  /* 0x0000000109077824 */ /* 0x002fc600078e020f */
        /* <DEDUP_REMOVED lines=11> */
.L_x_2561:
[----:B------:R-:W-:Y:S05]  /*5940*/  BSYNC B0 ;  /* 0x0000000000007941 */ /* 0x000fea0003800000 */
.L_x_2560:
        /* <DEDUP_REMOVED lines=15> */
.L_x_2563:
[----:B------:R-:W-:Y:S05]  /*5a40*/  BSYNC B0 ;  /* 0x0000000000007941 */ /* 0x000fea0003800000 */
.L_x_2562:
[----:B------:R-:W-:Y:S04]  /*5a50*/  BSSY B0, `(.L_x_2564) ;  /* 0x000000f000007945 */ /* 0x000fe80003800000 */
[----:B------:R-:W-:Y:S05]  /*5a60*/  @P5 BRA `(.L_x_2565) ;  /* 0x0000000000345947 */ /* 0x000fea0003800000 */
        /* <DEDUP_REMOVED lines=13> */
.L_x_2565:
[----:B------:R-:W-:Y:S05]  /*5b40*/  BSYNC B0 ;  /* 0x0000000000007941 */ /* 0x000fea0003800000 */
.L_x_2564:
[----:B------:R-:W-:Y:S04]  /*5b50*/  BSSY B0, `(.L_x_2566) ;  /* 0x000000f000007945 */ /* 0x000fe80003800000 */
[----:B------:R-:W-:Y:S05]  /*5b60*/  @P0 BRA `(.L_x_2567) ;  /* 0x0000000000340947 */ /* 0x000fea0003800000 */
        /* <DEDUP_REMOVED lines=13> */
.L_x_2567:
[----:B------:R-:W-:Y:S05]  /*5c40*/  BSYNC B0 ;  /* 0x0000000000007941 */ /* 0x000fea0003800000 */
.L_x_2566:
[----:B------:R-:W-:Y:S04]  /*5c50*/  BSSY B0, `(.L_x_2568) ;  /* 0x000000f000007945 */ /* 0x000fe80003800000 */
[----:B------:R-:W-:Y:S05]  /*5c60*/  @P1 BRA `(.L_x_2569) ;  /* 0x0000000000341947 */ /* 0x000fea0003800000 */
[----:B-1234-:R-:W-:Y:S01]  /*5c70*/  IADD3 R11, P0, R2, 0x40, RZ ;  /* 0x00000040020b7810 */ /* 0x01efe20007f1e0ff */
        /* <DEDUP_REMOVED lines=12> */
.L_x_2569:
[----:B------:R-:W-:Y:S05]  /*5d40*/  BSYNC B0 ;  /* 0x0000000000007941 */ /* 0x000fea0003800000 */
.L_x_2568:
        /* <DEDUP_REMOVED lines=15> */
.L_x_2571:
[----:B------:R-:W-:Y:S05]  /*5e40*/  BSYNC B0 ;  /* 0x0000000000007941 */ /* 0x000fea0003800000 */
.L_x_2570:
[----:B------:R-:W-:Y:S05]  /*5e50*/  EXIT ;  /* 0x000000000000794d */ /* 0x000fea0003800000 */
.L_x_2518:
[----:B------:R-:W-:-:S08]  /*5e60*/  NOP ;  /* 0x0000000000007918 */ /* 0x000fd00000000000 */
[----:B---3--:R-:W1:-:S00]  /*5e70*/  USETMAXREG.DEALLOC.CTAPOOL 0x20 ;  /* 0x00000020000079c8 */ /* 0x008e4000080e0500 */
[----:B-1----:R-:W-:Y:S01]  /*5e80*/  LOP3.LUT R0, R0, 0x3, RZ, 0xc0, !PT ;  /* 0x0000000300007812 */ /* 0x002fe200078ec0ff */
[----:B------:R-:W-:Y:S05]  /*5e90*/  BSSY B0, `(.L_x_2572) ;  /* 0x000039a000007945 */ /* 0x000fea0003800000 */
[----:B------:R-:W1:Y:S02]  /*5ea0*/  SHFL.IDX PT, R0, R0, RZ, 0x1f ;  /* 0x00001fff00007589 */ /* 0x000e6400000e0000 */
[----:B-1----:R-:W-:-:S13]  /*5eb0*/  ISETP.NE.AND P0, PT, R0, RZ, PT ;  /* 0x000000ff0000720c */ /* 0x002fda0003f05270 */
[----:B------:R-:W-:Y:S05]  /*5ec0*/  @!P0 BRA `(.L_x_2573) ;  /* 0x0000001000908947 */ /* 0x000fea0003800000 */
[----:B------:R-:W-:-:S13]  /*5ed0*/  ISETP.NE.AND P0, PT, R0, 0x1, PT ;  /* 0x000000010000780c */ /* 0x000fda0003f05270 */
[----:B------:R-:W-:Y:S05]  /*5ee0*/  @P0 BRA `(.L_x_2574) ;  /* 0x0000003800500947 */ /* 0x000fea0003800000 */
[----:B------:R-:W1:Y:S01]  /*5ef0*/  S2UR UR7, SR_CTAID.X ;  /* 0x00000000000779c3 */ /* 0x000e620000002500 */
[----:B------:R-:W-:Y:S02]  /*5f00*/  ULDC UR8, c[0x0][0xb50] ;  /* 0x0002d40000087ab9 */ /* 0x000fe40000000800 */
[----:B------:R-:W-:-:S05]  /*5f10*/  UISETP.NE.AND UP0, UPT, UR8, 0x1, UPT ;  /* 0x000000010800788c */ /* 0x000fca000bf05270 */
[----:B------:R-:W2:Y:S06]  /*5f20*/  LDC R0, c[0x0][0xb68] ;  /* 0x0002da00ff007b82 */ /* 0x000eac0000000800 */
[----:B------:R-:W-:Y:S01]  /*5f30*/  @UP0 ULDC UR4, c[0x0][0xb54] ;  /* 0x0002d50000040ab9 */ /* 0x000fe20000000800 */
[----:B------:R-:W-:Y:S01]  /*5f40*/  @UP0 ULDC UR9, c[0x0][0xb58] ;  /* 0x0002d60000090ab9 */ /* 0x000fe20000000800 */
[----:B-1----:R-:W-:Y:S02]  /*5f50*/  UIMAD.WIDE.U32 UR4, UR7, UR4, URZ ;  /* 0x00000004070472a5 */ /* 0x002fe4000f8e003f */
[----:B------:R-:W-:-:S02]  /*5f60*/  UMOV UR6, UR7 ;  /* 0x0000000700067c82 */ /* 0x000fc40008000000 */
[----:B------:R-:W-:-:S04]  /*5f70*/  @UP0 USHF.R.U32.HI UR6, URZ, UR9, UR5 ;  /* 0x000000093f060299 */ /* 0x000fc80008011605 */
[----:B------:R-:W-:Y:S02]  /*5f80*/  UIADD3 UR4, -UR6, URZ, URZ ;  /* 0x0000003f06047290 */ /* 0x000fe4000fffe13f */
[----:B--2---:R-:W-:Y:S02]  /*5f90*/  ISETP.LE.AND P0, PT, R0, UR6, PT ;  /* 0x0000000600007c0c */ /* 0x004fe4000bf03270 */
[----:B------:R-:W-:-:S11]  /*5fa0*/  UIMAD UR8, UR8, UR4, UR7 ;  /* 0x00000004080872a4 */ /* 0x000fd6000f8e0207 */
[----:B------:R-:W-:Y:S05]  /*5fb0*/  @!P0 BRA `(.L_x_2575) ;  /* 0x0000000000208947 */ /* 0x000fea0003800000 */
        /* <DEDUP_REMOVED lines=8> */
.L_x_2575:
[----:B------:R-:W-:Y:S01]  /*6040*/  ULDC UR9, c[0x0][0xb44] ;  /* 0x0002d10000097ab9 */ /* 0x000fe20000000800 */
[----:B------:R-:W-:Y:S01]  /*6050*/  UMOV UR7, UR8 ;  /* 0x0000000800077c82 */ /* 0x000fe20008000000 */
[----:B------:R-:W-:-:S11]  /*6060*/  UISETP.NE.AND UP0, UPT, UR9, 0x1, UPT ;  /* 0x000000010900788c */ /* 0x000fd6000bf05270 */
[----:B------:R-:W-:Y:S02]  /*6070*/  @UP0 ULDC.64 UR10, c[0x0][0xb48] ;  /* 0x0002d200000a0ab9 */ /* 0x000fe40000000a00 */
[----:B------:R-:W-:-:S04]  /*6080*/  UIMAD.WIDE.U32 UR4, UR8, UR10, URZ ;  /* 0x0000000a080472a5 */ /* 0x000fc8000f8e003f */
[----:B------:R-:W-:-:S04]  /*6090*/  @UP0 USHF.R.U32.HI UR7, URZ, UR11, UR5 ;  /* 0x0000000b3f070299 */ /* 0x000fc80008011605 */
[----:B------:R-:W-:-:S12]  /*60a0*/  UIMAD UR4, UR7, UR9, URZ ;  /* 0x00000009070472a4 */ /* 0x000fd8000f8e023f */
.L_x_2576:
        /* <DEDUP_REMOVED lines=13> */
[----:B------:R-:W-:Y:S05]  /*6180*/  @!P0 BRA `(.L_x_2574) ;  /* 0x0000003400a88947 */ /* 0x000fea0003800000 */
[----:B------:R-:W-:Y:S01]  /*6190*/  ULDC UR5, c[0x0][0x280] ;  /* 0x0000a00000057ab9 */ /* 0x000fe20000000800 */
[----:B------:R-:W-:Y:S01]  /*61a0*/  ULDC UR4, c[0x0][0x290] ;  /* 0x0000a40000047ab9 */ /* 0x000fe20000000800 */
[----:B------:R-:W-:Y:S01]  /*61b0*/  UIMAD UR7, UR7, 0x60, UR5 ;  /* 0x00000060070778a4 */ /* 0x000fe2000f8e0205 */
[----:B------:R-:W-:Y:S01]  /*61c0*/  ULDC UR6, c[0x0][0x74c] ;  /* 0x0001d30000067ab9 */ /* 0x000fe20000000800 */
[----:B------:R-:W-:Y:S02]  /*61d0*/  UIADD3 UR5, UR5, 0x3f, URZ ;  /* 0x0000003f05057890 */ /* 0x000fe4000fffe03f */
[----:B------:R-:W-:Y:S02]  /*61e0*/  UIADD3 UR7, -UR6, UR7, -UR4 ;  /* 0x0000000706077290 */ /* 0x000fe4000fffe904 */
[----:B------:R-:W-:Y:S02]  /*61f0*/  USHF.R.S32.HI UR6, URZ, 0x1f, UR5 ;  /* 0x0000001f3f067899 */ /* 0x000fe40008011405 */
[----:B------:R-:W-:-:S02]  /*6200*/  USHF.R.S32.HI UR4, URZ, 0x1f, UR7 ;  /* 0x0000001f3f047899 */ /* 0x000fc40008011407 */
[----:B------:R-:W-:Y:S02]  /*6210*/  ULEA.HI UR5, UR6, UR5, URZ, 0x6 ;  /* 0x0000000506057291 */ /* 0x000fe4000f8f303f */
[----:B------:R-:W-:Y:S02]  /*6220*/  ULEA.HI UR4, UR4, UR7, URZ, 0x6 ;  /* 0x0000000704047291 */ /* 0x000fe4000f8f303f */
[----:B------:R-:W-:Y:S02]  /*6230*/  USHF.R.S32.HI UR5, URZ, 0x6, UR5 ;  /* 0x000000063f057899 */ /* 0x000fe40008011405 */
[----:B------:R-:W-:-:S04]  /*6240*/  USHF.R.S32.HI UR4, URZ, 0x6, UR4 ;  /* 0x000000063f047899 */ /* 0x000fc80008011404 */
[----:B------:R-:W-:-:S04]  /*6250*/  UISETP.LT.AND UP0, UPT, URZ, UR4, UPT ;  /* 0x000000043f00728c */ /* 0x000fc8000bf01270 */
[----:B------:R-:W-:-:S04]  /*6260*/  USEL UR8, URZ, UR4, !UP0 ;  /* 0x000000043f087287 */ /* 0x000fc8000c000000 */
[----:B------:R-:W-:-:S06]  /*6270*/  UISETP.GT.AND UP0, UPT, UR5, UR8, UPT ;  /* 0x000000080500728c */ /* 0x000fcc000bf04270 */
[----:B------:R-:W-:-:S13]  /*6280*/  PLOP3.LUT P0, PT, PT, PT, UP0, 0x80, 0x0 ;  /* 0x000000000000781c */ /* 0x000fda0003f0f008 */
[----:B------:R-:W-:Y:S05]  /*6290*/  @!P0 BRA `(.L_x_2574) ;  /* 0x0000003400648947 */ /* 0x000fea0003800000 */
[----:B------:R-:W-:Y:S01]  /*62a0*/  USHF.R.S32.HI UR4, URZ, 0x1f, UR11 ;  /* 0x0000001f3f047899 */ /* 0x000fe2000801140b */
[----:B------:R-:W-:Y:S01]  /*62b0*/  ULDC.64 UR12, c[0x0][0x2d8] ;  /* 0x0000b600000c7ab9 */ /* 0x000fe20000000a00 */
[----:B------:R-:W-:Y:S02]  /*62c0*/  ELECT P0, URZ, PT ;  /* 0x00000000003f782f */ /* 0x000fe40003800000 */
[----:B------:R-:W-:Y:S02]  /*62d0*/  UIMAD UR9, UR4, UR12, URZ ;  /* 0x0000000c040972a4 */ /* 0x000fe4000f8e023f */
[----:B------:R-:W-:Y:S02]  /*62e0*/  UIADD3 UR4, UR5, -UR8, URZ ;  /* 0x8000000805047290 */ /* 0x000fe4000fffe03f */
[----:B------:R-:W-:Y:S02]  /*62f0*/  UIMAD.WIDE.U32 UR6, UR11, UR12, URZ ;  /* 0x0000000c0b0672a5 */ /* 0x000fe4000f8e003f */
[----:B------:R-:W-:-:S02]  /*6300*/  ULOP3.LUT UR4, UR4, 0x1, URZ, 0xc0, !UPT ;  /* 0x0000000104047892 */ /* 0x000fc4000f8ec03f */
[----:B------:R-:W-:Y:S02]  /*6310*/  UIMAD UR9, UR11, UR13, UR9 ;  /* 0x0000000d0b0972a4 */ /* 0x000fe4000f8e0209 */
[----:B------:R-:W-:Y:S02]  /*6320*/  UISETP.NE.U32.AND UP0, UPT, UR4, 0x1, UPT ;  /* 0x000000010400788c */ /* 0x000fe4000bf05070 */
[----:B------:R-:W-:Y:S01]  /*6330*/  USHF.R.S32.HI UR11, URZ, 0x1f, UR10 ;  /* 0x0000001f3f0b7899 */ /* 0x000fe2000801140a */
[----:B------:R-:W-:Y:S01]  /*6340*/  ULDC.64 UR12, c[0x0][0x2e0] ;  /* 0x0000b800000c7ab9 */ /* 0x000fe20000000a00 */
[----:B------:R-:W-:Y:S02]  /*6350*/  UIADD3 UR7, UR7, UR9, URZ ;  /* 0x0000000907077290 */ /* 0x000fe4000fffe03f */
[----:B------:R-:W-:Y:S01]  /*6360*/  PLOP3.LUT P1, PT, PT, PT, UP0, 0x80, 0x0 ;  /* 0x000000000000781c */ /* 0x000fe20003f2f008 */
[----:B------:R-:W-:Y:S02]  /*6370*/  UIMAD UR9, UR11, UR12, URZ ;  /* 0x0000000c0b0972a4 */ /* 0x000fe4000f8e023f */
[----:B------:R-:W-:-:S02]  /*6380*/  UIMAD.WIDE.U32 UR6, UR10, UR12, UR6 ;  /* 0x0000000c0a0672a5 */ /* 0x000fc4000f8e0006 */
[----:B------:R-:W-:-:S04]  /*6390*/  UIMAD UR9, UR10, UR13, UR9 ;  /* 0x0000000d0a0972a4 */ /* 0x000fc8000f8e0209 */
[----:B------:R-:W-:-:S04]  /*63a0*/  UIADD3 UR25, UR7, UR9, URZ ;  /* 0x0000000907197290 */ /* 0x000fc8000fffe03f */
[----:B------:R-:W-:Y:S08]  /*63b0*/  @P1 BRA `(.L_x_2577) ;  /* 0x00000004001c1947 */ /* 0x000ff00003800000 */
        /* <DEDUP_REMOVED lines=18> */
.L_x_2579:
[----:B------:R-:W-:Y:S05]  /*64e0*/  BSYNC B1 ;  /* 0x0000000000017941 */ /* 0x000fea0003800000 */
.L_x_2578:
        /* <DEDUP_REMOVED lines=18> */
.L_x_2581:
[----:B------:R-:W-:Y:S05]  /*6610*/  BSYNC B1 ;  /* 0x0000000000017941 */ /* 0x000fea0003800000 */
.L_x_2580:
        /* <DEDUP_REMOVED lines=19> */
.L_x_2583:
[----:B------:R-:W-:Y:S05]  /*6750*/  BSYNC B1 ;  /* 0x0000000000017941 */ /* 0x000fea0003800000 */
.L_x_2582:
[----:B------:R-:W-:Y:S06]  /*6760*/  BAR.ARV 0xa, 0xa0 ;  /* 0x0282800000007b1d */ /* 0x000fec0000002000 */
[----:B------:R-:W-:Y:S04]  /*6770*/  BSSY B1, `(.L_x_2584) ;  /* 0x0000003000017945 */ /* 0x000fe80003800000 */
[----:B------:R-:W-:Y:S05]  /*6780*/  @!P0 BRA `(.L_x_2585) ;  /* 0x0000000000048947 */ /* 0x000fea0003800000 */
[----:B------:R-:W-:-:S04]  /*6790*/  DEPBAR.LE SB0, 0x1 ;  /* 0x000080400000791a */ /* 0x000fc80000000000 */
.L_x_2585:
[----:B------:R-:W-:Y:S05]  /*67a0*/  BSYNC B1 ;  /* 0x0000000000017941 */ /* 0x000fea0003800000 */
.L_x_2584:
[----:B------:R-:W-:Y:S06]  /*67b0*/  BAR.ARV 0xb, 0xa0 ;  /* 0x02c2800000007b1d */ /* 0x000fec0000002000 */
[----:B------:R-:W-:Y:S04]  /*67c0*/  BSSY B1, `(.L_x_2586) ;  /* 0x0000003000017945 */ /* 0x000fe80003800000 */
[----:B------:R-:W-:Y:S05]  /*67d0*/  @!P0 BRA `(.L_x_2587) ;  /* 0x0000000000048947 */ /* 0x000fea0003800000 */
[----:B------:R-:W-:-:S04]  /*67e0*/  DEPBAR.LE SB0, 0x0 ;  /* 0x000080000000791a */ /* 0x000fc80000000000 */
.L_x_2587:
[----:B------:R-:W-:Y:S05]  /*67f0*/  BSYNC B1 ;  /* 0x0000000000017941 */ /* 0x000fea0003800000 */
.L_x_2586:
[----:B------:R-:W-:Y:S06]  /*6800*/  BAR.ARV 0xc, 0xa0 ;  /* 0x0302800000007b1d */ /* 0x000fec0000002000 */
[----:B------:R-:W-:Y:S01]  /*6810*/  UIADD3 UR12, UR8, 0x1, URZ ;  /* 0x00000001080c7890 */ /* 0x000fe2000fffe03f */
[----:B------:R-:W-:Y:S11]  /*6820*/  BRA `(.L_x_2588) ;  /* 0x0000000000047947 */ /* 0x000ff60003800000 */
.L_x_2577:
[----:B------:R-:W-:-:S05]  /*6830*/  UMOV UR12, UR8 ;  /* 0x00000008000c7c82 */ /* 0x000fca0008000000 */
.L_x_2588:
[----:B------:R-:W-:-:S04]  /*6840*/  UIADD3 UR4, UR8, 0x1, URZ ;  /* 0x0000000108047890 */ /* 0x000fc8000fffe03f */
[----:B------:R-:W-:-:S06]  /*6850*/  UISETP.NE.AND UP0, UPT, UR5, UR4, UPT ;  /* 0x000000040500728c */ /* 0x000fcc000bf05270 */
[----:B------:R-:W-:-:S13]  /*6860*/  PLOP3.LUT P1, PT, PT, PT, UP0, 0x80, 0x0 ;  /* 0x000000000000781c */ /* 0x000fda0003f2f008 */
[----:B------:R-:W-:Y:S05]  /*6870*/  @!P1 BRA `(.L_x_2574) ;  /* 0x0000002c00ec9947 */ /* 0x000fea0003800000 */
[----:B------:R-:W-:Y:S01]  /*6880*/  ULDC.64 UR10, c[0x0][0x2c0] ;  /* 0x0000b000000a7ab9 */ /* 0x000fe20000000a00 */
[----:B------:R-:W-:Y:S02]  /*6890*/  UIADD3 UR23, UR9, UR7, URZ ;  /* 0x0000000709177290 */ /* 0x000fe4000fffe03f */
[----:B------:R-:W-:Y:S02]  /*68a0*/  ULEA UR22, UP0, UR6, UR10, 0x2 ;  /* 0x0000000a06167291 */ /* 0x000fe4000f80103f */
[----:B------:R-:W-:Y:S02]  /*68b0*/  UIMAD UR13, UR12, 0x3000, URZ ;  /* 0x000030000c0d78a4 */ /* 0x000fe4000f8e023f */
        /* <DEDUP_REMOVED lines=11> */
[----:B------:R-:W-:Y:S01]  /*6970*/  UMOV UR4, URZ ;  /* 0x0000003f00047c82 */ /* 0x000fe20008000000 */
[----:B------:R-:W-:Y:S01]  /*6980*/  ULDC.64 UR28, c[0x0][0x2c0] ;  /* 0x0000b000001c7ab9 */ /* 0x000fe20000000a00 */
[----:B------:R-:W-:-:S09]  /*6990*/  UMOV UR24, UR13 ;  /* 0x0000000d00187c82 */ /* 0x000fd20008000000 */
.L_x_2609:
        /* <DEDUP_REMOVED lines=13> */
[----:B------:R-:W-:Y:S02]  /*6a70*/  ULEA.HI.X.SX32 UR40, UR24, UR25, 0x1, UP0 ;  /* 0x0000001918287291 */ /* 0x000fe400080f0e3f */
[----:B------:R-:W-:-:S04]  /*6a80*/  ULEA UR38, UP0, UR39, UR28, 0x2 ;  /* 0x0000001c27267291 */ /* 0x000fc8000f80103f */
[----:B------:R-:W-:-:S03]  /*6a90*/  ULEA.HI.X UR39, UR39, UR29, UR40, 0x2, UP0 ;  /* 0x0000001d27277291 */ /* 0x000fc600080f1428 */
[----:B------:R-:W-:Y:S01]  /*6aa0*/  UMOV UR40, 0x0 ;  /* 0x0000000000287882 */ /* 0x000fe20000000000 */
[----:B-1----:R-:W-:-:S03]  /*6ab0*/  ULEA UR26, UR27, UR26, 0x18 ;  /* 0x0000001a1b1a7291 */ /* 0x002fc6000f8ec03f */
[----:B------:R-:W-:Y:S01]  /*6ac0*/  UMOV UR27, 0x400 ;  /* 0x00000400001b7882 */ /* 0x000fe20000000000 */
[----:B------:R-:W-:-:S09]  /*6ad0*/  UIADD3 UR26, UR26, 0x12000, URZ ;  /* 0x000120001a1a7890 */ /* 0x000fd2000fffe03f */
[----:B------:R1:W-:Y:S02]  /*6ae0*/  UBLKRED.G.S.ADD.F32.RN [UR38], [UR26], UR27, desc[UR40] ;  /* 0x000028261a0073bb */ /* 0x0003e400080a141b */
[----:B-1----:R0:W-:Y:S02]  /*6af0*/  UTMACMDFLUSH ;  /* 0x00000000000079b7 */ /* 0x0021e40000000000 */
.L_x_2590:
[----:B------:R-:W-:Y:S05]  /*6b00*/  BSYNC B1 ;  /* 0x0000000000017941 */ /* 0x000fea0003800000 */
.L_x_2589:
        /* <DEDUP_REMOVED lines=12> */
.L_x_2592:
[----:B------:R-:W-:Y:S05]  /*6bd0*/  BSYNC B1 ;  /* 0x0000000000017941 */ /* 0x000fea0003800000 */
.L_x_2591:
        /* <DEDUP_REMOVED lines=13> */
.L_x_2594:
[----:B------:R-:W-:Y:S05]  /*6cb0*/  BSYNC B1 ;  /* 0x0000000000017941 */ /* 0x000fea0003800000 */
.L_x_2593:
[----:B------:R-:W-:Y:S06]  /*6cc0*/  BAR.ARV 0xa, 0xa0 ;  /* 0x0282800000007b1d */ /* 0x000fec0000002000 */
[----:B------:R-:W-:Y:S04]  /*6cd0*/  BSSY B1, `(.L_x_2595) ;  /* 0x0000003000017945 */ /* 0x000fe80003800000 */
[----:B------:R-:W-:Y:S05]  /*6ce0*/  @!P0 BRA `(.L_x_2596) ;  /* 0x0000000000048947 */ /* 0x000fea0003800000 */
[----:B------:R-:W-:-:S04]  /*6cf0*/  DEPBAR.LE SB0, 0x1 ;  /* 0x000080400000791a */ /* 0x000fc80000000000 */
.L_x_2596:
[----:B------:R-:W-:Y:S05]  /*6d00*/  BSYNC B1 ;  /* 0x0000000000017941 */ /* 0x000fea0003800000 */
.L_x_2595:
[----:B------:R-:W-:Y:S06]  /*6d10*/  BAR.ARV 0xb, 0xa0 ;  /* 0x02c2800000007b1d */ /* 0x000fec0000002000 */
[----:B------:R-:W-:Y:S04]  /*6d20*/  BSSY B1, `(.L_x_2597) ;  /* 0x0000003000017945 */ /* 0x000fe80003800000 */
[----:B------:R-:W-:Y:S05]  /*6d30*/  @!P0 BRA `(.L_x_2598) ;  /* 0x0000000000048947 */ /* 0x000fea0003800000 */
[----:B------:R-:W-:-:S04]  /*6d40*/  DEPBAR.LE SB0, 0x0 ;  /* 0x000080000000791a */ /* 0x000fc80000000000 */
.L_x_2598:
[----:B------:R-:W-:Y:S05]  /*6d50*/  BSYNC B1 ;  /* 0x0000000000017941 */ /* 0x000fea0003800000 */
.L_x_2597:
        /* <DEDUP_REMOVED lines=13> */
.L_x_2600:
[----:B------:R-:W-:Y:S05]  /*6e30*/  BSYNC B1 ;  /* 0x0000000000017941 */ /* 0x000fea0003800000 */
.L_x_2599:
        /* <DEDUP_REMOVED lines=12> */
.L_x_2602:
[----:B------:R-:W-:Y:S05]  /*6f00*/  BSYNC B1 ;  /* 0x0000000000017941 */ /* 0x000fea0003800000 */
.L_x_2601:
        /* <DEDUP_REMOVED lines=13> */
.L_x_2604:
[----:B------:R-:W-:Y:S05]  /*6fe0*/  BSYNC B1 ;  /* 0x0000000000017941 */ /* 0x000fea0003800000 */
.L_x_2603:
[----:B------:R-:W-:Y:S06]  /*6ff0*/  BAR.ARV 0xa, 0xa0 ;  /* 0x0282800000007b1d */ /* 0x000fec0000002000 */
[----:B------:R-:W-:Y:S04]  /*7000*/  BSSY B1, `(.L_x_2605) ;  /* 0x0000003000017945 */ /* 0x000fe80003800000 */
[----:B------:R-:W-:Y:S05]  /*7010*/  @!P0 BRA `(.L_x_2606) ;  /* 0x0000000000048947 */ /* 0x000fea0003800000 */
[----:B------:R-:W-:-:S04]  /*7020*/  DEPBAR.LE SB0, 0x1 ;  /* 0x000080400000791a */ /* 0x000fc80000000000 */
.L_x_2606:
[----:B------:R-:W-:Y:S05]  /*7030*/  BSYNC B1 ;  /* 0x0000000000017941 */ /* 0x000fea0003800000 */
.L_x_2605:
[----:B------:R-:W-:Y:S01]  /*7040*/  UIADD3 UR12, UR12, 0x2, URZ ;  /* 0x000000020c0c7890 */ /* 0x000fe2000fffe03f */
[----:B------:R-:W-:Y:S06]  /*7050*/  BAR.ARV 0xb, 0xa0 ;  /* 0x02c2800000007b1d */ /* 0x000fec0000002000 */
[----:B------:R-:W-:Y:S01]  /*7060*/  UISETP.GE.AND UP0, UPT, UR12, UR5, UPT ;  /* 0x000000050c00728c */ /* 0x000fe2000bf06270 */
[----:B------:R-:W-:Y:S04]  /*7070*/  BSSY B1, `(.L_x_2607) ;  /* 0x0000003000017945 */ /* 0x000fe80003800000 */
[----:B------:R-:W-:Y:S06]  /*7080*/  @!P0 BRA `(.L_x_2608) ;  /* 0x0000000000048947 */ /* 0x000fec0003800000 */
[----:B------:R-:W-:-:S04]  /*7090*/  DEPBAR.LE SB0, 0x0 ;  /* 0x000080000000791a */ /* 0x000fc80000000000 */
.L_x_2608:
[----:B------:R-:W-:Y:S05]  /*70a0*/  BSYNC B1 ;  /* 0x0000000000017941 */ /* 0x000fea0003800000 */
.L_x_2607:
[----:B------:R-:W-:Y:S06]  /*70b0*/  BAR.ARV 0xc, 0xa0 ;  /* 0x0302800000007b1d */ /* 0x000fec0000002000 */
[----:B------:R-:W-:Y:S01]  /*70c0*/  PLOP3.LUT P1, PT, PT, PT, UP0, 0x80, 0x0 ;  /* 0x000000000000781c */ /* 0x000fe20003f2f008 */
[----:B------:R-:W-:Y:S02]  /*70d0*/  UIADD3 UR24, UR24, 0x6000, URZ ;  /* 0x0000600018187890 */ /* 0x000fe4000fffe03f */
[----:B------:R-:W-:-:S10]  /*70e0*/  UIADD3 UR4, UR4, 0x6000, URZ ;  /* 0x0000600004047890 */ /* 0x000fd4000fffe03f */
[----:B------:R-:W-:Y:S05]  /*70f0*/  @!P1 BRA `(.L_x_2609) ;  /* 0xfffffff800289947 */ /* 0x000fea000383ffff */
[----:B------:R-:W-:Y:S05]  /*7100*/  BRA `(.L_x_2574) ;  /* 0x0000002400c87947 */ /* 0x000fea0003800000 */
.L_x_2573:
        /* <DEDUP_REMOVED lines=21> */
.L_x_2610:
[----:B------:R-:W-:Y:S01]  /*7260*/  ULDC UR8, c[0x0][0xb44] ;  /* 0x0002d10000087ab9 */ /* 0x000fe20000000800 */
[----:B------:R-:W-:Y:S01]  /*7270*/  UMOV UR35, UR7 ;  /* 0x0000000700237c82 */ /* 0x000fe20008000000 */
[----:B------:R-:W-:-:S11]  /*7280*/  UISETP.NE.AND UP0, UPT, UR8, 0x1, UPT ;  /* 0x000000010800788c */ /* 0x000fd6000bf05270 */
[----:B------:R-:W-:Y:S02]  /*7290*/  @UP0 ULDC.64 UR10, c[0x0][0xb48] ;  /* 0x0002d200000a0ab9 */ /* 0x000fe40000000a00 */
[----:B------:R-:W-:-:S04]  /*72a0*/  UIMAD.WIDE.U32 UR4, UR7, UR10, URZ ;  /* 0x0000000a070472a5 */ /* 0x000fc8000f8e003f */
[----:B------:R-:W-:-:S04]  /*72b0*/  @UP0 USHF.R.U32.HI UR35, URZ, UR11, UR5 ;  /* 0x0000000b3f230299 */ /* 0x000fc80008011605 */
[----:B------:R-:W-:-:S12]  /*72c0*/  UIMAD UR4, UR35, UR8, URZ ;  /* 0x00000008230472a4 */ /* 0x000fd8000f8e023f */
.L_x_2611:
[----:B------:R-:W-:Y:S01]  /*72d0*/  ULDC UR8, c[0x0][0xb38] ;  /* 0x0002ce0000087ab9 */ /* 0x000fe20000000800 */
[----:B------:R-:W-:Y:S01]  /*72e0*/  UIADD3 UR4, UR7, -UR4, URZ ;  /* 0x8000000407047290 */ /* 0x000fe2000fffe03f */
[----:B------:R-:W-:Y:S01]  /*72f0*/  IMAD.MOV.U32 R16, RZ, RZ, 0x1 ;  /* 0x00000001ff107424 */ /* 0x000fe200078e00ff */
[----:B------:R-:W-:Y:S01]  /*7300*/  UISETP.NE.AND UP0, UPT, UR8, 0x1, UPT ;  /* 0x000000010800788c */ /* 0x000fe2000bf05270 */
[----:B------:R-:W-:Y:S01]  /*7310*/  IMAD.MOV.U32 R23, RZ, RZ, RZ ;  /* 0x000000ffff177224 */ /* 0x000fe200078e00ff */
[----:B------:R-:W-:Y:S01]  /*7320*/  ULDC UR5, c[0x0][0xb44] ;  /* 0x0002d10000057ab9 */ /* 0x000fe20000000800 */
[----:B------:R-:W-:Y:S01]  /*7330*/  IMAD.MOV.U32 R10, RZ, RZ, 0x1 ;  /* 0x00000001ff0a7424 */ /* 0x000fe200078e00ff */
[----:B------:R-:W-:-:S07]  /*7340*/  UIMAD UR6, UR6, UR5, UR4 ;  /* 0x00000005060672a4 */ /* 0x000fce000f8e0204 */
        /* <DEDUP_REMOVED lines=9> */
[----:B------:R-:W1:Y:S01]  /*73e0*/  LDC R2, c[0x0][0x280] ;  /* 0x0000a000ff027b82 */ /* 0x000e620000000800 */
[----:B------:R-:W-:Y:S01]  /*73f0*/  UIMAD UR35, UR35, 0x60, URZ ;  /* 0x00000060232378a4 */ /* 0x000fe2000f8e023f */
[----:B------:R-:W-:-:S06]  /*7400*/  ULDC UR4, c[0x0][0x74c] ;  /* 0x0001d30000047ab9 */ /* 0x000fcc0000000800 */
[----:B------:R-:W1:Y:S02]  /*7410*/  LDC R3, c[0x0][0x290] ;  /* 0x0000a400ff037b82 */ /* 0x000e640000000800 */
[----:B-1----:R-:W-:Y:S01]  /*7420*/  IADD3 R0, -R3, UR35, R2 ;  /* 0x0000002303007c10 */ /* 0x002fe2000fffe102 */
[----:B------:R-:W-:-:S04]  /*7430*/  VIADD R2, R2, 0x3f ;  /* 0x0000003f02027836 */ /* 0x000fc80000000000 */
[----:B------:R-:W-:Y:S01]  /*7440*/  VIADD R0, R0, -UR4 ;  /* 0x8000000400007c36 */ /* 0x000fe20008000000 */
[----:B------:R-:W-:-:S04]  /*7450*/  SHF.R.S32.HI R5, RZ, 0x1f, R2 ;  /* 0x0000001fff057819 */ /* 0x000fc80000011402 */
[----:B------:R-:W-:Y:S02]  /*7460*/  SHF.R.S32.HI R3, RZ, 0x1f, R0 ;  /* 0x0000001fff037819 */ /* 0x000fe40000011400 */
[----:B------:R-:W-:Y:S02]  /*7470*/  LEA.HI R4, R5, R2, RZ, 0x6 ;  /* 0x0000000205047211 */ /* 0x000fe400078f30ff */
[----:B------:R-:W-:Y:S02]  /*7480*/  LEA.HI R3, R3, R0, RZ, 0x6 ;  /* 0x0000000003037211 */ /* 0x000fe400078f30ff */
[----:B------:R-:W-:Y:S02]  /*7490*/  SHF.R.S32.HI R4, RZ, 0x6, R4 ;  /* 0x00000006ff047819 */ /* 0x000fe40000011404 */
[----:B------:R-:W-:-:S04]  /*74a0*/  SHF.R.S32.HI R3, RZ, 0x6, R3 ;  /* 0x00000006ff037819 */ /* 0x000fc80000011403 */
[----:B------:R-:W-:-:S04]  /*74b0*/  VIMNMX R5, RZ, R3, !PT ;  /* 0x00000003ff057248 */ /* 0x000fc80007fe0100 */
[----:B------:R-:W-:-:S13]  /*74c0*/  ISETP.GT.AND P0, PT, R4, R5, PT ;  /* 0x000000050400720c */ /* 0x000fda0003f04270 */
[----:B------:R-:W-:Y:S05]  /*74d0*/  @!P0 BRA `(.L_x_2612) ;  /* 0x0000002000508947 */ /* 0x000fea0003800000 */
[----:B------:R-:W1:Y:S01]  /*74e0*/  LDC.64 R8, c[0x0][0x718] ;  /* 0x0001c600ff087b82 */ /* 0x000e620000000a00 */
[----:B------:R-:W-:Y:S01]  /*74f0*/  IMAD.U32 R3, RZ, RZ, UR28 ;  /* 0x0000001cff037e24 */ /* 0x000fe2000f8e00ff */
[----:B------:R-:W-:Y:S01]  /*7500*/  ULDC UR4, c[0x0][0x2e8] ;  /* 0x0000ba0000047ab9 */ /* 0x000fe20000000800 */
[----:B------:R-:W-:Y:S01]  /*7510*/  ELECT P0, URZ, PT ;  /* 0x00000000003f782f */ /* 0x000fe20003800000 */
[----:B------:R-:W-:Y:S01]  /*7520*/  BSSY B1, `(.L_x_2612) ;  /* 0x000020f000017945 */ /* 0x000fe20003800000 */
[----:B------:R-:W-:Y:S01]  /*7530*/  UISETP.NE.AND UP0, UPT, UR4, 0x1, UPT ;  /* 0x000000010400788c */ /* 0x000fe2000bf05270 */
[----:B------:R-:W-:Y:S01]  /*7540*/  SHF.R.S32.HI R3, RZ, 0x1f, R3 ;  /* 0x0000001fff037819 */ /* 0x000fe20000011403 */
[----:B------:R-:W-:Y:S01]  /*7550*/  UMOV UR36, UR28 ;  /* 0x0000001c00247c82 */ /* 0x000fe20008000000 */
[----:B------:R-:W2:Y:S01]  /*7560*/  LDC.64 R6, c[0x0][0x730] ;  /* 0x0001cc00ff067b82 */ /* 0x000ea20000000a00 */
[----:B------:R-:W-:-:S07]  /*7570*/  IMAD.MOV.U32 R23, RZ, RZ, RZ ;  /* 0x000000ffff177224 */ /* 0x000fce00078e00ff */
[----:B------:R-:W3:Y:S01]  /*7580*/  LDC.64 R10, c[0x0][0x720] ;  /* 0x0001c800ff0a7b82 */ /* 0x000ee20000000a00 */
[----:B------:R-:W-:Y:S01]  /*7590*/  @UP0 ULDC UR4, c[0x0][0x2ec] ;  /* 0x0000bb0000040ab9 */ /* 0x000fe20000000800 */
[----:B------:R-:W-:Y:S01]  /*75a0*/  @UP0 ULDC UR6, c[0x0][0x2f0] ;  /* 0x0000bc0000060ab9 */ /* 0x000fe20000000800 */
[----:B------:R-:W-:-:S04]  /*75b0*/  UIMAD.WIDE.U32 UR4, UR28, UR4, URZ ;  /* 0x000000041c0472a5 */ /* 0x000fc8000f8e003f */
[----:B------:R-:W-:Y:S01]  /*75c0*/  @UP0 USHF.R.U32.HI UR36, URZ, UR6, UR5 ;  /* 0x000000063f240299 */ /* 0x000fe20008011605 */
[----:B-1----:R-:W-:-:S04]  /*75d0*/  IMAD R0, R3, R8, RZ ;  /* 0x0000000803007224 */ /* 0x002fc800078e02ff */
[----:B------:R-:W-:Y:S02]  /*75e0*/  IMAD R13, R9, UR28, R0 ;  /* 0x0000001c090d7c24 */ /* 0x000fe4000f8e0200 */
[----:B------:R-:W-:-:S04]  /*75f0*/  IMAD.WIDE.U32 R8, R8, UR28, RZ ;  /* 0x0000001c08087c25 */ /* 0x000fc8000f8e00ff */
[----:B--2---:R-:W-:Y:S02]  /*7600*/  IMAD R12, R3, R6, RZ ;  /* 0x00000006030c7224 */ /* 0x004fe400078e02ff */
[----:B------:R-:W1:Y:S01]  /*7610*/  LDC.64 R2, c[0x0][0x738] ;  /* 0x0001ce00ff027b82 */ /* 0x000e620000000a00 */
[----:B------:R-:W-:Y:S02]  /*7620*/  IMAD.U32 R0, RZ, RZ, UR29 ;  /* 0x0000001dff007e24 */ /* 0x000fe4000f8e00ff */
[----:B------:R-:W-:Y:S02]  /*7630*/  IMAD.IADD R9, R9, 0x1, R13 ;  /* 0x0000000109097824 */ /* 0x000fe400078e020d */
[----:B------:R-:W-:Y:S01]  /*7640*/  IMAD R15, R7, UR28, R12 ;  /* 0x0000001c070f7c24 */ /* 0x000fe2000f8e020c */
[----:B------:R-:W-:Y:S01]  /*7650*/  SHF.R.S32.HI R13, RZ, 0x1f, R0 ;  /* 0x0000001fff0d7819 */ /* 0x000fe20000011400 */
[----:B------:R-:W-:-:S04]  /*7660*/  IMAD.WIDE.U32 R6, R6, UR28, RZ ;  /* 0x0000001c06067c25 */ /* 0x000fc8000f8e00ff */
[----:B---3--:R-:W-:Y:S02]  /*7670*/  IMAD R0, R13, R10, RZ ;  /* 0x0000000a0d007224 */ /* 0x008fe400078e02ff */
[----:B------:R-:W-:Y:S02]  /*7680*/  IMAD.IADD R7, R7, 0x1, R15 ;  /* 0x0000000107077824 */ /* 0x000fe400078e020f */
[----:B------:R-:W-:Y:S02]  /*7690*/  IMAD R11, R11, UR29, R0 ;  /* 0x0000001d0b0b7c24 */ /* 0x000fe4000f8e0200 */
[----:B------:R-:W-:-:S04]  /*76a0*/  IMAD.WIDE.U32 R8, R10, UR29, R8 ;  /* 0x0000001d0a087c25 */ /* 0x000fc8000f8e0008 */
[----:B------:R-:W-:Y:S02]  /*76b0*/  IMAD.MOV.U32 R10, RZ, RZ, 0x1 ;  /* 0x00000001ff0a7424 */ /* 0x000fe400078e00ff */
[----:B-1----:R-:W-:Y:S02]  /*76c0*/  IMAD R0, R13, R2, RZ ;  /* 0x000000020d007224 */ /* 0x002fe400078e02ff */
[----:B------:R-:W-:-:S04]  /*76d0*/  IMAD.WIDE.U32 R6, R2, UR29, R6 ;  /* 0x0000001d02067c25 */ /* 0x000fc8000f8e0006 */
[----:B------:R-:W-:Y:S01]  /*76e0*/  IMAD R3, R3, UR29, R0 ;  /* 0x0000001d03037c24 */ /* 0x000fe2000f8e0200 */
[----:B------:R-:W-:Y:S06]  /*76f0*/  @!P0 BRA `(.L_x_2613) ;  /* 0x0000001c00c48947 */ /* 0x000fec0003800000 */
[----:B------:R-:W1:Y:S01]  /*7700*/  S2R R13, SR_CgaCtaId ;  /* 0x00000000000d7919 */ /* 0x000e620000008800 */
[----:B------:R-:W-:Y:S01]  /*7710*/  MOV R12, 0x400 ;  /* 0x00000400000c7802 */ /* 0x000fe20000000f00 */
[----:B------:R-:W-:Y:S01]  /*7720*/  IMAD.MOV.U32 R0, RZ, RZ, 0x1 ;  /* 0x00000001ff007424 */ /* 0x000fe200078e00ff */
[----:B------:R-:W2:Y:S02]  /*7730*/  S2R R14, SR_TID.X ;  /* 0x00000000000e7919 */ /* 0x000ea40000002100 */
[----:B-1----:R-:W-:Y:S02]  /*7740*/  LEA R12, R13, R12, 0x18 ;  /* 0x0000000c0d0c7211 */ /* 0x002fe400078ec0ff */
[----:B------:R-:W-:Y:S02]  /*7750*/  SHF.L.U32 R13, R0, 0x1f, RZ ;  /* 0x0000001f000d7819 */ /* 0x000fe400000006ff */
[----:B--2---:R-:W-:Y:S01]  /*7760*/  LOP3.LUT P0, RZ, R14, 0x7f, RZ, 0xc0, !PT ;  /* 0x0000007f0eff7812 */ /* 0x004fe2000780c0ff */
[----:B------:R-:W-:Y:S01]  /*7770*/  IMAD.IADD R14, R9, 0x1, R11 ;  /* 0x00000001090e7824 */ /* 0x000fe200078e020b */
[----:B------:R-:W1:Y:S02]  /*7780*/  SYNCS.PHASECHK.TRANS64.TRYWAIT P1, [R12+URZ+0x36420], R13 ;  /* 0x0364200d0c0075a7 */ /* 0x000e64000802017f */
[----:B-1----:R-:W-:Y:S09]  /*7790*/  @!P1 BRA `(.L_x_2614) ;  /* 0x00000020008c9947 */ /* 0x002ff20003800000 */
.L_x_2641:
        /* <DEDUP_REMOVED lines=9> */
.L_x_2615:
[----:B------:R-:W-:Y:S01]  /*7830*/  R2UR UR27, R5 ;  /* 0x00000000051b72ca */ /* 0x000fe200000e0000 */
[----:B------:R-:W2:Y:S01]  /*7840*/  LDC.64 R18, c[0x0][0x198] ;  /* 0x00006600ff127b82 */ /* 0x000ea20000000a00 */
[----:B------:R-:W-:Y:S01]  /*7850*/  ULDC.64 UR4, c[0x0][0x700] ;  /* 0x0001c00000047ab9 */ /* 0x000fe20000000a00 */
[----:B------:R-:W-:Y:S01]  /*7860*/  R2UR UR32, R12 ;  /* 0x000000000c2072ca */ /* 0x000fe200000e0000 */
[----:B------:R-:W-:Y:S01]  /*7870*/  IMAD.U32 R11, RZ, RZ, UR4 ;  /* 0x00000004ff0b7e24 */ /* 0x000fe2000f8e00ff */
[----:B------:R-:W-:Y:S01]  /*7880*/  UMOV UR30, 0x0 ;  /* 0x00000000001e7882 */ /* 0x000fe20000000000 */
[----:B------:R-:W-:Y:S01]  /*7890*/  IMAD.U32 R0, RZ, RZ, UR5 ;  /* 0x00000005ff007e24 */ /* 0x000fe2000f8e00ff */
[----:B------:R-:W-:Y:S01]  /*78a0*/  UMOV UR31, 0x14f00000 ;  /* 0x14f00000001f7882 */ /* 0x000fe20000000000 */
[----:B------:R-:W-:Y:S01]  /*78b0*/  UMOV UR26, URZ ;  /* 0x0000003f001a7c82 */ /* 0x000fe20008000000 */
[----:B------:R-:W-:Y:S01]  /*78c0*/  UMOV UR18, 0x40 ;  /* 0x0000004000127882 */ /* 0x000fe20000000000 */
[----:B------:R-:W-:Y:S01]  /*78d0*/  UMOV UR20, UR28 ;  /* 0x0000001c00147c82 */ /* 0x000fe20008000000 */
[----:B------:R-:W-:Y:S01]  /*78e0*/  UMOV UR21, UR29 ;  /* 0x0000001d00157c82 */ /* 0x000fe20008000000 */
[----:B------:R-:W-:Y:S01]  /*78f0*/  UMOV UR10, 0x80 ;  /* 0x00000080000a7882 */ /* 0x000fe20000000000 */
[----:B------:R-:W-:Y:S01]  /*7900*/  USHF.L.U32 UR27, UR27, 0x6, URZ ;  /* 0x000000061b1b7899 */ /* 0x000fe2000800063f */
[----:B------:R-:W-:Y:S01]  /*7910*/  IMAD.MOV.U32 R17, RZ, RZ, 0x12000 ;  /* 0x00012000ff117424 */ /* 0x000fe200078e00ff */
[----:B------:R-:W-:Y:S01]  /*7920*/  UMOV UR12, UR28 ;  /* 0x0000001c000c7c82 */ /* 0x000fe20008000000 */
[----:B------:R-:W-:Y:S01]  /*7930*/  UIADD3 UR25, UR32, 0x36410, URZ ;  /* 0x0003641020197890 */ /* 0x000fe2000fffe03f */
[----:B------:R-:W-:Y:S01]  /*7940*/  IMAD.MOV.U32 R23, RZ, RZ, 0x1 ;  /* 0x00000001ff177424 */ /* 0x000fe200078e00ff */
[----:B------:R-:W-:Y:S01]  /*7950*/  UIADD3 UR24, UR32, 0x1e000, URZ ;  /* 0x0001e00020187890 */ /* 0x000fe2000fffe03f */
[----:B------:R-:W-:Y:S01]  /*7960*/  IMAD.U32 R3, RZ, RZ, UR27 ;  /* 0x0000001bff037e24 */ /* 0x000fe2000f8e00ff */
[----:B------:R-:W-:Y:S01]  /*7970*/  IADD3 R2, P1, R8, UR27, RZ ;  /* 0x0000001b08027c10 */ /* 0x000fe2000ff3e0ff */
[----:B------:R-:W-:-:S02]  /*7980*/  UIADD3 UR16, UR32, 0x20000, URZ ;  /* 0x0002000020107890 */ /* 0x000fc4000fffe03f */
[----:B------:R-:W-:Y:S01]  /*7990*/  UIADD3 UR8, UR32, 0x22000, URZ ;  /* 0x0002200020087890 */ /* 0x000fe2000fffe03f */
[----:B------:R-:W-:Y:S01]  /*79a0*/  LEA.HI.X.SX32 R3, R3, R14, 0x1, P1 ;  /* 0x0000000e03037211 */ /* 0x000fe200008f0eff */
[----:B--2---:R-:W-:Y:S01]  /*79b0*/  IMAD.MOV.U32 R20, RZ, RZ, R18 ;  /* 0x000000ffff147224 */ /* 0x004fe200078e0012 */
[C---:B------:R-:W-:Y:S01]  /*79c0*/  LEA R10, P1, R2.reuse, R11, 0x2 ;  /* 0x0000000b020a7211 */ /* 0x040fe200078210ff */
[----:B------:R-:W-:Y:S01]  /*79d0*/  IMAD.MOV.U32 R21, RZ, RZ, R19 ;  /* 0x000000ffff157224 */ /* 0x000fe200078e0013 */
[----:B------:R-:W-:Y:S02]  /*79e0*/  UIADD3 UR40, UR32, 0x30000, URZ ;  /* 0x0003000020287890 */ /* 0x000fe4000fffe03f */
[----:B------:R-:W-:Y:S01]  /*79f0*/  LEA.HI.X R2, R2, R0, R3, 0x2, P1 ;  /* 0x0000000002027211 */ /* 0x000fe200008f1403 */
[----:B------:R-:W-:Y:S01]  /*7a00*/  UMOV UR17, UR25 ;  /* 0x0000001900117c82 */ /* 0x000fe20008000000 */
[----:B------:R-:W-:Y:S01]  /*7a10*/  R2UR UR14, R10 ;  /* 0x000000000a0e72ca */ /* 0x000fe200000e0000 */
[----:B------:R-:W-:Y:S01]  /*7a20*/  UMOV UR19, UR27 ;  /* 0x0000001b00137c82 */ /* 0x000fe20008000000 */
[----:B------:R-:W-:Y:S01]  /*7a30*/  R2UR UR15, R2 ;  /* 0x00000000020f72ca */ /* 0x000fe200000e0000 */
[----:B------:R-:W-:Y:S01]  /*7a40*/  UMOV UR13, UR29 ;  /* 0x0000001d000d7c82 */ /* 0x000fe20008000000 */
[----:B------:R-:W-:Y:S01]  /*7a50*/  IADD3 R2, P1, R20, 0x2f0, RZ ;  /* 0x000002f014027810 */ /* 0x000fe20007f3e0ff */
[----:B------:R-:W-:Y:S01]  /*7a60*/  UMOV UR9, UR25 ;  /* 0x0000001900097c82 */ /* 0x000fe20008000000 */
[----:B------:R-:W-:Y:S01]  /*7a70*/  UMOV UR11, UR27 ;  /* 0x0000001b000b7c82 */ /* 0x000fe20008000000 */
[----:B------:R-:W-:Y:S01]  /*7a80*/  UMOV UR33, 0x10 ;  /* 0x0000001000217882 */ /* 0x000fe20000000000 */
[----:B------:R-:W-:Y:S01]  /*7a90*/  R2UR UR6, R2 ;  /* 0x00000000020672ca */ /* 0x000fe200000e0000 */
[----:B------:R-:W-:Y:S01]  /*7aa0*/  UMOV UR41, UR25 ;  /* 0x0000001900297c82 */ /* 0x000fe20008000000 */
[----:B------:R-:W-:Y:S01]  /*7ab0*/  IADD3 R2, P2, R20, 0x3f0, RZ ;  /* 0x000003f014027810 */ /* 0x000fe20007f5e0ff */
[----:B------:R-:W-:Y:S01]  /*7ac0*/  VIADD R10, R4, 0xffffffff ;  /* 0xffffffff040a7836 */ /* 0x000fe20000000000 */
[----:B------:R-:W-:-:S02]  /*7ad0*/  UIADD3 UR48, UR32, 0x3000, URZ ;  /* 0x0000300020307890 */ /* 0x000fc4000fffe03f */
[----:B------:R-:W-:Y:S01]  /*7ae0*/  R2UR UR4, R2 ;  /* 0x00000000020472ca */ /* 0x000fe200000e0000 */
[--C-:B------:R-:W-:Y:S01]  /*7af0*/  IMAD.X R2, RZ, RZ, R21.reuse, P1 ;  /* 0x000000ffff027224 */ /* 0x100fe200008e0615 */
[----:B------:R-:W-:Y:S01]  /*7b00*/  UMOV UR38, 0x0 ;  /* 0x0000000000267882 */ /* 0x000fe20000000000 */
[----:B------:R-:W-:Y:S01]  /*7b10*/  UMOV UR39, 0x10000000 ;  /* 0x1000000000277882 */ /* 0x000fe20000000000 */
[----:B------:R-:W-:Y:S01]  /*7b20*/  UMOV UR37, UR29 ;  /* 0x0000001d00257c82 */ /* 0x000fe20008000000 */
[----:B------:R-:W-:Y:S01]  /*7b30*/  UMOV UR34, UR26 ;  /* 0x0000001a00227c82 */ /* 0x000fe20008000000 */
[----:B------:R-:W-:Y:S01]  /*7b40*/  R2UR UR7, R2 ;  /* 0x00000000020772ca */ /* 0x000fe200000e0000 */
[--C-:B------:R-:W-:Y:S01]  /*7b50*/  IMAD.X R2, RZ, RZ, R21.reuse, P2 ;  /* 0x000000ffff027224 */ /* 0x100fe200010e0615 */
[----:B------:R-:W-:Y:S01]  /*7b60*/  UMOV UR50, 0x40 ;  /* 0x0000004000327882 */ /* 0x000fe20000000000 */
[----:B------:R-:W-:Y:S01]  /*7b70*/  UMOV UR51, UR35 ;  /* 0x0000002300337c82 */ /* 0x000fe20008000000 */
[----:B------:R-:W-:Y:S01]  /*7b80*/  UMOV UR52, UR36 ;  /* 0x0000002400347c82 */ /* 0x000fe20008000000 */
[----:B------:R-:W-:Y:S01]  /*7b90*/  UMOV UR53, UR29 ;  /* 0x0000001d00357c82 */ /* 0x000fe20008000000 */
[----:B------:R-:W-:Y:S01]  /*7ba0*/  R2UR UR5, R2 ;  /* 0x00000000020572ca */ /* 0x000fe200000e0000 */
[----:B------:R-:W-:Y:S01]  /*7bb0*/  UMOV UR42, 0x80 ;  /* 0x00000080002a7882 */ /* 0x000fe20000000000 */
[----:B------:R-:W-:Y:S01]  /*7bc0*/  IADD3 R2, P1, R20, 0xf0, RZ ;  /* 0x000000f014027810 */ /* 0x000fe20007f3e0ff */
[----:B------:R-:W-:Y:S01]  /*7bd0*/  UMOV UR43, UR35 ;  /* 0x00000023002b7c82 */ /* 0x000fe20008000000 */
[----:B------:R-:W-:Y:S01]  /*7be0*/  UMOV UR44, UR36 ;  /* 0x00000024002c7c82 */ /* 0x000fe20008000000 */
[----:B------:R-:W-:Y:S01]  /*7bf0*/  UMOV UR45, UR29 ;  /* 0x0000001d002d7c82 */ /* 0x000fe20008000000 */
[----:B------:R-:W-:Y:S01]  /*7c00*/  R2UR UR22, R2 ;  /* 0x00000000021672ca */ /* 0x000fe200000e0000 */
[----:B------:R-:W-:Y:S01]  /*7c10*/  IMAD.X R3, RZ, RZ, R21, P1 ;  /* 0x000000ffff037224 */ /* 0x000fe200008e0615 */
[----:B------:R-:W-:Y:S01]  /*7c20*/  ISETP.GE.AND P1, PT, R5, R10, PT ;  /* 0x0000000a0500720c */ /* 0x000fe20003f26270 */
[----:B------:R2:W-:Y:S03]  /*7c30*/  STL [R1+0x8], R10 ;  /* 0x0000080a01007387 */ /* 0x0005e60000100800 */
[----:B------:R-:W-:Y:S01]  /*7c40*/  R2UR UR23, R3 ;  /* 0x00000000031772ca */ /* 0x000fe200000e0000 */
[----:B--2---:R-:W-:-:S12]  /*7c50*/  IMAD.MOV.U32 R10, RZ, RZ, 0x1 ;  /* 0x00000001ff0a7424 */ /* 0x004fd800078e00ff */
[----:B------:R-:W-:Y:S01]  /*7c60*/  UTMALDG.4D [UR24], [UR22], desc[UR30] ;  /* 0x00001e18160075b4 */ /* 0x000fe20008019000 */
[----:B------:R2:W-:Y:S01]  /*7c70*/  UTMALDG.4D [UR16], [UR22], desc[UR30] ;  /* 0x00001e10160075b4 */ /* 0x0005e20008019000 */
[----:B------:R-:W-:Y:S01]  /*7c80*/  UTMALDG.4D [UR8], [UR22], desc[UR30] ;  /* 0x00001e08160075b4 */ /* 0x000fe20008019000 */
[----:B------:R3:W-:Y:S01]  /*7c90*/  UBLKCP.S.G [UR40], [UR14], UR33 ;  /* 0x000000280e0073ba */ /* 0x0007e20008000221 */
[----:B------:R4:W-:Y:S01]  /*7ca0*/  SYNCS.ARRIVE.TRANS64 RZ, [R12+URZ+0x36400], R17 ;  /* 0x036400110cff79a7 */ /* 0x0009e2000800003f */
[----:B--2---:R-:W-:Y:S01]  /*7cb0*/  UIADD3 UR16, UR32, 0x9000, URZ ;  /* 0x0000900020107890 */ /* 0x004fe2000fffe03f */
[----:B------:R-:W-:Y:S01]  /*7cc0*/  UMOV UR19, UR35 ;  /* 0x0000002300137c82 */ /* 0x000fe20008000000 */
[----:B------:R-:W-:Y:S01]  /*7cd0*/  UMOV UR20, UR36 ;  /* 0x0000002400147c82 */ /* 0x000fe20008000000 */
[----:B------:R-:W-:Y:S01]  /*7ce0*/  UMOV UR18, UR26 ;  /* 0x0000001a00127c82 */ /* 0x000fe20008000000 */
[----:B---3--:R-:W-:Y:S02]  /*7cf0*/  UIADD3 UR33, UR32, 0x36400, URZ ;  /* 0x0003640020217890 */ /* 0x008fe4000fffe03f */
[----:B------:R-:W-:-:S02]  /*7d00*/  UIADD3 UR40, UR32, 0x6000, URZ ;  /* 0x0000600020287890 */ /* 0x000fc4000fffe03f */
[----:B------:R-:W-:Y:S01]  /*7d10*/  UIADD3 UR8, UR32, 0xc000, URZ ;  /* 0x0000c00020087890 */ /* 0x000fe2000fffe03f */
[----:B------:R-:W-:Y:S02]  /*7d20*/  UMOV UR10, 0x40 ;  /* 0x00000040000a7882 */ /* 0x000fe40000000000 */
[----:B------:R-:W-:Y:S01]  /*7d30*/  UMOV UR49, UR33 ;  /* 0x0000002100317c82 */ /* 0x000fe20008000000 */
[----:B------:R-:W-:Y:S01]  /*7d40*/  UMOV UR41, UR33 ;  /* 0x0000002100297c82 */ /* 0x000fe20008000000 */
[----:B------:R2:W-:Y:S01]  /*7d50*/  UTMALDG.4D [UR32], [UR6], desc[UR38] ;  /* 0x00002620060075b4 */ /* 0x0005e20008019000 */
[----:B------:R-:W-:Y:S01]  /*7d60*/  UMOV UR17, UR33 ;  /* 0x0000002100117c82 */ /* 0x000fe20008000000 */
[----:B------:R-:W-:Y:S01]  /*7d70*/  UMOV UR11, UR35 ;  /* 0x00000023000b7c82 */ /* 0x000fe20008000000 */
[----:B------:R-:W-:Y:S01]  /*7d80*/  UMOV UR12, UR36 ;  /* 0x00000024000c7c82 */ /* 0x000fe20008000000 */
[----:B------:R-:W-:Y:S01]  /*7d90*/  UMOV UR9, UR33 ;  /* 0x0000002100097c82 */ /* 0x000fe20008000000 */
[----:B------:R4:W-:Y:S01]  /*7da0*/  UTMALDG.4D [UR48], [UR6], desc[UR38] ;  /* 0x00002630060075b4 */ /* 0x0009e20008019000 */
[----:B------:R4:W-:Y:S01]  /*7db0*/  UTMALDG.4D [UR40], [UR6], desc[UR38] ;  /* 0x00002628060075b4 */ /* 0x0009e20008019000 */
[----:B------:R4:W-:Y:S01]  /*7dc0*/  UTMALDG.4D [UR16], [UR4], desc[UR38] ;  /* 0x00002610040075b4 */ /* 0x0009e20008019000 */
[----:B--2---:R-:W-:Y:S01]  /*7dd0*/  UIADD3 UR32, UR32, 0xf000, URZ ;  /* 0x0000f00020207890 */ /* 0x004fe2000fffe03f */
[----:B------:R-:W-:Y:S01]  /*7de0*/  UMOV UR34, 0x80 ;  /* 0x0000008000227882 */ /* 0x000fe20000000000 */
[----:B------:R4:W-:Y:S07]  /*7df0*/  UTMALDG.4D [UR8], [UR4], desc[UR38] ;  /* 0x00002608040075b4 */ /* 0x0009ee0008019000 */
[----:B------:R4:W-:Y:S02]  /*7e00*/  UTMALDG.4D [UR32], [UR4], desc[UR38] ;  /* 0x00002620040075b4 */ /* 0x0009e40008019000 */
[----:B----4-:R-:W-:Y:S05]  /*7e10*/  @P1 BRA `(.L_x_2616) ;  /* 0x0000001400201947 */ /* 0x010fea0003800000 */
[-C--:B------:R-:W-:Y:S01]  /*7e20*/  LOP3.LUT R17, RZ, R5.reuse, RZ, 0x33, !PT ;  /* 0x00000005ff117212 */ /* 0x080fe200078e33ff */
[C---:B------:R-:W-:Y:S02]  /*7e30*/  VIADD R10, R4.reuse, 0xfffffffe ;  /* 0xfffffffe040a7836 */ /* 0x040fe40000000000 */
[----:B------:R-:W-:Y:S02]  /*7e40*/  IMAD.MOV.U32 R23, RZ, RZ, 0x1 ;  /* 0x00000001ff177424 */ /* 0x000fe400078e00ff */
[----:B------:R-:W-:Y:S01]  /*7e50*/  IMAD.IADD R17, R4, 0x1, R17 ;  /* 0x0000000104117824 */ /* 0x000fe200078e0211 */
[----:B------:R-:W-:Y:S01]  /*7e60*/  ISETP.NE.AND P1, PT, R10, R5, PT ;  /* 0x000000050a00720c */ /* 0x000fe20003f25270 */
[----:B------:R-:W-:Y:S02]  /*7e70*/  IMAD.MOV.U32 R24, RZ, RZ, R5 ;  /* 0x000000ffff187224 */ /* 0x000fe400078e0005 */
[----:B------:R-:W-:Y:S01]  /*7e80*/  IMAD.MOV.U32 R16, RZ, RZ, 0x1 ;  /* 0x00000001ff107424 */ /* 0x000fe200078e00ff */
[----:B------:R-:W-:-:S05]  /*7e90*/  LOP3.LUT R4, R17, 0x1, RZ, 0xc0, !PT ;  /* 0x0000000111047812 */ /* 0x000fca00078ec0ff */
[----:B------:R2:W-:Y:S04]  /*7ea0*/  STL [R1+0x4], R4 ;  /* 0x0000040401007387 */ /* 0x0005e80000100800 */
[----:B------:R-:W-:Y:S05]  /*7eb0*/  @!P1 BRA `(.L_x_2617) ;  /* 0x0000000c005c9947 */ /* 0x000fea0003800000 */
[----:B------:R-:W-:Y:S02]  /*7ec0*/  IMAD.IADD R25, R17, 0x1, -R4 ;  /* 0x0000000111197824 */ /* 0x000fe400078e0a04 */
[----:B------:R-:W-:Y:S02]  /*7ed0*/  IMAD.MOV.U32 R24, RZ, RZ, R5 ;  /* 0x000000ffff187224 */ /* 0x000fe400078e0005 */
[----:B------:R-:W-:-:S07]  /*7ee0*/  IMAD.MOV.U32 R16, RZ, RZ, 0x1 ;  /* 0x00000001ff107424 */ /* 0x000fce00078e00ff */
.L_x_2626:
[----:B-1----:R-:W-:-:S05]  /*7ef0*/  IMAD.MOV.U32 R13, RZ, RZ, 0x1 ;  /* 0x00000001ff0d7424 */ /* 0x002fca00078e00ff */
[----:B------:R-:W-:-:S04]  /*7f00*/  SHF.L.U32 R13, R13, 0x1f, RZ ;  /* 0x0000001f0d0d7819 */ /* 0x000fc800000006ff */
[----:B------:R-:W1:Y:S02]  /*7f10*/  SYNCS.PHASECHK.TRANS64.TRYWAIT P1, [R12+URZ+0x36438], R13 ;  /* 0x0364380d0c0075a7 */ /* 0x000e64000802017f */
[----:B-1----:R-:W-:Y:S05]  /*7f20*/  @!P1 BRA `(.L_x_2618) ;  /* 0x0000001800bc9947 */ /* 0x002fea0003800000 */
.L_x_2642:
[----:B------:R-:W-:Y:S05]  /*7f30*/  @P0 BRA `(.L_x_2619) ;  /* 0x00000000001c0947 */ /* 0x000fea0003800000 */
[----:B------:R-:W3:Y:S01]  /*7f40*/  S2R R0, SR_TID.X ;  /* 0x0000000000007919 */ /* 0x000ee20000002100 */
[----:B------:R-:W-:-:S04]  /*7f50*/  IMAD.MOV.U32 R3, RZ, RZ, 0x6100 ;  /* 0x00006100ff037424 */ /* 0x000fc800078e00ff */
[----:B------:R4:W-:Y:S01]  /*7f60*/  SYNCS.ARRIVE.TRANS64 RZ, [R12+URZ+0x36430], R3 ;  /* 0x036430030cff79a7 */ /* 0x0009e2000800003f */
[----:B---3--:R-:W-:-:S04]  /*7f70*/  LOP3.LUT R0, R0, 0x1f, RZ, 0xc0, !PT ;  /* 0x0000001f00007812 */ /* 0x008fc800078ec0ff */
[----:B------:R-:W-:-:S13]  /*7f80*/  ISETP.NE.AND P1, PT, R0, RZ, PT ;  /* 0x000000ff0000720c */ /* 0x000fda0003f25270 */
[----:B----4-:R-:W-:Y:S05]  /*7f90*/  @!P1 BRA `(.L_x_2619) ;  /* 0x0000000000049947 */ /* 0x010fea0003800000 */
[----:B------:R-:W-:Y:S01]  /*7fa0*/  BPT.TRAP 0x1 ;  /* 0x000000040000795c */ /* 0x000fe20000300000 */
.L_x_2619:
[----:B------:R-:W3:Y:S01]  /*7fb0*/  LDC.64 R18, c[0x0][0x728] ;  /* 0x0001ca00ff127b82 */ /* 0x000ee20000000a00 */
[----:B------:R-:W-:Y:S01]  /*7fc0*/  IMAD.SHL.U32 R22, R24, 0x40, RZ ;  /* 0x0000004018167824 */ /* 0x000fe200078e00ff */
[----:B------:R-:W-:Y:S01]  /*7fd0*/  UMOV UR6, 0x0 ;  /* 0x0000000000067882 */ /* 0x000fe20000000000 */
[C---:B------:R-:W-:Y:S01]  /*7fe0*/  VIADD R26, R12.reuse, 0x36430 ;  /* 0x000364300c1a7836 */ /* 0x040fe20000000000 */
[----:B------:R-:W-:Y:S01]  /*7ff0*/  UMOV UR7, 0x14f00000 ;  /* 0x14f0000000077882 */ /* 0x000fe20000000000 */
[----:B------:R-:W-:Y:S01]  /*8000*/  VIADD R27, R12, 0x2a000 ;  /* 0x0002a0000c1b7836 */ /* 0x000fe20000000000 */
[----:B------:R-:W-:Y:S01]  /*8010*/  IADD3 R0, P1, R22, R6, RZ ;  /* 0x0000000616007210 */ /* 0x000fe20007f3e0ff */
[C---:B------:R-:W-:Y:S01]  /*8020*/  VIADD R28, R12.reuse, 0x2c000 ;  /* 0x0002c0000c1c7836 */ /* 0x040fe20000000000 */
[----:B--2---:R-:W2:Y:S01]  /*8030*/  LDC.64 R4, c[0x0][0x198] ;  /* 0x00006600ff047b82 */ /* 0x004ea20000000a00 */
        /* <DEDUP_REMOVED lines=39> */
.L_x_2643:
[----:B------:R-:W-:Y:S05]  /*82b0*/  @P0 BRA `(.L_x_2621) ;  /* 0x00000000001c0947 */ /* 0x000fea0003800000 */
[----:B------:R-:W3:Y:S01]  /*82c0*/  S2R R2, SR_TID.X ;  /* 0x0000000000027919 */ /* 0x000ee20000002100 */
[----:B--2---:R-:W-:-:S04]  /*82d0*/  IMAD.MOV.U32 R0, RZ, RZ, 0x6100 ;  /* 0x00006100ff007424 */ /* 0x004fc800078e00ff */
[----:B------:R4:W-:Y:S01]  /*82e0*/  SYNCS.ARRIVE.TRANS64 RZ, [R12+URZ+0x36418], R0 ;  /* 0x036418000cff79a7 */ /* 0x0009e2000800003f */
[----:B---3--:R-:W-:-:S04]  /*82f0*/  LOP3.LUT R2, R2, 0x1f, RZ, 0xc0, !PT ;  /* 0x0000001f02027812 */ /* 0x008fc800078ec0ff */
[----:B------:R-:W-:-:S13]  /*8300*/  ISETP.NE.AND P1, PT, R2, RZ, PT ;  /* 0x000000ff0200720c */ /* 0x000fda0003f25270 */
[----:B----4-:R-:W-:Y:S05]  /*8310*/  @!P1 BRA `(.L_x_2621) ;  /* 0x0000000000049947 */ /* 0x010fea0003800000 */
[----:B------:R-:W-:Y:S01]  /*8320*/  BPT.TRAP 0x1 ;  /* 0x000000040000795c */ /* 0x000fe20000300000 */
.L_x_2621:
[----:B------:R-:W-:Y:S01]  /*8330*/  VIADD R22, R22, 0x40 ;  /* 0x0000004016167836 */ /* 0x000fe20000000000 */
[----:B------:R-:W-:Y:S01]  /*8340*/  ULDC.64 UR4, c[0x0][0x700] ;  /* 0x0001c00000047ab9 */ /* 0x000fe20000000a00 */
[----:B------:R-:W-:Y:S01]  /*8350*/  R2UR UR14, R12 ;  /* 0x000000000c0e72ca */ /* 0x000fe200000e0000 */
[----:B------:R-:W-:Y:S01]  /*8360*/  IMAD.U32 R11, RZ, RZ, UR4 ;  /* 0x00000004ff0b7e24 */ /* 0x000fe2000f8e00ff */
[----:B------:R3:W-:Y:S01]  /*8370*/  STL [R1+0x10], R4 ;  /* 0x0000100401007387 */ /* 0x0007e20000100800 */
[----:B------:R-:W-:Y:S01]  /*8380*/  IADD3 R2, P1, R22, R8, RZ ;  /* 0x0000000816027210 */ /* 0x000fe20007f3e0ff */
[----:B------:R-:W-:Y:S01]  /*8390*/  UMOV UR6, 0x0 ;  /* 0x0000000000067882 */ /* 0x000fe20000000000 */
[----:B------:R-:W-:Y:S01]  /*83a0*/  SHF.R.S32.HI R10, RZ, 0x1f, R22 ;  /* 0x0000001fff0a7819 */ /* 0x000fe20000011416 */
[----:B------:R-:W-:Y:S01]  /*83b0*/  UMOV UR7, 0x14f00000 ;  /* 0x14f0000000077882 */ /* 0x000fe20000000000 */
[----:B--2---:R-:W-:Y:S01]  /*83c0*/  LEA R0, P2, R2, R11, 0x2 ;  /* 0x0000000b02007211 */ /* 0x004fe200078410ff */
[----:B------:R-:W-:Y:S01]  /*83d0*/  UMOV UR18, URZ ;  /* 0x0000003f00127c82 */ /* 0x000fe20008000000 */
[----:B------:R-:W-:Y:S01]  /*83e0*/  R2UR UR19, R22 ;  /* 0x00000000161372ca */ /* 0x000fe200000e0000 */
[----:B------:R-:W-:Y:S01]  /*83f0*/  IMAD.X R3, R10, 0x1, R14, P1 ;  /* 0x000000010a037824 */ /* 0x000fe200008e060e */
[----:B------:R-:W-:Y:S01]  /*8400*/  R2UR UR30, R0 ;  /* 0x00000000001e72ca */ /* 0x000fe200000e0000 */
[----:B------:R-:W-:Y:S01]  /*8410*/  IMAD.U32 R0, RZ, RZ, UR5 ;  /* 0x00000005ff007e24 */ /* 0x000fe2000f8e00ff */
[----:B------:R-:W-:Y:S01]  /*8420*/  UIADD3 UR17, UR14, 0x36418, URZ ;  /* 0x000364180e117890 */ /* 0x000fe2000fffe03f */
[----:B---3--:R-:W-:Y:S01]  /*8430*/  SHF.L.U32 R4, RZ, 0x1f, RZ ;  /* 0x0000001fff047819 */ /* 0x008fe200000006ff */
        /* <DEDUP_REMOVED lines=10> */
[----:B------:R-:W-:Y:S01]  /*84e0*/  UMOV UR21, UR29 ;  /* 0x0000001d00157c82 */ /* 0x000fe20008000000 */
[----:B------:R-:W-:Y:S01]  /*84f0*/  UMOV UR10, 0x40 ;  /* 0x00000040000a7882 */ /* 0x000fe20000000000 */
[----:B------:R-:W-:Y:S01]  /*8500*/  UMOV UR12, UR28 ;  /* 0x0000001c000c7c82 */ /* 0x000fe20008000000 */
[----:B------:R-:W-:Y:S01]  /*8510*/  R2UR UR5, R3 ;  /* 0x00000000030572ca */ /* 0x000fe200000e0000 */
[----:B------:R-:W-:Y:S01]  /*8520*/  UMOV UR13, UR29 ;  /* 0x0000001d000d7c82 */ /* 0x000fe20008000000 */
[----:B------:R-:W-:Y:S01]  /*8530*/  UMOV UR9, UR17 ;  /* 0x0000001100097c82 */ /* 0x000fe20008000000 */
[----:B------:R-:W-:Y:S01]  /*8540*/  UMOV UR11, UR19 ;  /* 0x00000013000b7c82 */ /* 0x000fe20008000000 */
[----:B------:R-:W-:Y:S01]  /*8550*/  UMOV UR26, 0x80 ;  /* 0x00000080001a7882 */ /* 0x000fe20000000000 */
[----:B------:R-:W-:Y:S01]  /*8560*/  UMOV UR25, UR17 ;  /* 0x0000001100197c82 */ /* 0x000fe20008000000 */
[----:B------:R-:W-:Y:S01]  /*8570*/  UMOV UR27, UR19 ;  /* 0x00000013001b7c82 */ /* 0x000fe20008000000 */
[----:B------:R-:W-:Y:S01]  /*8580*/  UMOV UR15, UR17 ;  /* 0x00000011000f7c82 */ /* 0x000fe20008000000 */
[----:B------:R-:W-:-:S05]  /*8590*/  UMOV UR22, 0x10 ;  /* 0x0000001000167882 */ /* 0x000fca0000000000 */
[----:B------:R2:W-:Y:S01]  /*85a0*/  UTMALDG.4D [UR16], [UR4], desc[UR6] ;  /* 0x00000610040075b4 */ /* 0x0005e20008019000 */
[----:B------:R2:W-:Y:S01]  /*85b0*/  UTMALDG.4D [UR8], [UR4], desc[UR6] ;  /* 0x00000608040075b4 */ /* 0x0005e20008019000 */
[----:B------:R2:W-:Y:S01]  /*85c0*/  UTMALDG.4D [UR24], [UR4], desc[UR6] ;  /* 0x00000618040075b4 */ /* 0x0005e20008019000 */
[----:B------:R2:W-:Y:S01]  /*85d0*/  UBLKCP.S.G [UR14], [UR30], UR22 ;  /* 0x0000000e1e0073ba */ /* 0x0005e20008000216 */
[----:B------:R3:W4:Y:S02]  /*85e0*/  SYNCS.PHASECHK.TRANS64.TRYWAIT P1, [R12+URZ+0x36438], R4 ;  /* 0x036438040c0075a7 */ /* 0x000724000802017f */
[----:B---3--:R2:W5:Y:S02]  /*85f0*/  LDL.LU R4, [R1+0x10] ;  /* 0x0000100001047983 */ /* 0x0085640000300800 */
[----:B--2-4-:R-:W-:Y:S05]  /*8600*/  @!P1 BRA `(.L_x_2622) ;  /* 0x00000014002c9947 */ /* 0x014fea0003800000 */
.L_x_2644:
[----:B------:R-:W-:Y:S05]  /*8610*/  @P0 BRA `(.L_x_2623) ;  /* 0x00000000002c0947 */ /* 0x000fea0003800000 */
[----:B------:R2:W-:Y:S04]  /*8620*/  STL [R1+0x14], R2 ;  /* 0x0000140201007387 */ /* 0x0005e80000100800 */
[----:B-----5:R3:W-:Y:S01]  /*8630*/  STL [R1+0x10], R0 ;  /* 0x0000100001007387 */ /* 0x0207e20000100800 */
[----:B--2---:R-:W3:Y:S02]  /*8640*/  S2R R2, SR_TID.X ;  /* 0x0000000000027919 */ /* 0x004ee40000002100 */
[----:B---3--:R-:W-:Y:S01]  /*8650*/  LOP3.LUT R0, R2, 0x1f, RZ, 0xc0, !PT ;  /* 0x0000001f02007812 */ /* 0x008fe200078ec0ff */
[----:B------:R-:W-:-:S03]  /*8660*/  IMAD.MOV.U32 R2, RZ, RZ, 0x6100 ;  /* 0x00006100ff027424 */ /* 0x000fc600078e00ff */
[----:B------:R-:W-:Y:S01]  /*8670*/  ISETP.NE.AND P1, PT, R0, RZ, PT ;  /* 0x000000ff0000720c */ /* 0x000fe20003f25270 */
[----:B------:R2:W-:Y:S02]  /*8680*/  SYNCS.ARRIVE.TRANS64 RZ, [R12+URZ+0x36430], R2 ;  /* 0x036430020cff79a7 */ /* 0x0005e4000800003f */
[----:B--2---:R2:W5:Y:S04]  /*8690*/  LDL.LU R2, [R1+0x14] ;  /* 0x0000140001027983 */ /* 0x0045680000300800 */
[----:B------:R2:W5:Y:S06]  /*86a0*/  LDL.LU R0, [R1+0x10] ;  /* 0x0000100001007983 */ /* 0x00056c0000300800 */
[----:B------:R-:W-:Y:S05]  /*86b0*/  @!P1 BRA `(.L_x_2623) ;  /* 0x0000000000049947 */ /* 0x000fea0003800000 */
[----:B------:R-:W-:Y:S01]  /*86c0*/  BPT.TRAP 0x1 ;  /* 0x000000040000795c */ /* 0x000fe20000300000 */
.L_x_2623:
        /* <DEDUP_REMOVED lines=10> */
[----:B-----5:R-:W-:Y:S01]  /*8770*/  R2UR UR4, R4 ;  /* 0x00000000040472ca */ /* 0x020fe200000e0000 */
        /* <DEDUP_REMOVED lines=26> */
.L_x_2646:
[----:B------:R-:W-:Y:S05]  /*8920*/  @P0 BRA `(.L_x_2625) ;  /* 0x00000000001c0947 */ /* 0x000fea0003800000 */
[----:B------:R-:W4:Y:S01]  /*8930*/  S2R R4, SR_TID.X ;  /* 0x0000000000047919 */ /* 0x000f220000002100 */
[----:B---3--:R-:W-:-:S04]  /*8940*/  IMAD.MOV.U32 R5, RZ, RZ, 0x6100 ;  /* 0x00006100ff057424 */ /* 0x008fc800078e00ff */
[----:B------:R3:W-:Y:S01]  /*8950*/  SYNCS.ARRIVE.TRANS64 RZ, [R12+URZ+0x36410], R5 ;  /* 0x036410050cff79a7 */ /* 0x0007e2000800003f */
[----:B----4-:R-:W-:-:S04]  /*8960*/  LOP3.LUT R4, R4, 0x1f, RZ, 0xc0, !PT ;  /* 0x0000001f04047812 */ /* 0x010fc800078ec0ff */
[----:B------:R-:W-:-:S13]  /*8970*/  ISETP.NE.AND P1, PT, R4, RZ, PT ;  /* 0x000000ff0400720c */ /* 0x000fda0003f25270 */
[----:B---3--:R-:W-:Y:S05]  /*8980*/  @!P1 BRA `(.L_x_2625) ;  /* 0x0000000000049947 */ /* 0x008fea0003800000 */
[----:B------:R-:W-:Y:S01]  /*8990*/  BPT.TRAP 0x1 ;  /* 0x000000040000795c */ /* 0x000fe20000300000 */
.L_x_2625:
        /* <DEDUP_REMOVED lines=18> */
[----:B------:R-:W-:Y:S02]  /*8ac0*/  UIADD3 UR8, UR22, 0x20000, URZ ;  /* 0x0002000016087890 */ /* 0x000fe4000fffe03f */
[----:B------:R-:W-:Y:S01]  /*8ad0*/  IADD3 R4, P1, R8, UR19, RZ ;  /* 0x0000001308047c10 */ /* 0x000fe2000ff3e0ff */
[----:B------:R-:W-:Y:S02]  /*8ae0*/  UIADD3 UR24, UR22, 0x22000, URZ ;  /* 0x0002200016187890 */ /* 0x000fe4000fffe03f */
[----:B------:R-:W-:Y:S01]  /*8af0*/  UIADD3 UR22, UR22, 0x30000, URZ ;  /* 0x0003000016167890 */ /* 0x000fe2000fffe03f */
[----:B---3--:R-:W-:Y:S01]  /*8b00*/  LEA R5, P2, R4, R11, 0x2 ;  /* 0x0000000b04057211 */ /* 0x008fe200078410ff */
[----:B------:R-:W-:Y:S01]  /*8b10*/  UMOV UR9, UR17 ;  /* 0x0000001100097c82 */ /* 0x000fe20008000000 */
[----:B------:R-:W-:Y:S01]  /*8b20*/  UMOV UR11, UR19 ;  /* 0x00000013000b7c82 */ /* 0x000fe20008000000 */
[----:B------:R-:W-:Y:S01]  /*8b30*/  UMOV UR26, 0x80 ;  /* 0x00000080001a7882 */ /* 0x000fe20000000000 */
[----:B------:R-:W-:Y:S01]  /*8b40*/  R2UR UR30, R5 ;  /* 0x00000000051e72ca */ /* 0x000fe200000e0000 */
[----:B------:R-:W-:Y:S01]  /*8b50*/  IMAD.U32 R5, RZ, RZ, UR19 ;  /* 0x00000013ff057e24 */ /* 0x000fe2000f8e00ff */
[----:B------:R-:W-:Y:S01]  /*8b60*/  UMOV UR25, UR17 ;  /* 0x0000001100197c82 */ /* 0x000fe20008000000 */
[----:B------:R3:W-:Y:S01]  /*8b70*/  UTMALDG.4D [UR16], [UR4], desc[UR6] ;  /* 0x00000610040075b4 */ /* 0x0007e20008019000 */
[----:B------:R-:W-:Y:S01]  /*8b80*/  UMOV UR27, UR19 ;  /* 0x00000013001b7c82 */ /* 0x000fe20008000000 */
[----:B------:R-:W-:Y:S01]  /*8b90*/  UMOV UR23, UR17 ;  /* 0x0000001100177c82 */ /* 0x000fe20008000000 */
[----:B------:R-:W-:Y:S01]  /*8ba0*/  LEA.HI.X.SX32 R5, R5, R14, 0x1, P1 ;  /* 0x0000000e05057211 */ /* 0x000fe200008f0eff */
[----:B------:R-:W-:Y:S01]  /*8bb0*/  UMOV UR15, 0x10 ;  /* 0x00000010000f7882 */ /* 0x000fe20000000000 */
[----:B------:R-:W-:-:S02]  /*8bc0*/  ISETP.NE.AND P1, PT, R25, RZ, PT ;  /* 0x000000ff1900720c */ /* 0x000fc40003f25270 */
[----:B------:R-:W-:Y:S01]  /*8bd0*/  LEA.HI.X R4, R4, R0, R5, 0x2, P2 ;  /* 0x0000000004047211 */ /* 0x000fe200010f1405 */
[----:B------:R3:W-:Y:S03]  /*8be0*/  UTMALDG.4D [UR8], [UR4], desc[UR6] ;  /* 0x00000608040075b4 */ /* 0x0007e60008019000 */
[----:B------:R-:W-:Y:S01]  /*8bf0*/  R2UR UR31, R4 ;  /* 0x00000000041f72ca */ /* 0x000fe200000e0000 */
[----:B------:R3:W-:-:S12]  /*8c00*/  UTMALDG.4D [UR24], [UR4], desc[UR6] ;  /* 0x00000618040075b4 */ /* 0x0007d80008019000 */
[----:B------:R3:W-:Y:S02]  /*8c10*/  UBLKCP.S.G [UR22], [UR30], UR15 ;  /* 0x000000161e0073ba */ /* 0x0007e4000800020f */
[----:B---3--:R-:W-:Y:S05]  /*8c20*/  @P1 BRA `(.L_x_2626) ;  /* 0xfffffff000b01947 */ /* 0x008fea000383ffff */
.L_x_2617:
[----:B--2---:R-:W2:Y:S01]  /*8c30*/  LDL.LU R4, [R1+0x4] ;  /* 0x0000040001047983 */ /* 0x004ea20000300800 */
[----:B------:R-:W-:-:S03]  /*8c40*/  IMAD.MOV.U32 R10, RZ, RZ, 0x1 ;  /* 0x00000001ff0a7424 */ /* 0x000fc600078e00ff */
[----:B------:R3:W5:Y:S01]  /*8c50*/  LDL R5, [R1+0x8] ;  /* 0x0000080001057983 */ /* 0x0007620000100800 */
[----:B--2---:R-:W-:-:S13]  /*8c60*/  ISETP.NE.AND P1, PT, R4, RZ, PT ;  /* 0x000000ff0400720c */ /* 0x004fda0003f25270 */
[----:B---3--:R-:W-:Y:S05]  /*8c70*/  @!P1 BRA `(.L_x_2616) ;  /* 0x0000000400889947 */ /* 0x008fea0003800000 */
[----:B------:R-:W2:Y:S02]  /*8c80*/  SYNCS.PHASECHK.TRANS64.TRYWAIT P1, [R12+URZ+0x36438], R13 ;  /* 0x0364380d0c0075a7 */ /* 0x000ea4000802017f */
[----:B--2---:R-:W-:Y:S05]  /*8c90*/  @!P1 BRA `(.L_x_2627) ;  /* 0x0000000c00c09947 */ /* 0x004fea0003800000 */
.L_x_2647:
[----:B------:R-:W-:Y:S05]  /*8ca0*/  @P0 BRA `(.L_x_2628) ;  /* 0x00000000001c0947 */ /* 0x000fea0003800000 */
[----:B------:R-:W3:Y:S01]  /*8cb0*/  S2R R4, SR_TID.X ;  /* 0x0000000000047919 */ /* 0x000ee20000002100 */
[----:B-----5:R-:W-:-:S04]  /*8cc0*/  IMAD.MOV.U32 R5, RZ, RZ, 0x6100 ;  /* 0x00006100ff057424 */ /* 0x020fc800078e00ff */
[----:B------:R4:W-:Y:S01]  /*8cd0*/  SYNCS.ARRIVE.TRANS64 RZ, [R12+URZ+0x36430], R5 ;  /* 0x036430050cff79a7 */ /* 0x0009e2000800003f */
[----:B---3--:R-:W-:-:S04]  /*8ce0*/  LOP3.LUT R4, R4, 0x1f, RZ, 0xc0, !PT ;  /* 0x0000001f04047812 */ /* 0x008fc800078ec0ff */
[----:B------:R-:W-:-:S13]  /*8cf0*/  ISETP.NE.AND P1, PT, R4, RZ, PT ;  /* 0x000000ff0400720c */ /* 0x000fda0003f25270 */
[----:B----4-:R-:W-:Y:S05]  /*8d00*/  @!P1 BRA `(.L_x_2628) ;  /* 0x0000000000049947 */ /* 0x010fea0003800000 */
[----:B------:R-:W-:Y:S01]  /*8d10*/  BPT.TRAP 0x1 ;  /* 0x000000040000795c */ /* 0x000fe20000300000 */
.L_x_2628:
[----:B-----5:R-:W3:Y:S01]  /*8d20*/  LDC.64 R4, c[0x0][0x728] ;  /* 0x0001ca00ff047b82 */ /* 0x020ee20000000a00 */
        /* <DEDUP_REMOVED lines=9> */
[----:B-12---:R-:W-:Y:S01]  /*8dc0*/  LEA.HI.X.SX32 R13, R24, R15, 0x1, P1 ;  /* 0x0000000f180d7211 */ /* 0x006fe200008f0eff */
        /* <DEDUP_REMOVED lines=9> */
[----:B---3--:R-:W-:Y:S01]  /*8e60*/  LEA R4, P2, R10, R4, 0x2 ;  /* 0x000000040a047211 */ /* 0x008fe200078410ff */
[----:B------:R-:W-:Y:S01]  /*8e70*/  UMOV UR9, UR17 ;  /* 0x0000001100097c82 */ /* 0x000fe20008000000 */
[----:B------:R-:W-:Y:S01]  /*8e80*/  UMOV UR11, UR19 ;  /* 0x00000013000b7c82 */ /* 0x000fe20008000000 */
[----:B------:R-:W-:Y:S01]  /*8e90*/  UMOV UR25, UR17 ;  /* 0x0000001100197c82 */ /* 0x000fe20008000000 */
[----:B------:R-:W-:Y:S01]  /*8ea0*/  R2UR UR22, R4 ;  /* 0x00000000041672ca */ /* 0x000fe200000e0000 */
[----:B------:R-:W-:Y:S01]  /*8eb0*/  UMOV UR27, UR19 ;  /* 0x00000013001b7c82 */ /* 0x000fe20008000000 */
[----:B------:R-:W-:Y:S01]  /*8ec0*/  IADD3 R4, P1, R20, 0x1f0, RZ ;  /* 0x000001f014047810 */ /* 0x000fe20007f3e0ff */
[----:B------:R-:W-:Y:S01]  /*8ed0*/  UMOV UR31, UR17 ;  /* 0x00000011001f7c82 */ /* 0x000fe20008000000 */
[----:B------:R-:W-:Y:S01]  /*8ee0*/  LEA.HI.X R5, R10, R5, R13, 0x2, P2 ;  /* 0x000000050a057211 */ /* 0x000fe200010f140d */
        /* <DEDUP_REMOVED lines=10> */
[----:B------:R-:W2:Y:S02]  /*8f90*/  SYNCS.PHASECHK.TRANS64.TRYWAIT P1, [R12+URZ+0x36428], R5 ;  /* 0x036428050c0075a7 */ /* 0x000ea4000802017f */
[----:B-12---:R-:W-:Y:S05]  /*8fa0*/  @!P1 BRA `(.L_x_2629) ;  /* 0x0000000c00109947 */ /* 0x006fea0003800000 */
.L_x_2648:
[----:B------:R-:W-:Y:S01]  /*8fb0*/  IMAD.MOV.U32 R10, RZ, RZ, RZ ;  /* 0x000000ffff0a7224 */ /* 0x000fe200078e00ff */
[----:B------:R-:W-:Y:S06]  /*8fc0*/  @P0 BRA `(.L_x_2630) ;  /* 0x00000000001c0947 */ /* 0x000fec0003800000 */
[----:B------:R-:W2:Y:S01]  /*8fd0*/  S2R R4, SR_TID.X ;  /* 0x0000000000047919 */ /* 0x000ea20000002100 */
[----:B-1----:R-:W-:-:S04]  /*8fe0*/  IMAD.MOV.U32 R5, RZ, RZ, 0x6100 ;  /* 0x00006100ff057424 */ /* 0x002fc800078e00ff */
[----:B------:R3:W-:Y:S01]  /*8ff0*/  SYNCS.ARRIVE.TRANS64 RZ, [R12+URZ+0x36418], R5 ;  /* 0x036418050cff79a7 */ /* 0x0007e2000800003f */
[----:B--2---:R-:W-:-:S04]  /*9000*/  LOP3.LUT R4, R4, 0x1f, RZ, 0xc0, !PT ;  /* 0x0000001f04047812 */ /* 0x004fc800078ec0ff */
[----:B------:R-:W-:-:S13]  /*9010*/  ISETP.NE.AND P1, PT, R4, RZ, PT ;  /* 0x000000ff0400720c */ /* 0x000fda0003f25270 */
[----:B---3--:R-:W-:Y:S05]  /*9020*/  @!P1 BRA `(.L_x_2630) ;  /* 0x0000000000049947 */ /* 0x008fea0003800000 */
[----:B------:R-:W-:Y:S01]  /*9030*/  BPT.TRAP 0x1 ;  /* 0x000000040000795c */ /* 0x000fe20000300000 */
.L_x_2630:
[----:B-1----:R2:W5:Y:S01]  /*9040*/  LDL.LU R5, [R1+0x8] ;  /* 0x0000080001057983 */ /* 0x0025620000300800 */
        /* <DEDUP_REMOVED lines=14> */
[----:B------:R-:W-:-:S03]  /*9130*/  UMOV UR22, 0x10 ;  /* 0x0000001000167882 */ /* 0x000fc60000000000 */
[----:B------:R-:W-:Y:S02]  /*9140*/  UIADD3 UR16, UR14, 0x24000, URZ ;  /* 0x000240000e107890 */ /* 0x000fe4000fffe03f */
[----:B------:R-:W-:Y:S01]  /*9150*/  IMAD.U32 R3, RZ, RZ, UR19 ;  /* 0x00000013ff037e24 */ /* 0x000fe2000f8e00ff */
[----:B------:R-:W-:Y:S01]  /*9160*/  IADD3 R8, P1, R8, UR19, RZ ;  /* 0x0000001308087c10 */ /* 0x000fe2000ff3e0ff */
[----:B------:R-:W-:Y:S02]  /*9170*/  UIADD3 UR17, UR14, 0x36418, URZ ;  /* 0x000364180e117890 */ /* 0x000fe4000fffe03f */
[----:B------:R-:W-:Y:S01]  /*9180*/  UIADD3 UR8, UR14, 0x26000, URZ ;  /* 0x000260000e087890 */ /* 0x000fe2000fffe03f */
[----:B------:R-:W-:Y:S01]  /*9190*/  LEA.HI.X.SX32 R3, R3, R14, 0x1, P1 ;  /* 0x0000000e03037211 */ /* 0x000fe200008f0eff */
[----:B------:R-:W-:Y:S01]  /*91a0*/  UIADD3 UR24, UR14, 0x28000, URZ ;  /* 0x000280000e187890 */ /* 0x000fe2000fffe03f */
[----:B------:R-:W-:Y:S01]  /*91b0*/  LEA R11, P1, R8, R11, 0x2 ;  /* 0x0000000b080b7211 */ /* 0x000fe200078210ff */
[----:B------:R-:W-:Y:S01]  /*91c0*/  UIADD3 UR14, UR14, 0x30100, URZ ;  /* 0x000301000e0e7890 */ /* 0x000fe2000fffe03f */
[----:B------:R-:W-:-:S02]  /*91d0*/  UMOV UR9, UR17 ;  /* 0x0000001100097c82 */ /* 0x000fc40008000000 */
[----:B------:R-:W-:Y:S01]  /*91e0*/  LEA.HI.X R0, R8, R0, R3, 0x2, P1 ;  /* 0x0000000008007211 */ /* 0x000fe200008f1403 */
[----:B------:R-:W-:Y:S01]  /*91f0*/  UMOV UR11, UR19 ;  /* 0x00000013000b7c82 */ /* 0x000fe20008000000 */
[----:B------:R-:W-:Y:S01]  /*9200*/  R2UR UR30, R11 ;  /* 0x000000000b1e72ca */ /* 0x000fe200000e0000 */
[----:B------:R2:W-:Y:S01]  /*9210*/  UTMALDG.4D [UR16], [UR4], desc[UR6] ;  /* 0x00000610040075b4 */ /* 0x0005e20008019000 */
[----:B------:R-:W-:Y:S01]  /*9220*/  R2UR UR31, R0 ;  /* 0x00000000001f72ca */ /* 0x000fe200000e0000 */
[----:B------:R-:W-:Y:S01]  /*9230*/  UMOV UR25, UR17 ;  /* 0x0000001100197c82 */ /* 0x000fe20008000000 */
[----:B------:R-:W-:Y:S01]  /*9240*/  UMOV UR27, UR19 ;  /* 0x00000013001b7c82 */ /* 0x000fe20008000000 */
[----:B------:R-:W-:Y:S01]  /*9250*/  UMOV UR15, UR17 ;  /* 0x00000011000f7c82 */ /* 0x000fe20008000000 */
[----:B------:R2:W-:Y:S01]  /*9260*/  UTMALDG.4D [UR8], [UR4], desc[UR6] ;  /* 0x00000608040075b4 */ /* 0x0005e20008019000 */
[----:B------:R2:W-:Y:S08]  /*9270*/  UTMALDG.4D [UR24], [UR4], desc[UR6] ;  /* 0x00000618040075b4 */ /* 0x0005f00008019000 */
[----:B------:R2:W-:Y:S02]  /*9280*/  UBLKCP.S.G [UR14], [UR30], UR22 ;  /* 0x0000000e1e0073ba */ /* 0x0005e40008000216 */
[----:B--2---:R-:W-:-:S07]  /*9290*/  IMAD.MOV.U32 R23, RZ, RZ, 0x2 ;  /* 0x00000002ff177424 */ /* 0x004fce00078e00ff */
.L_x_2616:
[----:B------:R-:W-:-:S04]  /*92a0*/  SHF.L.U32 R3, R10, 0x1f, RZ ;  /* 0x0000001f0a037819 */ /* 0x000fc800000006ff */
[----:B------:R-:W2:Y:S02]  /*92b0*/  SYNCS.PHASECHK.TRANS64.TRYWAIT P1, [R12+URZ+0x36438], R3 ;  /* 0x036438030c0075a7 */ /* 0x000ea4000802017f */
[----:B--2---:R-:W-:Y:S05]  /*92c0*/  @!P1 BRA `(.L_x_2631) ;  /* 0x00000008005c9947 */ /* 0x004fea0003800000 */
.L_x_2649:
[----:B------:R-:W-:Y:S05]  /*92d0*/  @P0 BRA `(.L_x_2632) ;  /* 0x0000000000180947 */ /* 0x000fea0003800000 */
[----:B------:R-:W3:Y:S01]  /*92e0*/  S2R R0, SR_TID.X ;  /* 0x0000000000007919 */ /* 0x000ee20000002100 */
[----:B--2---:R-:W-:-:S04]  /*92f0*/  IMAD.MOV.U32 R3, RZ, RZ, 0x6100 ;  /* 0x00006100ff037424 */ /* 0x004fc800078e00ff */
[----:B------:R4:W-:Y:S01]  /*9300*/  SYNCS.ARRIVE.TRANS64 RZ, [R12+URZ+0x36430], R3 ;  /* 0x036430030cff79a7 */ /* 0x0009e2000800003f */
[----:B---3--:R-:W-:-:S13]  /*9310*/  LOP3.LUT P0, RZ, R0, 0x1f, RZ, 0xc0, !PT ;  /* 0x0000001f00ff7812 */ /* 0x008fda000780c0ff */
[----:B----4-:R-:W-:Y:S05]  /*9320*/  @!P0 BRA `(.L_x_2632) ;  /* 0x0000000000048947 */ /* 0x010fea0003800000 */
[----:B------:R-:W-:Y:S01]  /*9330*/  BPT.TRAP 0x1 ;  /* 0x000000040000795c */ /* 0x000fe20000300000 */
.L_x_2632:
[----:B-----5:R-:W-:Y:S01]  /*9340*/  R2UR UR19, R5 ;  /* 0x00000000051372ca */ /* 0x020fe200000e0000 */
[----:B--2---:R-:W2:Y:S01]  /*9350*/  LDC.64 R2, c[0x0][0x728] ;  /* 0x0001ca00ff027b82 */ /* 0x004ea20000000a00 */
[----:B------:R-:W-:Y:S01]  /*9360*/  IADD3 R20, P1, R20, 0x1f0, RZ ;  /* 0x000001f014147810 */ /* 0x000fe20007f3e0ff */
[----:B------:R-:W-:Y:S01]  /*9370*/  UMOV UR6, 0x0 ;  /* 0x0000000000067882 */ /* 0x000fe20000000000 */
[----:B------:R-:W-:Y:S01]  /*9380*/  R2UR UR24, R12 ;  /* 0x000000000c1872ca */ /* 0x000fe200000e0000 */
[----:B------:R-:W-:Y:S01]  /*9390*/  UMOV UR7, 0x14f00000 ;  /* 0x14f0000000077882 */ /* 0x000fe20000000000 */
[----:B------:R-:W-:Y:S01]  /*93a0*/  R2UR UR4, R20 ;  /* 0x00000000140472ca */ /* 0x000fe200000e0000 */
[----:B------:R-:W-:Y:S01]  /*93b0*/  IMAD.X R21, RZ, RZ, R21, P1 ;  /* 0x000000ffff157224 */ /* 0x000fe200008e0615 */
[----:B------:R-:W-:Y:S01]  /*93c0*/  UMOV UR18, URZ ;  /* 0x0000003f00127c82 */ /* 0x000fe20008000000 */
[----:B------:R-:W-:Y:S01]  /*93d0*/  UMOV UR20, UR28 ;  /* 0x0000001c00147c82 */ /* 0x000fe20008000000 */
[----:B------:R-:W-:Y:S01]  /*93e0*/  UMOV UR21, UR29 ;  /* 0x0000001d00157c82 */ /* 0x000fe20008000000 */
[----:B------:R-:W-:Y:S01]  /*93f0*/  UMOV UR10, 0x40 ;  /* 0x00000040000a7882 */ /* 0x000fe20000000000 */
[----:B------:R-:W-:Y:S01]  /*9400*/  R2UR UR5, R21 ;  /* 0x00000000150572ca */ /* 0x000fe200000e0000 */
[----:B------:R-:W-:Y:S01]  /*9410*/  USHF.L.U32 UR19, UR19, 0x6, URZ ;  /* 0x0000000613137899 */ /* 0x000fe2000800063f */
[----:B------:R-:W-:Y:S01]  /*9420*/  LOP3.LUT R10, R10, 0x1, RZ, 0x3c, !PT ;  /* 0x000000010a0a7812 */ /* 0x000fe200078e3cff */
[----:B------:R-:W-:Y:S01]  /*9430*/  UMOV UR12, UR28 ;  /* 0x0000001c000c7c82 */ /* 0x000fe20008000000 */
[----:B------:R-:W-:Y:S01]  /*9440*/  UMOV UR13, UR29 ;  /* 0x0000001d000d7c82 */ /* 0x000fe20008000000 */
[----:B------:R-:W-:-:S02]  /*9450*/  UIADD3 UR17, UR24, 0x36430, URZ ;  /* 0x0003643018117890 */ /* 0x000fc4000fffe03f */
[----:B------:R-:W-:Y:S01]  /*9460*/  IMAD.U32 R0, RZ, RZ, UR19 ;  /* 0x00000013ff007e24 */ /* 0x000fe2000f8e00ff */
[----:B------:R-:W-:Y:S01]  /*9470*/  IADD3 R6, P0, R6, UR19, RZ ;  /* 0x0000001306067c10 */ /* 0x000fe2000ff1e0ff */
[----:B------:R-:W-:Y:S02]  /*9480*/  UIADD3 UR16, UR24, 0x2a000, URZ ;  /* 0x0002a00018107890 */ /* 0x000fe4000fffe03f */
[----:B------:R-:W-:Y:S01]  /*9490*/  UIADD3 UR30, UR24, 0x30200, URZ ;  /* 0x00030200181e7890 */ /* 0x000fe2000fffe03f */
[----:B------:R-:W-:Y:S01]  /*94a0*/  LEA.HI.X.SX32 R15, R0, R15, 0x1, P0 ;  /* 0x0000000f000f7211 */ /* 0x000fe200000f0eff */
[----:B------:R-:W-:Y:S01]  /*94b0*/  UIADD3 UR8, UR24, 0x2c000, URZ ;  /* 0x0002c00018087890 */ /* 0x000fe2000fffe03f */
[C---:B--2---:R-:W-:Y:S01]  /*94c0*/  LEA R2, P0, R6.reuse, R2, 0x2 ;  /* 0x0000000206027211 */ /* 0x044fe200078010ff */
[----:B------:R-:W-:Y:S01]  /*94d0*/  UIADD3 UR24, UR24, 0x2e000, URZ ;  /* 0x0002e00018187890 */ /* 0x000fe2000fffe03f */
[----:B------:R-:W-:Y:S02]  /*94e0*/  UMOV UR9, UR17 ;  /* 0x0000001100097c82 */ /* 0x000fe40008000000 */
[----:B------:R-:W-:Y:S01]  /*94f0*/  LEA.HI.X R3, R6, R3, R15, 0x2, P0 ;  /* 0x0000000306037211 */ /* 0x000fe200000f140f */
[----:B------:R-:W-:Y:S01]  /*9500*/  UMOV UR11, UR19 ;  /* 0x00000013000b7c82 */ /* 0x000fe20008000000 */
[----:B------:R-:W-:Y:S01]  /*9510*/  R2UR UR22, R2 ;  /* 0x00000000021672ca */ /* 0x000fe200000e0000 */
[----:B------:R-:W-:Y:S01]  /*9520*/  UMOV UR26, 0x80 ;  /* 0x00000080001a7882 */ /* 0x000fe20000000000 */
        /* <DEDUP_REMOVED lines=13> */
[----:B--2---:R-:W-:-:S03]  /*9600*/  NOP ;  /* 0x0000000000007918 */ /* 0x004fc60000000000 */
.L_x_2613:
[----:B------:R-:W-:Y:S05]  /*9610*/  BSYNC B1 ;  /* 0x0000000000017941 */ /* 0x000fea0003800000 */
.L_x_2612:
[----:B------:R-:W-:-:S03]  /*9620*/  UMOV UR4, 0xffffffff ;  /* 0xffffffff00047882 */ /* 0x000fc60000000000 */
[----:B------:R-:W-:Y:S05]  /*9630*/  BRA.DIV UR4, `(.L_x_2633) ;  /* 0x0000000604947947 */ /* 0x000fea000b800000 */
[----:B------:R-:W-:-:S13]  /*9640*/  ELECT P6, URZ, PT ;  /* 0x00000000003f782f */ /* 0x000fda00038c0000 */
.L_x_2652:
[----:B------:R-:W-:Y:S05]  /*9650*/  @!P6 BRA `(.L_x_2574) ;  /* 0x000000000074e947 */ /* 0x000fea0003800000 */
[----:B------:R-:W2:Y:S02]  /*9660*/  LDL.LU R0, [R1+0xc] ;  /* 0x00000c0001007983 */ /* 0x000ea40000300800 */
[----:B--2---:R-:W-:-:S04]  /*9670*/  LOP3.LUT R0, R0, 0x2, RZ, 0xfc, !PT ;  /* 0x0000000200007812 */ /* 0x004fc800078efcff */
[----:B------:R-:W-:-:S13]  /*9680*/  ISETP.NE.AND P2, PT, R0, 0x3, PT ;  /* 0x000000030000780c */ /* 0x000fda0003f45270 */
[----:B------:R-:W-:Y:S05]  /*9690*/  @!P2 BRA `(.L_x_2634) ;  /* 0x000000000004a947 */ /* 0x000fea0003800000 */
[----:B------:R-:W-:Y:S01]  /*96a0*/  BPT.TRAP 0x1 ;  /* 0x000000040000795c */ /* 0x000fe20000300000 */
.L_x_2634:
[----:B------:R-:W2:Y:S01]  /*96b0*/  S2R R3, SR_CgaCtaId ;  /* 0x0000000000037919 */ /* 0x000ea20000008800 */
[----:B------:R-:W-:Y:S02]  /*96c0*/  MOV R0, 0x400 ;  /* 0x0000040000007802 */ /* 0x000fe40000000f00 */
[----:B------:R-:W-:Y:S02]  /*96d0*/  SHF.L.U32 R2, R16, 0x1f, RZ ;  /* 0x0000001f10027819 */ /* 0x000fe400000006ff */
[----:B--2---:R-:W-:-:S05]  /*96e0*/  LEA R7, R3, R0, 0x18 ;  /* 0x0000000003077211 */ /* 0x004fca00078ec0ff */
[----:B------:R-:W-:-:S04]  /*96f0*/  VIADD R0, R7, 0x36420 ;  /* 0x0003642007007836 */ /* 0x000fc80000000000 */
[C---:B------:R-:W-:Y:S02]  /*9700*/  IMAD R5, R23.reuse, 0x8, R0 ;  /* 0x0000000817057824 */ /* 0x040fe400078e0200 */
[----:B------:R-:W-:Y:S02]  /*9710*/  VIADD R23, R23, 0x1 ;  /* 0x0000000117177836 */ /* 0x000fe40000000000 */
[----:B------:R-:W2:Y:S03]  /*9720*/  SYNCS.PHASECHK.TRANS64.TRYWAIT P0, [R5+URZ], R2 ;  /* 0x00000002050075a7 */ /* 0x000ea6000800017f */
[----:B------:R-:W-:-:S04]  /*9730*/  ISETP.NE.AND P1, PT, R23, 0x2, PT ;  /* 0x000000021700780c */ /* 0x000fc80003f25270 */
[----:B------:R-:W-:Y:S02]  /*9740*/  SEL R3, RZ, 0x1, P1 ;  /* 0x00000001ff037807 */ /* 0x000fe40000800000 */
[----:B------:R-:W-:Y:S02]  /*9750*/  SEL R23, R23, RZ, P1 ;  /* 0x000000ff17177207 */ /* 0x000fe40000800000 */
[----:B------:R-:W-:-:S03]  /*9760*/  LOP3.LUT R3, R16, R3, RZ, 0x3c, !PT ;  /* 0x0000000310037212 */ /* 0x000fc600078e3cff */
[----:B------:R-:W-:Y:S01]  /*9770*/  IMAD R23, R23, 0x8, R0 ;  /* 0x0000000817177824 */ /* 0x000fe200078e0200 */
[----:B------:R-:W-:Y:S01]  /*9780*/  SHF.L.U32 R0, R3, 0x1f, RZ ;  /* 0x0000001f03007819 */ /* 0x000fe200000006ff */
[----:B--2---:R-:W-:Y:S06]  /*9790*/  @!P0 BRA `(.L_x_2635) ;  /* 0x00000004005c8947 */ /* 0x004fec0003800000 */
.L_x_2653:
[----:B------:R-:W3:Y:S02]  /*97a0*/  SYNCS.PHASECHK.TRANS64.TRYWAIT P0, [R23+URZ], R0 ;  /* 0x00000000170075a7 */ /* 0x000ee4000800017f */
[----:B---3--:R-:W-:Y:S05]  /*97b0*/  @!P0 BRA `(.L_x_2636) ;  /* 0x0000000400688947 */ /* 0x008fea0003800000 */
.L_x_2654:
[----:B------:R-:W-:Y:S05]  /*97c0*/  @!P2 BRA `(.L_x_2637) ;  /* 0x000000000004a947 */ /* 0x000fea0003800000 */
[----:B------:R-:W-:Y:S01]  /*97d0*/  BPT.TRAP 0x1 ;  /* 0x000000040000795c */ /* 0x000fe20000300000 */
.L_x_2637:
[----:B------:R-:W-:-:S07]  /*97e0*/  SHF.L.U32 R10, R10, 0x1f, RZ ;  /* 0x0000001f0a0a7819 */ /* 0x000fce00000006ff */
.L_x_2638:
[----:B----4-:R4:W1:Y:S02]  /*97f0*/  SYNCS.PHASECHK.TRANS64.TRYWAIT P0, [R7+URZ+0x36438], R10 ;  /* 0x0364380a070075a7 */ /* 0x010864000800017f */
[----:B-1----:R-:W-:Y:S05]  /*9800*/  @!P0 NANOSLEEP.SYNCS 0x989680 ;  /* 0x009896800000895d */ /* 0x002fea0003900000 */
[----:B------:R-:W1:Y:S02]  /*9810*/  @!P0 SYNCS.PHASECHK.TRANS64 P0, [R7+URZ+0x36438], R10 ;  /* 0x0364380a070085a7 */ /* 0x000e64000800007f */
[----:B-1----:R-:W-:Y:S05]  /*9820*/  @!P0 BRA `(.L_x_2638) ;  /* 0xfffffffc00f08947 */ /* 0x002fea000383ffff */
.L_x_2574:
[----:B------:R-:W-:Y:S05]  /*9830*/  BSYNC B0 ;  /* 0x0000000000007941 */ /* 0x000fea0003800000 */
.L_x_2572:
[----:B------:R-:W-:Y:S05]  /*9840*/  EXIT ;  /* 0x000000000000794d */ /* 0x000fea0003800000 */
.L_x_2527:
[----:B------:R-:W-:Y:S02]  /*9850*/  IMAD.MOV.U32 R12, RZ, RZ, RZ ;  /* 0x000000ffff0c7224 */ /* 0x000fe400078e00ff */
[----:B------:R-:W-:Y:S02]  /*9860*/  IMAD.MOV.U32 R11, RZ, RZ, 0x1f ;  /* 0x0000001fff0b7424 */ /* 0x000fe400078e00ff */
[----:B------:R-:W-:-:S07]  /*9870*/  IMAD.MOV.U32 R15, RZ, RZ, -0x1 ;  /* 0xffffffffff0f7424 */ /* 0x000fce00078e00ff */
[----:B------:R-:W-:Y:S05]  /*9880*/  WARPSYNC.COLLECTIVE R15, `(.L_x_2639) ;  /* 0x000000000f087348 */ /* 0x000fea0003c00000 */
[----:B------:R1:W2:Y:S02]  /*9890*/  SHFL.IDX P6, R14, R13, R12, R11 ;  /* 0x0000000c0d0e7389 */ /* 0x0002a400000c000b */
[----:B-12---:R-:W-:Y:S01]  /*98a0*/  ENDCOLLECTIVE ;  /* 0x000000000000791b */ /* 0x006fe20003800000 */
.L_x_2639:
[----:B------:R-:W-:Y:S05]  /*98b0*/  BRA `(.L_x_2640) ;  /* 0xffffff78005c7947 */ /* 0x000fea000383ffff */
.L_x_2529:
[----:B--2---:R-:W-:-:S04]  /*98c0*/  IMAD.U32 R3, RZ, RZ, UR37 ;  /* 0x00000025ff037e24 */ /* 0x004fc8000f8e00ff */
[----:B------:R2:W3:Y:S03]  /*98d0*/  SYNCS.PHASECHK.TRANS64.TRYWAIT P0, [R3+URZ+0x36400], R10 ;  /* 0x0364000a030075a7 */ /* 0x0004e6000800017f */
[----:B---3--:R-:W-:Y:S05]  /*98e0*/  @!P0 NANOSLEEP.SYNCS 0x989680 ;  /* 0x009896800000895d */ /* 0x008fea0003900000 */
[----:B------:R-:W3:Y:S02]  /*98f0*/  @!P0 SYNCS.PHASECHK.TRANS64 P0, [R3+URZ+0x36400], R10 ;  /* 0x0364000a030085a7 */ /* 0x000ee4000800007f */
[----:B---3--:R-:W-:Y:S05]  /*9900*/  @!P0 BRA `(.L_x_2529) ;  /* 0xfffffffc00ec8947 */ /* 0x008fea000383ffff */
[----:B------:R-:W-:Y:S05]  /*9910*/  BRA `(.L_x_2528) ;  /* 0xffffff7800907947 */ /* 0x000fea000383ffff */
.L_x_2533:
[----:B--2---:R2:W3:Y:S02]  /*9920*/  SYNCS.PHASECHK.TRANS64.TRYWAIT P1, [R3+URZ+0x36410], R10 ;  /* 0x0364100a030075a7 */ /* 0x0044e4000802017f */
[----:B---3--:R-:W-:Y:S05]  /*9930*/  @!P1 NANOSLEEP.SYNCS 0x989680 ;  /* 0x009896800000995d */ /* 0x008fea0003900000 */
[----:B------:R-:W3:Y:S02]  /*9940*/  @!P1 SYNCS.PHASECHK.TRANS64 P1, [R3+URZ+0x36410], R10 ;  /* 0x0364100a030095a7 */ /* 0x000ee4000802007f */
[----:B---3--:R-:W-:Y:S05]  /*9950*/  @!P1 BRA `(.L_x_2533) ;  /* 0xfffffffc00f09947 */ /* 0x008fea000383ffff */
[----:B------:R-:W-:Y:S05]  /*9960*/  BRA `(.L_x_2532) ;  /* 0xffffff8000607947 */ /* 0x000fea000383ffff */
.L_x_2537:
[----:B-1----:R-:W-:-:S04]  /*9970*/  IMAD.U32 R121, RZ, RZ, UR37 ;  /* 0x00000025ff797e24 */ /* 0x002fc8000f8e00ff */
[----:B------:R1:W2:Y:S03]  /*9980*/  SYNCS.PHASECHK.TRANS64.TRYWAIT P1, [R121+URZ+0x36430], R14 ;  /* 0x0364300e790075a7 */ /* 0x0002a6000802017f */
[----:B--2---:R-:W-:Y:S05]  /*9990*/  @!P1 NANOSLEEP.SYNCS 0x989680 ;  /* 0x009896800000995d */ /* 0x004fea0003900000 */
[----:B------:R-:W2:Y:S02]  /*99a0*/  @!P1 SYNCS.PHASECHK.TRANS64 P1, [R121+URZ+0x36430], R14 ;  /* 0x0364300e790095a7 */ /* 0x000ea4000802007f */
[----:B--2---:R-:W-:Y:S05]  /*99b0*/  @!P1 BRA `(.L_x_2537) ;  /* 0xfffffffc00ec9947 */ /* 0x004fea000383ffff */
[----:B------:R-:W-:Y:S05]  /*99c0*/  BRA `(.L_x_2536) ;  /* 0xffffff8800847947 */ /* 0x000fea000383ffff */
.L_x_2614:
[----:B-1----:R1:W2:Y:S02]  /*99d0*/  SYNCS.PHASECHK.TRANS64.TRYWAIT P1, [R12+URZ+0x36420], R13 ;  /* 0x0364200d0c0075a7 */ /* 0x0022a4000802017f */
[----:B--2---:R-:W-:Y:S05]  /*99e0*/  @!P1 NANOSLEEP.SYNCS 0x989680 ;  /* 0x009896800000995d */ /* 0x004fea0003900000 */
[----:B------:R-:W2:Y:S02]  /*99f0*/  @!P1 SYNCS.PHASECHK.TRANS64 P1, [R12+URZ+0x36420], R13 ;  /* 0x0364200d0c0095a7 */ /* 0x000ea4000802007f */
[----:B--2---:R-:W-:Y:S05]  /*9a00*/  @!P1 BRA `(.L_x_2614) ;  /* 0xfffffffc00f09947 */ /* 0x004fea000383ffff */
[----:B------:R-:W-:Y:S05]  /*9a10*/  BRA `(.L_x_2641) ;  /* 0xffffffdc00607947 */ /* 0x000fea000383ffff */
.L_x_2618:
[----:B-1----:R1:W3:Y:S02]  /*9a20*/  SYNCS.PHASECHK.TRANS64.TRYWAIT P1, [R12+URZ+0x36438], R13 ;  /* 0x0364380d0c0075a7 */ /* 0x0022e4000802017f */
[----:B---3--:R-:W-:Y:S05]  /*9a30*/  @!P1 NANOSLEEP.SYNCS 0x989680 ;  /* 0x009896800000995d */ /* 0x008fea0003900000 */
[----:B------:R-:W3:Y:S02]  /*9a40*/  @!P1 SYNCS.PHASECHK.TRANS64 P1, [R12+URZ+0x36438], R13 ;  /* 0x0364380d0c0095a7 */ /* 0x000ee4000802007f */
[----:B---3--:R-:W-:Y:S05]  /*9a50*/  @!P1 BRA `(.L_x_2618) ;  /* 0xfffffffc00f09947 */ /* 0x008fea000383ffff */
[----:B------:R-:W-:Y:S05]  /*9a60*/  BRA `(.L_x_2642) ;  /* 0xffffffe400307947 */ /* 0x000fea000383ffff */
.L_x_2620:
[----:B--2---:R2:W3:Y:S02]  /*9a70*/  SYNCS.PHASECHK.TRANS64.TRYWAIT P1, [R12+URZ+0x36428], R0 ;  /* 0x036428000c0075a7 */ /* 0x0044e4000802017f */
[----:B---3--:R-:W-:Y:S05]  /*9a80*/  @!P1 NANOSLEEP.SYNCS 0x989680 ;  /* 0x009896800000995d */ /* 0x008fea0003900000 */
[----:B------:R-:W3:Y:S02]  /*9a90*/  @!P1 SYNCS.PHASECHK.TRANS64 P1, [R12+URZ+0x36428], R0 ;  /* 0x036428000c0095a7 */ /* 0x000ee4000802007f */
[----:B---3--:R-:W-:Y:S05]  /*9aa0*/  @!P1 BRA `(.L_x_2620) ;  /* 0xfffffffc00f09947 */ /* 0x008fea000383ffff */
[----:B------:R-:W-:Y:S05]  /*9ab0*/  BRA `(.L_x_2643) ;  /* 0xffffffe400fc7947 */ /* 0x000fea000383ffff */
.L_x_2622:
[----:B-----5:R2:W-:Y:S02]  /*9ac0*/  STL [R1+0x10], R0 ;  /* 0x0000100001007387 */ /* 0x0205e40000100800 */
[----:B--2---:R-:W-:-:S04]  /*9ad0*/  SHF.L.U32 R0, RZ, 0x1f, RZ ;  /* 0x0000001fff007819 */ /* 0x004fc800000006ff */
[----:B------:R2:W3:Y:S03]  /*9ae0*/  SYNCS.PHASECHK.TRANS64.TRYWAIT P1, [R12+URZ+0x36438], R0 ;  /* 0x036438000c0075a7 */ /* 0x0004e6000802017f */
[----:B---3--:R-:W-:Y:S05]  /*9af0*/  @!P1 NANOSLEEP.SYNCS 0x989680 ;  /* 0x009896800000995d */ /* 0x008fea0003900000 */
[----:B------:R2:W3:Y:S02]  /*9b00*/  @!P1 SYNCS.PHASECHK.TRANS64 P1, [R12+URZ+0x36438], R0 ;  /* 0x036438000c0095a7 */ /* 0x0004e4000802007f */
[----:B--2---:R2:W5:Y:S02]  /*9b10*/  LDL.LU R0, [R1+0x10] ;  /* 0x0000100001007983 */ /* 0x0045640000300800 */
[----:B--23--:R-:W-:Y:S05]  /*9b20*/  @!P1 BRA `(.L_x_2622) ;  /* 0xfffffffc00e49947 */ /* 0x00cfea000383ffff */
[----:B------:R-:W-:Y:S05]  /*9b30*/  BRA `(.L_x_2644) ;  /* 0xffffffe800b47947 */ /* 0x000fea000383ffff */
.L_x_2624:
[----:B------:R-:W-:-:S07]  /*9b40*/  SHF.L.U32 R5, R16, 0x1f, RZ ;  /* 0x0000001f10057819 */ /* 0x000fce00000006ff */
.L_x_2645:
[----:B---3--:R3:W4:Y:S02]  /*9b50*/  SYNCS.PHASECHK.TRANS64.TRYWAIT P1, [R12+URZ+0x36420], R5 ;  /* 0x036420050c0075a7 */ /* 0x008724000802017f */
[----:B----4-:R-:W-:Y:S05]  /*9b60*/  @!P1 NANOSLEEP.SYNCS 0x989680 ;  /* 0x009896800000995d */ /* 0x010fea0003900000 */
[----:B------:R-:W4:Y:S02]  /*9b70*/  @!P1 SYNCS.PHASECHK.TRANS64 P1, [R12+URZ+0x36420], R5 ;  /* 0x036420050c0095a7 */ /* 0x000f24000802007f */
[----:B----4-:R-:W-:Y:S05]  /*9b80*/  @!P1 BRA `(.L_x_2645) ;  /* 0xfffffffc00f09947 */ /* 0x010fea000383ffff */
[----:B------:R-:W-:Y:S05]  /*9b90*/  BRA `(.L_x_2646) ;  /* 0xffffffec00607947 */ /* 0x000fea000383ffff */
.L_x_2627:
[----:B--2---:R2:W3:Y:S02]  /*9ba0*/  SYNCS.PHASECHK.TRANS64.TRYWAIT P1, [R12+URZ+0x36438], R13 ;  /* 0x0364380d0c0075a7 */ /* 0x0044e4000802017f */
[----:B---3--:R-:W-:Y:S05]  /*9bb0*/  @!P1 NANOSLEEP.SYNCS 0x989680 ;  /* 0x009896800000995d */ /* 0x008fea0003900000 */
[----:B------:R-:W3:Y:S02]  /*9bc0*/  @!P1 SYNCS.PHASECHK.TRANS64 P1, [R12+URZ+0x36438], R13 ;  /* 0x0364380d0c0095a7 */ /* 0x000ee4000802007f */
[----:B---3--:R-:W-:Y:S05]  /*9bd0*/  @!P1 BRA `(.L_x_2627) ;  /* 0xfffffffc00f09947 */ /* 0x008fea000383ffff */
[----:B------:R-:W-:Y:S05]  /*9be0*/  BRA `(.L_x_2647) ;  /* 0xfffffff0002c7947 */ /* 0x000fea000383ffff */
.L_x_2629:
[----:B-1----:R1:W2:Y:S02]  /*9bf0*/  SYNCS.PHASECHK.TRANS64.TRYWAIT P1, [R12+URZ+0x36428], R5 ;  /* 0x036428050c0075a7 */ /* 0x0022a4000802017f */
[----:B--2---:R-:W-:Y:S05]  /*9c00*/  @!P1 NANOSLEEP.SYNCS 0x989680 ;  /* 0x009896800000995d */ /* 0x004fea0003900000 */
[----:B------:R-:W2:Y:S02]  /*9c10*/  @!P1 SYNCS.PHASECHK.TRANS64 P1, [R12+URZ+0x36428], R5 ;  /* 0x036428050c0095a7 */ /* 0x000ea4000802007f */
[----:B--2---:R-:W-:Y:S05]  /*9c20*/  @!P1 BRA `(.L_x_2629) ;  /* 0xfffffffc00f09947 */ /* 0x004fea000383ffff */
[----:B------:R-:W-:Y:S05]  /*9c30*/  BRA `(.L_x_2648) ;  /* 0xfffffff000dc7947 */ /* 0x000fea000383ffff */
.L_x_2631:
[----:B--2---:R2:W3:Y:S02]  /*9c40*/  SYNCS.PHASECHK.TRANS64.TRYWAIT P1, [R12+URZ+0x36438], R3 ;  /* 0x036438030c0075a7 */ /* 0x0044e4000802017f */
[----:B---3--:R-:W-:Y:S05]  /*9c50*/  @!P1 NANOSLEEP.SYNCS 0x989680 ;  /* 0x009896800000995d */ /* 0x008fea0003900000 */
[----:B------:R-:W3:Y:S02]  /*9c60*/  @!P1 SYNCS.PHASECHK.TRANS64 P1, [R12+URZ+0x36438], R3 ;  /* 0x036438030c0095a7 */ /* 0x000ee4000802007f */
[----:B---3--:R-:W-:Y:S05]  /*9c70*/  @!P1 BRA `(.L_x_2631) ;  /* 0xfffffffc00f09947 */ /* 0x008fea000383ffff */
[----:B------:R-:W-:Y:S05]  /*9c80*/  BRA `(.L_x_2649) ;  /* 0xfffffff400907947 */ /* 0x000fea000383ffff */
.L_x_2633:
[----:B------:R-:W-:Y:S01]  /*9c90*/  BSSY B1, `(.L_x_2650) ;  /* 0x0000006000017945 */ /* 0x000fe20003800000 */
[----:B------:R-:W-:-:S07]  /*9ca0*/  IMAD.MOV.U32 R15, RZ, RZ, -0x1 ;  /* 0xffffffffff0f7424 */ /* 0x000fce00078e00ff */
[----:B-1----:R-:W-:Y:S05]  /*9cb0*/  WARPSYNC.COLLECTIVE R15, `(.L_x_2651) ;  /* 0x000000000f0c7348 */ /* 0x002fea0003c00000 */
[----:B------:R-:W-:Y:S02]  /*9cc0*/  ELECT P6, UR62, PT ;  /* 0x00000000003e782f */ /* 0x000fe400038c0000 */
[----:B------:R-:W-:Y:S01]  /*9cd0*/  MOV R14, UR62 ;  /* 0x0000003e000e7c02 */ /* 0x000fe20008000f00 */
[----:B-1----:R-:W-:Y:S10]  /*9ce0*/  ENDCOLLECTIVE ;  /* 0x000000000000791b */ /* 0x002ff40003800000 */
.L_x_2651:
[----:B------:R-:W-:Y:S05]  /*9cf0*/  BSYNC B1 ;  /* 0x0000000000017941 */ /* 0x000fea0003800000 */
.L_x_2650:
[----:B------:R-:W-:Y:S05]  /*9d00*/  BRA `(.L_x_2652) ;  /* 0xfffffff800507947 */ /* 0x000fea000383ffff */
.L_x_2635:
[----:B--2---:R2:W3:Y:S02]  /*9d10*/  SYNCS.PHASECHK.TRANS64.TRYWAIT P0, [R5+URZ], R2 ;  /* 0x00000002050075a7 */ /* 0x0044e4000800017f */
[----:B---3--:R-:W-:Y:S05]  /*9d20*/  @!P0 NANOSLEEP.SYNCS 0x989680 ;  /* 0x009896800000895d */ /* 0x008fea0003900000 */
[----:B------:R-:W3:Y:S02]  /*9d30*/  @!P0 SYNCS.PHASECHK.TRANS64 P0, [R5+URZ], R2 ;  /* 0x00000002050085a7 */ /* 0x000ee4000800007f */
[----:B---3--:R-:W-:Y:S05]  /*9d40*/  @!P0 BRA `(.L_x_2635) ;  /* 0xfffffffc00f08947 */ /* 0x008fea000383ffff */
[----:B------:R-:W-:Y:S05]  /*9d50*/  BRA `(.L_x_2653) ;  /* 0xfffffff800907947 */ /* 0x000fea000383ffff */
.L_x_2636:
[----:B---3--:R3:W4:Y:S02]  /*9d60*/  SYNCS.PHASECHK.TRANS64.TRYWAIT P0, [R23+URZ], R0 ;  /* 0x00000000170075a7 */ /* 0x008724000800017f */
[----:B----4-:R-:W-:Y:S05]  /*9d70*/  @!P0 NANOSLEEP.SYNCS 0x989680 ;  /* 0x009896800000895d */ /* 0x010fea0003900000 */
[----:B------:R-:W4:Y:S02]  /*9d80*/  @!P0 SYNCS.PHASECHK.TRANS64 P0, [R23+URZ], R0 ;  /* 0x00000000170085a7 */ /* 0x000f24000800007f */
[----:B----4-:R-:W-:Y:S05]  /*9d90*/  @!P0 BRA `(.L_x_2636) ;  /* 0xfffffffc00f08947 */ /* 0x010fea000383ffff */
[----:B------:R-:W-:Y:S05]  /*9da0*/  BRA `(.L_x_2654) ;  /* 0xfffffff800847947 */ /* 0x000fea000383ffff */
.L_x_2655:
        /* <DEDUP_REMOVED lines=13> */
.L_x_7665:


//--------------------- .text._ZN7cutlass13device_kernelIN5flash11enable_sm90INS1_16FlashAttnBwdSm90INS1_25CollectiveMainloopBwdSm90ILi2ELi1ELi1EN4cute5tupleIJNS5_1CILi1EEES8_S8_EEENS6_IJNS7_ILi64EEENS7_ILi96EEENS7_ILi192EEEEEENS_6half_tEfNS_4arch4Sm90ELb1ELb0ELb1ELb0ELb1ELb0ELb1ELb0ELi3ELi1ELi1ELi1ELb0EEENS1_21CollectiveEpilogueBwdISD_SE_SG_Li384ELb0ELb1ELi3EEENS1_25SingleTileBwdLPTSchedulerILb0ELi96ELb1EEEEEEEEEvNT_6ParamsE --------------------------
	.section	.text._ZN7cutlass13device_kernelIN5flash11enable_sm90INS1_16FlashAttnBwdSm90INS1_25CollectiveMainloopBwdSm90ILi2ELi1ELi1EN4cute5tupleIJNS5_1CILi1EEES8_S8_EEENS6_IJNS7_ILi64EEENS7_ILi96EEENS7_ILi192EEEEEENS_6half_tEfNS_4arch4Sm90ELb1ELb0ELb1ELb0ELb1ELb0ELb1ELb0ELi3ELi1ELi1ELi1ELb0EEENS1_21CollectiveEpilogueBwdISD_SE_SG_Li384ELb0ELb1ELi3EEENS1_25SingleTileBwdLPTSchedulerILb0ELi96ELb1EEEEEEEEEvNT_6ParamsE,"ax",@progbits
	.align	128
.text._ZN7cutlass13device_kernelIN5flash11enable_sm90INS1_16FlashAttnBwdSm90INS1_25CollectiveMainloopBwdSm90ILi2ELi1ELi1EN4cute5tupleIJNS5_1CILi1EEES8_S8_EEENS6_IJNS7_ILi64EEENS7_ILi96EEENS7_ILi192EEEEEENS_6half_tEfNS_4arch4Sm90ELb1ELb0ELb1ELb0ELb1ELb0ELb1ELb0ELi3ELi1ELi1ELi1ELb0EEENS1_21CollectiveEpilogueBwdISD_SE_SG_Li384ELb0ELb1ELi3EEENS1_25SingleTileBwdLPTSchedulerILb0ELi96ELb1EEEEEEEEEvNT_6ParamsE:
        .type           _ZN7cutlass13device_kernelIN5flash11enable_sm90INS1_16FlashAttnBwdSm90INS1_25CollectiveMainloopBwdSm90ILi2ELi1ELi1EN4cute5tupleIJNS5_1CILi1EEES8_S8_EEENS6_IJNS7_ILi64EEENS7_ILi96EEENS7_ILi192EEEEEENS_6half_tEfNS_4arch4Sm90ELb1ELb0ELb1ELb0ELb1ELb0ELb1ELb0ELi3ELi1ELi1ELi1ELb0EEENS1_21CollectiveEpilogueBwdISD_SE_SG_Li384ELb0ELb1ELi3EEENS1_25SingleTileBwdLPTSchedulerILb0ELi96ELb1EEEEEEEEEvNT_6ParamsE,@function
        .size           _ZN7cutlass13device_kernelIN5flash11enable_sm90INS1_16FlashAttnBwdSm90INS1_25CollectiveMainloopBwdSm90ILi2ELi1ELi1EN4cute5tupleIJNS5_1CILi1EEES8_S8_EEENS6_IJNS7_ILi64EEENS7_ILi96EEENS7_ILi192EEEEEENS_6half_tEfNS_4arch4Sm90ELb1ELb0ELb1ELb0ELb1ELb0ELb1ELb0ELi3ELi1ELi1ELi1ELb0EEENS1_21CollectiveEpilogueBwdISD_SE_SG_Li384ELb0ELb1ELi3EEENS1_25SingleTileBwdLPTSchedulerILb0ELi96ELb1EEEEEEEEEvNT_6ParamsE,(.L_x_7666 - _ZN7cutlass13device_kernelIN5flash11enable_sm90INS1_16FlashAttnBwdSm90INS1_25CollectiveMainloopBwdSm90ILi2ELi1ELi1EN4cute5tupleIJNS5_1CILi1EEES8_S8_EEENS6_IJNS7_ILi64EEENS7_ILi96EEENS7_ILi192EEEEEENS_6half_tEfNS_4arch4Sm90ELb1ELb0ELb1ELb0ELb1ELb0ELb1ELb0ELi3ELi1ELi1ELi1ELb0EEENS1_21CollectiveEpilogueBwdISD_SE_SG_Li384ELb0ELb1ELi3EEENS1_25SingleTileBwdLPTSchedulerILb0ELi96ELb1EEEEEEEEEvNT_6ParamsE)
        .other          _ZN7cutlass13device_kernelIN5flash11enable_sm90INS1_16FlashAttnBwdSm90INS1_25CollectiveMainloopBwdSm90ILi2ELi1ELi1EN4cute5tupleIJNS5_1CILi1EEES8_S8_EEENS6_IJNS7_ILi64EEENS7_ILi96EEENS7_ILi192EEEEEENS_6half_tEfNS_4arch4Sm90ELb1ELb0ELb1ELb0ELb1ELb0ELb1ELb0ELi3ELi1ELi1ELi1ELb0EEENS1_21CollectiveEpilogueBwdISD_SE_SG_Li384ELb0ELb1ELi3EEENS1_25SingleTileBwdLPTSchedulerILb0ELi96ELb1EEEEEEEEEvNT_6ParamsE,@"STO_CUDA_ENTRY STV_DEFAULT"
_ZN7cutlass13device_kernelIN5flash11enable_sm90INS1_16FlashAttnBwdSm90INS1_25CollectiveMainloopBwdSm90ILi2ELi1ELi1EN4cute5tupleIJNS5_1CILi1EEES8_S8_EEENS6_IJNS7_ILi64EEENS7_ILi96EEENS7_ILi192EEEEEENS_6half_tEfNS_4arch4Sm90ELb1ELb0ELb1ELb0ELb1ELb0ELb1ELb0ELi3ELi1ELi1ELi1ELb0EEENS1_21CollectiveEpilogueBwdISD_SE_SG_Li384ELb0ELb1ELi3EEENS1_25SingleTileBwdLPTSchedulerILb0ELi96ELb1EEEEEEEEEvNT_6ParamsE:
        /* <DEDUP_REMOVED lines=29> */
.L_x_2657:
[----:B------:R-:W-:Y:S05]  /*01d0*/  BSYNC B0 ;  /* 0x0000000000007941 */ /* 0x000fea0003800000 */
.L_x_2656:
        /* <DEDUP_REMOVED lines=34> */
.L_x_2658:
        /* <DEDUP_REMOVED lines=20> */
.L_x_2659:
[----:B---3--:R-:W-:Y:S01]  /*0540*/  ISETP.NE.AND P0, PT, R2, RZ, PT ;  /* 0x000000ff0200720c */ /* 0x008fe20003f05270 */
[----:B------:R-:W-:Y:S01]  /*0550*/  IMAD.MOV.U32 R2, RZ, RZ, 0x1 ;  /* 0x00000001ff027424 */ /* 0x000fe200078e00ff */
[----:B------:R-:W-:Y:S01]  /*0560*/  NOP ;  /* 0x0000000000007918 */ /* 0x000fe20000000000 */
[----:B------:R-:W-:-:S03]  /*0570*/  ULDC.64 UR38, c[0x0][0x208] ;  /* 0x0000820000267ab9 */ /* 0x000fc60000000a00 */
[----:B------:R-:W-:-:S05]  /*0580*/  SEL R2, R2, 0x2, !P0 ;  /* 0x0000000202027807 */ /* 0x000fca0004000000 */
[----:B------:R3:W-:Y:S01]  /*0590*/  STL [R1+0xc], R2 ;  /* 0x00000c0201007387 */ /* 0x0007e20000100800 */
[----:B-12-4-:R-:W-:Y:S06]  /*05a0*/  BAR.SYNC.DEFER_BLOCKING 0x0 ;  /* 0x0000000000007b1d */ /* 0x016fec0000010000 */
[----:B------:R-:W-:Y:S05]  /*05b0*/  @!P0 BRA `(.L_x_2660) ;  /* 0x0000005800488947 */ /* 0x000fea0003800000 */
.L_x_2661:
        /* <DEDUP_REMOVED lines=32> */
.L_x_2662:
[----:B------:R-:W-:Y:S01]  /*07c0*/  ULDC UR7, c[0x0][0xb44] ;  /* 0x0002d10000077ab9 */ /* 0x000fe20000000800 */
[----:B------:R-:W-:Y:S01]  /*07d0*/  UMOV UR45, UR10 ;  /* 0x0000000a002d7c82 */ /* 0x000fe20008000000 */
[----:B------:R-:W-:-:S11]  /*07e0*/  UISETP.NE.AND UP0, UPT, UR7, 0x1, UPT ;  /* 0x000000010700788c */ /* 0x000fd6000bf05270 */
[----:B------:R-:W-:Y:S02]  /*07f0*/  @UP0 ULDC.64 UR8, c[0x0][0xb48] ;  /* 0x0002d20000080ab9 */ /* 0x000fe40000000a00 */
[----:B------:R-:W-:-:S04]  /*0800*/  UIMAD.WIDE.U32 UR4, UR10, UR8, URZ ;  /* 0x000000080a0472a5 */ /* 0x000fc8000f8e003f */
[----:B------:R-:W-:-:S04]  /*0810*/  @UP0 USHF.R.U32.HI UR45, URZ, UR9, UR5 ;  /* 0x000000093f2d0299 */ /* 0x000fc80008011605 */
[----:B------:R-:W-:-:S12]  /*0820*/  UIMAD UR4, UR45, UR7, URZ ;  /* 0x000000072d0472a4 */ /* 0x000fd8000f8e023f */
.L_x_2663:
[----:B------:R-:W-:Y:S01]  /*0830*/  ULDC UR43, c[0x0][0xb38] ;  /* 0x0002ce00002b7ab9 */ /* 0x000fe20000000800 */
[----:B------:R-:W-:Y:S02]  /*0840*/  UIADD3 UR4, UR10, -UR4, URZ ;  /* 0x800000040a047290 */ /* 0x000fe4000fffe03f */
[----:B------:R-:W-:Y:S01]  /*0850*/  UISETP.NE.AND UP0, UPT, UR43, 0x1, UPT ;  /* 0x000000012b00788c */ /* 0x000fe2000bf05270 */
[----:B------:R-:W-:Y:S01]  /*0860*/  ULDC UR5, c[0x0][0xb44] ;  /* 0x0002d10000057ab9 */ /* 0x000fe20000000800 */
[----:B------:R-:W-:Y:S02]  /*0870*/  ULOP3.LUT UR36, URZ, UR45, URZ, 0x33, !UPT ;  /* 0x0000002d3f247292 */ /* 0x000fe4000f8e333f */
[----:B------:R-:W-:-:S07]  /*0880*/  UIMAD UR6, UR6, UR5, UR4 ;  /* 0x00000005060672a4 */ /* 0x000fce000f8e0204 */
[----:B------:R-:W-:Y:S01]  /*0890*/  @UP0 ULDC UR4, c[0x0][0xb3c] ;  /* 0x0002cf0000040ab9 */ /* 0x000fe20000000800 */
[----:B------:R-:W-:Y:S01]  /*08a0*/  @UP0 ULDC UR7, c[0x0][0xb40] ;  /* 0x0002d00000070ab9 */ /* 0x000fe20000000800 */
[----:B------:R-:W-:Y:S02]  /*08b0*/  UIMAD.WIDE.U32 UR4, UR6, UR4, URZ ;  /* 0x00000004060472a5 */ /* 0x000fe4000f8e003f */
[----:B------:R-:W-:Y:S02]  /*08c0*/  UMOV UR44, UR6 ;  /* 0x00000006002c7c82 */ /* 0x000fe40008000000 */
[----:B------:R-:W-:-:S03]  /*08d0*/  @UP0 USHF.R.U32.HI UR44, URZ, UR7, UR5 ;  /* 0x000000073f2c0299 */ /* 0x000fc60008011605 */
[----:B------:R-:W-:Y:S01]  /*08e0*/  ULDC UR5, c[0x0][0xb2c] ;  /* 0x0002cb0000057ab9 */ /* 0x000fe20000000800 */
[----:B------:R-:W-:Y:S02]  /*08f0*/  UIADD3 UR4, -UR44, URZ, URZ ;  /* 0x0000003f2c047290 */ /* 0x000fe4000fffe13f */
[----:B------:R-:W-:Y:S01]  /*0900*/  ISETP.LE.AND P0, PT, RZ, UR44, PT ;  /* 0x0000002cff007c0c */ /* 0x000fe2000bf03270 */
[----:B------:R-:W-:Y:S02]  /*0910*/  UIADD3 UR36, UR36, UR5, URZ ;  /* 0x0000000524247290 */ /* 0x000fe4000fffe03f */
[----:B------:R-:W-:-:S10]  /*0920*/  UIMAD UR43, UR43, UR4, UR6 ;  /* 0x000000042b2b72a4 */ /* 0x000fd4000f8e0206 */
        /* <DEDUP_REMOVED lines=90> */
.L_x_2666:
        /* <DEDUP_REMOVED lines=15> */
.L_x_2665:
        /* <DEDUP_REMOVED lines=20> */
.L_x_2668:
        /* <DEDUP_REMOVED lines=15> */
.L_x_2667:
        /* <DEDUP_REMOVED lines=8> */
.L_x_2800:
        /* <DEDUP_REMOVED lines=19> */
.L_x_2670:
        /* <DEDUP_REMOVED lines=109> */
.L_x_2682:
[----:B------:R-:W-:Y:S01]  /*1a70*/  ISETP.NE.AND P0, PT, R8, 0x3, PT ;  /* 0x000000030800780c */ /* 0x000fe20003f05270 */
[----:B------:R-:W-:-:S12]  /*1a80*/  YIELD ;  /* 0x0000000000007946 */ /* 0x000fd80003800000 */
[----:B-1----:R-:W-:Y:S05]  /*1a90*/  @!P0 BRA `(.L_x_2672) ;  /* 0x0000000000048947 */ /* 0x002fea0003800000 */
[----:B------:R-:W-:Y:S01]  /*1aa0*/  BPT.TRAP 0x1 ;  /* 0x000000040000795c */ /* 0x000fe20000300000 */
.L_x_2672:
[----:B------:R-:W-:Y:S02]  /*1ab0*/  LEA R3, R2, UR40, 0x3 ;  /* 0x0000002802037c11 */ /* 0x000fe4000f8e18ff */
[----:B------:R-:W-:-:S04]  /*1ac0*/  SHF.L.U32 R10, R7, 0x1f, RZ ;  /* 0x0000001f070a7819 */ /* 0x000fc800000006ff */
[----:B------:R1:W2:Y:S01]  /*1ad0*/  SYNCS.PHASECHK.TRANS64.TRYWAIT P1, [R3+URZ+0x36410], R10 ;  /* 0x0364100a030075a7 */ /* 0x0002a2000802017f */
[----:B------:R-:W-:Y:S05]  /*1ae0*/  @!P0 BRA `(.L_x_2673) ;  /* 0x0000000000048947 */ /* 0x000fea0003800000 */
[----:B------:R-:W-:Y:S01]  /*1af0*/  BPT.TRAP 0x1 ;  /* 0x000000040000795c */ /* 0x000fe20000300000 */
.L_x_2673:
[----:B--2---:R-:W-:Y:S05]  /*1b00*/  @P1 BRA `(.L_x_2674) ;  /* 0x0000000000081947 */ /* 0x004fea0003800000 */
[----:B------:R-:W2:Y:S02]  /*1b10*/  SYNCS.PHASECHK.TRANS64.TRYWAIT P1, [R3+URZ+0x36410], R10 ;  /* 0x0364100a030075a7 */ /* 0x000ea4000802017f */
[----:B--2---:R-:W-:Y:S05]  /*1b20*/  @!P1 BRA `(.L_x_2675) ;  /* 0x00000088001c9947 */ /* 0x004fea0003800000 */
.L_x_2674:
        /* <DEDUP_REMOVED lines=103> */
.L_x_2676:
[----:B------:R-:W-:-:S04]  /*21a0*/  SHF.L.U32 R14, R5, 0x1f, RZ ;  /* 0x0000001f050e7819 */ /* 0x000fc800000006ff */
[----:B------:R1:W1:Y:S01]  /*21b0*/  SYNCS.PHASECHK.TRANS64.TRYWAIT P1, [UR40+0x36430], R14 ;  /* 0x0364300eff0075a7 */ /* 0x0002620008020168 */
[----:B------:R-:W-:Y:S05]  /*21c0*/  @!P0 BRA `(.L_x_2677) ;  /* 0x0000000000048947 */ /* 0x000fea0003800000 */
[----:B------:R-:W-:Y:S01]  /*21d0*/  BPT.TRAP 0x1 ;  /* 0x000000040000795c */ /* 0x000fe20000300000 */
.L_x_2677:
        /* <DEDUP_REMOVED lines=36> */
.L_x_2678:
        /* <DEDUP_REMOVED lines=351> */
.L_x_2680:
        /* <DEDUP_REMOVED lines=60> */
.L_x_2681:
        /* <DEDUP_REMOVED lines=62> */
.L_x_2664:
        /* <DEDUP_REMOVED lines=23> */
.L_x_2684:
        /* <DEDUP_REMOVED lines=20> */
.L_x_2685:
        /* <DEDUP_REMOVED lines=18> */
.L_x_2686:
        /* <DEDUP_REMOVED lines=18> */
.L_x_2687:
        /* <DEDUP_REMOVED lines=98> */
[----:B------:R-:W-:Y:S01]  /*4cc0*/  ULOP3.LUT UR4, URZ, UR45, URZ, 0x33, !UPT ;  /* 0x0000002d3f047292 */ /* 0x000fe2000f8e333f */
[----:B------:R-:W-:Y:S01]  /*4cd0*/  ULDC UR5, c[0x0][0xb2c] ;  /* 0x0002cb0000057ab9 */ /* 0x000fe20000000800 */
[----:B------:R-:W-:Y:S02]  /*4ce0*/  ULDC.64 UR6, c[0x0][0x198] ;  /* 0x0000660000067ab9 */ /* 0x000fe40000000a00 */
[----:B------:R-:W-:Y:S02]  /*4cf0*/  UIADD3 UR42, UR4, UR5, URZ ;  /* 0x00000005042a7290 */ /* 0x000fe4000fffe03f */
[----:B------:R-:W-:Y:S02]  /*4d00*/  UIADD3 UR4, UP0, UR6, 0x770, URZ ;  /* 0x0000077006047890 */ /* 0x000fe4000ff1e03f */
[----:B------:R-:W-:Y:S02]  /*4d10*/  UIADD3 UR40, UR37, 0x9000, URZ ;  /* 0x0000900025287890 */ /* 0x000fe4000fffe03f */
[----:B------:R-:W-:-:S02]  /*4d20*/  UIADD3.X UR5, URZ, UR7, URZ, UP0, !UPT ;  /* 0x000000073f057290 */ /* 0x000fc400087fe43f */
[----:B------:R-:W-:Y:S02]  /*4d30*/  UIADD3 UR6, UP0, UR6, 0x670, URZ ;  /* 0x0000067006067890 */ /* 0x000fe4000ff1e03f */
[----:B------:R-:W-:Y:S02]  /*4d40*/  UIMAD UR42, UR42, 0x60, URZ ;  /* 0x000000602a2a78a4 */ /* 0x000fe4000f8e023f */
[----:B------:R-:W-:Y:S02]  /*4d50*/  UIADD3 UR32, UR37, 0xc000, URZ ;  /* 0x0000c00025207890 */ /* 0x000fe4000fffe03f */
[----:B------:R-:W-:Y:S02]  /*4d60*/  UIADD3 UR24, UR37, 0xf000, URZ ;  /* 0x0000f00025187890 */ /* 0x000fe4000fffe03f */
[----:B------:R-:W-:Y:S02]  /*4d70*/  UIADD3.X UR7, URZ, UR7, URZ, UP0, !UPT ;  /* 0x000000073f077290 */ /* 0x000fe400087fe43f */
[----:B------:R-:W-:-:S02]  /*4d80*/  UIADD3 UR16, UR37, 0x3000, URZ ;  /* 0x0000300025107890 */ /* 0x000fc4000fffe03f */
        /* <DEDUP_REMOVED lines=9> */
[----:B------:R-:W-:Y:S01]  /*4e20*/  UMOV UR26, UR42 ;  /* 0x0000002a001a7c82 */ /* 0x000fe20008000000 */
[----:B------:R1:W-:Y:S01]  /*4e30*/  UTMASTG.4D [UR40], [UR4] ;  /* 0x00000028040073b5 */ /* 0x0003e20008018000 */
        /* <DEDUP_REMOVED lines=9> */
[----:B------:R3:W-:Y:S01]  /*4ed0*/  UTMASTG.4D [UR24], [UR4] ;  /* 0x00000018040073b5 */ /* 0x0007e20008018000 */
[----:B-1----:R-:W-:-:S02]  /*4ee0*/  UMOV UR40, UR37 ;  /* 0x0000002500287c82 */ /* 0x002fc40008000000 */
[----:B------:R3:W-:Y:S01]  /*4ef0*/  UTMASTG.4D [UR40], [UR6] ;  /* 0x00000028060073b5 */ /* 0x0007e20008018000 */
[----:B------:R3:W-:Y:S01]  /*4f00*/  UTMASTG.4D [UR16], [UR6] ;  /* 0x00000010060073b5 */ /* 0x0007e20008018000 */
[----:B------:R3:W-:Y:S02]  /*4f10*/  UTMASTG.4D [UR8], [UR6] ;  /* 0x00000008060073b5 */ /* 0x0007e40008018000 */
[----:B---3--:R0:W-:Y:S02]  /*4f20*/  UTMACMDFLUSH ;  /* 0x00000000000079b7 */ /* 0x0081e40000000000 */
.L_x_2689:
[----:B------:R-:W-:Y:S05]  /*4f30*/  BSYNC B0 ;  /* 0x0000000000007941 */ /* 0x000fea0003800000 */
.L_x_2688:
[----:B------:R-:W-:-:S04]  /*4f40*/  DEPBAR.LE SB0, 0x0 ;  /* 0x000080000000791a */ /* 0x000fc80000000000 */
[----:B------:R-:W-:Y:S05]  /*4f50*/  EXIT ;  /* 0x000000000000794d */ /* 0x000fea0003800000 */
.L_x_2683:
[----:B------:R-:W2:Y:S01]  /*4f60*/  S2R R0, SR_TID.X ;  /* 0x0000000000007919 */ /* 0x000ea20000002100 */
[----:B------:R-:W3:Y:S01]  /*4f70*/  LDC R8, c[0x0][0xb2c] ;  /* 0x0002cb00ff087b82 */ /* 0x000ee20000000800 */
[----:B------:R-:W-:Y:S01]  /*4f80*/  ULOP3.LUT UR45, URZ, UR45, URZ, 0x33, !UPT ;  /* 0x0000002d3f2d7292 */ /* 0x000fe2000f8e333f */
[----:B------:R-:W-:Y:S01]  /*4f90*/  BSSY B0, `(.L_x_2690) ;  /* 0x0000031000007945 */ /* 0x000fe20003800000 */
[----:B------:R-:W-:Y:S02]  /*4fa0*/  USHF.R.S32.HI UR6, URZ, 0x1f, UR43 ;  /* 0x0000001f3f067899 */ /* 0x000fe4000801142b */
[----:B------:R-:W-:-:S03]  /*4fb0*/  USHF.R.S32.HI UR7, URZ, 0x1f, UR44 ;  /* 0x0000001f3f077899 */ /* 0x000fc6000801142c */
[----:B-1----:R-:W1:Y:S08]  /*4fc0*/  LDC.64 R2, c[0x0][0x820] ;  /* 0x00020800ff027b82 */ /* 0x002e700000000a00 */
[----:B------:R-:W4:Y:S08]  /*4fd0*/  LDC.64 R16, c[0x0][0x808] ;  /* 0x00020200ff107b82 */ /* 0x000f300000000a00 */
[----:B------:R-:W5:Y:S01]  /*4fe0*/  LDC.64 R10, c[0x0][0x828] ;  /* 0x00020a00ff0a7b82 */ /* 0x000f620000000a00 */
[----:B---3--:R-:W-:-:S02]  /*4ff0*/  VIADD R9, R8, UR45 ;  /* 0x0000002d08097c36 */ /* 0x008fc40008000000 */
[----:B--2---:R-:W-:-:S05]  /*5000*/  VIADD R7, R0, 0xffffff80 ;  /* 0xffffff8000077836 */ /* 0x004fca0000000000 */
[----:B------:R-:W2:Y:S01]  /*5010*/  LDC.64 R18, c[0x0][0x850] ;  /* 0x00021400ff127b82 */ /* 0x000ea20000000a00 */
[----:B-1----:R-:W-:Y:S02]  /*5020*/  IMAD R0, R2, UR6, RZ ;  /* 0x0000000602007c24 */ /* 0x002fe4000f8e02ff */
[----:B------:R-:W-:-:S05]  /*5030*/  IMAD.HI R4, R7, 0x2aaaaaab, RZ ;  /* 0x2aaaaaab07047827 */ /* 0x000fca00078e02ff */
[----:B------:R-:W-:Y:S01]  /*5040*/  SHF.R.U32.HI R5, RZ, 0x1f, R4 ;  /* 0x0000001fff057819 */ /* 0x000fe20000011604 */
[----:B----4-:R-:W-:Y:S01]  /*5050*/  IMAD R23, R9, -0x60, R16 ;  /* 0xffffffa009177824 */ /* 0x010fe200078e0210 */
[----:B------:R-:W1:Y:S02]  /*5060*/  LDC.64 R20, c[0x0][0x858] ;  /* 0x00021600ff147b82 */ /* 0x000e640000000a00 */
[----:B------:R-:W-:Y:S01]  /*5070*/  LEA.HI.SX32 R4, R4, R5, 0x1e ;  /* 0x0000000504047211 */ /* 0x000fe200078ff2ff */
[----:B------:R-:W-:-:S03]  /*5080*/  IMAD R5, R3, UR43, R0 ;  /* 0x0000002b03057c24 */ /* 0x000fc6000f8e0200 */
[CC--:B------:R-:W-:Y:S01]  /*5090*/  ISETP.GE.AND P3, PT, R4.reuse, R23.reuse, PT ;  /* 0x000000170400720c */ /* 0x0c0fe20003f66270 */
[C---:B------:R-:W-:Y:S02]  /*50a0*/  IMAD R6, R4.reuse, -0x18, R7 ;  /* 0xffffffe804067824 */ /* 0x040fe400078e0207 */
[----:B------:R-:W-:Y:S02]  /*50b0*/  VIADD R0, R4, 0x10 ;  /* 0x0000001004007836 */ /* 0x000fe40000000000 */
[----:B------:R-:W-:Y:S02]  /*50c0*/  IMAD.SHL.U32 R6, R6, 0x8, RZ ;  /* 0x0000000806067824 */ /* 0x000fe400078e00ff */
[----:B------:R-:W-:Y:S01]  /*50d0*/  VIADD R8, R4, 0x40 ;  /* 0x0000004004087836 */ /* 0x000fe20000000000 */
[----:B------:R-:W-:Y:S01]  /*50e0*/  ISETP.GE.AND P4, PT, R0, R23, PT ;  /* 0x000000170000720c */ /* 0x000fe20003f86270 */
[----:B------:R-:W-:Y:S01]  /*50f0*/  VIADD R0, R4, 0x20 ;  /* 0x0000002004007836 */ /* 0x000fe20000000000 */
[----:B------:R-:W-:-:S02]  /*5100*/  SHF.R.S32.HI R7, RZ, 0x1f, R6 ;  /* 0x0000001fff077819 */ /* 0x000fc40000011406 */
[----:B------:R-:W-:Y:S02]  /*5110*/  ISETP.GE.OR P6, PT, R6, R17, P3 ;  /* 0x000000110600720c */ /* 0x000fe40001fc6670 */
[-C--:B------:R-:W-:Y:S01]  /*5120*/  ISETP.GE.AND P5, PT, R0, R23.reuse, PT ;  /* 0x000000170000720c */ /* 0x080fe20003fa6270 */
[----:B------:R-:W-:Y:S01]  /*5130*/  IMAD.WIDE.U32 R2, R2, UR43, R6 ;  /* 0x0000002b02027c25 */ /* 0x000fe2000f8e0006 */
[----:B------:R-:W-:Y:S02]  /*5140*/  ISETP.GE.AND P1, PT, R8, R23, PT ;  /* 0x000000170800720c */ /* 0x000fe40003f26270 */
[----:B------:R-:W-:Y:S01]  /*5150*/  ISETP.GE.OR P2, PT, R6, R17, P4 ;  /* 0x000000110600720c */ /* 0x000fe20002746670 */
[----:B------:R-:W-:Y:S02]  /*5160*/  IMAD.IADD R3, R3, 0x1, R5 ;  /* 0x0000000103037824 */ /* 0x000fe400078e0205 */
[----:B------:R-:W-:Y:S02]  /*5170*/  VIADD R5, R4, 0x30 ;  /* 0x0000003004057836 */ /* 0x000fe40000000000 */
[----:B-----5:R-:W-:-:S02]  /*5180*/  IMAD R0, R10, UR7, RZ ;  /* 0x000000070a007c24 */ /* 0x020fc4000f8e02ff */
[----:B------:R-:W-:Y:S01]  /*5190*/  IMAD.WIDE.U32 R12, R10, UR44, R2 ;  /* 0x0000002c0a0c7c25 */ /* 0x000fe2000f8e0002 */
[----:B------:R-:W-:Y:S02]  /*51a0*/  ISETP.GE.AND P0, PT, R5, R23, PT ;  /* 0x000000170500720c */ /* 0x000fe40003f06270 */
[----:B------:R-:W-:Y:S01]  /*51b0*/  SHF.R.S32.HI R5, RZ, 0x1f, R4 ;  /* 0x0000001fff057819 */ /* 0x000fe20000011404 */
[----:B------:R-:W-:Y:S02]  /*51c0*/  IMAD R11, R11, UR44, R0 ;  /* 0x0000002c0b0b7c24 */ /* 0x000fe4000f8e0200 */
[----:B------:R-:W-:-:S04]  /*51d0*/  IMAD.WIDE R2, R9, 0x60, R4 ;  /* 0x0000006009027825 */ /* 0x000fc800078e0204 */
[----:B------:R-:W-:Y:S01]  /*51e0*/  IMAD.IADD R11, R13, 0x1, R11 ;  /* 0x000000010d0b7824 */ /* 0x000fe200078e020b */
[----:B--2---:R-:W-:Y:S06]  /*51f0*/  @P6 BRA `(.L_x_2691) ;  /* 0x0000000000286947 */ /* 0x004fec0003800000 */
        /* <DEDUP_REMOVED lines=10> */
.L_x_2691:
[----:B------:R-:W-:Y:S05]  /*52a0*/  BSYNC B0 ;  /* 0x0000000000007941 */ /* 0x000fea0003800000 */
.L_x_2690:
[----:B------:R-:W-:Y:S01]  /*52b0*/  BSSY B0, `(.L_x_2692) ;  /* 0x0000010000007945 */ /* 0x000fe20003800000 */
[----:B------:R-:W-:-:S03]  /*52c0*/  ISETP.GE.OR P6, PT, R6, R17, P5 ;  /* 0x000000110600720c */ /* 0x000fc60002fc6670 */
[----:B------:R-:W-:Y:S10]  /*52d0*/  @P2 BRA `(.L_x_2693) ;  /* 0x0000000000342947 */ /* 0x000ff40003800000 */
        /* <DEDUP_REMOVED lines=13> */
.L_x_2693:
[----:B------:R-:W-:Y:S05]  /*53b0*/  BSYNC B0 ;  /* 0x0000000000007941 */ /* 0x000fea0003800000 */
.L_x_2692:
[----:B------:R-:W-:Y:S01]  /*53c0*/  BSSY B0, `(.L_x_2694) ;  /* 0x0000010000007945 */ /* 0x000fe20003800000 */
[----:B------:R-:W-:-:S03]  /*53d0*/  ISETP.GE.OR P2, PT, R6, R17, P0 ;  /* 0x000000110600720c */ /* 0x000fc60000746670 */
[----:B------:R-:W-:Y:S10]  /*53e0*/  @P6 BRA `(.L_x_2695) ;  /* 0x0000000000346947 */ /* 0x000ff40003800000 */
        /* <DEDUP_REMOVED lines=13> */
.L_x_2695:
[----:B------:R-:W-:Y:S05]  /*54c0*/  BSYNC B0 ;  /* 0x0000000000007941 */ /* 0x000fea0003800000 */
.L_x_2694:
        /* <DEDUP_REMOVED lines=17> */
.L_x_2697:
[----:B------:R-:W-:Y:S05]  /*55e0*/  BSYNC B0 ;  /* 0x0000000000007941 */ /* 0x000fea0003800000 */
.L_x_2696:
[----:B------:R-:W-:Y:S01]  /*55f0*/  BSSY B0, `(.L_x_2698) ;  /* 0x0000011000007945 */ /* 0x000fe20003800000 */
[----:B------:R-:W-:Y:S01]  /*5600*/  ISETP.GE.AND P2, PT, R0, R23, PT ;  /* 0x000000170000720c */ /* 0x000fe20003f46270 */
[----:B-1----:R-:W-:Y:S02]  /*5610*/  IMAD R8, R18, UR6, RZ ;  /* 0x0000000612087c24 */ /* 0x002fe4000f8e02ff */
        /* <DEDUP_REMOVED lines=14> */
.L_x_2699:
[----:B------:R-:W-:Y:S05]  /*5700*/  BSYNC B0 ;  /* 0x0000000000007941 */ /* 0x000fea0003800000 */
.L_x_2698:
        /* <DEDUP_REMOVED lines=8> */
[----:B------:R-:W-:Y:S01]  /*5790*/  IMAD R0, R20, UR7, RZ ;  /* 0x0000000714007c24 */ /* 0x000fe2000f8e02ff */
[----:B------:R-:W-:Y:S01]  /*57a0*/  ISETP.GE.OR P5, PT, R6, UR4, P5 ;  /* 0x0000000406007c0c */ /* 0x000fe2000afa6670 */
[----:B------:R-:W-:Y:S01]  /*57b0*/  IMAD.WIDE.U32 R8, R20, UR44, R4 ;  /* 0x0000002c14087c25 */ /* 0x000fe2000f8e0004 */
[----:B------:R-:W-:-:S02]  /*57c0*/  ISETP.GE.OR P0, PT, R6, UR4, P0 ;  /* 0x0000000406007c0c */ /* 0x000fc40008706670 */
[C---:B------:R-:W-:Y:S01]  /*57d0*/  ISETP.GE.OR P1, PT, R6.reuse, UR4, P1 ;  /* 0x0000000406007c0c */ /* 0x040fe20008f26670 */
[----:B-1234-:R-:W-:Y:S01]  /*57e0*/  IMAD R15, R21, UR44, R0 ;  /* 0x0000002c150f7c24 */ /* 0x01efe2000f8e0200 */
        /* <DEDUP_REMOVED lines=15> */
.L_x_2701:
[----:B------:R-:W-:Y:S05]  /*58e0*/  BSYNC B0 ;  /* 0x0000000000007941 */ /* 0x000fea0003800000 */
.L_x_2700:
        /* <DEDUP_REMOVED lines=13> */
.L_x_2703:
[----:B------:R-:W-:Y:S05]  /*59c0*/  BSYNC B0 ;  /* 0x0000000000007941 */ /* 0x000fea0003800000 */
.L_x_2702:
        /* <DEDUP_REMOVED lines=15> */
.L_x_2705:
[----:B------:R-:W-:Y:S05]  /*5ac0*/  BSYNC B0 ;  /* 0x0000000000007941 */ /* 0x000fea0003800000 */
.L_x_2704:
        /* <DEDUP_REMOVED lines=15> */
.L_x_2707:
[----:B------:R-:W-:Y:S05]  /*5bc0*/  BSYNC B0 ;  /* 0x0000000000007941 */ /* 0x000fea0003800000 */
.L_x_2706:
        /* <DEDUP_REMOVED lines=15> */
.L_x_2709:
[----:B------:R-:W-:Y:S05]  /*5cc0*/  BSYNC B0 ;  /* 0x0000000000007941 */ /* 0x000fea0003800000 */
.L_x_2708:
        /* <DEDUP_REMOVED lines=15> */
.L_x_2711:
[----:B------:R-:W-:Y:S05]  /*5dc0*/  BSYNC B0 ;  /* 0x0000000000007941 */ /* 0x000fea0003800000 */
.L_x_2710:
        /* <DEDUP_REMOVED lines=15> */
.L_x_2713:
[----:B------:R-:W-:Y:S05]  /*5ec0*/  BSYNC B0 ;  /* 0x0000000000007941 */ /* 0x000fea0003800000 */
.L_x_2712:
[----:B------:R-:W-:Y:S05]  /*5ed0*/  EXIT ;  /* 0x000000000000794d */ /* 0x000fea0003800000 */
.L_x_2660:
        /* <DEDUP_REMOVED lines=30> */
.L_x_2717:
[----:B------:R-:W-:Y:S01]  /*60c0*/  ULDC UR9, c[0x0][0xb44] ;  /* 0x0002d10000097ab9 */ /* 0x000fe20000000800 */
[----:B------:R-:W-:Y:S01]  /*60d0*/  UMOV UR7, UR8 ;  /* 0x0000000800077c82 */ /* 0x000fe20008000000 */
[----:B------:R-:W-:-:S11]  /*60e0*/  UISETP.NE.AND UP0, UPT, UR9, 0x1, UPT ;  /* 0x000000010900788c */ /* 0x000fd6000bf05270 */
[----:B------:R-:W-:Y:S02]  /*60f0*/  @UP0 ULDC.64 UR10, c[0x0][0xb48] ;  /* 0x0002d200000a0ab9 */ /* 0x000fe40000000a00 */
[----:B------:R-:W-:-:S04]  /*6100*/  UIMAD.WIDE.U32 UR4, UR8, UR10, URZ ;  /* 0x0000000a080472a5 */ /* 0x000fc8000f8e003f */
[----:B------:R-:W-:-:S04]  /*6110*/  @UP0 USHF.R.U32.HI UR7, URZ, UR11, UR5 ;  /* 0x0000000b3f070299 */ /* 0x000fc80008011605 */
[----:B------:R-:W-:-:S12]  /*6120*/  UIMAD UR4, UR7, UR9, URZ ;  /* 0x00000009070472a4 */ /* 0x000fd8000f8e023f */
.L_x_2718:
[----:B------:R-:W-:Y:S01]  /*6130*/  ULDC UR16, c[0x0][0xb38] ;  /* 0x0002ce0000107ab9 */ /* 0x000fe20000000800 */
[----:B------:R-:W-:Y:S02]  /*6140*/  UIADD3 UR4, UR8, -UR4, URZ ;  /* 0x8000000408047290 */ /* 0x000fe4000fffe03f */
[----:B------:R-:W-:Y:S01]  /*6150*/  UISETP.NE.AND UP0, UPT, UR16, 0x1, UPT ;  /* 0x000000011000788c */ /* 0x000fe2000bf05270 */
[----:B------:R-:W-:Y:S01]  /*6160*/  ULDC UR5, c[0x0][0xb44] ;  /* 0x0002d10000057ab9 */ /* 0x000fe20000000800 */
[----:B------:R-:W-:Y:S02]  /*6170*/  ULOP3.LUT UR7, URZ, UR7, URZ, 0x33, !UPT ;  /* 0x000000073f077292 */ /* 0x000fe4000f8e333f */
[----:B------:R-:W-:Y:S01]  /*6180*/  UIMAD UR6, UR6, UR5, UR4 ;  /* 0x00000005060672a4 */ /* 0x000fe2000f8e0204 */
[----:B------:R-:W-:Y:S02]  /*6190*/  ULDC UR18, c[0x0][0xb2c] ;  /* 0x0002cb0000127ab9 */ /* 0x000fe40000000800 */
[----:B------:R-:W-:-:S04]  /*61a0*/  UIADD3 UR18, UR7, UR18, URZ ;  /* 0x0000001207127290 */ /* 0x000fc8000fffe03f */
        /* <DEDUP_REMOVED lines=14> */
[----:B------:R-:W-:-:S04]  /*6290*/  UIADD3 UR4, -UR5, UR4, -UR20 ;  /* 0x0000000405047290 */ /* 0x000fc8000fffe914 */
        /* <DEDUP_REMOVED lines=8> */
[----:B------:R-:W-:-:S06]  /*6320*/  UISETP.GT.AND UP0, UPT, UR5, UR8, UPT ;  /* 0x000000080500728c */ /* 0x000fcc000bf04270 */
[----:B------:R-:W-:-:S13]  /*6330*/  PLOP3.LUT P0, PT, PT, PT, UP0, 0x80, 0x0 ;  /* 0x000000000000781c */ /* 0x000fda0003f0f008 */
[----:B------:R-:W-:Y:S05]  /*6340*/  @!P0 BRA `(.L_x_2716) ;  /* 0x0000003c00d88947 */ /* 0x000fea0003800000 */
[----:B------:R-:W-:Y:S01]  /*6350*/  USHF.R.S32.HI UR19, URZ, 0x1f, UR16 ;  /* 0x0000001f3f137899 */ /* 0x000fe20008011410 */
[----:B------:R-:W1:Y:S01]  /*6360*/  S2R R0, SR_TID.X ;  /* 0x0000000000007919 */ /* 0x000e620000002100 */
[----:B------:R-:W-:Y:S01]  /*6370*/  ULDC.64 UR12, c[0x0][0x2d8] ;  /* 0x0000b600000c7ab9 */ /* 0x000fe20000000a00 */
[----:B------:R-:W-:Y:S01]  /*6380*/  UIADD3 UR11, UR5, -UR8, URZ ;  /* 0x80000008050b7290 */ /* 0x000fe2000fffe03f */
[----:B------:R-:W-:Y:S01]  /*6390*/  LOP3.LUT R10, RZ, UR18, RZ, 0x33, !PT ;  /* 0x00000012ff0a7c12 */ /* 0x000fe2000f8e33ff */
[----:B------:R-:W-:Y:S02]  /*63a0*/  UIMAD UR4, UR19, UR12, URZ ;  /* 0x0000000c130472a4 */ /* 0x000fe4000f8e023f */
[----:B------:R-:W-:Y:S02]  /*63b0*/  UIMAD.WIDE.U32 UR6, UR16, UR12, URZ ;  /* 0x0000000c100672a5 */ /* 0x000fe4000f8e003f */
[----:B------:R-:W-:Y:S02]  /*63c0*/  UIMAD UR4, UR16, UR13, UR4 ;  /* 0x0000000d100472a4 */ /* 0x000fe4000f8e0204 */
[----:B------:R-:W-:-:S02]  /*63d0*/  USHF.R.S32.HI UR9, URZ, 0x1f, UR10 ;  /* 0x0000001f3f097899 */ /* 0x000fc4000801140a */
[----:B------:R-:W-:Y:S02]  /*63e0*/  UIADD3 UR7, UR7, UR4, URZ ;  /* 0x0000000407077290 */ /* 0x000fe4000fffe03f */
[----:B------:R-:W-:Y:S01]  /*63f0*/  ULOP3.LUT UR14, UR11, 0x1, URZ, 0xc0, !UPT ;  /* 0x000000010b0e7892 */ /* 0x000fe2000f8ec03f */
[----:B------:R-:W-:Y:S01]  /*6400*/  ULDC.64 UR12, c[0x0][0x2e0] ;  /* 0x0000b800000c7ab9 */ /* 0x000fe20000000a00 */
[----:B------:R-:W-:Y:S01]  /*6410*/  ULDC UR15, c[0x0][0x288] ;  /* 0x0000a200000f7ab9 */ /* 0x000fe20000000800 */
[----:B------:R-:W-:Y:S02]  /*6420*/  UIMAD UR9, UR9, UR12, URZ ;  /* 0x0000000c090972a4 */ /* 0x000fe4000f8e023f */
[----:B------:R-:W-:Y:S02]  /*6430*/  UIMAD.WIDE.U32 UR6, UR10, UR12, UR6 ;  /* 0x0000000c0a0672a5 */ /* 0x000fe4000f8e0006 */
[----:B------:R-:W-:Y:S02]  /*6440*/  UISETP.NE.U32.AND UP0, UPT, UR14, 0x1, UPT ;  /* 0x000000010e00788c */ /* 0x000fe4000bf05070 */
[----:B------:R-:W-:-:S02]  /*6450*/  UIADD3 UR12, UR20, 0x5f, URZ ;  /* 0x0000005f140c7890 */ /* 0x000fc4000fffe03f */
[----:B------:R-:W-:Y:S02]  /*6460*/  UIMAD UR9, UR10, UR13, UR9 ;  /* 0x0000000d0a0972a4 */ /* 0x000fe4000f8e0209 */
[----:B------:R-:W-:Y:S01]  /*6470*/  UIMAD.WIDE UR12, UR12, 0x2aaaaaab, URZ ;  /* 0x2aaaaaab0c0c78a5 */ /* 0x000fe2000f8e023f */
[----:B------:R-:W-:Y:S01]  /*6480*/  PLOP3.LUT P1, PT, PT, PT, UP0, 0x80, 0x0 ;  /* 0x000000000000781c */ /* 0x000fe20003f2f008 */
[----:B------:R-:W-:Y:S02]  /*6490*/  UIMAD UR4, UR10, UR15, URZ ;  /* 0x0000000f0a0472a4 */ /* 0x000fe4000f8e023f */
[----:B------:R-:W-:Y:S01]  /*64a0*/  UIADD3 UR10, UR20, 0x9f, -UR17 ;  /* 0x0000009f140a7890 */ /* 0x000fe2000fffe811 */
[----:B-1----:R-:W-:Y:S01]  /*64b0*/  LOP3.LUT R0, R0, 0x1f, RZ, 0xc0, !PT ;  /* 0x0000001f00007812 */ /* 0x002fe200078ec0ff */
[----:B------:R-:W-:Y:S01]  /*64c0*/  UIADD3 UR11, UP1, UR16, UR4, URZ ;  /* 0x00000004100b7290 */ /* 0x000fe2000ff3e03f */
[----:B------:R-:W-:Y:S02]  /*64d0*/  ULDC UR17, c[0x0][0x760] ;  /* 0x0001d80000117ab9 */ /* 0x000fe40000000800 */
[----:B------:R-:W-:Y:S01]  /*64e0*/  UMOV UR16, UR13 ;  /* 0x0000000d00107c82 */ /* 0x000fe20008000000 */
[----:B------:R-:W-:Y:S01]  /*64f0*/  ELECT P0, URZ, PT ;  /* 0x00000000003f782f */ /* 0x000fe20003800000 */
[----:B------:R-:W-:-:S02]  /*6500*/  USHF.R.U32.HI UR14, URZ, 0x1f, UR16 ;  /* 0x0000001f3f0e7899 */ /* 0x000fc40008011610 */
[----:B------:R-:W-:Y:S02]  /*6510*/  UIMAD UR12, UR15, UR17, URZ ;  /* 0x000000110f0c72a4 */ /* 0x000fe4000f8e023f */
[----:B------:R-:W-:Y:S02]  /*6520*/  ULEA.HI.X.SX32 UR13, UR4, UR19, 0x1, UP1 ;  /* 0x00000013040d7291 */ /* 0x000fe400088f0e3f */
[----:B------:R-:W-:Y:S02]  /*6530*/  ULEA.HI.SX32 UR16, UR16, UR14, 0x1c ;  /* 0x0000000e10107291 */ /* 0x000fe4000f8fe23f */
[----:B------:R-:W-:Y:S01]  /*6540*/  UIADD3 UR25, UR7, UR9, URZ ;  /* 0x0000000907197290 */ /* 0x000fe2000fffe03f */
[----:B------:R-:W-:Y:S11]  /*6550*/  @P1 BRA `(.L_x_2719) ;  /* 0x0000000400ec1947 */ /* 0x000ff60003800000 */
        /* <DEDUP_REMOVED lines=11> */
[----:B------:R-:W-:-:S04]  /*6610*/  ULEA UR14, UR8, UR10, 0x6 ;  /* 0x0000000a080e7291 */ /* 0x000fc8000f8e303f */
[----:B------:R-:W-:-:S04]  /*6620*/  UIMAD.WIDE UR14, UR14, 0x2aaaaaab, URZ ;  /* 0x2aaaaaab0e0e78a5 */ /* 0x000fc8000f8e023f */
[----:B------:R-:W-:-:S04]  /*6630*/  USHF.R.U32.HI UR4, URZ, 0x1f, UR15 ;  /* 0x0000001f3f047899 */ /* 0x000fc8000801160f */
[----:B------:R-:W-:-:S04]  /*6640*/  ULEA.HI.SX32 UR4, UR15, UR4, 0x1c ;  /* 0x000000040f047291 */ /* 0x000fc8000f8fe23f */
[----:B------:R-:W-:-:S04]  /*6650*/  UISETP.LT.AND UP0, UPT, UR16, UR4, UPT ;  /* 0x000000041000728c */ /* 0x000fc8000bf01270 */
[----:B------:R-:W-:-:S06]  /*6660*/  USEL UR4, UR16, UR4, UP0 ;  /* 0x0000000410047287 */ /* 0x000fcc0008000000 */
[----:B------:R-:W-:-:S07]  /*6670*/  VIADD R5, R10, UR4 ;  /* 0x000000040a057c36 */ /* 0x000fce0008000000 */
.L_x_2722:
[----:B------:R-:W2:Y:S04]  /*6680*/  LDG.E.STRONG.GPU R4, desc[UR38][R2.64] ;  /* 0x0000002602047981 */ /* 0x000ea8000c1ef900 */
[----:B--2---:R-:W-:Y:S01]  /*6690*/  CCTL.IVALL ;  /* 0x00000000ff00798f */ /* 0x004fe20002000000 */
[----:B------:R-:W-:Y:S05]  /*66a0*/  YIELD ;  /* 0x0000000000007946 */ /* 0x000fea0003800000 */
[----:B------:R-:W-:-:S13]  /*66b0*/  ISETP.NE.AND P1, PT, R4, R5, PT ;  /* 0x000000050400720c */ /* 0x000fda0003f25270 */
[----:B------:R-:W-:Y:S05]  /*66c0*/  @P1 BRA `(.L_x_2722) ;  /* 0xfffffffc00ec1947 */ /* 0x000fea000383ffff */
.L_x_2721:
[----:B------:R-:W-:Y:S05]  /*66d0*/  BSYNC B1 ;  /* 0x0000000000017941 */ /* 0x000fea0003800000 */
.L_x_2720:
[----:B------:R-:W-:-:S03]  /*66e0*/  UMOV UR4, 0xffffffff ;  /* 0xffffffff00047882 */ /* 0x000fc60000000000 */
[----:B------:R-:W-:Y:S05]  /*66f0*/  BRA.DIV UR4, `(.L_x_2723) ;  /* 0x0000003e04547947 */ /* 0x000fea000b800000 */
[----:B------:R-:W-:Y:S01]  /*6700*/  NOP ;  /* 0x0000000000007918 */ /* 0x000fe20000000000 */
.L_x_2803:
        /* <DEDUP_REMOVED lines=22> */
.L_x_2725:
[----:B------:R-:W-:Y:S05]  /*6870*/  BSYNC B1 ;  /* 0x0000000000017941 */ /* 0x000fea0003800000 */
.L_x_2724:
[----:B------:R-:W-:Y:S06]  /*6880*/  BAR.SYNC.DEFER_BLOCKING 0xe, 0xa0 ;  /* 0x0382800000007b1d */ /* 0x000fec0000010000 */
[----:B------:R-:W-:Y:S04]  /*6890*/  BSSY B1, `(.L_x_2726) ;  /* 0x0000012000017945 */ /* 0x000fe80003800000 */
[----:B------:R-:W-:Y:S05]  /*68a0*/  @!P0 BRA `(.L_x_2727) ;  /* 0x0000000000408947 */ /* 0x000fea0003800000 */
[----:B------:R-:W1:Y:S01]  /*68b0*/  S2UR UR18, SR_CgaCtaId ;  /* 0x00000000001279c3 */ /* 0x000e620000008800 */
[----:B------:R-:W-:Y:S01]  /*68c0*/  R2UR UR4, R7 ;  /* 0x00000000070472ca */ /* 0x000fe200000e0000 */
[----:B------:R-:W-:Y:S01]  /*68d0*/  UMOV UR17, 0x400 ;  /* 0x0000040000117882 */ /* 0x000fe20000000000 */
[----:B------:R-:W-:-:S11]  /*68e0*/  ULDC.64 UR14, c[0x0][0x2c0] ;  /* 0x0000b000000e7ab9 */ /* 0x000fd60000000a00 */
[----:B------:R-:W-:-:S04]  /*68f0*/  UIADD3 UR4, UR4, 0x1000, URZ ;  /* 0x0000100004047890 */ /* 0x000fc8000fffe03f */
[----:B------:R-:W-:-:S04]  /*6900*/  UIADD3 UR19, UP0, UR4, UR6, URZ ;  /* 0x0000000604137290 */ /* 0x000fc8000ff1e03f */
[----:B------:R-:W-:Y:S02]  /*6910*/  ULEA.HI.X.SX32 UR4, UR4, UR25, 0x1, UP0 ;  /* 0x0000001904047291 */ /* 0x000fe400080f0e3f */
[----:B-1----:R-:W-:Y:S02]  /*6920*/  ULEA UR17, UR18, UR17, 0x18 ;  /* 0x0000001112117291 */ /* 0x002fe4000f8ec03f */
[----:B------:R-:W-:Y:S02]  /*6930*/  ULEA UR14, UP0, UR19, UR14, 0x2 ;  /* 0x0000000e130e7291 */ /* 0x000fe4000f80103f */
[----:B------:R-:W-:Y:S02]  /*6940*/  UIADD3 UR17, UR17, 0x16000, URZ ;  /* 0x0001600011117890 */ /* 0x000fe4000fffe03f */
[----:B------:R-:W-:Y:S01]  /*6950*/  ULEA.HI.X UR15, UR19, UR15, UR4, 0x2, UP0 ;  /* 0x0000000f130f7291 */ /* 0x000fe200080f1404 */
[----:B------:R-:W-:Y:S02]  /*6960*/  UMOV UR18, 0x0 ;  /* 0x0000000000127882 */ /* 0x000fe40000000000 */
[----:B------:R-:W-:Y:S01]  /*6970*/  UMOV UR4, 0x400 ;  /* 0x0000040000047882 */ /* 0x000fe20000000000 */
[----:B------:R-:W-:-:S05]  /*6980*/  UMOV UR19, 0x14f00000 ;  /* 0x14f0000000137882 */ /* 0x000fca0000000000 */
[----:B------:R1:W-:Y:S02]  /*6990*/  UBLKRED.G.S.ADD.F32.RN [UR14], [UR17], UR4, desc[UR18] ;  /* 0x0000120e110073bb */ /* 0x0003e400080a1404 */
[----:B-1----:R0:W-:Y:S02]  /*69a0*/  UTMACMDFLUSH ;  /* 0x00000000000079b7 */ /* 0x0021e40000000000 */
.L_x_2727:
[----:B------:R-:W-:Y:S05]  /*69b0*/  BSYNC B1 ;  /* 0x0000000000017941 */ /* 0x000fea0003800000 */
.L_x_2726:
        /* <DEDUP_REMOVED lines=17> */
[----:B------:R1:W-:Y:S01]  /*6ad0*/  UBLKRED.G.S.ADD.F32.RN [UR14], [UR17], UR4, desc[UR18] ;  /* 0x0000120e110073bb */ /* 0x0003e200080a1404 */
[----:B------:R0:W-:Y:S01]  /*6ae0*/  UTMACMDFLUSH ;  /* 0x00000000000079b7 */ /* 0x0001e20000000000 */
[----:B-1----:R-:W-:-:S04]  /*6af0*/  DEPBAR.LE SB0, 0x2 ;  /* 0x000080800000791a */ /* 0x002fc80000000000 */
.L_x_2729:
[----:B------:R-:W-:Y:S05]  /*6b00*/  BSYNC B1 ;  /* 0x0000000000017941 */ /* 0x000fea0003800000 */
.L_x_2728:
[----:B------:R-:W-:Y:S06]  /*6b10*/  BAR.ARV 0xa, 0xa0 ;  /* 0x0282800000007b1d */ /* 0x000fec0000002000 */
[----:B------:R-:W-:Y:S04]  /*6b20*/  BSSY B1, `(.L_x_2730) ;  /* 0x0000003000017945 */ /* 0x000fe80003800000 */
[----:B------:R-:W-:Y:S05]  /*6b30*/  @!P0 BRA `(.L_x_2731) ;  /* 0x0000000000048947 */ /* 0x000fea0003800000 */
[----:B------:R-:W-:-:S04]  /*6b40*/  DEPBAR.LE SB0, 0x1 ;  /* 0x000080400000791a */ /* 0x000fc80000000000 */
.L_x_2731:
[----:B------:R-:W-:Y:S05]  /*6b50*/  BSYNC B1 ;  /* 0x0000000000017941 */ /* 0x000fea0003800000 */
.L_x_2730:
[----:B------:R-:W-:Y:S06]  /*6b60*/  BAR.ARV 0xb, 0xa0 ;  /* 0x02c2800000007b1d */ /* 0x000fec0000002000 */
[----:B------:R-:W-:Y:S04]  /*6b70*/  BSSY B1, `(.L_x_2732) ;  /* 0x0000003000017945 */ /* 0x000fe80003800000 */
[----:B------:R-:W-:Y:S05]  /*6b80*/  @!P0 BRA `(.L_x_2733) ;  /* 0x0000000000048947 */ /* 0x000fea0003800000 */
[----:B------:R-:W-:-:S04]  /*6b90*/  DEPBAR.LE SB0, 0x0 ;  /* 0x000080000000791a */ /* 0x000fc80000000000 */
.L_x_2733:
[----:B------:R-:W-:Y:S05]  /*6ba0*/  BSYNC B1 ;  /* 0x0000000000017941 */ /* 0x000fea0003800000 */
.L_x_2732:
        /* <DEDUP_REMOVED lines=19> */
.L_x_2735:
[----:B------:R-:W-:Y:S05]  /*6ce0*/  BSYNC B1 ;  /* 0x0000000000017941 */ /* 0x000fea0003800000 */
.L_x_2734:
[----:B------:R-:W-:Y:S01]  /*6cf0*/  UIADD3 UR17, UR8, 0x1, URZ ;  /* 0x0000000108117890 */ /* 0x000fe2000fffe03f */
[----:B------:R-:W-:Y:S11]  /*6d00*/  BRA `(.L_x_2736) ;  /* 0x0000000000047947 */ /* 0x000ff60003800000 */
.L_x_2719:
[----:B------:R-:W-:-:S05]  /*6d10*/  UMOV UR17, UR8 ;  /* 0x0000000800117c82 */ /* 0x000fca0008000000 */
.L_x_2736:
[----:B------:R-:W-:-:S04]  /*6d20*/  UIADD3 UR4, UR8, 0x1, URZ ;  /* 0x0000000108047890 */ /* 0x000fc8000fffe03f */
[----:B------:R-:W-:-:S06]  /*6d30*/  UISETP.NE.AND UP0, UPT, UR5, UR4, UPT ;  /* 0x000000040500728c */ /* 0x000fcc000bf05270 */
[----:B------:R-:W-:-:S13]  /*6d40*/  PLOP3.LUT P1, PT, PT, PT, UP0, 0x80, 0x0 ;  /* 0x000000000000781c */ /* 0x000fda0003f2f008 */
[----:B------:R-:W-:Y:S05]  /*6d50*/  @!P1 BRA `(.L_x_2716) ;  /* 0x0000003400549947 */ /* 0x000fea0003800000 */
[----:B------:R-:W-:Y:S01]  /*6d60*/  ULDC.64 UR14, c[0x0][0x2c0] ;  /* 0x0000b000000e7ab9 */ /* 0x000fe20000000a00 */
[----:B------:R-:W-:Y:S02]  /*6d70*/  UIADD3 UR21, UR9, UR7, URZ ;  /* 0x0000000709157290 */ /* 0x000fe4000fffe03f */
[----:B------:R-:W-:Y:S01]  /*6d80*/  ULEA UR20, UP0, UR6, UR14, 0x2 ;  /* 0x0000000e06147291 */ /* 0x000fe2000f80103f */
[----:B------:R-:W-:Y:S01]  /*6d90*/  UMOV UR22, UR17 ;  /* 0x0000001100167c82 */ /* 0x000fe20008000000 */
[----:B------:R-:W-:Y:S02]  /*6da0*/  UMOV UR4, URZ ;  /* 0x0000003f00047c82 */ /* 0x000fe40008000000 */
[----:B------:R-:W-:Y:S02]  /*6db0*/  ULEA.HI.X UR21, UR6, UR15, UR21, 0x2, UP0 ;  /* 0x0000000f06157291 */ /* 0x000fe400080f1415 */
[----:B------:R-:W-:-:S04]  /*6dc0*/  UIADD3 UR20, UP0, UR20, 0x4000, URZ ;  /* 0x0000400014147890 */ /* 0x000fc8000ff1e03f */
[----:B------:R-:W-:-:S12]  /*6dd0*/  UIADD3.X UR21, URZ, UR21, URZ, UP0, !UPT ;  /* 0x000000153f157290 */ /* 0x000fd800087fe43f */
.L_x_2769:
[----:B------:R-:W-:Y:S01]  /*6de0*/  UIMAD UR23, UR12, UR17, URZ ;  /* 0x000000110c1772a4 */ /* 0x000fe2000f8e023f */
[----:B------:R-:W-:Y:S01]  /*6df0*/  ISETP.NE.AND P2, PT, R0, RZ, PT ;  /* 0x000000ff0000720c */ /* 0x000fe20003f45270 */
[----:B------:R-:W-:Y:S01]  /*6e00*/  ULDC.64 UR14, c[0x0][0x768] ;  /* 0x0001da00000e7ab9 */ /* 0x000fe20000000a00 */
[----:B------:R-:W-:Y:S01]  /*6e10*/  ULEA UR28, UR17, UR10, 0x6 ;  /* 0x0000000a111c7291 */ /* 0x000fe2000f8e303f */
        /* <DEDUP_REMOVED lines=8> */
[----:B------:R-:W-:-:S04]  /*6ea0*/  UIMAD.WIDE UR18, UR28, 0x2aaaaaab, URZ ;  /* 0x2aaaaaab1c1278a5 */ /* 0x000fc8000f8e023f */
[----:B------:R-:W-:-:S04]  /*6eb0*/  USHF.R.U32.HI UR18, URZ, 0x1f, UR19 ;  /* 0x0000001f3f127899 */ /* 0x000fc80008011613 */
[----:B------:R-:W-:-:S04]  /*6ec0*/  ULEA.HI.SX32 UR18, UR19, UR18, 0x1c ;  /* 0x0000001213127291 */ /* 0x000fc8000f8fe23f */
[----:B------:R-:W-:-:S04]  /*6ed0*/  UISETP.LT.AND UP0, UPT, UR16, UR18, UPT ;  /* 0x000000121000728c */ /* 0x000fc8000bf01270 */
[----:B------:R-:W-:-:S06]  /*6ee0*/  USEL UR18, UR16, UR18, UP0 ;  /* 0x0000001210127287 */ /* 0x000fcc0008000000 */
[----:B------:R-:W-:-:S07]  /*6ef0*/  VIADD R5, R10, UR18 ;  /* 0x000000120a057c36 */ /* 0x000fce0008000000 */
.L_x_2739:
[----:B------:R-:W2:Y:S04]  /*6f00*/  LDG.E.STRONG.GPU R4, desc[UR38][R2.64] ;  /* 0x0000002602047981 */ /* 0x000ea8000c1ef900 */
[----:B--2---:R-:W-:Y:S01]  /*6f10*/  CCTL.IVALL ;  /* 0x00000000ff00798f */ /* 0x004fe20002000000 */
[----:B------:R-:W-:Y:S05]  /*6f20*/  YIELD ;  /* 0x0000000000007946 */ /* 0x000fea0003800000 */
[----:B------:R-:W-:-:S13]  /*6f30*/  ISETP.NE.AND P1, PT, R4, R5, PT ;  /* 0x000000050400720c */ /* 0x000fda0003f25270 */
[----:B------:R-:W-:Y:S05]  /*6f40*/  @P1 BRA `(.L_x_2739) ;  /* 0xfffffffc00ec1947 */ /* 0x000fea000383ffff */
.L_x_2738:
[----:B------:R-:W-:Y:S05]  /*6f50*/  BSYNC B1 ;  /* 0x0000000000017941 */ /* 0x000fea0003800000 */
.L_x_2737:
[----:B------:R-:W-:-:S03]  /*6f60*/  UMOV UR18, 0xffffffff ;  /* 0xffffffff00127882 */ /* 0x000fc60000000000 */
[----:B------:R-:W-:Y:S05]  /*6f70*/  BRA.DIV UR18, `(.L_x_2740) ;  /* 0x0000003612507947 */ /* 0x000fea000b800000 */
[----:B------:R-:W-:Y:S01]  /*6f80*/  NOP ;  /* 0x0000000000007918 */ /* 0x000fe20000000000 */
.L_x_2806:
        /* <DEDUP_REMOVED lines=19> */
.L_x_2742:
[----:B------:R-:W-:Y:S05]  /*70c0*/  BSYNC B1 ;  /* 0x0000000000017941 */ /* 0x000fea0003800000 */
.L_x_2741:
        /* <DEDUP_REMOVED lines=14> */
.L_x_2744:
[----:B------:R-:W-:Y:S05]  /*71b0*/  BSYNC B1 ;  /* 0x0000000000017941 */ /* 0x000fea0003800000 */
.L_x_2743:
        /* <DEDUP_REMOVED lines=15> */
.L_x_2746:
[----:B------:R-:W-:Y:S05]  /*72b0*/  BSYNC B1 ;  /* 0x0000000000017941 */ /* 0x000fea0003800000 */
.L_x_2745:
[----:B------:R-:W-:Y:S06]  /*72c0*/  BAR.ARV 0xa, 0xa0 ;  /* 0x0282800000007b1d */ /* 0x000fec0000002000 */
[----:B------:R-:W-:Y:S04]  /*72d0*/  BSSY B1, `(.L_x_2747) ;  /* 0x0000003000017945 */ /* 0x000fe80003800000 */
[----:B------:R-:W-:Y:S05]  /*72e0*/  @!P0 BRA `(.L_x_2748) ;  /* 0x0000000000048947 */ /* 0x000fea0003800000 */
[----:B------:R-:W-:-:S04]  /*72f0*/  DEPBAR.LE SB0, 0x1 ;  /* 0x000080400000791a */ /* 0x000fc80000000000 */
.L_x_2748:
[----:B------:R-:W-:Y:S05]  /*7300*/  BSYNC B1 ;  /* 0x0000000000017941 */ /* 0x000fea0003800000 */
.L_x_2747:
[----:B------:R-:W-:Y:S06]  /*7310*/  BAR.ARV 0xb, 0xa0 ;  /* 0x02c2800000007b1d */ /* 0x000fec0000002000 */
[----:B------:R-:W-:Y:S04]  /*7320*/  BSSY B1, `(.L_x_2749) ;  /* 0x0000003000017945 */ /* 0x000fe80003800000 */
[----:B------:R-:W-:Y:S05]  /*7330*/  @!P0 BRA `(.L_x_2750) ;  /* 0x0000000000048947 */ /* 0x000fea0003800000 */
[----:B------:R-:W-:-:S04]  /*7340*/  DEPBAR.LE SB0, 0x0 ;  /* 0x000080000000791a */ /* 0x000fc80000000000 */
.L_x_2750:
[----:B------:R-:W-:Y:S05]  /*7350*/  BSYNC B1 ;  /* 0x0000000000017941 */ /* 0x000fea0003800000 */
.L_x_2749:
        /* <DEDUP_REMOVED lines=19> */
.L_x_2752:
[----:B------:R-:W-:Y:S05]  /*7490*/  BSYNC B1 ;  /* 0x0000000000017941 */ /* 0x000fea0003800000 */
.L_x_2751:
        /* <DEDUP_REMOVED lines=9> */
[----:B------:R-:W-:-:S04]  /*7530*/  UIADD3 UR14, UR28, 0x40, URZ ;  /* 0x000000401c0e7890 */ /* 0x000fc8000fffe03f */
[----:B------:R-:W-:-:S04]  /*7540*/  UIMAD.WIDE UR14, UR14, 0x2aaaaaab, URZ ;  /* 0x2aaaaaab0e0e78a5 */ /* 0x000fc8000f8e023f */
[----:B------:R-:W-:-:S04]  /*7550*/  USHF.R.U32.HI UR14, URZ, 0x1f, UR15 ;  /* 0x0000001f3f0e7899 */ /* 0x000fc8000801160f */
[----:B------:R-:W-:-:S04]  /*7560*/  ULEA.HI.SX32 UR14, UR15, UR14, 0x1c ;  /* 0x0000000e0f0e7291 */ /* 0x000fc8000f8fe23f */
[----:B------:R-:W-:-:S04]  /*7570*/  UISETP.LT.AND UP0, UPT, UR16, UR14, UPT ;  /* 0x0000000e1000728c */ /* 0x000fc8000bf01270 */
[----:B------:R-:W-:-:S06]  /*7580*/  USEL UR14, UR16, UR14, UP0 ;  /* 0x0000000e100e7287 */ /* 0x000fcc0008000000 */
[----:B------:R-:W-:-:S07]  /*7590*/  VIADD R5, R10, UR14 ;  /* 0x0000000e0a057c36 */ /* 0x000fce0008000000 */
.L_x_2755:
[----:B------:R-:W2:Y:S04]  /*75a0*/  LDG.E.STRONG.GPU R4, desc[UR38][R2.64] ;  /* 0x0000002602047981 */ /* 0x000ea8000c1ef900 */
[----:B--2---:R-:W-:Y:S01]  /*75b0*/  CCTL.IVALL ;  /* 0x00000000ff00798f */ /* 0x004fe20002000000 */
[----:B------:R-:W-:Y:S05]  /*75c0*/  YIELD ;  /* 0x0000000000007946 */ /* 0x000fea0003800000 */
[----:B------:R-:W-:-:S13]  /*75d0*/  ISETP.NE.AND P1, PT, R4, R5, PT ;  /* 0x000000050400720c */ /* 0x000fda0003f25270 */
[----:B------:R-:W-:Y:S05]  /*75e0*/  @P1 BRA `(.L_x_2755) ;  /* 0xfffffffc00ec1947 */ /* 0x000fea000383ffff */
.L_x_2754:
[----:B------:R-:W-:Y:S05]  /*75f0*/  BSYNC B1 ;  /* 0x0000000000017941 */ /* 0x000fea0003800000 */
.L_x_2753:
[----:B------:R-:W-:-:S03]  /*7600*/  UMOV UR14, 0xffffffff ;  /* 0xffffffff000e7882 */ /* 0x000fc60000000000 */
[----:B------:R-:W-:Y:S05]  /*7610*/  BRA.DIV UR14, `(.L_x_2756) ;  /* 0x0000002e0ec47947 */ /* 0x000fea000b800000 */
[----:B------:R-:W-:Y:S01]  /*7620*/  NOP ;  /* 0x0000000000007918 */ /* 0x000fe20000000000 */
.L_x_2809:
        /* <DEDUP_REMOVED lines=15> */
.L_x_2758:
[----:B------:R-:W-:Y:S05]  /*7720*/  BSYNC B1 ;  /* 0x0000000000017941 */ /* 0x000fea0003800000 */
.L_x_2757:
        /* <DEDUP_REMOVED lines=14> */
.L_x_2760:
[----:B------:R-:W-:Y:S05]  /*7810*/  BSYNC B1 ;  /* 0x0000000000017941 */ /* 0x000fea0003800000 */
.L_x_2759:
        /* <DEDUP_REMOVED lines=15> */
.L_x_2762:
[----:B------:R-:W-:Y:S05]  /*7910*/  BSYNC B1 ;  /* 0x0000000000017941 */ /* 0x000fea0003800000 */
.L_x_2761:
[----:B------:R-:W-:Y:S06]  /*7920*/  BAR.ARV 0xa, 0xa0 ;  /* 0x0282800000007b1d */ /* 0x000fec0000002000 */
[----:B------:R-:W-:Y:S04]  /*7930*/  BSSY B1, `(.L_x_2763) ;  /* 0x0000003000017945 */ /* 0x000fe80003800000 */
[----:B------:R-:W-:Y:S05]  /*7940*/  @!P0 BRA `(.L_x_2764) ;  /* 0x0000000000048947 */ /* 0x000fea0003800000 */
[----:B------:R-:W-:-:S04]  /*7950*/  DEPBAR.LE SB0, 0x1 ;  /* 0x000080400000791a */ /* 0x000fc80000000000 */
.L_x_2764:
[----:B------:R-:W-:Y:S05]  /*7960*/  BSYNC B1 ;  /* 0x0000000000017941 */ /* 0x000fea0003800000 */
.L_x_2763:
[----:B------:R-:W-:Y:S06]  /*7970*/  BAR.ARV 0xb, 0xa0 ;  /* 0x02c2800000007b1d */ /* 0x000fec0000002000 */
[----:B------:R-:W-:Y:S04]  /*7980*/  BSSY B1, `(.L_x_2765) ;  /* 0x0000003000017945 */ /* 0x000fe80003800000 */
[----:B------:R-:W-:Y:S05]  /*7990*/  @!P0 BRA `(.L_x_2766) ;  /* 0x0000000000048947 */ /* 0x000fea0003800000 */
[----:B------:R-:W-:-:S04]  /*79a0*/  DEPBAR.LE SB0, 0x0 ;  /* 0x000080000000791a */ /* 0x000fc80000000000 */
.L_x_2766:
[----:B------:R-:W-:Y:S05]  /*79b0*/  BSYNC B1 ;  /* 0x0000000000017941 */ /* 0x000fea0003800000 */
.L_x_2765:
        /* <DEDUP_REMOVED lines=19> */
.L_x_2768:
[----:B------:R-:W-:Y:S05]  /*7af0*/  BSYNC B1 ;  /* 0x0000000000017941 */ /* 0x000fea0003800000 */
.L_x_2767:
[----:B------:R-:W-:Y:S02]  /*7b00*/  UIADD3 UR17, UR17, 0x2, URZ ;  /* 0x0000000211117890 */ /* 0x000fe4000fffe03f */
[----:B------:R-:W-:Y:S02]  /*7b10*/  UIADD3 UR4, UR4, 0x6000, URZ ;  /* 0x0000600004047890 */ /* 0x000fe4000fffe03f */
[----:B------:R-:W-:-:S06]  /*7b20*/  UISETP.GE.AND UP0, UPT, UR17, UR5, UPT ;  /* 0x000000051100728c */ /* 0x000fcc000bf06270 */
[----:B------:R-:W-:-:S13]  /*7b30*/  PLOP3.LUT P1, PT, PT, PT, UP0, 0x80, 0x0 ;  /* 0x000000000000781c */ /* 0x000fda0003f2f008 */
[----:B------:R-:W-:Y:S05]  /*7b40*/  @!P1 BRA `(.L_x_2769) ;  /* 0xfffffff000a49947 */ /* 0x000fea000383ffff */
[----:B------:R-:W-:Y:S05]  /*7b50*/  BRA `(.L_x_2716) ;  /* 0x0000002400d47947 */ /* 0x000fea0003800000 */
.L_x_2715:
        /* <DEDUP_REMOVED lines=21> */
.L_x_2770:
[----:B------:R-:W-:Y:S01]  /*7cb0*/  ULDC UR9, c[0x0][0xb44] ;  /* 0x0002d10000097ab9 */ /* 0x000fe20000000800 */
[----:B------:R-:W-:Y:S01]  /*7cc0*/  UMOV UR7, UR8 ;  /* 0x0000000800077c82 */ /* 0x000fe20008000000 */
[----:B------:R-:W-:-:S11]  /*7cd0*/  UISETP.NE.AND UP0, UPT, UR9, 0x1, UPT ;  /* 0x000000010900788c */ /* 0x000fd6000bf05270 */
[----:B------:R-:W-:Y:S02]  /*7ce0*/  @UP0 ULDC.64 UR10, c[0x0][0xb48] ;  /* 0x0002d200000a0ab9 */ /* 0x000fe40000000a00 */
[----:B------:R-:W-:-:S04]  /*7cf0*/  UIMAD.WIDE.U32 UR4, UR8, UR10, URZ ;  /* 0x0000000a080472a5 */ /* 0x000fc8000f8e003f */
[----:B------:R-:W-:-:S04]  /*7d00*/  @UP0 USHF.R.U32.HI UR7, URZ, UR11, UR5 ;  /* 0x0000000b3f070299 */ /* 0x000fc80008011605 */
[----:B------:R-:W-:-:S12]  /*7d10*/  UIMAD UR4, UR7, UR9, URZ ;  /* 0x00000009070472a4 */ /* 0x000fd8000f8e023f */
.L_x_2771:
        /* <DEDUP_REMOVED lines=18> */
[----:B------:R-:W-:Y:S01]  /*7e40*/  ULOP3.LUT UR7, URZ, UR7, URZ, 0x33, !UPT ;  /* 0x000000073f077292 */ /* 0x000fe2000f8e333f */
[----:B------:R-:W-:-:S03]  /*7e50*/  ULDC UR4, c[0x0][0xb2c] ;  /* 0x0002cb0000047ab9 */ /* 0x000fc60000000800 */
[----:B------:R-:W-:-:S03]  /*7e60*/  UIADD3 UR7, UR7, UR4, URZ ;  /* 0x0000000407077290 */ /* 0x000fc6000fffe03f */
[----:B------:R-:W1:Y:S01]  /*7e70*/  LDC R3, c[0x0][0x290] ;  /* 0x0000a400ff037b82 */ /* 0x000e620000000800 */
[----:B------:R-:W-:Y:S01]  /*7e80*/  UIMAD UR35, UR7, 0x60, URZ ;  /* 0x00000060072378a4 */ /* 0x000fe2000f8e023f */
[----:B------:R-:W-:-:S05]  /*7e90*/  ULDC UR4, c[0x0][0x74c] ;  /* 0x0001d30000047ab9 */ /* 0x000fca0000000800 */
        /* <DEDUP_REMOVED lines=56> */
.L_x_2810:
        /* <DEDUP_REMOVED lines=9> */
.L_x_2775:
        /* <DEDUP_REMOVED lines=108> */
.L_x_2786:
[----:B-1----:R-:W-:-:S05]  /*8970*/  IMAD.MOV.U32 R13, RZ, RZ, 0x1 ;  /* 0x00000001ff0d7424 */ /* 0x002fca00078e00ff */
[----:B------:R-:W-:-:S04]  /*8980*/  SHF.L.U32 R13, R13, 0x1f, RZ ;  /* 0x0000001f0d0d7819 */ /* 0x000fc800000006ff */
[----:B------:R-:W1:Y:S02]  /*8990*/  SYNCS.PHASECHK.TRANS64.TRYWAIT P1, [R12+URZ+0x36438], R13 ;  /* 0x0364380d0c0075a7 */ /* 0x000e64000802017f */
[----:B-1----:R-:W-:Y:S05]  /*89a0*/  @!P1 BRA `(.L_x_2778) ;  /* 0x0000001c00109947 */ /* 0x002fea0003800000 */
.L_x_2811:
        /* <DEDUP_REMOVED lines=8> */
.L_x_2779:
        /* <DEDUP_REMOVED lines=48> */
.L_x_2812:
        /* <DEDUP_REMOVED lines=8> */
.L_x_2781:
        /* <DEDUP_REMOVED lines=46> */
.L_x_2813:
        /* <DEDUP_REMOVED lines=12> */
.L_x_2783:
        /* <DEDUP_REMOVED lines=37> */
.L_x_2815:
        /* <DEDUP_REMOVED lines=8> */
.L_x_2785:
        /* <DEDUP_REMOVED lines=41> */
.L_x_2777:
[----:B--2---:R-:W2:Y:S01]  /*96b0*/  LDL.LU R4, [R1+0x4] ;  /* 0x0000040001047983 */ /* 0x004ea20000300800 */
[----:B------:R-:W-:-:S03]  /*96c0*/  IMAD.MOV.U32 R10, RZ, RZ, 0x1 ;  /* 0x00000001ff0a7424 */ /* 0x000fc600078e00ff */
[----:B------:R3:W5:Y:S01]  /*96d0*/  LDL R5, [R1+0x8] ;  /* 0x0000080001057983 */ /* 0x0007620000100800 */
[----:B--2---:R-:W-:-:S13]  /*96e0*/  ISETP.NE.AND P1, PT, R4, RZ, PT ;  /* 0x000000ff0400720c */ /* 0x004fda0003f25270 */
[----:B---3--:R-:W-:Y:S05]  /*96f0*/  @!P1 BRA `(.L_x_2776) ;  /* 0x0000000400889947 */ /* 0x008fea0003800000 */
[----:B------:R-:W2:Y:S02]  /*9700*/  SYNCS.PHASECHK.TRANS64.TRYWAIT P1, [R12+URZ+0x36438], R13 ;  /* 0x0364380d0c0075a7 */ /* 0x000ea4000802017f */
[----:B--2---:R-:W-:Y:S05]  /*9710*/  @!P1 BRA `(.L_x_2787) ;  /* 0x0000001000149947 */ /* 0x004fea0003800000 */
.L_x_2816:
        /* <DEDUP_REMOVED lines=8> */
.L_x_2788:
        /* <DEDUP_REMOVED lines=41> */
.L_x_2817:
        /* <DEDUP_REMOVED lines=9> */
.L_x_2790:
        /* <DEDUP_REMOVED lines=38> */
.L_x_2776:
[----:B------:R-:W-:-:S04]  /*9d20*/  SHF.L.U32 R3, R10, 0x1f, RZ ;  /* 0x0000001f0a037819 */ /* 0x000fc800000006ff */
[----:B------:R-:W2:Y:S02]  /*9d30*/  SYNCS.PHASECHK.TRANS64.TRYWAIT P1, [R12+URZ+0x36438], R3 ;  /* 0x036438030c0075a7 */ /* 0x000ea4000802017f */
[----:B--2---:R-:W-:Y:S05]  /*9d40*/  @!P1 BRA `(.L_x_2791) ;  /* 0x0000000800b09947 */ /* 0x004fea0003800000 */
.L_x_2818:
[----:B------:R-:W-:Y:S05]  /*9d50*/  @P0 BRA `(.L_x_2792) ;  /* 0x0000000000180947 */ /* 0x000fea0003800000 */
[----:B------:R-:W3:Y:S01]  /*9d60*/  S2R R0, SR_TID.X ;  /* 0x0000000000007919 */ /* 0x000ee20000002100 */
[----:B--2---:R-:W-:-:S04]  /*9d70*/  IMAD.MOV.U32 R3, RZ, RZ, 0x6100 ;  /* 0x00006100ff037424 */ /* 0x004fc800078e00ff */
[----:B------:R4:W-:Y:S01]  /*9d80*/  SYNCS.ARRIVE.TRANS64 RZ, [R12+URZ+0x36430], R3 ;  /* 0x036430030cff79a7 */ /* 0x0009e2000800003f */
[----:B---3--:R-:W-:-:S13]  /*9d90*/  LOP3.LUT P0, RZ, R0, 0x1f, RZ, 0xc0, !PT ;  /* 0x0000001f00ff7812 */ /* 0x008fda000780c0ff */
[----:B----4-:R-:W-:Y:S05]  /*9da0*/  @!P0 BRA `(.L_x_2792) ;  /* 0x0000000000048947 */ /* 0x010fea0003800000 */
[----:B------:R-:W-:Y:S01]  /*9db0*/  BPT.TRAP 0x1 ;  /* 0x000000040000795c */ /* 0x000fe20000300000 */
.L_x_2792:
        /* <DEDUP_REMOVED lines=45> */
.L_x_2773:
[----:B------:R-:W-:Y:S05]  /*a090*/  BSYNC B1 ;  /* 0x0000000000017941 */ /* 0x000fea0003800000 */
.L_x_2772:
[----:B------:R-:W-:-:S03]  /*a0a0*/  UMOV UR4, 0xffffffff ;  /* 0xffffffff00047882 */ /* 0x000fc60000000000 */
[----:B------:R-:W-:Y:S05]  /*a0b0*/  BRA.DIV UR4, `(.L_x_2793) ;  /* 0x0000000604e87947 */ /* 0x000fea000b800000 */
[----:B------:R-:W-:-:S13]  /*a0c0*/  ELECT P6, URZ, PT ;  /* 0x00000000003f782f */ /* 0x000fda00038c0000 */
.L_x_2821:
[----:B------:R-:W-:Y:S05]  /*a0d0*/  @!P6 BRA `(.L_x_2716) ;  /* 0x000000000074e947 */ /* 0x000fea0003800000 */
[----:B------:R-:W2:Y:S02]  /*a0e0*/  LDL.LU R0, [R1+0xc] ;  /* 0x00000c0001007983 */ /* 0x000ea40000300800 */
[----:B--2---:R-:W-:-:S04]  /*a0f0*/  LOP3.LUT R0, R0, 0x2, RZ, 0xfc, !PT ;  /* 0x0000000200007812 */ /* 0x004fc800078efcff */
[----:B------:R-:W-:-:S13]  /*a100*/  ISETP.NE.AND P2, PT, R0, 0x3, PT ;  /* 0x000000030000780c */ /* 0x000fda0003f45270 */
[----:B------:R-:W-:Y:S05]  /*a110*/  @!P2 BRA `(.L_x_2794) ;  /* 0x000000000004a947 */ /* 0x000fea0003800000 */
[----:B------:R-:W-:Y:S01]  /*a120*/  BPT.TRAP 0x1 ;  /* 0x000000040000795c */ /* 0x000fe20000300000 */
.L_x_2794:
        /* <DEDUP_REMOVED lines=15> */
.L_x_2822:
[----:B------:R-:W3:Y:S02]  /*a220*/  SYNCS.PHASECHK.TRANS64.TRYWAIT P0, [R23+URZ], R0 ;  /* 0x00000000170075a7 */ /* 0x000ee4000800017f */
[----:B---3--:R-:W-:Y:S05]  /*a230*/  @!P0 BRA `(.L_x_2796) ;  /* 0x0000000400bc8947 */ /* 0x008fea0003800000 */
.L_x_2823:
[----:B------:R-:W-:Y:S05]  /*a240*/  @!P2 BRA `(.L_x_2797) ;  /* 0x000000000004a947 */ /* 0x000fea0003800000 */
[----:B------:R-:W-:Y:S01]  /*a250*/  BPT.TRAP 0x1 ;  /* 0x000000040000795c */ /* 0x000fe20000300000 */
.L_x_2797:
[----:B------:R-:W-:-:S07]  /*a260*/  SHF.L.U32 R10, R10, 0x1f, RZ ;  /* 0x0000001f0a0a7819 */ /* 0x000fce00000006ff */
.L_x_2798:
[----:B----4-:R4:W1:Y:S02]  /*a270*/  SYNCS.PHASECHK.TRANS64.TRYWAIT P0, [R7+URZ+0x36438], R10 ;  /* 0x0364380a070075a7 */ /* 0x010864000800017f */
[----:B-1----:R-:W-:Y:S05]  /*a280*/  @!P0 NANOSLEEP.SYNCS 0x989680 ;  /* 0x009896800000895d */ /* 0x002fea0003900000 */
[----:B------:R-:W1:Y:S02]  /*a290*/  @!P0 SYNCS.PHASECHK.TRANS64 P0, [R7+URZ+0x36438], R10 ;  /* 0x0364380a070085a7 */ /* 0x000e64000800007f */
[----:B-1----:R-:W-:Y:S05]  /*a2a0*/  @!P0 BRA `(.L_x_2798) ;  /* 0xfffffffc00f08947 */ /* 0x002fea000383ffff */
.L_x_2716:
[----:B------:R-:W-:Y:S05]  /*a2b0*/  BSYNC B0 ;  /* 0x0000000000007941 */ /* 0x000fea0003800000 */
.L_x_2714:
[----:B------:R-:W-:Y:S05]  /*a2c0*/  EXIT ;  /* 0x000000000000794d */ /* 0x000fea0003800000 */
.L_x_2669:
[----:B------:R-:W-:Y:S02]  /*a2d0*/  IMAD.MOV.U32 R12, RZ, RZ, RZ ;  /* 0x000000ffff0c7224 */ /* 0x000fe400078e00ff */
[----:B------:R-:W-:Y:S02]  /*a2e0*/  IMAD.MOV.U32 R11, RZ, RZ, 0x1f ;  /* 0x0000001fff0b7424 */ /* 0x000fe400078e00ff */
[----:B------:R-:W-:-:S07]  /*a2f0*/  IMAD.MOV.U32 R15, RZ, RZ, -0x1 ;  /* 0xffffffffff0f7424 */ /* 0x000fce00078e00ff */
[----:B------:R-:W-:Y:S05]  /*a300*/  WARPSYNC.COLLECTIVE R15, `(.L_x_2799) ;  /* 0x000000000f087348 */ /* 0x000fea0003c00000 */
[----:B------:R1:W2:Y:S02]  /*a310*/  SHFL.IDX P6, R14, R13, R12, R11 ;  /* 0x0000000c0d0e7389 */ /* 0x0002a400000c000b */
[----:B-12---:R-:W-:Y:S01]  /*a320*/  ENDCOLLECTIVE ;  /* 0x000000000000791b */ /* 0x006fe20003800000 */
.L_x_2799:
[----:B------:R-:W-:Y:S05]  /*a330*/  BRA `(.L_x_2800) ;  /* 0xffffff6c00cc7947 */ /* 0x000fea000383ffff */
.L_x_2671:
[----:B--2---:R-:W-:-:S04]  /*a340*/  IMAD.U32 R3, RZ, RZ, UR40 ;  /* 0x00000028ff037e24 */ /* 0x004fc8000f8e00ff */
[----:B------:R2:W3:Y:S03]  /*a350*/  SYNCS.PHASECHK.TRANS64.TRYWAIT P0, [R3+URZ+0x36400], R10 ;  /* 0x0364000a030075a7 */ /* 0x0004e6000800017f */
[----:B---3--:R-:W-:Y:S05]  /*a360*/  @!P0 NANOSLEEP.SYNCS 0x989680 ;  /* 0x009896800000895d */ /* 0x008fea0003900000 */
[----:B------:R-:W3:Y:S02]  /*a370*/  @!P0 SYNCS.PHASECHK.TRANS64 P0, [R3+URZ+0x36400], R10 ;  /* 0x0364000a030085a7 */ /* 0x000ee4000800007f */
[----:B---3--:R-:W-:Y:S05]  /*a380*/  @!P0 BRA `(.L_x_2671) ;  /* 0xfffffffc00ec8947 */ /* 0x008fea000383ffff */
[----:B------:R-:W-:Y:S05]  /*a390*/  BRA `(.L_x_2670) ;  /* 0xffffff7000007947 */ /* 0x000fea000383ffff */
.L_x_2675:
[----:B--2---:R2:W3:Y:S02]  /*a3a0*/  SYNCS.PHASECHK.TRANS64.TRYWAIT P1, [R3+URZ+0x36410], R10 ;  /* 0x0364100a030075a7 */ /* 0x0044e4000802017f */
[----:B---3--:R-:W-:Y:S05]  /*a3b0*/  @!P1 NANOSLEEP.SYNCS 0x989680 ;  /* 0x009896800000995d */ /* 0x008fea0003900000 */
[----:B------:R-:W3:Y:S02]  /*a3c0*/  @!P1 SYNCS.PHASECHK.TRANS64 P1, [R3+URZ+0x36410], R10 ;  /* 0x0364100a030095a7 */ /* 0x000ee4000802007f */
[----:B---3--:R-:W-:Y:S05]  /*a3d0*/  @!P1 BRA `(.L_x_2675) ;  /* 0xfffffffc00f09947 */ /* 0x008fea000383ffff */
[----:B------:R-:W-:Y:S05]  /*a3e0*/  BRA `(.L_x_2674) ;  /* 0xffffff7400d07947 */ /* 0x000fea000383ffff */
.L_x_2679:
[----:B-1----:R-:W-:-:S04]  /*a3f0*/  IMAD.U32 R121, RZ, RZ, UR40 ;  /* 0x00000028ff797e24 */ /* 0x002fc8000f8e00ff */
[----:B------:R1:W2:Y:S03]  /*a400*/  SYNCS.PHASECHK.TRANS64.TRYWAIT P1, [R121+URZ+0x36430], R14 ;  /* 0x0364300e790075a7 */ /* 0x0002a6000802017f */
[----:B--2---:R-:W-:Y:S05]  /*a410*/  @!P1 NANOSLEEP.SYNCS 0x989680 ;  /* 0x009896800000995d */ /* 0x004fea0003900000 */
[----:B------:R-:W2:Y:S02]  /*a420*/  @!P1 SYNCS.PHASECHK.TRANS64 P1, [R121+URZ+0x36430], R14 ;  /* 0x0364300e790095a7 */ /* 0x000ea4000802007f */
[----:B--2---:R-:W-:Y:S05]  /*a430*/  @!P1 BRA `(.L_x_2679) ;  /* 0xfffffffc00ec9947 */ /* 0x004fea000383ffff */
[----:B------:R-:W-:Y:S05]  /*a440*/  BRA `(.L_x_2678) ;  /* 0xffffff7c00f47947 */ /* 0x000fea000383ffff */
.L_x_2723:
[----:B------:R-:W-:Y:S01]  /*a450*/  BSSY B1, `(.L_x_2801) ;  /* 0x0000005000017945 */ /* 0x000fe20003800000 */
[----:B------:R-:W-:-:S07]  /*a460*/  IMAD.MOV.U32 R15, RZ, RZ, -0x1 ;  /* 0xffffffffff0f7424 */ /* 0x000fce00078e00ff */
[----:B------:R-:W-:Y:S05]  /*a470*/  WARPSYNC.COLLECTIVE R15, `(.L_x_2802) ;  /* 0x000000000f087348 */ /* 0x000fea0003c00000 */
[----:B------:R-:W-:Y:S01]  /*a480*/  NOP ;  /* 0x0000000000007918 */ /* 0x000fe20000000000 */
[----:B------:R-:W-:Y:S01]  /*a490*/  ENDCOLLECTIVE ;  /* 0x000000000000791b */ /* 0x000fe20003800000 */
.L_x_2802:
[----:B------:R-:W-:Y:S05]  /*a4a0*/  BSYNC B1 ;  /* 0x0000000000017941 */ /* 0x000fea0003800000 */
.L_x_2801:
[----:B------:R-:W-:Y:S05]  /*a4b0*/  BRA `(.L_x_2803) ;  /* 0xffffffc000947947 */ /* 0x000fea000383ffff */
.L_x_2740:
[----:B------:R-:W-:Y:S01]  /*a4c0*/  BSSY B1, `(.L_x_2804) ;  /* 0x0000005000017945 */ /* 0x000fe20003800000 */
[----:B------:R-:W-:-:S07]  /*a4d0*/  IMAD.MOV.U32 R15, RZ, RZ, -0x1 ;  /* 0xffffffffff0f7424 */ /* 0x000fce00078e00ff */
[----:B------:R-:W-:Y:S05]  /*a4e0*/  WARPSYNC.COLLECTIVE R15, `(.L_x_2805) ;  /* 0x000000000f087348 */ /* 0x000fea0003c00000 */
[----:B------:R-:W-:Y:S01]  /*a4f0*/  NOP ;  /* 0x0000000000007918 */ /* 0x000fe20000000000 */
[----:B------:R-:W-:Y:S01]  /*a500*/  ENDCOLLECTIVE ;  /* 0x000000000000791b */ /* 0x000fe20003800000 */
.L_x_2805:
[----:B------:R-:W-:Y:S05]  /*a510*/  BSYNC B1 ;  /* 0x0000000000017941 */ /* 0x000fea0003800000 */
.L_x_2804:
[----:B------:R-:W-:Y:S05]  /*a520*/  BRA `(.L_x_2806) ;  /* 0xffffffc800987947 */ /* 0x000fea000383ffff */
.L_x_2756:
[----:B------:R-:W-:Y:S01]  /*a530*/  BSSY B1, `(.L_x_2807) ;  /* 0x0000005000017945 */ /* 0x000fe20003800000 */
[----:B------:R-:W-:-:S07]  /*a540*/  IMAD.MOV.U32 R15, RZ, RZ, -0x1 ;  /* 0xffffffffff0f7424 */ /* 0x000fce00078e00ff */
[----:B------:R-:W-:Y:S05]  /*a550*/  WARPSYNC.COLLECTIVE R15, `(.L_x_2808) ;  /* 0x000000000f087348 */ /* 0x000fea0003c00000 */
[----:B------:R-:W-:Y:S01]  /*a560*/  NOP ;  /* 0x0000000000007918 */ /* 0x000fe20000000000 */
[----:B------:R-:W-:Y:S01]  /*a570*/  ENDCOLLECTIVE ;  /* 0x000000000000791b */ /* 0x000fe20003800000 */
.L_x_2808:
[----:B------:R-:W-:Y:S05]  /*a580*/  BSYNC B1 ;  /* 0x0000000000017941 */ /* 0x000fea0003800000 */
.L_x_2807:
[----:B------:R-:W-:Y:S05]  /*a590*/  BRA `(.L_x_2809) ;  /* 0xffffffd000247947 */ /* 0x000fea000383ffff */
.L_x_2774:
[----:B-1----:R1:W2:Y:S02]  /*a5a0*/  SYNCS.PHASECHK.TRANS64.TRYWAIT P1, [R12+URZ+0x36420], R13 ;  /* 0x0364200d0c0075a7 */ /* 0x0022a4000802017f */
[----:B--2---:R-:W-:Y:S05]  /*a5b0*/  @!P1 NANOSLEEP.SYNCS 0x989680 ;  /* 0x009896800000995d */ /* 0x004fea0003900000 */
[----:B------:R-:W2:Y:S02]  /*a5c0*/  @!P1 SYNCS.PHASECHK.TRANS64 P1, [R12+URZ+0x36420], R13 ;  /* 0x0364200d0c0095a7 */ /* 0x000ea4000802007f */
[----:B--2---:R-:W-:Y:S05]  /*a5d0*/  @!P1 BRA `(.L_x_2774) ;  /* 0xfffffffc00f09947 */ /* 0x004fea000383ffff */
[----:B------:R-:W-:Y:S05]  /*a5e0*/  BRA `(.L_x_2810) ;  /* 0xffffffdc000c7947 */ /* 0x000fea000383ffff */
.L_x_2778:
[----:B-1----:R1:W3:Y:S02]  /*a5f0*/  SYNCS.PHASECHK.TRANS64.TRYWAIT P1, [R12+URZ+0x36438], R13 ;  /* 0x0364380d0c0075a7 */ /* 0x0022e4000802017f */
[----:B---3--:R-:W-:Y:S05]  /*a600*/  @!P1 NANOSLEEP.SYNCS 0x989680 ;  /* 0x009896800000995d */ /* 0x008fea0003900000 */
[----:B------:R-:W3:Y:S02]  /*a610*/  @!P1 SYNCS.PHASECHK.TRANS64 P1, [R12+URZ+0x36438], R13 ;  /* 0x0364380d0c0095a7 */ /* 0x000ee4000802007f */
[----:B---3--:R-:W-:Y:S05]  /*a620*/  @!P1 BRA `(.L_x_2778) ;  /* 0xfffffffc00f09947 */ /* 0x008fea000383ffff */
[----:B------:R-:W-:Y:S05]  /*a630*/  BRA `(.L_x_2811) ;  /* 0xffffffe000dc7947 */ /* 0x000fea000383ffff */
.L_x_2780:
[----:B--2---:R2:W3:Y:S02]  /*a640*/  SYNCS.PHASECHK.TRANS64.TRYWAIT P1, [R12+URZ+0x36428], R0 ;  /* 0x036428000c0075a7 */ /* 0x0044e4000802017f */
[----:B---3--:R-:W-:Y:S05]  /*a650*/  @!P1 NANOSLEEP.SYNCS 0x989680 ;  /* 0x009896800000995d */ /* 0x008fea0003900000 */
[----:B------:R-:W3:Y:S02]  /*a660*/  @!P1 SYNCS.PHASECHK.TRANS64 P1, [R12+URZ+0x36428], R0 ;  /* 0x036428000c0095a7 */ /* 0x000ee4000802007f */
[----:B---3--:R-:W-:Y:S05]  /*a670*/  @!P1 BRA `(.L_x_2780) ;  /* 0xfffffffc00f09947 */ /* 0x008fea000383ffff */
[----:B------:R-:W-:Y:S05]  /*a680*/  BRA `(.L_x_2812) ;  /* 0xffffffe400a87947 */ /* 0x000fea000383ffff */
.L_x_2782:
        /* <DEDUP_REMOVED lines=8> */
.L_x_2784:
[----:B------:R-:W-:-:S07]  /*a710*/  SHF.L.U32 R5, R16, 0x1f, RZ ;  /* 0x0000001f10057819 */ /* 0x000fce00000006ff */
.L_x_2814:
[----:B---3--:R3:W4:Y:S02]  /*a720*/  SYNCS.PHASECHK.TRANS64.TRYWAIT P1, [R12+URZ+0x36420], R5 ;  /* 0x036420050c0075a7 */ /* 0x008724000802017f */
[----:B----4-:R-:W-:Y:S05]  /*a730*/  @!P1 NANOSLEEP.SYNCS 0x989680 ;  /* 0x009896800000995d */ /* 0x010fea0003900000 */
[----:B------:R-:W4:Y:S02]  /*a740*/  @!P1 SYNCS.PHASECHK.TRANS64 P1, [R12+URZ+0x36420], R5 ;  /* 0x036420050c0095a7 */ /* 0x000f24000802007f */
[----:B----4-:R-:W-:Y:S05]  /*a750*/  @!P1 BRA `(.L_x_2814) ;  /* 0xfffffffc00f09947 */ /* 0x010fea000383ffff */
[----:B------:R-:W-:Y:S05]  /*a760*/  BRA `(.L_x_2815) ;  /* 0xffffffec000c7947 */ /* 0x000fea000383ffff */
.L_x_2787:
[----:B--2---:R2:W3:Y:S02]  /*a770*/  SYNCS.PHASECHK.TRANS64.TRYWAIT P1, [R12+URZ+0x36438], R13 ;  /* 0x0364380d0c0075a7 */ /* 0x0044e4000802017f */
[----:B---3--:R-:W-:Y:S05]  /*a780*/  @!P1 NANOSLEEP.SYNCS 0x989680 ;  /* 0x009896800000995d */ /* 0x008fea0003900000 */
[----:B------:R-:W3:Y:S02]  /*a790*/  @!P1 SYNCS.PHASECHK.TRANS64 P1, [R12+URZ+0x36438], R13 ;  /* 0x0364380d0c0095a7 */ /* 0x000ee4000802007f */
[----:B---3--:R-:W-:Y:S05]  /*a7a0*/  @!P1 BRA `(.L_x_2787) ;  /* 0xfffffffc00f09947 */ /* 0x008fea000383ffff */
[----:B------:R-:W-:Y:S05]  /*a7b0*/  BRA `(.L_x_2816) ;  /* 0xffffffec00d87947 */ /* 0x000fea000383ffff */
.L_x_2789:
[----:B-1----:R1:W2:Y:S02]  /*a7c0*/  SYNCS.PHASECHK.TRANS64.TRYWAIT P1, [R12+URZ+0x36428], R5 ;  /* 0x036428050c0075a7 */ /* 0x0022a4000802017f */
[----:B--2---:R-:W-:Y:S05]  /*a7d0*/  @!P1 NANOSLEEP.SYNCS 0x989680 ;  /* 0x009896800000995d */ /* 0x004fea0003900000 */
[----:B------:R-:W2:Y:S02]  /*a7e0*/  @!P1 SYNCS.PHASECHK.TRANS64 P1, [R12+URZ+0x36428], R5 ;  /* 0x036428050c0095a7 */ /* 0x000ea4000802007f */
[----:B--2---:R-:W-:Y:S05]  /*a7f0*/  @!P1 BRA `(.L_x_2789) ;  /* 0xfffffffc00f09947 */ /* 0x004fea000383ffff */
[----:B------:R-:W-:Y:S05]  /*a800*/  BRA `(.L_x_2817) ;  /* 0xfffffff000887947 */ /* 0x000fea000383ffff */
.L_x_2791:
[----:B--2---:R2:W3:Y:S02]  /*a810*/  SYNCS.PHASECHK.TRANS64.TRYWAIT P1, [R12+URZ+0x36438], R3 ;  /* 0x036438030c0075a7 */ /* 0x0044e4000802017f */
[----:B---3--:R-:W-:Y:S05]  /*a820*/  @!P1 NANOSLEEP.SYNCS 0x989680 ;  /* 0x009896800000995d */ /* 0x008fea0003900000 */
[----:B------:R-:W3:Y:S02]  /*a830*/  @!P1 SYNCS.PHASECHK.TRANS64 P1, [R12+URZ+0x36438], R3 ;  /* 0x036438030c0095a7 */ /* 0x000ee4000802007f */
[----:B---3--:R-:W-:Y:S05]  /*a840*/  @!P1 BRA `(.L_x_2791) ;  /* 0xfffffffc00f09947 */ /* 0x008fea000383ffff */
[----:B------:R-:W-:Y:S05]  /*a850*/  BRA `(.L_x_2818) ;  /* 0xfffffff4003c7947 */ /* 0x000fea000383ffff */
.L_x_2793:
[----:B------:R-:W-:Y:S01]  /*a860*/  BSSY B1, `(.L_x_2819) ;  /* 0x0000006000017945 */ /* 0x000fe20003800000 */
[----:B------:R-:W-:-:S07]  /*a870*/  IMAD.MOV.U32 R15, RZ, RZ, -0x1 ;  /* 0xffffffffff0f7424 */ /* 0x000fce00078e00ff */
[----:B-1----:R-:W-:Y:S05]  /*a880*/  WARPSYNC.COLLECTIVE R15, `(.L_x_2820) ;  /* 0x000000000f0c7348 */ /* 0x002fea0003c00000 */
[----:B------:R-:W-:Y:S02]  /*a890*/  ELECT P6, UR62, PT ;  /* 0x00000000003e782f */ /* 0x000fe400038c0000 */
[----:B------:R-:W-:Y:S01]  /*a8a0*/  MOV R14, UR62 ;  /* 0x0000003e000e7c02 */ /* 0x000fe20008000f00 */
[----:B-1----:R-:W-:Y:S10]  /*a8b0*/  ENDCOLLECTIVE ;  /* 0x000000000000791b */ /* 0x002ff40003800000 */
.L_x_2820:
[----:B------:R-:W-:Y:S05]  /*a8c0*/  BSYNC B1 ;  /* 0x0000000000017941 */ /* 0x000fea0003800000 */
.L_x_2819:
[----:B------:R-:W-:Y:S05]  /*a8d0*/  BRA `(.L_x_2821) ;  /* 0xfffffff400fc7947 */ /* 0x000fea000383ffff */
.L_x_2795:
[----:B--2---:R2:W3:Y:S02]  /*a8e0*/  SYNCS.PHASECHK.TRANS64.TRYWAIT P0, [R5+URZ], R2 ;  /* 0x00000002050075a7 */ /* 0x0044e4000800017f */
[----:B---3--:R-:W-:Y:S05]  /*a8f0*/  @!P0 NANOSLEEP.SYNCS 0x989680 ;  /* 0x009896800000895d */ /* 0x008fea0003900000 */
[----:B------:R-:W3:Y:S02]  /*a900*/  @!P0 SYNCS.PHASECHK.TRANS64 P0, [R5+URZ], R2 ;  /* 0x00000002050085a7 */ /* 0x000ee4000800007f */
[----:B---3--:R-:W-:Y:S05]  /*a910*/  @!P0 BRA `(.L_x_2795) ;  /* 0xfffffffc00f08947 */ /* 0x008fea000383ffff */
[----:B------:R-:W-:Y:S05]  /*a920*/  BRA `(.L_x_2822) ;  /* 0xfffffff8003c7947 */ /* 0x000fea000383ffff */
.L_x_2796:
[----:B---3--:R3:W4:Y:S02]  /*a930*/  SYNCS.PHASECHK.TRANS64.TRYWAIT P0, [R23+URZ], R0 ;  /* 0x00000000170075a7 */ /* 0x008724000800017f */
[----:B----4-:R-:W-:Y:S05]  /*a940*/  @!P0 NANOSLEEP.SYNCS 0x989680 ;  /* 0x009896800000895d */ /* 0x010fea0003900000 */
[----:B------:R-:W4:Y:S02]  /*a950*/  @!P0 SYNCS.PHASECHK.TRANS64 P0, [R23+URZ], R0 ;  /* 0x00000000170085a7 */ /* 0x000f24000800007f */
[----:B----4-:R-:W-:Y:S05]  /*a960*/  @!P0 BRA `(.L_x_2796) ;  /* 0xfffffffc00f08947 */ /* 0x010fea000383ffff */
[----:B------:R-:W-:Y:S05]  /*a970*/  BRA `(.L_x_2823) ;  /* 0xfffffff800307947 */ /* 0x000fea000383ffff */
.L_x_2824:
        /* <DEDUP_REMOVED lines=16> */
.L_x_7666:


//--------------------- .text._ZN7cutlass13device_kernelIN5flash11enable_sm90INS1_16FlashAttnBwdSm90INS1_25CollectiveMainloopBwdSm90ILi2ELi1ELi1EN4cute5tupleIJNS5_1CILi1EEES8_S8_EEENS6_IJNS7_ILi64EEENS7_ILi96EEENS7_ILi192EEEEEENS_6half_tEfNS_4arch4Sm90ELb1ELb0ELb1ELb0ELb0ELb0ELb1ELb0ELi3ELi1ELi1ELi1ELb0EEENS1_24CollectiveEpilogueBwdGQAISD_fSG_Li384ELb0ELb0EEENS1_25SingleTileBwdLPTSchedulerILb0ELi96ELb0EEEEEEEEEvNT_6ParamsE --------------------------
	.section	.text._ZN7cutlass13device_kernelIN5flash11enable_sm90INS1_16FlashAttnBwdSm90INS1_25CollectiveMainloopBwdSm90ILi2ELi1ELi1EN4cute5tupleIJNS5_1CILi1EEES8_S8_EEENS6_IJNS7_ILi64EEENS7_ILi96EEENS7_ILi192EEEEEENS_6half_tEfNS_4arch4Sm90ELb1ELb0ELb1ELb0ELb0ELb0ELb1ELb0ELi3ELi1ELi1ELi1ELb0EEENS1_24CollectiveEpilogueBwdGQAISD_fSG_Li384ELb0ELb0EEENS1_25SingleTileBwdLPTSchedulerILb0ELi96ELb0EEEEEEEEEvNT_6ParamsE,"ax",@progbits
	.align	128
.text._ZN7cutlass13device_kernelIN5flash11enable_sm90INS1_16FlashAttnBwdSm90INS1_25CollectiveMainloopBwdSm90ILi2ELi1ELi1EN4cute5tupleIJNS5_1CILi1EEES8_S8_EEENS6_IJNS7_ILi64EEENS7_ILi96EEENS7_ILi192EEEEEENS_6half_tEfNS_4arch4Sm90ELb1ELb0ELb1ELb0ELb0ELb0ELb1ELb0ELi3ELi1ELi1ELi1ELb0EEENS1_24CollectiveEpilogueBwdGQAISD_fSG_Li384ELb0ELb0EEENS1_25SingleTileBwdLPTSchedulerILb0ELi96ELb0EEEEEEEEEvNT_6ParamsE:
        .type           _ZN7cutlass13device_kernelIN5flash11enable_sm90INS1_16FlashAttnBwdSm90INS1_25CollectiveMainloopBwdSm90ILi2ELi1ELi1EN4cute5tupleIJNS5_1CILi1EEES8_S8_EEENS6_IJNS7_ILi64EEENS7_ILi96EEENS7_ILi192EEEEEENS_6half_tEfNS_4arch4Sm90ELb1ELb0ELb1ELb0ELb0ELb0ELb1ELb0ELi3ELi1ELi1ELi1ELb0EEENS1_24CollectiveEpilogueBwdGQAISD_fSG_Li384ELb0ELb0EEENS1_25SingleTileBwdLPTSchedulerILb0ELi96ELb0EEEEEEEEEvNT_6ParamsE,@function
        .size           _ZN7cutlass13device_kernelIN5flash11enable_sm90INS1_16FlashAttnBwdSm90INS1_25CollectiveMainloopBwdSm90ILi2ELi1ELi1EN4cute5tupleIJNS5_1CILi1EEES8_S8_EEENS6_IJNS7_ILi64EEENS7_ILi96EEENS7_ILi192EEEEEENS_6half_tEfNS_4arch4Sm90ELb1ELb0ELb1ELb0ELb0ELb0ELb1ELb0ELi3ELi1ELi1ELi1ELb0EEENS1_24CollectiveEpilogueBwdGQAISD_fSG_Li384ELb0ELb0EEENS1_25SingleTileBwdLPTSchedulerILb0ELi96ELb0EEEEEEEEEvNT_6ParamsE,(.L_x_7667 - _ZN7cutlass13device_kernelIN5flash11enable_sm90INS1_16FlashAttnBwdSm90INS1_25CollectiveMainloopBwdSm90ILi2ELi1ELi1EN4cute5tupleIJNS5_1CILi1EEES8_S8_EEENS6_IJNS7_ILi64EEENS7_ILi96EEENS7_ILi192EEEEEENS_6half_tEfNS_4arch4Sm90ELb1ELb0ELb1ELb0ELb0ELb0ELb1ELb0ELi3ELi1ELi1ELi1ELb0EEENS1_24CollectiveEpilogueBwdGQAISD_fSG_Li384ELb0ELb0EEENS1_25SingleTileBwdLPTSchedulerILb0ELi96ELb0EEEEEEEEEvNT_6ParamsE)
        .other          _ZN7cutlass13device_kernelIN5flash11enable_sm90INS1_16FlashAttnBwdSm90INS1_25CollectiveMainloopBwdSm90ILi2ELi1ELi1EN4cute5tupleIJNS5_1CILi1EEES8_S8_EEENS6_IJNS7_ILi64EEENS7_ILi96EEENS7_ILi192EEEEEENS_6half_tEfNS_4arch4Sm90ELb1ELb0ELb1ELb0ELb0ELb0ELb1ELb0ELi3ELi1ELi1ELi1ELb0EEENS1_24CollectiveEpilogueBwdGQAISD_fSG_Li384ELb0ELb0EEENS1_25SingleTileBwdLPTSchedulerILb0ELi96ELb0EEEEEEEEEvNT_6ParamsE,@"STO_CUDA_ENTRY STV_DEFAULT"
_ZN7cutlass13device_kernelIN5flash11enable_sm90INS1_16FlashAttnBwdSm90INS1_25CollectiveMainloopBwdSm90ILi2ELi1ELi1EN4cute5tupleIJNS5_1CILi1EEES8_S8_EEENS6_IJNS7_ILi64EEENS7_ILi96EEENS7_ILi192EEEEEENS_6half_tEfNS_4arch4Sm90ELb1ELb0ELb1ELb0ELb0ELb0ELb1ELb0ELi3ELi1ELi1ELi1ELb0EEENS1_24CollectiveEpilogueBwdGQAISD_fSG_Li384ELb0ELb0EEENS1_25SingleTileBwdLPTSchedulerILb0ELi96ELb0EEEEEEEEEvNT_6ParamsE:
        /* <DEDUP_REMOVED lines=23> */
.L_x_2826:
[----:B------:R-:W-:Y:S05]  /*0170*/  BSYNC B0 ;  /* 0x0000000000007941 */ /* 0x000fea0003800000 */
.L_x_2825:
        /* <DEDUP_REMOVED lines=34> */
.L_x_2827:
        /* <DEDUP_REMOVED lines=20> */
.L_x_2828:
[----:B---3--:R-:W-:Y:S01]  /*04e0*/  ISETP.NE.AND P0, PT, R2, RZ, PT ;  /* 0x000000ff0200720c */ /* 0x008fe20003f05270 */
[----:B------:R-:W-:Y:S01]  /*04f0*/  IMAD.MOV.U32 R2, RZ, RZ, 0x1 ;  /* 0x00000001ff027424 */ /* 0x000fe200078e00ff */
[----:B------:R-:W-:Y:S01]  /*0500*/  NOP ;  /* 0x0000000000007918 */ /* 0x000fe20000000000 */
[----:B------:R-:W-:Y:S03]  /*0510*/  BSSY B6, `(.L_x_2829) ;  /* 0x00007d7000067945 */ /* 0x000fe60003800000 */
[----:B------:R-:W-:-:S05]  /*0520*/  SEL R2, R2, 0x2, !P0 ;  /* 0x0000000202027807 */ /* 0x000fca0004000000 */
[----:B------:R3:W-:Y:S01]  /*0530*/  STL [R1+0xc], R2 ;  /* 0x00000c0201007387 */ /* 0x0007e20000100800 */
[----:B-12-4-:R-:W-:Y:S06]  /*0540*/  BAR.SYNC.DEFER_BLOCKING 0x0 ;  /* 0x0000000000007b1d */ /* 0x016fec0000010000 */
[----:B------:R-:W-:Y:S05]  /*0550*/  @!P0 BRA `(.L_x_2830) ;  /* 0x0000004000d88947 */ /* 0x000fea0003800000 */
.L_x_2831:
        /* <DEDUP_REMOVED lines=32> */
.L_x_2832:
[----:B------:R-:W-:Y:S01]  /*0760*/  ULDC UR7, c[0x0][0x8cc] ;  /* 0x0002330000077ab9 */ /* 0x000fe20000000800 */
[----:B------:R-:W-:Y:S01]  /*0770*/  UMOV UR38, UR10 ;  /* 0x0000000a00267c82 */ /* 0x000fe20008000000 */
[----:B------:R-:W-:-:S11]  /*0780*/  UISETP.NE.AND UP0, UPT, UR7, 0x1, UPT ;  /* 0x000000010700788c */ /* 0x000fd6000bf05270 */
[----:B------:R-:W-:Y:S02]  /*0790*/  @UP0 ULDC.64 UR8, c[0x0][0x8d0] ;  /* 0x0002340000080ab9 */ /* 0x000fe40000000a00 */
[----:B------:R-:W-:-:S04]  /*07a0*/  UIMAD.WIDE.U32 UR4, UR10, UR8, URZ ;  /* 0x000000080a0472a5 */ /* 0x000fc8000f8e003f */
[----:B------:R-:W-:-:S04]  /*07b0*/  @UP0 USHF.R.U32.HI UR38, URZ, UR9, UR5 ;  /* 0x000000093f260299 */ /* 0x000fc80008011605 */
[----:B------:R-:W-:-:S12]  /*07c0*/  UIMAD UR4, UR38, UR7, URZ ;  /* 0x00000007260472a4 */ /* 0x000fd8000f8e023f */
.L_x_2833:
        /* <DEDUP_REMOVED lines=103> */
.L_x_2837:
        /* <DEDUP_REMOVED lines=15> */
.L_x_2836:
        /* <DEDUP_REMOVED lines=20> */
.L_x_2839:
        /* <DEDUP_REMOVED lines=15> */
.L_x_2838:
        /* <DEDUP_REMOVED lines=8> */
.L_x_2924:
        /* <DEDUP_REMOVED lines=19> */
.L_x_2841:
        /* <DEDUP_REMOVED lines=109> */
.L_x_2853:
[----:B------:R-:W-:-:S13]  /*19e0*/  ISETP.NE.AND P0, PT, R8, 0x3, PT ;  /* 0x000000030800780c */ /* 0x000fda0003f05270 */
[----:B-1----:R-:W-:Y:S05]  /*19f0*/  @!P0 BRA `(.L_x_2843) ;  /* 0x0000000000048947 */ /* 0x002fea0003800000 */
[----:B------:R-:W-:Y:S01]  /*1a00*/  BPT.TRAP 0x1 ;  /* 0x000000040000795c */ /* 0x000fe20000300000 */
.L_x_2843:
[----:B------:R-:W-:Y:S02]  /*1a10*/  LEA R3, R2, UR40, 0x3 ;  /* 0x0000002802037c11 */ /* 0x000fe4000f8e18ff */
[----:B------:R-:W-:-:S04]  /*1a20*/  SHF.L.U32 R10, R7, 0x1f, RZ ;  /* 0x0000001f070a7819 */ /* 0x000fc800000006ff */
[----:B------:R1:W2:Y:S01]  /*1a30*/  SYNCS.PHASECHK.TRANS64.TRYWAIT P1, [R3+URZ+0x36410], R10 ;  /* 0x0364100a030075a7 */ /* 0x0002a2000802017f */
[----:B------:R-:W-:Y:S05]  /*1a40*/  @!P0 BRA `(.L_x_2844) ;  /* 0x0000000000048947 */ /* 0x000fea0003800000 */
[----:B------:R-:W-:Y:S01]  /*1a50*/  BPT.TRAP 0x1 ;  /* 0x000000040000795c */ /* 0x000fe20000300000 */
.L_x_2844:
[----:B--2---:R-:W-:Y:S05]  /*1a60*/  @P1 BRA `(.L_x_2845) ;  /* 0x0000000000081947 */ /* 0x004fea0003800000 */
[----:B------:R-:W2:Y:S02]  /*1a70*/  SYNCS.PHASECHK.TRANS64.TRYWAIT P1, [R3+URZ+0x36410], R10 ;  /* 0x0364100a030075a7 */ /* 0x000ea4000802017f */
[----:B--2---:R-:W-:Y:S05]  /*1a80*/  @!P1 BRA `(.L_x_2846) ;  /* 0x0000006800389947 */ /* 0x004fea0003800000 */
.L_x_2845:
        /* <DEDUP_REMOVED lines=103> */
.L_x_2847:
[----:B------:R-:W-:-:S04]  /*2100*/  SHF.L.U32 R14, R5, 0x1f, RZ ;  /* 0x0000001f050e7819 */ /* 0x000fc800000006ff */
[----:B------:R1:W1:Y:S01]  /*2110*/  SYNCS.PHASECHK.TRANS64.TRYWAIT P1, [UR40+0x36430], R14 ;  /* 0x0364300eff0075a7 */ /* 0x0002620008020168 */
[----:B------:R-:W-:Y:S05]  /*2120*/  @!P0 BRA `(.L_x_2848) ;  /* 0x0000000000048947 */ /* 0x000fea0003800000 */
[----:B------:R-:W-:Y:S01]  /*2130*/  BPT.TRAP 0x1 ;  /* 0x000000040000795c */ /* 0x000fe20000300000 */
.L_x_2848:
        /* <DEDUP_REMOVED lines=36> */
.L_x_2849:
        /* <DEDUP_REMOVED lines=351> */
.L_x_2851:
        /* <DEDUP_REMOVED lines=60> */
.L_x_2852:
        /* <DEDUP_REMOVED lines=62> */
.L_x_2835:
[----:B------:R-:W-:Y:S05]  /*4110*/  @P0 BRA `(.L_x_2834) ;  /* 0x0000004000580947 */ /* 0x000fea0003800000 */
[----:B------:R-:W1:Y:S01]  /*4120*/  S2R R4, SR_TID.X ;  /* 0x0000000000047919 */ /* 0x000e620000002100 */
[----:B------:R-:W2:Y:S01]  /*4130*/  S2UR UR5, SR_CgaCtaId ;  /* 0x00000000000579c3 */ /* 0x000ea20000008800 */
[----:B------:R-:W-:Y:S01]  /*4140*/  ULDC UR4, c[0x0][0x850] ;  /* 0x0002140000047ab9 */ /* 0x000fe20000000800 */
[----:B------:R-:W-:Y:S01]  /*4150*/  UIMAD UR38, UR38, 0x4800, URZ ;  /* 0x00004800262678a4 */ /* 0x000fe2000f8e023f */
[----:B------:R-:W-:Y:S01]  /*4160*/  BSSY B0, `(.L_x_2854) ;  /* 0x0000051000007945 */ /* 0x000fe20003800000 */
[----:B------:R-:W-:Y:S01]  /*4170*/  UISETP.NE.AND UP0, UPT, UR4, 0x1, UPT ;  /* 0x000000010400788c */ /* 0x000fe2000bf05270 */
[----:B------:R-:W-:Y:S02]  /*4180*/  ULDC.64 UR10, c[0x0][0x818] ;  /* 0x00020600000a7ab9 */ /* 0x000fe40000000a00 */
[----:B------:R-:W-:Y:S01]  /*4190*/  UMOV UR4, 0x400 ;  /* 0x0000040000047882 */ /* 0x000fe20000000000 */
[----:B------:R-:W-:Y:S01]  /*41a0*/  USHF.R.S32.HI UR39, URZ, 0x1f, UR38 ;  /* 0x0000001f3f277899 */ /* 0x000fe20008011426 */
[----:B------:R-:W-:Y:S01]  /*41b0*/  ULDC.64 UR12, c[0x0][0x820] ;  /* 0x00020800000c7ab9 */ /* 0x000fe20000000a00 */
[----:B------:R-:W-:-:S05]  /*41c0*/  ULDC.64 UR14, c[0x0][0x848] ;  /* 0x00021200000e7ab9 */ /* 0x000fca0000000a00 */
[----:B------:R-:W-:Y:S02]  /*41d0*/  @UP0 ULDC UR6, c[0x0][0x854] ;  /* 0x0002150000060ab9 */ /* 0x000fe40000000800 */
[----:B------:R-:W-:Y:S02]  /*41e0*/  UIMAD.WIDE.U32 UR6, UR36, UR6, URZ ;  /* 0x00000006240672a5 */ /* 0x000fe4000f8e003f */
[----:B--2---:R-:W-:-:S03]  /*41f0*/  ULEA UR4, UR5, UR4, 0x18 ;  /* 0x0000000405047291 */ /* 0x004fc6000f8ec03f */
[----:B------:R-:W-:Y:S02]  /*4200*/  @UP0 ULDC UR5, c[0x0][0x858] ;  /* 0x0002160000050ab9 */ /* 0x000fe40000000800 */
[----:B------:R-:W-:Y:S01]  /*4210*/  @UP0 USHF.R.U32.HI UR36, URZ, UR5, UR7 ;  /* 0x000000053f240299 */ /* 0x000fe20008011607 */
[----:B-1----:R-:W-:-:S03]  /*4220*/  VIADD R3, R4, 0xffffff80 ;  /* 0xffffff8004037836 */ /* 0x002fc60000000000 */
[----:B------:R-:W-:Y:S02]  /*4230*/  USHF.R.S32.HI UR5, URZ, 0x1f, UR36 ;  /* 0x0000001f3f057899 */ /* 0x000fe40008011424 */
[----:B------:R-:W-:Y:S01]  /*4240*/  UIMAD.WIDE.U32 UR6, UR36, UR10, UR38 ;  /* 0x0000000a240672a5 */ /* 0x000fe2000f8e0026 */
[----:B------:R-:W-:Y:S01]  /*4250*/  SHF.R.S32.HI R0, RZ, 0x1f, R3 ;  /* 0x0000001fff007819 */ /* 0x000fe20000011403 */
[----:B------:R-:W-:Y:S01]  /*4260*/  UIMAD UR8, UR5, UR10, URZ ;  /* 0x0000000a050872a4 */ /* 0x000fe2000f8e023f */
[----:B------:R-:W-:Y:S01]  /*4270*/  BAR.SYNC.DEFER_BLOCKING 0x1, 0x180 ;  /* 0x0046000000007b1d */ /* 0x000fe20000010000 */
[----:B------:R-:W-:Y:S02]  /*4280*/  ISETP.NE.AND P0, PT, R3, RZ, PT ;  /* 0x000000ff0300720c */ /* 0x000fe40003f05270 */
[----:B------:R-:W-:Y:S01]  /*4290*/  LEA.HI R2, R0, R3, RZ, 0x7 ;  /* 0x0000000300027211 */ /* 0x000fe200078f38ff */
[----:B------:R-:W-:-:S03]  /*42a0*/  UIMAD UR8, UR36, UR11, UR8 ;  /* 0x0000000b240872a4 */ /* 0x000fc6000f8e0208 */
[----:B------:R-:W-:Y:S01]  /*42b0*/  LOP3.LUT R0, R2, 0x3fffff80, RZ, 0xc0, !PT ;  /* 0x3fffff8002007812 */ /* 0x000fe200078ec0ff */
[----:B------:R-:W-:Y:S01]  /*42c0*/  ULDC.64 UR10, c[0x0][0x840] ;  /* 0x00021000000a7ab9 */ /* 0x000fe20000000a00 */
[----:B------:R-:W-:Y:S01]  /*42d0*/  SHF.R.S32.HI R5, RZ, 0x7, R2 ;  /* 0x00000007ff057819 */ /* 0x000fe20000011402 */
[----:B------:R-:W-:Y:S02]  /*42e0*/  UIMAD UR5, UR5, UR10, URZ ;  /* 0x0000000a050572a4 */ /* 0x000fe4000f8e023f */
[----:B------:R-:W-:Y:S01]  /*42f0*/  IMAD.IADD R0, R3, 0x1, -R0 ;  /* 0x0000000103007824 */ /* 0x000fe200078e0a00 */
[----:B------:R-:W-:Y:S02]  /*4300*/  UIMAD.WIDE.U32 UR38, UR36, UR10, UR38 ;  /* 0x0000000a242672a5 */ /* 0x000fe4000f8e0026 */
[----:B------:R-:W-:Y:S01]  /*4310*/  UIMAD UR9, UR36, UR11, UR5 ;  /* 0x0000000b240972a4 */ /* 0x000fe2000f8e0205 */
[----:B------:R-:W-:Y:S01]  /*4320*/  IMAD R0, R5, 0x600, R0 ;  /* 0x0000060005007824 */ /* 0x000fe200078e0200 */
[----:B------:R-:W-:-:S02]  /*4330*/  USHF.R.S32.HI UR5, URZ, 0x1f, UR37 ;  /* 0x0000001f3f057899 */ /* 0x000fc40008011425 */
[----:B------:R-:W-:Y:S01]  /*4340*/  UIADD3 UR7, UR7, UR8, URZ ;  /* 0x0000000807077290 */ /* 0x000fe2000fffe03f */
[----:B------:R-:W-:Y:S01]  /*4350*/  IMAD.SHL.U32 R0, R0, 0x4, RZ ;  /* 0x0000000400007824 */ /* 0x000fe200078e00ff */
[----:B------:R-:W-:Y:S02]  /*4360*/  UIMAD UR10, UR5, UR12, URZ ;  /* 0x0000000c050a72a4 */ /* 0x000fe4000f8e023f */
[----:B------:R-:W-:Y:S02]  /*4370*/  UIMAD UR5, UR5, UR14, URZ ;  /* 0x0000000e050572a4 */ /* 0x000fe4000f8e023f */
[----:B------:R-:W-:Y:S01]  /*4380*/  LEA R0, R0, UR4, 0x2 ;  /* 0x0000000400007c11 */ /* 0x000fe2000f8e10ff */
[----:B------:R-:W-:Y:S01]  /*4390*/  UIADD3 UR9, UR39, UR9, URZ ;  /* 0x0000000927097290 */ /* 0x000fe2000fffe03f */
[----:B------:R-:W-:Y:S01]  /*43a0*/  UMOV UR8, UR38 ;  /* 0x0000002600087c82 */ /* 0x000fe20008000000 */
[----:B------:R-:W-:Y:S02]  /*43b0*/  UIMAD UR10, UR37, UR13, UR10 ;  /* 0x0000000d250a72a4 */ /* 0x000fe4000f8e020a */
[----:B------:R1:W-:Y:S01]  /*43c0*/  STS.128 [R0], R24 ;  /* 0x0000001800007388 */ /* 0x0003e20000000c00 */
        /* <DEDUP_REMOVED lines=35> */
.L_x_2856:
[----:B------:R-:W-:Y:S01]  /*4600*/  @P0 ELECT P1, URZ, PT ;  /* 0x00000000003f082f */ /* 0x000fe20003820000 */
[----:B------:R2:W-:-:S12]  /*4610*/  UBLKRED.G.S.ADD.F32.RN [UR6], [UR4], UR5, desc[UR8] ;  /* 0x00000806040073bb */ /* 0x0005d800080a1405 */
[----:B------:R-:W-:Y:S02]  /*4620*/  @P1 PLOP3.LUT P0, PT, P1, PT, PT, 0x8, 0x0 ;  /* 0x000000000000181c */ /* 0x000fe40000f0e170 */
[----:B------:R-:W-:-:S11]  /*4630*/  PLOP3.LUT P1, PT, PT, PT, PT, 0x8, 0x0 ;  /* 0x000000000000781c */ /* 0x000fd60003f2e170 */
[----:B--2---:R-:W-:Y:S05]  /*4640*/  @P0 BRA.U.ANY `(.L_x_2856) ;  /* 0xfffffffd00ec0947 */ /* 0x004fea000393ffff */
[----:B------:R0:W-:Y:S01]  /*4650*/  UTMACMDFLUSH ;  /* 0x00000000000079b7 */ /* 0x0001e20000000000 */
[----:B------:R-:W-:-:S04]  /*4660*/  DEPBAR.LE SB0, 0x0 ;  /* 0x000080000000791a */ /* 0x000fc80000000000 */
.L_x_2855:
[----:B------:R-:W-:Y:S05]  /*4670*/  BSYNC B0 ;  /* 0x0000000000007941 */ /* 0x000fea0003800000 */
.L_x_2854:
        /* <DEDUP_REMOVED lines=28> */
.L_x_2857:
[----:B------:R-:W-:Y:S01]  /*4840*/  @P0 ELECT P1, URZ, PT ;  /* 0x00000000003f082f */ /* 0x000fe20003820000 */
[----:B------:R3:W-:-:S12]  /*4850*/  UBLKRED.G.S.ADD.F32.RN [UR6], [UR4], UR5, desc[UR8] ;  /* 0x00000806040073bb */ /* 0x0007d800080a1405 */
[----:B------:R-:W-:Y:S02]  /*4860*/  @P1 PLOP3.LUT P0, PT, P1, PT, PT, 0x8, 0x0 ;  /* 0x000000000000181c */ /* 0x000fe40000f0e170 */
[----:B------:R-:W-:-:S11]  /*4870*/  PLOP3.LUT P1, PT, PT, PT, PT, 0x8, 0x0 ;  /* 0x000000000000781c */ /* 0x000fd60003f2e170 */
[----:B---3--:R-:W-:Y:S05]  /*4880*/  @P0 BRA.U.ANY `(.L_x_2857) ;  /* 0xfffffffd00ec0947 */ /* 0x008fea000393ffff */
[----:B------:R0:W-:Y:S01]  /*4890*/  UTMACMDFLUSH ;  /* 0x00000000000079b7 */ /* 0x0001e20000000000 */
[----:B------:R-:W-:-:S04]  /*48a0*/  DEPBAR.LE SB0, 0x0 ;  /* 0x000080000000791a */ /* 0x000fc80000000000 */
[----:B------:R-:W-:Y:S05]  /*48b0*/  BRA `(.L_x_2834) ;  /* 0x0000003800707947 */ /* 0x000fea0003800000 */
.L_x_2830:
        /* <DEDUP_REMOVED lines=29> */
.L_x_2859:
[----:B------:R-:W-:Y:S01]  /*4a90*/  ULDC UR9, c[0x0][0x8cc] ;  /* 0x0002330000097ab9 */ /* 0x000fe20000000800 */
[----:B------:R-:W-:Y:S01]  /*4aa0*/  UMOV UR7, UR8 ;  /* 0x0000000800077c82 */ /* 0x000fe20008000000 */
[----:B------:R-:W-:-:S11]  /*4ab0*/  UISETP.NE.AND UP0, UPT, UR9, 0x1, UPT ;  /* 0x000000010900788c */ /* 0x000fd6000bf05270 */
[----:B------:R-:W-:Y:S02]  /*4ac0*/  @UP0 ULDC.64 UR10, c[0x0][0x8d0] ;  /* 0x00023400000a0ab9 */ /* 0x000fe40000000a00 */
[----:B------:R-:W-:-:S04]  /*4ad0*/  UIMAD.WIDE.U32 UR4, UR8, UR10, URZ ;  /* 0x0000000a080472a5 */ /* 0x000fc8000f8e003f */
[----:B------:R-:W-:-:S04]  /*4ae0*/  @UP0 USHF.R.U32.HI UR7, URZ, UR11, UR5 ;  /* 0x0000000b3f070299 */ /* 0x000fc80008011605 */
[----:B------:R-:W-:-:S12]  /*4af0*/  UIMAD UR4, UR7, UR9, URZ ;  /* 0x00000009070472a4 */ /* 0x000fd8000f8e023f */
.L_x_2860:
        /* <DEDUP_REMOVED lines=67> */
.L_x_2863:
[----:B------:R-:W-:Y:S05]  /*4f30*/  BSYNC B0 ;  /* 0x0000000000007941 */ /* 0x000fea0003800000 */
.L_x_2862:
        /* <DEDUP_REMOVED lines=18> */
.L_x_2865:
[----:B------:R-:W-:Y:S05]  /*5060*/  BSYNC B0 ;  /* 0x0000000000007941 */ /* 0x000fea0003800000 */
.L_x_2864:
        /* <DEDUP_REMOVED lines=19> */
.L_x_2867:
[----:B------:R-:W-:Y:S05]  /*51a0*/  BSYNC B0 ;  /* 0x0000000000007941 */ /* 0x000fea0003800000 */
.L_x_2866:
[----:B------:R-:W-:Y:S06]  /*51b0*/  BAR.ARV 0xa, 0xa0 ;  /* 0x0282800000007b1d */ /* 0x000fec0000002000 */
[----:B------:R-:W-:Y:S04]  /*51c0*/  BSSY B0, `(.L_x_2868) ;  /* 0x0000003000007945 */ /* 0x000fe80003800000 */
[----:B------:R-:W-:Y:S05]  /*51d0*/  @!P0 BRA `(.L_x_2869) ;  /* 0x0000000000048947 */ /* 0x000fea0003800000 */
[----:B------:R-:W-:-:S04]  /*51e0*/  DEPBAR.LE SB0, 0x1 ;  /* 0x000080400000791a */ /* 0x000fc80000000000 */
.L_x_2869:
[----:B------:R-:W-:Y:S05]  /*51f0*/  BSYNC B0 ;  /* 0x0000000000007941 */ /* 0x000fea0003800000 */
.L_x_2868:
[----:B------:R-:W-:Y:S06]  /*5200*/  BAR.ARV 0xb, 0xa0 ;  /* 0x02c2800000007b1d */ /* 0x000fec0000002000 */
[----:B------:R-:W-:Y:S04]  /*5210*/  BSSY B0, `(.L_x_2870) ;  /* 0x0000003000007945 */ /* 0x000fe80003800000 */
[----:B------:R-:W-:Y:S05]  /*5220*/  @!P0 BRA `(.L_x_2871) ;  /* 0x0000000000048947 */ /* 0x000fea0003800000 */
[----:B------:R-:W-:-:S04]  /*5230*/  DEPBAR.LE SB0, 0x0 ;  /* 0x000080000000791a */ /* 0x000fc80000000000 */
.L_x_2871:
[----:B------:R-:W-:Y:S05]  /*5240*/  BSYNC B0 ;  /* 0x0000000000007941 */ /* 0x000fea0003800000 */
.L_x_2870:
[----:B------:R-:W-:Y:S06]  /*5250*/  BAR.ARV 0xc, 0xa0 ;  /* 0x0302800000007b1d */ /* 0x000fec0000002000 */
[----:B------:R-:W-:Y:S01]  /*5260*/  UIADD3 UR12, UR8, 0x1, URZ ;  /* 0x00000001080c7890 */ /* 0x000fe2000fffe03f */
[----:B------:R-:W-:Y:S11]  /*5270*/  BRA `(.L_x_2872) ;  /* 0x0000000000047947 */ /* 0x000ff60003800000 */
.L_x_2861:
[----:B------:R-:W-:-:S05]  /*5280*/  UMOV UR12, UR8 ;  /* 0x00000008000c7c82 */ /* 0x000fca0008000000 */
.L_x_2872:
        /* <DEDUP_REMOVED lines=22> */
.L_x_2893:
        /* <DEDUP_REMOVED lines=22> */
.L_x_2874:
[----:B------:R-:W-:Y:S05]  /*5550*/  BSYNC B0 ;  /* 0x0000000000007941 */ /* 0x000fea0003800000 */
.L_x_2873:
        /* <DEDUP_REMOVED lines=12> */
.L_x_2876:
[----:B------:R-:W-:Y:S05]  /*5620*/  BSYNC B0 ;  /* 0x0000000000007941 */ /* 0x000fea0003800000 */
.L_x_2875:
        /* <DEDUP_REMOVED lines=13> */
.L_x_2878:
[----:B------:R-:W-:Y:S05]  /*5700*/  BSYNC B0 ;  /* 0x0000000000007941 */ /* 0x000fea0003800000 */
.L_x_2877:
[----:B------:R-:W-:Y:S06]  /*5710*/  BAR.ARV 0xa, 0xa0 ;  /* 0x0282800000007b1d */ /* 0x000fec0000002000 */
[----:B------:R-:W-:Y:S04]  /*5720*/  BSSY B0, `(.L_x_2879) ;  /* 0x0000003000007945 */ /* 0x000fe80003800000 */
[----:B------:R-:W-:Y:S05]  /*5730*/  @!P0 BRA `(.L_x_2880) ;  /* 0x0000000000048947 */ /* 0x000fea0003800000 */
[----:B------:R-:W-:-:S04]  /*5740*/  DEPBAR.LE SB0, 0x1 ;  /* 0x000080400000791a */ /* 0x000fc80000000000 */
.L_x_2880:
[----:B------:R-:W-:Y:S05]  /*5750*/  BSYNC B0 ;  /* 0x0000000000007941 */ /* 0x000fea0003800000 */
.L_x_2879:
[----:B------:R-:W-:Y:S06]  /*5760*/  BAR.ARV 0xb, 0xa0 ;  /* 0x02c2800000007b1d */ /* 0x000fec0000002000 */
[----:B------:R-:W-:Y:S04]  /*5770*/  BSSY B0, `(.L_x_2881) ;  /* 0x0000003000007945 */ /* 0x000fe80003800000 */
[----:B------:R-:W-:Y:S05]  /*5780*/  @!P0 BRA `(.L_x_2882) ;  /* 0x0000000000048947 */ /* 0x000fea0003800000 */
[----:B------:R-:W-:-:S04]  /*5790*/  DEPBAR.LE SB0, 0x0 ;  /* 0x000080000000791a */ /* 0x000fc80000000000 */
.L_x_2882:
[----:B------:R-:W-:Y:S05]  /*57a0*/  BSYNC B0 ;  /* 0x0000000000007941 */ /* 0x000fea0003800000 */
.L_x_2881:
        /* <DEDUP_REMOVED lines=13> */
.L_x_2884:
[----:B------:R-:W-:Y:S05]  /*5880*/  BSYNC B0 ;  /* 0x0000000000007941 */ /* 0x000fea0003800000 */
.L_x_2883:
        /* <DEDUP_REMOVED lines=12> */
.L_x_2886:
[----:B------:R-:W-:Y:S05]  /*5950*/  BSYNC B0 ;  /* 0x0000000000007941 */ /* 0x000fea0003800000 */
.L_x_2885:
        /* <DEDUP_REMOVED lines=13> */
.L_x_2888:
[----:B------:R-:W-:Y:S05]  /*5a30*/  BSYNC B0 ;  /* 0x0000000000007941 */ /* 0x000fea0003800000 */
.L_x_2887:
[----:B------:R-:W-:Y:S06]  /*5a40*/  BAR.ARV 0xa, 0xa0 ;  /* 0x0282800000007b1d */ /* 0x000fec0000002000 */
[----:B------:R-:W-:Y:S04]  /*5a50*/  BSSY B0, `(.L_x_2889) ;  /* 0x0000003000007945 */ /* 0x000fe80003800000 */
[----:B------:R-:W-:Y:S05]  /*5a60*/  @!P0 BRA `(.L_x_2890) ;  /* 0x0000000000048947 */ /* 0x000fea0003800000 */
[----:B------:R-:W-:-:S04]  /*5a70*/  DEPBAR.LE SB0, 0x1 ;  /* 0x000080400000791a */ /* 0x000fc80000000000 */
.L_x_2890:
[----:B------:R-:W-:Y:S05]  /*5a80*/  BSYNC B0 ;  /* 0x0000000000007941 */ /* 0x000fea0003800000 */
.L_x_2889:
[----:B------:R-:W-:Y:S01]  /*5a90*/  UIADD3 UR12, UR12, 0x2, URZ ;  /* 0x000000020c0c7890 */ /* 0x000fe2000fffe03f */
[----:B------:R-:W-:Y:S06]  /*5aa0*/  BAR.ARV 0xb, 0xa0 ;  /* 0x02c2800000007b1d */ /* 0x000fec0000002000 */
[----:B------:R-:W-:Y:S01]  /*5ab0*/  UISETP.GE.AND UP0, UPT, UR12, UR5, UPT ;  /* 0x000000050c00728c */ /* 0x000fe2000bf06270 */
[----:B------:R-:W-:Y:S04]  /*5ac0*/  BSSY B0, `(.L_x_2891) ;  /* 0x0000003000007945 */ /* 0x000fe80003800000 */
[----:B------:R-:W-:Y:S06]  /*5ad0*/  @!P0 BRA `(.L_x_2892) ;  /* 0x0000000000048947 */ /* 0x000fec0003800000 */
[----:B------:R-:W-:-:S04]  /*5ae0*/  DEPBAR.LE SB0, 0x0 ;  /* 0x000080000000791a */ /* 0x000fc80000000000 */
.L_x_2892:
[----:B------:R-:W-:Y:S05]  /*5af0*/  BSYNC B0 ;  /* 0x0000000000007941 */ /* 0x000fea0003800000 */
.L_x_2891:
[----:B------:R-:W-:Y:S06]  /*5b00*/  BAR.ARV 0xc, 0xa0 ;  /* 0x0302800000007b1d */ /* 0x000fec0000002000 */
[----:B------:R-:W-:Y:S01]  /*5b10*/  PLOP3.LUT P1, PT, PT, PT, UP0, 0x80, 0x0 ;  /* 0x000000000000781c */ /* 0x000fe20003f2f008 */
[----:B------:R-:W-:Y:S02]  /*5b20*/  UIADD3 UR24, UR24, 0x6000, URZ ;  /* 0x0000600018187890 */ /* 0x000fe4000fffe03f */
[----:B------:R-:W-:-:S10]  /*5b30*/  UIADD3 UR4, UR4, 0x6000, URZ ;  /* 0x0000600004047890 */ /* 0x000fd4000fffe03f */
[----:B------:R-:W-:Y:S05]  /*5b40*/  @!P1 BRA `(.L_x_2893) ;  /* 0xfffffff800289947 */ /* 0x000fea000383ffff */
[----:B------:R-:W-:Y:S05]  /*5b50*/  BRA `(.L_x_2834) ;  /* 0x0000002400c87947 */ /* 0x000fea0003800000 */
.L_x_2858:
        /* <DEDUP_REMOVED lines=21> */
.L_x_2894:
[----:B------:R-:W-:Y:S01]  /*5cb0*/  ULDC UR8, c[0x0][0x8cc] ;  /* 0x0002330000087ab9 */ /* 0x000fe20000000800 */
[----:B------:R-:W-:Y:S01]  /*5cc0*/  UMOV UR35, UR7 ;  /* 0x0000000700237c82 */ /* 0x000fe20008000000 */
[----:B------:R-:W-:-:S11]  /*5cd0*/  UISETP.NE.AND UP0, UPT, UR8, 0x1, UPT ;  /* 0x000000010800788c */ /* 0x000fd6000bf05270 */
[----:B------:R-:W-:Y:S02]  /*5ce0*/  @UP0 ULDC.64 UR10, c[0x0][0x8d0] ;  /* 0x00023400000a0ab9 */ /* 0x000fe40000000a00 */
[----:B------:R-:W-:-:S04]  /*5cf0*/  UIMAD.WIDE.U32 UR4, UR7, UR10, URZ ;  /* 0x0000000a070472a5 */ /* 0x000fc8000f8e003f */
[----:B------:R-:W-:-:S04]  /*5d00*/  @UP0 USHF.R.U32.HI UR35, URZ, UR11, UR5 ;  /* 0x0000000b3f230299 */ /* 0x000fc80008011605 */
[----:B------:R-:W-:-:S12]  /*5d10*/  UIMAD UR4, UR35, UR8, URZ ;  /* 0x00000008230472a4 */ /* 0x000fd8000f8e023f */
.L_x_2895:
        /* <DEDUP_REMOVED lines=77> */
.L_x_2925:
        /* <DEDUP_REMOVED lines=9> */
.L_x_2899:
        /* <DEDUP_REMOVED lines=108> */
.L_x_2910:
[----:B-1----:R-:W-:-:S05]  /*6940*/  IMAD.MOV.U32 R13, RZ, RZ, 0x1 ;  /* 0x00000001ff0d7424 */ /* 0x002fca00078e00ff */
[----:B------:R-:W-:-:S04]  /*6950*/  SHF.L.U32 R13, R13, 0x1f, RZ ;  /* 0x0000001f0d0d7819 */ /* 0x000fc800000006ff */
[----:B------:R-:W1:Y:S02]  /*6960*/  SYNCS.PHASECHK.TRANS64.TRYWAIT P1, [R12+URZ+0x36438], R13 ;  /* 0x0364380d0c0075a7 */ /* 0x000e64000802017f */
[----:B-1----:R-:W-:Y:S05]  /*6970*/  @!P1 BRA `(.L_x_2902) ;  /* 0x0000001800bc9947 */ /* 0x002fea0003800000 */
.L_x_2926:
        /* <DEDUP_REMOVED lines=8> */
.L_x_2903:
        /* <DEDUP_REMOVED lines=48> */
.L_x_2927:
        /* <DEDUP_REMOVED lines=8> */
.L_x_2905:
        /* <DEDUP_REMOVED lines=46> */
.L_x_2928:
        /* <DEDUP_REMOVED lines=12> */
.L_x_2907:
        /* <DEDUP_REMOVED lines=37> */
.L_x_2930:
        /* <DEDUP_REMOVED lines=8> */
.L_x_2909:
        /* <DEDUP_REMOVED lines=41> */
.L_x_2901:
[----:B--2---:R-:W2:Y:S01]  /*7680*/  LDL.LU R4, [R1+0x4] ;  /* 0x0000040001047983 */ /* 0x004ea20000300800 */
[----:B------:R-:W-:-:S03]  /*7690*/  IMAD.MOV.U32 R10, RZ, RZ, 0x1 ;  /* 0x00000001ff0a7424 */ /* 0x000fc600078e00ff */
[----:B------:R3:W5:Y:S01]  /*76a0*/  LDL R5, [R1+0x8] ;  /* 0x0000080001057983 */ /* 0x0007620000100800 */
[----:B--2---:R-:W-:-:S13]  /*76b0*/  ISETP.NE.AND P1, PT, R4, RZ, PT ;  /* 0x000000ff0400720c */ /* 0x004fda0003f25270 */
[----:B---3--:R-:W-:Y:S05]  /*76c0*/  @!P1 BRA `(.L_x_2900) ;  /* 0x0000000400889947 */ /* 0x008fea0003800000 */
[----:B------:R-:W2:Y:S02]  /*76d0*/  SYNCS.PHASECHK.TRANS64.TRYWAIT P1, [R12+URZ+0x36438], R13 ;  /* 0x0364380d0c0075a7 */ /* 0x000ea4000802017f */
[----:B--2---:R-:W-:Y:S05]  /*76e0*/  @!P1 BRA `(.L_x_2911) ;  /* 0x0000000c00c09947 */ /* 0x004fea0003800000 */
.L_x_2931:
        /* <DEDUP_REMOVED lines=8> */
.L_x_2912:
        /* <DEDUP_REMOVED lines=41> */
.L_x_2932:
        /* <DEDUP_REMOVED lines=9> */
.L_x_2914:
        /* <DEDUP_REMOVED lines=38> */
.L_x_2900:
[----:B------:R-:W-:-:S04]  /*7cf0*/  SHF.L.U32 R3, R10, 0x1f, RZ ;  /* 0x0000001f0a037819 */ /* 0x000fc800000006ff */
[----:B------:R-:W2:Y:S02]  /*7d00*/  SYNCS.PHASECHK.TRANS64.TRYWAIT P1, [R12+URZ+0x36438], R3 ;  /* 0x036438030c0075a7 */ /* 0x000ea4000802017f */
[----:B--2---:R-:W-:Y:S05]  /*7d10*/  @!P1 BRA `(.L_x_2915) ;  /* 0x00000008005c9947 */ /* 0x004fea0003800000 */
.L_x_2933:
[----:B------:R-:W-:Y:S05]  /*7d20*/  @P0 BRA `(.L_x_2916) ;  /* 0x0000000000180947 */ /* 0x000fea0003800000 */
[----:B------:R-:W3:Y:S01]  /*7d30*/  S2R R0, SR_TID.X ;  /* 0x0000000000007919 */ /* 0x000ee20000002100 */
[----:B--2---:R-:W-:-:S04]  /*7d40*/  IMAD.MOV.U32 R3, RZ, RZ, 0x6100 ;  /* 0x00006100ff037424 */ /* 0x004fc800078e00ff */
[----:B------:R4:W-:Y:S01]  /*7d50*/  SYNCS.ARRIVE.TRANS64 RZ, [R12+URZ+0x36430], R3 ;  /* 0x036430030cff79a7 */ /* 0x0009e2000800003f */
[----:B---3--:R-:W-:-:S13]  /*7d60*/  LOP3.LUT P0, RZ, R0, 0x1f, RZ, 0xc0, !PT ;  /* 0x0000001f00ff7812 */ /* 0x008fda000780c0ff */
[----:B----4-:R-:W-:Y:S05]  /*7d70*/  @!P0 BRA `(.L_x_2916) ;  /* 0x0000000000048947 */ /* 0x010fea0003800000 */
[----:B------:R-:W-:Y:S01]  /*7d80*/  BPT.TRAP 0x1 ;  /* 0x000000040000795c */ /* 0x000fe20000300000 */
.L_x_2916:
        /* <DEDUP_REMOVED lines=45> */
.L_x_2897:
[----:B------:R-:W-:Y:S05]  /*8060*/  BSYNC B0 ;  /* 0x0000000000007941 */ /* 0x000fea0003800000 */
.L_x_2896:
[----:B------:R-:W-:-:S03]  /*8070*/  UMOV UR4, 0xffffffff ;  /* 0xffffffff00047882 */ /* 0x000fc60000000000 */
[----:B------:R-:W-:Y:S05]  /*8080*/  BRA.DIV UR4, `(.L_x_2917) ;  /* 0x0000000604947947 */ /* 0x000fea000b800000 */
[----:B------:R-:W-:-:S13]  /*8090*/  ELECT P6, URZ, PT ;  /* 0x00000000003f782f */ /* 0x000fda00038c0000 */
.L_x_2936:
[----:B------:R-:W-:Y:S05]  /*80a0*/  @!P6 BRA `(.L_x_2834) ;  /* 0x000000000074e947 */ /* 0x000fea0003800000 */
[----:B------:R-:W2:Y:S02]  /*80b0*/  LDL.LU R0, [R1+0xc] ;  /* 0x00000c0001007983 */ /* 0x000ea40000300800 */
[----:B--2---:R-:W-:-:S04]  /*80c0*/  LOP3.LUT R0, R0, 0x2, RZ, 0xfc, !PT ;  /* 0x0000000200007812 */ /* 0x004fc800078efcff */
[----:B------:R-:W-:-:S13]  /*80d0*/  ISETP.NE.AND P2, PT, R0, 0x3, PT ;  /* 0x000000030000780c */ /* 0x000fda0003f45270 */
[----:B------:R-:W-:Y:S05]  /*80e0*/  @!P2 BRA `(.L_x_2918) ;  /* 0x000000000004a947 */ /* 0x000fea0003800000 */
[----:B------:R-:W-:Y:S01]  /*80f0*/  BPT.TRAP 0x1 ;  /* 0x000000040000795c */ /* 0x000fe20000300000 */
.L_x_2918:
        /* <DEDUP_REMOVED lines=15> */
.L_x_2937:
[----:B------:R-:W3:Y:S02]  /*81f0*/  SYNCS.PHASECHK.TRANS64.TRYWAIT P0, [R23+URZ], R0 ;  /* 0x00000000170075a7 */ /* 0x000ee4000800017f */
[----:B---3--:R-:W-:Y:S05]  /*8200*/  @!P0 BRA `(.L_x_2920) ;  /* 0x0000000400688947 */ /* 0x008fea0003800000 */
.L_x_2938:
[----:B------:R-:W-:Y:S05]  /*8210*/  @!P2 BRA `(.L_x_2921) ;  /* 0x000000000004a947 */ /* 0x000fea0003800000 */
[----:B------:R-:W-:Y:S01]  /*8220*/  BPT.TRAP 0x1 ;  /* 0x000000040000795c */ /* 0x000fe20000300000 */
.L_x_2921:
[----:B------:R-:W-:-:S07]  /*8230*/  SHF.L.U32 R10, R10, 0x1f, RZ ;  /* 0x0000001f0a0a7819 */ /* 0x000fce00000006ff */
.L_x_2922:
[----:B----4-:R4:W1:Y:S02]  /*8240*/  SYNCS.PHASECHK.TRANS64.TRYWAIT P0, [R7+URZ+0x36438], R10 ;  /* 0x0364380a070075a7 */ /* 0x010864000800017f */
[----:B-1----:R-:W-:Y:S05]  /*8250*/  @!P0 NANOSLEEP.SYNCS 0x989680 ;  /* 0x009896800000895d */ /* 0x002fea0003900000 */
[----:B------:R-:W1:Y:S02]  /*8260*/  @!P0 SYNCS.PHASECHK.TRANS64 P0, [R7+URZ+0x36438], R10 ;  /* 0x0364380a070085a7 */ /* 0x000e64000800007f */
[----:B-1----:R-:W-:Y:S05]  /*8270*/  @!P0 BRA `(.L_x_2922) ;  /* 0xfffffffc00f08947 */ /* 0x002fea000383ffff */
.L_x_2834:
[----:B------:R-:W-:Y:S05]  /*8280*/  BSYNC B6 ;  /* 0x0000000000067941 */ /* 0x000fea0003800000 */
.L_x_2829:
[----:B------:R-:W-:Y:S05]  /*8290*/  EXIT ;  /* 0x000000000000794d */ /* 0x000fea0003800000 */
.L_x_2840:
[----:B------:R-:W-:Y:S02]  /*82a0*/  IMAD.MOV.U32 R12, RZ, RZ, RZ ;  /* 0x000000ffff0c7224 */ /* 0x000fe400078e00ff */
[----:B------:R-:W-:Y:S02]  /*82b0*/  IMAD.MOV.U32 R11, RZ, RZ, 0x1f ;  /* 0x0000001fff0b7424 */ /* 0x000fe400078e00ff */
[----:B------:R-:W-:-:S07]  /*82c0*/  IMAD.MOV.U32 R15, RZ, RZ, -0x1 ;  /* 0xffffffffff0f7424 */ /* 0x000fce00078e00ff */
[----:B------:R-:W-:Y:S05]  /*82d0*/  WARPSYNC.COLLECTIVE R15, `(.L_x_2923) ;  /* 0x000000000f087348 */ /* 0x000fea0003c00000 */
[----:B------:R1:W2:Y:S02]  /*82e0*/  SHFL.IDX P6, R14, R13, R12, R11 ;  /* 0x0000000c0d0e7389 */ /* 0x0002a400000c000b */
[----:B-12---:R-:W-:Y:S01]  /*82f0*/  ENDCOLLECTIVE ;  /* 0x000000000000791b */ /* 0x006fe20003800000 */
.L_x_2923:
[----:B------:R-:W-:Y:S05]  /*8300*/  BRA `(.L_x_2924) ;  /* 0xffffff8c00b47947 */ /* 0x000fea000383ffff */
.L_x_2842:
[----:B--2---:R-:W-:-:S04]  /*8310*/  IMAD.U32 R3, RZ, RZ, UR40 ;  /* 0x00000028ff037e24 */ /* 0x004fc8000f8e00ff */
[----:B------:R2:W3:Y:S03]  /*8320*/  SYNCS.PHASECHK.TRANS64.TRYWAIT P0, [R3+URZ+0x36400], R10 ;  /* 0x0364000a030075a7 */ /* 0x0004e6000800017f */
[----:B---3--:R-:W-:Y:S05]  /*8330*/  @!P0 NANOSLEEP.SYNCS 0x989680 ;  /* 0x009896800000895d */ /* 0x008fea0003900000 */
[----:B------:R-:W3:Y:S02]  /*8340*/  @!P0 SYNCS.PHASECHK.TRANS64 P0, [R3+URZ+0x36400], R10 ;  /* 0x0364000a030085a7 */ /* 0x000ee4000800007f */
[----:B---3--:R-:W-:Y:S05]  /*8350*/  @!P0 BRA `(.L_x_2842) ;  /* 0xfffffffc00ec8947 */ /* 0x008fea000383ffff */
[----:B------:R-:W-:Y:S05]  /*8360*/  BRA `(.L_x_2841) ;  /* 0xffffff8c00e87947 */ /* 0x000fea000383ffff */
.L_x_2846:
[----:B--2---:R2:W3:Y:S02]  /*8370*/  SYNCS.PHASECHK.TRANS64.TRYWAIT P1, [R3+URZ+0x36410], R10 ;  /* 0x0364100a030075a7 */ /* 0x0044e4000802017f */
[----:B---3--:R-:W-:Y:S05]  /*8380*/  @!P1 NANOSLEEP.SYNCS 0x989680 ;  /* 0x009896800000995d */ /* 0x008fea0003900000 */
[----:B------:R-:W3:Y:S02]  /*8390*/  @!P1 SYNCS.PHASECHK.TRANS64 P1, [R3+URZ+0x36410], R10 ;  /* 0x0364100a030095a7 */ /* 0x000ee4000802007f */
[----:B---3--:R-:W-:Y:S05]  /*83a0*/  @!P1 BRA `(.L_x_2846) ;  /* 0xfffffffc00f09947 */ /* 0x008fea000383ffff */
[----:B------:R-:W-:Y:S05]  /*83b0*/  BRA `(.L_x_2845) ;  /* 0xffffff9400b47947 */ /* 0x000fea000383ffff */
.L_x_2850:
[----:B-1----:R-:W-:-:S04]  /*83c0*/  IMAD.U32 R121, RZ, RZ, UR40 ;  /* 0x00000028ff797e24 */ /* 0x002fc8000f8e00ff */
[----:B------:R1:W2:Y:S03]  /*83d0*/  SYNCS.PHASECHK.TRANS64.TRYWAIT P1, [R121+URZ+0x36430], R14 ;  /* 0x0364300e790075a7 */ /* 0x0002a6000802017f */
[----:B--2---:R-:W-:Y:S05]  /*83e0*/  @!P1 NANOSLEEP.SYNCS 0x989680 ;  /* 0x009896800000995d */ /* 0x004fea0003900000 */
[----:B------:R-:W2:Y:S02]  /*83f0*/  @!P1 SYNCS.PHASECHK.TRANS64 P1, [R121+URZ+0x36430], R14 ;  /* 0x0364300e790095a7 */ /* 0x000ea4000802007f */
[----:B--2---:R-:W-:Y:S05]  /*8400*/  @!P1 BRA `(.L_x_2850) ;  /* 0xfffffffc00ec9947 */ /* 0x004fea000383ffff */
[----:B------:R-:W-:Y:S05]  /*8410*/  BRA `(.L_x_2849) ;  /* 0xffffff9c00d87947 */ /* 0x000fea000383ffff */
.L_x_2898:
[----:B-1----:R1:W2:Y:S02]  /*8420*/  SYNCS.PHASECHK.TRANS64.TRYWAIT P1, [R12+URZ+0x36420], R13 ;  /* 0x0364200d0c0075a7 */ /* 0x0022a4000802017f */
[----:B--2---:R-:W-:Y:S05]  /*8430*/  @!P1 NANOSLEEP.SYNCS 0x989680 ;  /* 0x009896800000995d */ /* 0x004fea0003900000 */
[----:B------:R-:W2:Y:S02]  /*8440*/  @!P1 SYNCS.PHASECHK.TRANS64 P1, [R12+URZ+0x36420], R13 ;  /* 0x0364200d0c0095a7 */ /* 0x000ea4000802007f */
[----:B--2---:R-:W-:Y:S05]  /*8450*/  @!P1 BRA `(.L_x_2898) ;  /* 0xfffffffc00f09947 */ /* 0x004fea000383ffff */
[----:B------:R-:W-:Y:S05]  /*8460*/  BRA `(.L_x_2925) ;  /* 0xffffffdc00607947 */ /* 0x000fea000383ffff */
.L_x_2902:
[----:B-1----:R1:W3:Y:S02]  /*8470*/  SYNCS.PHASECHK.TRANS64.TRYWAIT P1, [R12+URZ+0x36438], R13 ;  /* 0x0364380d0c0075a7 */ /* 0x0022e4000802017f */
[----:B---3--:R-:W-:Y:S05]  /*8480*/  @!P1 NANOSLEEP.SYNCS 0x989680 ;  /* 0x009896800000995d */ /* 0x008fea0003900000 */
[----:B------:R-:W3:Y:S02]  /*8490*/  @!P1 SYNCS.PHASECHK.TRANS64 P1, [R12+URZ+0x36438], R13 ;  /* 0x0364380d0c0095a7 */ /* 0x000ee4000802007f */
[----:B---3--:R-:W-:Y:S05]  /*84a0*/  @!P1 BRA `(.L_x_2902) ;  /* 0xfffffffc00f09947 */ /* 0x008fea000383ffff */
[----:B------:R-:W-:Y:S05]  /*84b0*/  BRA `(.L_x_2926) ;  /* 0xffffffe400307947 */ /* 0x000fea000383ffff */
.L_x_2904:
[----:B--2---:R2:W3:Y:S02]  /*84c0*/  SYNCS.PHASECHK.TRANS64.TRYWAIT P1, [R12+URZ+0x36428], R0 ;  /* 0x036428000c0075a7 */ /* 0x0044e4000802017f */
[----:B---3--:R-:W-:Y:S05]  /*84d0*/  @!P1 NANOSLEEP.SYNCS 0x989680 ;  /* 0x009896800000995d */ /* 0x008fea0003900000 */
[----:B------:R-:W3:Y:S02]  /*84e0*/  @!P1 SYNCS.PHASECHK.TRANS64 P1, [R12+URZ+0x36428], R0 ;  /* 0x036428000c0095a7 */ /* 0x000ee4000802007f */
[----:B---3--:R-:W-:Y:S05]  /*84f0*/  @!P1 BRA `(.L_x_2904) ;  /* 0xfffffffc00f09947 */ /* 0x008fea000383ffff */
[----:B------:R-:W-:Y:S05]  /*8500*/  BRA `(.L_x_2927) ;  /* 0xffffffe400fc7947 */ /* 0x000fea000383ffff */
.L_x_2906:
        /* <DEDUP_REMOVED lines=8> */
.L_x_2908:
[----:B------:R-:W-:-:S07]  /*8590*/  SHF.L.U32 R5, R16, 0x1f, RZ ;  /* 0x0000001f10057819 */ /* 0x000fce00000006ff */
.L_x_2929:
[----:B---3--:R3:W4:Y:S02]  /*85a0*/  SYNCS.PHASECHK.TRANS64.TRYWAIT P1, [R12+URZ+0x36420], R5 ;  /* 0x036420050c0075a7 */ /* 0x008724000802017f */
[----:B----4-:R-:W-:Y:S05]  /*85b0*/  @!P1 NANOSLEEP.SYNCS 0x989680 ;  /* 0x009896800000995d */ /* 0x010fea0003900000 */
[----:B------:R-:W4:Y:S02]  /*85c0*/  @!P1 SYNCS.PHASECHK.TRANS64 P1, [R12+URZ+0x36420], R5 ;  /* 0x036420050c0095a7 */ /* 0x000f24000802007f */
[----:B----4-:R-:W-:Y:S05]  /*85d0*/  @!P1 BRA `(.L_x_2929) ;  /* 0xfffffffc00f09947 */ /* 0x010fea000383ffff */
[----:B------:R-:W-:Y:S05]  /*85e0*/  BRA `(.L_x_2930) ;  /* 0xffffffec00607947 */ /* 0x000fea000383ffff */
.L_x_2911:
[----:B--2---:R2:W3:Y:S02]  /*85f0*/  SYNCS.PHASECHK.TRANS64.TRYWAIT P1, [R12+URZ+0x36438], R13 ;  /* 0x0364380d0c0075a7 */ /* 0x0044e4000802017f */
[----:B---3--:R-:W-:Y:S05]  /*8600*/  @!P1 NANOSLEEP.SYNCS 0x989680 ;  /* 0x009896800000995d */ /* 0x008fea0003900000 */
[----:B------:R-:W3:Y:S02]  /*8610*/  @!P1 SYNCS.PHASECHK.TRANS64 P1, [R12+URZ+0x36438], R13 ;  /* 0x0364380d0c0095a7 */ /* 0x000ee4000802007f */
[----:B---3--:R-:W-:Y:S05]  /*8620*/  @!P1 BRA `(.L_x_2911) ;  /* 0xfffffffc00f09947 */ /* 0x008fea000383ffff */
[----:B------:R-:W-:Y:S05]  /*8630*/  BRA `(.L_x_2931) ;  /* 0xfffffff0002c7947 */ /* 0x000fea000383ffff */
.L_x_2913:
[----:B-1----:R1:W2:Y:S02]  /*8640*/  SYNCS.PHASECHK.TRANS64.TRYWAIT P1, [R12+URZ+0x36428], R5 ;  /* 0x036428050c0075a7 */ /* 0x0022a4000802017f */
[----:B--2---:R-:W-:Y:S05]  /*8650*/  @!P1 NANOSLEEP.SYNCS 0x989680 ;  /* 0x009896800000995d */ /* 0x004fea0003900000 */
[----:B------:R-:W2:Y:S02]  /*8660*/  @!P1 SYNCS.PHASECHK.TRANS64 P1, [R12+URZ+0x36428], R5 ;  /* 0x036428050c0095a7 */ /* 0x000ea4000802007f */
[----:B--2---:R-:W-:Y:S05]  /*8670*/  @!P1 BRA `(.L_x_2913) ;  /* 0xfffffffc00f09947 */ /* 0x004fea000383ffff */
[----:B------:R-:W-:Y:S05]  /*8680*/  BRA `(.L_x_2932) ;  /* 0xfffffff000dc7947 */ /* 0x000fea000383ffff */
.L_x_2915:
[----:B--2---:R2:W3:Y:S02]  /*8690*/  SYNCS.PHASECHK.TRANS64.TRYWAIT P1, [R12+URZ+0x36438], R3 ;  /* 0x036438030c0075a7 */ /* 0x0044e4000802017f */
[----:B---3--:R-:W-:Y:S05]  /*86a0*/  @!P1 NANOSLEEP.SYNCS 0x989680 ;  /* 0x009896800000995d */ /* 0x008fea0003900000 */
[----:B------:R-:W3:Y:S02]  /*86b0*/  @!P1 SYNCS.PHASECHK.TRANS64 P1, [R12+URZ+0x36438], R3 ;  /* 0x036438030c0095a7 */ /* 0x000ee4000802007f */
[----:B---3--:R-:W-:Y:S05]  /*86c0*/  @!P1 BRA `(.L_x_2915) ;  /* 0xfffffffc00f09947 */ /* 0x008fea000383ffff */
[----:B------:R-:W-:Y:S05]  /*86d0*/  BRA `(.L_x_2933) ;  /* 0xfffffff400907947 */ /* 0x000fea000383ffff */
.L_x_2917:
[----:B------:R-:W-:Y:S01]  /*86e0*/  BSSY B0, `(.L_x_2934) ;  /* 0x0000006000007945 */ /* 0x000fe20003800000 */
[----:B------:R-:W-:-:S07]  /*86f0*/  IMAD.MOV.U32 R15, RZ, RZ, -0x1 ;  /* 0xffffffffff0f7424 */ /* 0x000fce00078e00ff */
[----:B-1----:R-:W-:Y:S05]  /*8700*/  WARPSYNC.COLLECTIVE R15, `(.L_x_2935) ;  /* 0x000000000f0c7348 */ /* 0x002fea0003c00000 */
[----:B------:R-:W-:Y:S02]  /*8710*/  ELECT P6, UR62, PT ;  /* 0x00000000003e782f */ /* 0x000fe400038c0000 */
[----:B------:R-:W-:Y:S01]  /*8720*/  MOV R14, UR62 ;  /* 0x0000003e000e7c02 */ /* 0x000fe20008000f00 */
[----:B-1----:R-:W-:Y:S10]  /*8730*/  ENDCOLLECTIVE ;  /* 0x000000000000791b */ /* 0x002ff40003800000 */
.L_x_2935:
[----:B------:R-:W-:Y:S05]  /*8740*/  BSYNC B0 ;  /* 0x0000000000007941 */ /* 0x000fea0003800000 */
.L_x_2934:
[----:B------:R-:W-:Y:S05]  /*8750*/  BRA `(.L_x_2936) ;  /* 0xfffffff800507947 */ /* 0x000fea000383ffff */
.L_x_2919:
[----:B--2---:R2:W3:Y:S02]  /*8760*/  SYNCS.PHASECHK.TRANS64.TRYWAIT P0, [R5+URZ], R2 ;  /* 0x00000002050075a7 */ /* 0x0044e4000800017f */
[----:B---3--:R-:W-:Y:S05]  /*8770*/  @!P0 NANOSLEEP.SYNCS 0x989680 ;  /* 0x009896800000895d */ /* 0x008fea0003900000 */
[----:B------:R-:W3:Y:S02]  /*8780*/  @!P0 SYNCS.PHASECHK.TRANS64 P0, [R5+URZ], R2 ;  /* 0x00000002050085a7 */ /* 0x000ee4000800007f */
[----:B---3--:R-:W-:Y:S05]  /*8790*/  @!P0 BRA `(.L_x_2919) ;  /* 0xfffffffc00f08947 */ /* 0x008fea000383ffff */
[----:B------:R-:W-:Y:S05]  /*87a0*/  BRA `(.L_x_2937) ;  /* 0xfffffff800907947 */ /* 0x000fea000383ffff */
.L_x_2920:
[----:B---3--:R3:W4:Y:S02]  /*87b0*/  SYNCS.PHASECHK.TRANS64.TRYWAIT P0, [R23+URZ], R0 ;  /* 0x00000000170075a7 */ /* 0x008724000800017f */
[----:B----4-:R-:W-:Y:S05]  /*87c0*/  @!P0 NANOSLEEP.SYNCS 0x989680 ;  /* 0x009896800000895d */ /* 0x010fea0003900000 */
[----:B------:R-:W4:Y:S02]  /*87d0*/  @!P0 SYNCS.PHASECHK.TRANS64 P0, [R23+URZ], R0 ;  /* 0x00000000170085a7 */ /* 0x000f24000800007f */
[----:B----4-:R-:W-:Y:S05]  /*87e0*/  @!P0 BRA `(.L_x_2920) ;  /* 0xfffffffc00f08947 */ /* 0x010fea000383ffff */
[----:B------:R-:W-:Y:S05]  /*87f0*/  BRA `(.L_x_2938) ;  /* 0xfffffff800847947 */ /* 0x000fea000383ffff */
.L_x_2939:
        /* <DEDUP_REMOVED lines=16> */
.L_x_7667:


//--------------------- .text._ZN7cutlass13device_kernelIN5flash11enable_sm90INS1_16FlashAttnBwdSm90INS1_25CollectiveMainloopBwdSm90ILi2ELi1ELi1EN4cute5tupleIJNS5_1CILi1EEES8_S8_EEENS6_IJNS7_ILi64EEENS7_ILi96EEENS7_ILi192EEEEEENS_6half_tEfNS_4arch4Sm90ELb1ELb0ELb1ELb0ELb1ELb0ELb1ELb0ELi3ELi1ELi1ELi1ELb0EEENS1_24CollectiveEpilogueBwdGQAISD_fSG_Li384ELb0ELb1EEENS1_25SingleTileBwdLPTSchedulerILb0ELi96ELb1EEEEEEEEEvNT_6ParamsE --------------------------
	.section	.text._ZN7cutlass13device_kernelIN5flash11enable_sm90INS1_16FlashAttnBwdSm90INS1_25CollectiveMainloopBwdSm90ILi2ELi1ELi1EN4cute5tupleIJNS5_1CILi1EEES8_S8_EEENS6_IJNS7_ILi64EEENS7_ILi96EEENS7_ILi192EEEEEENS_6half_tEfNS_4arch4Sm90ELb1ELb0ELb1ELb0ELb1ELb0ELb1ELb0ELi3ELi1ELi1ELi1ELb0EEENS1_24CollectiveEpilogueBwdGQAISD_fSG_Li384ELb0ELb1EEENS1_25SingleTileBwdLPTSchedulerILb0ELi96ELb1EEEEEEEEEvNT_6ParamsE,"ax",@progbits
	.align	128
.text._ZN7cutlass13device_kernelIN5flash11enable_sm90INS1_16FlashAttnBwdSm90INS1_25CollectiveMainloopBwdSm90ILi2ELi1ELi1EN4cute5tupleIJNS5_1CILi1EEES8_S8_EEENS6_IJNS7_ILi64EEENS7_ILi96EEENS7_ILi192EEEEEENS_6half_tEfNS_4arch4Sm90ELb1ELb0ELb1ELb0ELb1ELb0ELb1ELb0ELi3ELi1ELi1ELi1ELb0EEENS1_24CollectiveEpilogueBwdGQAISD_fSG_Li384ELb0ELb1EEENS1_25SingleTileBwdLPTSchedulerILb0ELi96ELb1EEEEEEEEEvNT_6ParamsE:
        .type           _ZN7cutlass13device_kernelIN5flash11enable_sm90INS1_16FlashAttnBwdSm90INS1_25CollectiveMainloopBwdSm90ILi2ELi1ELi1EN4cute5tupleIJNS5_1CILi1EEES8_S8_EEENS6_IJNS7_ILi64EEENS7_ILi96EEENS7_ILi192EEEEEENS_6half_tEfNS_4arch4Sm90ELb1ELb0ELb1ELb0ELb1ELb0ELb1ELb0ELi3ELi1ELi1ELi1ELb0EEENS1_24CollectiveEpilogueBwdGQAISD_fSG_Li384ELb0ELb1EEENS1_25SingleTileBwdLPTSchedulerILb0ELi96ELb1EEEEEEEEEvNT_6ParamsE,@function
        .size           _ZN7cutlass13device_kernelIN5flash11enable_sm90INS1_16FlashAttnBwdSm90INS1_25CollectiveMainloopBwdSm90ILi2ELi1ELi1EN4cute5tupleIJNS5_1CILi1EEES8_S8_EEENS6_IJNS7_ILi64EEENS7_ILi96EEENS7_ILi192EEEEEENS_6half_tEfNS_4arch4Sm90ELb1ELb0ELb1ELb0ELb1ELb0ELb1ELb0ELi3ELi1ELi1ELi1ELb0EEENS1_24CollectiveEpilogueBwdGQAISD_fSG_Li384ELb0ELb1EEENS1_25SingleTileBwdLPTSchedulerILb0ELi96ELb1EEEEEEEEEvNT_6ParamsE,(.L_x_7668 - _ZN7cutlass13device_kernelIN5flash11enable_sm90INS1_16FlashAttnBwdSm90INS1_25CollectiveMainloopBwdSm90ILi2ELi1ELi1EN4cute5tupleIJNS5_1CILi1EEES8_S8_EEENS6_IJNS7_ILi64EEENS7_ILi96EEENS7_ILi192EEEEEENS_6half_tEfNS_4arch4Sm90ELb1ELb0ELb1ELb0ELb1ELb0ELb1ELb0ELi3ELi1ELi1ELi1ELb0EEENS1_24CollectiveEpilogueBwdGQAISD_fSG_Li384ELb0ELb1EEENS1_25SingleTileBwdLPTSchedulerILb0ELi96ELb1EEEEEEEEEvNT_6ParamsE)
        .other          _ZN7cutlass13device_kernelIN5flash11enable_sm90INS1_16FlashAttnBwdSm90INS1_25CollectiveMainloopBwdSm90ILi2ELi1ELi1EN4cute5tupleIJNS5_1CILi1EEES8_S8_EEENS6_IJNS7_ILi64EEENS7_ILi96EEENS7_ILi192EEEEEENS_6half_tEfNS_4arch4Sm90ELb1ELb0ELb1ELb0ELb1ELb0ELb1ELb0ELi3ELi1ELi1ELi1ELb0EEENS1_24CollectiveEpilogueBwdGQAISD_fSG_Li384ELb0ELb1EEENS1_25SingleTileBwdLPTSchedulerILb0ELi96ELb1EEEEEEEEEvNT_6ParamsE,@"STO_CUDA_ENTRY STV_DEFAULT"
_ZN7cutlass13device_kernelIN5flash11enable_sm90INS1_16FlashAttnBwdSm90INS1_25CollectiveMainloopBwdSm90ILi2ELi1ELi1EN4cute5tupleIJNS5_1CILi1EEES8_S8_EEENS6_IJNS7_ILi64EEENS7_ILi96EEENS7_ILi192EEEEEENS_6half_tEfNS_4arch4Sm90ELb1ELb0ELb1ELb0ELb1ELb0ELb1ELb0ELi3ELi1ELi1ELi1ELb0EEENS1_24CollectiveEpilogueBwdGQAISD_fSG_Li384ELb0ELb1EEENS1_25SingleTileBwdLPTSchedulerILb0ELi96ELb1EEEEEEEEEvNT_6ParamsE:
        /* <DEDUP_REMOVED lines=23> */
.L_x_2941:
[----:B------:R-:W-:Y:S05]  /*0170*/  BSYNC B0 ;  /* 0x0000000000007941 */ /* 0x000fea0003800000 */
.L_x_2940:
        /* <DEDUP_REMOVED lines=34> */
.L_x_2942:
        /* <DEDUP_REMOVED lines=20> */
.L_x_2943:
[----:B---3--:R-:W-:Y:S01]  /*04e0*/  ISETP.NE.AND P0, PT, R2, RZ, PT ;  /* 0x000000ff0200720c */ /* 0x008fe20003f05270 */
[----:B------:R-:W-:Y:S01]  /*04f0*/  IMAD.MOV.U32 R2, RZ, RZ, 0x1 ;  /* 0x00000001ff027424 */ /* 0x000fe200078e00ff */
[----:B------:R-:W-:Y:S01]  /*0500*/  NOP ;  /* 0x0000000000007918 */ /* 0x000fe20000000000 */
[----:B------:R-:W-:Y:S01]  /*0510*/  ULDC.64 UR38, c[0x0][0x208] ;  /* 0x0000820000267ab9 */ /* 0x000fe20000000a00 */
[----:B------:R-:W-:Y:S02]  /*0520*/  BSSY B6, `(.L_x_2944) ;  /* 0x00008ca000067945 */ /* 0x000fe40003800000 */
[----:B------:R-:W-:-:S05]  /*0530*/  SEL R2, R2, 0x2, !P0 ;  /* 0x0000000202027807 */ /* 0x000fca0004000000 */
[----:B------:R3:W-:Y:S01]  /*0540*/  STL [R1+0xc], R2 ;  /* 0x00000c0201007387 */ /* 0x0007e20000100800 */
[----:B-12-4-:R-:W-:Y:S06]  /*0550*/  BAR.SYNC.DEFER_BLOCKING 0x0 ;  /* 0x0000000000007b1d */ /* 0x016fec0000010000 */
[----:B------:R-:W-:Y:S05]  /*0560*/  @!P0 BRA `(.L_x_2945) ;  /* 0x0000004800248947 */ /* 0x000fea0003800000 */
.L_x_2946:
        /* <DEDUP_REMOVED lines=32> */
.L_x_2947:
[----:B------:R-:W-:Y:S01]  /*0770*/  ULDC UR7, c[0x0][0x8cc] ;  /* 0x0002330000077ab9 */ /* 0x000fe20000000800 */
[----:B------:R-:W-:Y:S01]  /*0780*/  UMOV UR36, UR10 ;  /* 0x0000000a00247c82 */ /* 0x000fe20008000000 */
[----:B------:R-:W-:-:S11]  /*0790*/  UISETP.NE.AND UP0, UPT, UR7, 0x1, UPT ;  /* 0x000000010700788c */ /* 0x000fd6000bf05270 */
[----:B------:R-:W-:Y:S02]  /*07a0*/  @UP0 ULDC.64 UR8, c[0x0][0x8d0] ;  /* 0x0002340000080ab9 */ /* 0x000fe40000000a00 */
[----:B------:R-:W-:-:S04]  /*07b0*/  UIMAD.WIDE.U32 UR4, UR10, UR8, URZ ;  /* 0x000000080a0472a5 */ /* 0x000fc8000f8e003f */
[----:B------:R-:W-:-:S04]  /*07c0*/  @UP0 USHF.R.U32.HI UR36, URZ, UR9, UR5 ;  /* 0x000000093f240299 */ /* 0x000fc80008011605 */
[----:B------:R-:W-:-:S12]  /*07d0*/  UIMAD UR4, UR36, UR7, URZ ;  /* 0x00000007240472a4 */ /* 0x000fd8000f8e023f */
.L_x_2948:
        /* <DEDUP_REMOVED lines=106> */
.L_x_2952:
        /* <DEDUP_REMOVED lines=15> */
.L_x_2951:
        /* <DEDUP_REMOVED lines=20> */
.L_x_2954:
        /* <DEDUP_REMOVED lines=15> */
.L_x_2953:
        /* <DEDUP_REMOVED lines=8> */
.L_x_3069:
        /* <DEDUP_REMOVED lines=19> */
.L_x_2956:
        /* <DEDUP_REMOVED lines=109> */
.L_x_2968:
[----:B------:R-:W-:-:S13]  /*1a20*/  ISETP.NE.AND P0, PT, R8, 0x3, PT ;  /* 0x000000030800780c */ /* 0x000fda0003f05270 */
[----:B-1----:R-:W-:Y:S05]  /*1a30*/  @!P0 BRA `(.L_x_2958) ;  /* 0x0000000000048947 */ /* 0x002fea0003800000 */
[----:B------:R-:W-:Y:S01]  /*1a40*/  BPT.TRAP 0x1 ;  /* 0x000000040000795c */ /* 0x000fe20000300000 */
.L_x_2958:
[----:B------:R-:W-:Y:S02]  /*1a50*/  LEA R3, R2, UR43, 0x3 ;  /* 0x0000002b02037c11 */ /* 0x000fe4000f8e18ff */
[----:B------:R-:W-:-:S04]  /*1a60*/  SHF.L.U32 R10, R7, 0x1f, RZ ;  /* 0x0000001f070a7819 */ /* 0x000fc800000006ff */
[----:B------:R1:W2:Y:S01]  /*1a70*/  SYNCS.PHASECHK.TRANS64.TRYWAIT P1, [R3+URZ+0x36410], R10 ;  /* 0x0364100a030075a7 */ /* 0x0002a2000802017f */
[----:B------:R-:W-:Y:S05]  /*1a80*/  @!P0 BRA `(.L_x_2959) ;  /* 0x0000000000048947 */ /* 0x000fea0003800000 */
[----:B------:R-:W-:Y:S01]  /*1a90*/  BPT.TRAP 0x1 ;  /* 0x000000040000795c */ /* 0x000fe20000300000 */
.L_x_2959:
[----:B--2---:R-:W-:Y:S05]  /*1aa0*/  @P1 BRA `(.L_x_2960) ;  /* 0x0000000000081947 */ /* 0x004fea0003800000 */
[----:B------:R-:W2:Y:S02]  /*1ab0*/  SYNCS.PHASECHK.TRANS64.TRYWAIT P1, [R3+URZ+0x36410], R10 ;  /* 0x0364100a030075a7 */ /* 0x000ea4000802017f */
[----:B--2---:R-:W-:Y:S05]  /*1ac0*/  @!P1 BRA `(.L_x_2961) ;  /* 0x0000007400f89947 */ /* 0x004fea0003800000 */
.L_x_2960:
        /* <DEDUP_REMOVED lines=103> */
.L_x_2962:
[----:B------:R-:W-:-:S04]  /*2140*/  SHF.L.U32 R14, R5, 0x1f, RZ ;  /* 0x0000001f050e7819 */ /* 0x000fc800000006ff */
[----:B------:R1:W1:Y:S01]  /*2150*/  SYNCS.PHASECHK.TRANS64.TRYWAIT P1, [UR43+0x36430], R14 ;  /* 0x0364300eff0075a7 */ /* 0x000262000802016b */
[----:B------:R-:W-:Y:S05]  /*2160*/  @!P0 BRA `(.L_x_2963) ;  /* 0x0000000000048947 */ /* 0x000fea0003800000 */
[----:B------:R-:W-:Y:S01]  /*2170*/  BPT.TRAP 0x1 ;  /* 0x000000040000795c */ /* 0x000fe20000300000 */
.L_x_2963:
        /* <DEDUP_REMOVED lines=36> */
.L_x_2964:
        /* <DEDUP_REMOVED lines=351> */
.L_x_2966:
        /* <DEDUP_REMOVED lines=60> */
.L_x_2967:
        /* <DEDUP_REMOVED lines=62> */
.L_x_2950:
[----:B------:R-:W-:Y:S05]  /*4150*/  @P0 BRA `(.L_x_2949) ;  /* 0x0000005000180947 */ /* 0x000fea0003800000 */
[----:B------:R-:W1:Y:S01]  /*4160*/  S2R R4, SR_TID.X ;  /* 0x0000000000047919 */ /* 0x000e620000002100 */
[----:B------:R-:W-:Y:S01]  /*4170*/  ULDC UR8, c[0x0][0x850] ;  /* 0x0002140000087ab9 */ /* 0x000fe20000000800 */
[----:B------:R-:W-:Y:S01]  /*4180*/  UMOV UR10, UR41 ;  /* 0x00000029000a7c82 */ /* 0x000fe20008000000 */
[----:B------:R-:W-:Y:S01]  /*4190*/  UISETP.NE.AND UP0, UPT, UR8, 0x1, UPT ;  /* 0x000000010800788c */ /* 0x000fe2000bf05270 */
[----:B------:R-:W2:Y:S01]  /*41a0*/  S2UR UR17, SR_CgaCtaId ;  /* 0x00000000001179c3 */ /* 0x000ea20000008800 */
[----:B------:R-:W-:Y:S01]  /*41b0*/  ULDC.64 UR12, c[0x0][0x818] ;  /* 0x00020600000c7ab9 */ /* 0x000fe20000000a00 */
[----:B------:R-:W-:Y:S01]  /*41c0*/  ULOP3.LUT UR36, URZ, UR36, URZ, 0x33, !UPT ;  /* 0x000000243f247292 */ /* 0x000fe2000f8e333f */
[----:B------:R-:W-:Y:S01]  /*41d0*/  BSSY B0, `(.L_x_2969) ;  /* 0x0000056000007945 */ /* 0x000fe20003800000 */
[----:B------:R-:W-:Y:S01]  /*41e0*/  ULDC UR6, c[0x0][0x8b4] ;  /* 0x00022d0000067ab9 */ /* 0x000fe20000000800 */
[----:B------:R-:W-:Y:S01]  /*41f0*/  ULDC UR14, c[0x0][0x80c] ;  /* 0x00020300000e7ab9 */ /* 0x000fe20000000800 */
[----:B------:R-:W-:-:S02]  /*4200*/  UIADD3 UR36, UR36, UR6, URZ ;  /* 0x0000000624247290 */ /* 0x000fc4000fffe03f */
[----:B------:R-:W-:Y:S02]  /*4210*/  UIMAD UR11, UR37, UR14, URZ ;  /* 0x0000000e250b72a4 */ /* 0x000fe4000f8e023f */
[----:B------:R-:W-:Y:S01]  /*4220*/  @UP0 ULDC UR4, c[0x0][0x854] ;  /* 0x0002150000040ab9 */ /* 0x000fe20000000800 */
[----:B------:R-:W-:Y:S01]  /*4230*/  @UP0 ULDC UR7, c[0x0][0x858] ;  /* 0x0002160000070ab9 */ /* 0x000fe20000000800 */
[----:B------:R-:W-:Y:S01]  /*4240*/  UIMAD.WIDE.U32 UR4, UR41, UR4, URZ ;  /* 0x00000004290472a5 */ /* 0x000fe2000f8e003f */
[----:B------:R-:W-:Y:S01]  /*4250*/  UMOV UR16, 0x400 ;  /* 0x0000040000107882 */ /* 0x000fe20000000000 */
[----:B------:R-:W-:Y:S02]  /*4260*/  UIMAD UR6, UR36, 0x4800, URZ ;  /* 0x00004800240678a4 */ /* 0x000fe4000f8e023f */
[----:B------:R-:W-:Y:S02]  /*4270*/  @UP0 USHF.R.U32.HI UR10, URZ, UR7, UR5 ;  /* 0x000000073f0a0299 */ /* 0x000fe40008011605 */
[----:B------:R-:W-:-:S02]  /*4280*/  USHF.R.S32.HI UR7, URZ, 0x1f, UR6 ;  /* 0x0000001f3f077899 */ /* 0x000fc40008011406 */
[----:B------:R-:W-:Y:S01]  /*4290*/  USHF.R.S32.HI UR15, URZ, 0x1f, UR10 ;  /* 0x0000001f3f0f7899 */ /* 0x000fe2000801140a */
[----:B------:R-:W-:Y:S01]  /*42a0*/  ULDC.64 UR20, c[0x0][0x840] ;  /* 0x0002100000147ab9 */ /* 0x000fe20000000a00 */
[----:B------:R-:W-:Y:S02]  /*42b0*/  UIMAD.WIDE.U32 UR4, UR10, UR12, UR6 ;  /* 0x0000000c0a0472a5 */ /* 0x000fe4000f8e0006 */
[----:B------:R-:W-:Y:S01]  /*42c0*/  UIMAD UR9, UR15, UR12, URZ ;  /* 0x0000000c0f0972a4 */ /* 0x000fe2000f8e023f */
[C---:B-1----:R-:W-:Y:S01]  /*42d0*/  VIADD R3, R4.reuse, 0xffffff80 ;  /* 0xffffff8004037836 */ /* 0x042fe20000000000 */
[----:B------:R-:W-:Y:S01]  /*42e0*/  UIMAD UR19, UR15, UR20, URZ ;  /* 0x000000140f1372a4 */ /* 0x000fe2000f8e023f */
[----:B------:R-:W-:Y:S01]  /*42f0*/  BAR.SYNC.DEFER_BLOCKING 0x1, 0x180 ;  /* 0x0046000000007b1d */ /* 0x000fe20000010000 */
[----:B------:R-:W-:Y:S01]  /*4300*/  UIMAD UR18, UR10, UR13, UR9 ;  /* 0x0000000d0a1272a4 */ /* 0x000fe2000f8e0209 */
[----:B------:R-:W-:Y:S01]  /*4310*/  ISETP.NE.AND P1, PT, R4, 0x80, PT ;  /* 0x000000800400780c */ /* 0x000fe20003f25270 */
[----:B------:R-:W-:Y:S01]  /*4320*/  UIMAD.WIDE.U32 UR6, UR10, UR20, UR6 ;  /* 0x000000140a0672a5 */ /* 0x000fe2000f8e0006 */
[----:B------:R-:W-:Y:S01]  /*4330*/  SHF.R.S32.HI R0, RZ, 0x1f, R3 ;  /* 0x0000001fff007819 */ /* 0x000fe20000011403 */
[----:B------:R-:W-:Y:S01]  /*4340*/  UIMAD UR19, UR10, UR21, UR19 ;  /* 0x000000150a1372a4 */ /* 0x000fe2000f8e0213 */
[----:B------:R-:W-:Y:S01]  /*4350*/  ISETP.NE.AND P0, PT, R3, RZ, PT ;  /* 0x000000ff0300720c */ /* 0x000fe20003f05270 */
[----:B------:R-:W-:Y:S01]  /*4360*/  ULDC UR9, c[0x0][0x870] ;  /* 0x00021c0000097ab9 */ /* 0x000fe20000000800 */
[----:B------:R-:W-:Y:S01]  /*4370*/  LEA.HI R2, R0, R3, RZ, 0x7 ;  /* 0x0000000300027211 */ /* 0x000fe200078f38ff */
[----:B------:R-:W-:Y:S01]  /*4380*/  UIMAD UR9, UR9, UR36, URZ ;  /* 0x00000024090972a4 */ /* 0x000fe2000f8e023f */
[----:B------:R-:W-:-:S02]  /*4390*/  ULDC.64 UR12, c[0x0][0x868] ;  /* 0x00021a00000c7ab9 */ /* 0x000fc40000000a00 */
[----:B------:R-:W-:Y:S01]  /*43a0*/  LOP3.LUT R0, R2, 0x3fffff80, RZ, 0xc0, !PT ;  /* 0x3fffff8002007812 */ /* 0x000fe200078ec0ff */
[----:B------:R-:W-:Y:S01]  /*43b0*/  UIMAD UR14, UR9, UR14, URZ ;  /* 0x0000000e090e72a4 */ /* 0x000fe2000f8e023f */
[----:B------:R-:W-:Y:S01]  /*43c0*/  SHF.R.S32.HI R5, RZ, 0x7, R2 ;  /* 0x00000007ff057819 */ /* 0x000fe20000011402 */
[----:B--2---:R-:W-:Y:S02]  /*43d0*/  ULEA UR9, UR17, UR16, 0x18 ;  /* 0x0000001011097291 */ /* 0x004fe4000f8ec03f */
[----:B------:R-:W-:Y:S01]  /*43e0*/  IMAD.IADD R0, R3, 0x1, -R0 ;  /* 0x0000000103007824 */ /* 0x000fe200078e0a00 */
[----:B------:R-:W-:Y:S02]  /*43f0*/  USHF.R.S32.HI UR16, URZ, 0x1f, UR11 ;  /* 0x0000001f3f107899 */ /* 0x000fe4000801140b */
[----:B------:R-:W-:Y:S01]  /*4400*/  USHF.R.S32.HI UR17, URZ, 0x1f, UR14 ;  /* 0x0000001f3f117899 */ /* 0x000fe2000801140e */
[----:B------:R-:W-:Y:S01]  /*4410*/  IMAD R0, R5, 0x600, R0 ;  /* 0x0000060005007824 */ /* 0x000fe200078e0200 */
[----:B------:R-:W-:Y:S01]  /*4420*/  UIADD3 UR11, UP0, UP1, UR14, UR11, UR10 ;  /* 0x0000000b0e0b7290 */ /* 0x000fe2000f91e00a */
[----:B------:R-:W-:-:S02]  /*4430*/  ULDC.64 UR20, c[0x0][0x820] ;  /* 0x0002080000147ab9 */ /* 0x000fc40000000a00 */
[----:B------:R-:W-:Y:S01]  /*4440*/  IMAD.SHL.U32 R0, R0, 0x4, RZ ;  /* 0x0000000400007824 */ /* 0x000fe200078e00ff */
[----:B------:R-:W-:Y:S02]  /*4450*/  UIADD3.X UR16, UR17, UR16, UR15, UP0, UP1 ;  /* 0x0000001011107290 */ /* 0x000fe400087e240f */
[----:B------:R-:W-:Y:S02]  /*4460*/  USHF.L.U32 UR14, UR11, 0x2, URZ ;  /* 0x000000020b0e7899 */ /* 0x000fe4000800063f */
[----:B------:R-:W-:Y:S01]  /*4470*/  LEA R0, R0, UR9, 0x2 ;  /* 0x0000000900007c11 */ /* 0x000fe2000f8e10ff */
[----:B------:R-:W-:Y:S02]  /*4480*/  USHF.L.U64.HI UR11, UR11, 0x2, UR16 ;  /* 0x000000020b0b7899 */ /* 0x000fe40008010210 */
[----:B------:R-:W-:Y:S02]  /*4490*/  UIADD3 UR15, UP0, UR14, UR12, URZ ;  /* 0x0000000c0e0f7290 */ /* 0x000fe4000ff1e03f */
[----:B------:R1:W-:Y:S01]  /*44a0*/  STS.128 [R0], R24 ;  /* 0x0000001800007388 */ /* 0x0003e20000000c00 */
[----:B------:R-:W-:-:S02]  /*44b0*/  USHF.R.S32.HI UR12, URZ, 0x1f, UR37 ;  /* 0x0000001f3f0c7899 */ /* 0x000fc40008011425 */
[----:B------:R-:W-:Y:S01]  /*44c0*/  UIADD3.X UR16, UR11, UR13, URZ, UP0, !UPT ;  /* 0x0000000d0b107290 */ /* 0x000fe200087fe43f */
[----:B------:R1:W-:Y:S01]  /*44d0*/  STS.128 [R0+0x800], R28 ;  /* 0x0008001c00007388 */ /* 0x0003e20000000c00 */
[----:B------:R-:W-:Y:S01]  /*44e0*/  ULDC.64 UR22, c[0x0][0x848] ;  /* 0x0002120000167ab9 */ /* 0x000fe20000000a00 */
[----:B------:R-:W-:Y:S01]  /*44f0*/  UIMAD UR13, UR12, UR20, URZ ;  /* 0x000000140c0d72a4 */ /* 0x000fe2000f8e023f */
[----:B------:R-:W-:Y:S01]  /*4500*/  IMAD.U32 R2, RZ, RZ, UR15 ;  /* 0x0000000fff027e24 */ /* 0x000fe2000f8e00ff */
[----:B------:R1:W-:Y:S01]  /*4510*/  STS.128 [R0+0x1000], R32 ;  /* 0x0010002000007388 */ /* 0x0003e20000000c00 */
[----:B------:R-:W-:Y:S01]  /*4520*/  UIADD3 UR5, UR5, UR18, URZ ;  /* 0x0000001205057290 */ /* 0x000fe2000fffe03f */
[----:B------:R-:W-:Y:S01]  /*4530*/  IMAD.U32 R3, RZ, RZ, UR16 ;  /* 0x00000010ff037e24 */ /* 0x000fe2000f8e00ff */
[----:B------:R-:W-:Y:S01]  /*4540*/  UIMAD UR12, UR12, UR22, URZ ;  /* 0x000000160c0c72a4 */ /* 0x000fe2000f8e023f */
[----:B------:R1:W-:Y:S01]  /*4550*/  STS.128 [R0+0x1800], R36 ;  /* 0x0018002400007388 */ /* 0x0003e20000000c00 */
[----:B------:R-:W-:-:S02]  /*4560*/  UIADD3 UR7, UR7, UR19, URZ ;  /* 0x0000001307077290 */ /* 0x000fc4000fffe03f */
[----:B------:R-:W-:Y:S01]  /*4570*/  UIMAD UR13, UR37, UR21, UR13 ;  /* 0x00000015250d72a4 */ /* 0x000fe2000f8e020d */
[----:B------:R1:W-:Y:S01]  /*4580*/  STS.128 [R0+0x2000], R40 ;  /* 0x0020002800007388 */ /* 0x0003e20000000c00 */
[----:B------:R-:W-:Y:S02]  /*4590*/  UIMAD.WIDE.U32 UR4, UR37, UR20, UR4 ;  /* 0x00000014250472a5 */ /* 0x000fe4000f8e0004 */
[----:B------:R-:W-:Y:S01]  /*45a0*/  UIMAD UR12, UR37, UR23, UR12 ;  /* 0x00000017250c72a4 */ /* 0x000fe2000f8e020c */
[----:B------:R1:W-:Y:S01]  /*45b0*/  STS.128 [R0+0x2800], R44 ;  /* 0x0028002c00007388 */ /* 0x0003e20000000c00 */
[----:B------:R-:W-:Y:S01]  /*45c0*/  UIMAD.WIDE.U32 UR6, UR37, UR22, UR6 ;  /* 0x00000016250672a5 */ /* 0x000fe2000f8e0006 */
[----:B------:R-:W-:Y:S02]  /*45d0*/  ULDC.64 UR18, c[0x0][0x800] ;  /* 0x0002000000127ab9 */ /* 0x000fe40000000a00 */
[----:B------:R1:W-:Y:S01]  /*45e0*/  STS.128 [R0+0x3000], R48 ;  /* 0x0030003000007388 */ /* 0x0003e20000000c00 */
[----:B------:R-:W-:Y:S01]  /*45f0*/  ULDC.64 UR20, c[0x0][0x828] ;  /* 0x00020a0000147ab9 */ /* 0x000fe20000000a00 */
[----:B------:R-:W-:-:S02]  /*4600*/  UIADD3 UR17, -UR10, URZ, URZ ;  /* 0x0000003f0a117290 */ /* 0x000fc4000fffe13f */
[----:B------:R1:W-:Y:S01]  /*4610*/  STS.128 [R0+0x3800], R52 ;  /* 0x0038003400007388 */ /* 0x0003e20000000c00 */
[----:B------:R-:W-:Y:S02]  /*4620*/  UIADD3 UR10, UR5, UR13, URZ ;  /* 0x0000000d050a7290 */ /* 0x000fe4000fffe03f */
[----:B------:R-:W-:Y:S01]  /*4630*/  ULEA UR18, UP0, UR4, UR18, 0x2 ;  /* 0x0000001204127291 */ /* 0x000fe2000f80103f */
[----:B------:R1:W-:Y:S01]  /*4640*/  STS.128 [R0+0x4000], R56 ;  /* 0x0040003800007388 */ /* 0x0003e20000000c00 */
[----:B------:R-:W-:Y:S02]  /*4650*/  UIADD3 UR5, UR7, UR12, URZ ;  /* 0x0000000c07057290 */ /* 0x000fe4000fffe03f */
[----:B------:R-:W-:Y:S01]  /*4660*/  ULEA UR20, UP1, UR6, UR20, 0x2 ;  /* 0x0000001406147291 */ /* 0x000fe2000f82103f */
[----:B------:R1:W-:Y:S01]  /*4670*/  STS.128 [R0+0x4800], R60 ;  /* 0x0048003c00007388 */ /* 0x0003e20000000c00 */
[----:B------:R-:W-:Y:S02]  /*4680*/  ULEA.HI.X UR19, UR4, UR19, UR10, 0x2, UP0 ;  /* 0x0000001304137291 */ /* 0x000fe400080f140a */
[----:B------:R-:W-:Y:S01]  /*4690*/  ULEA.HI.X UR5, UR6, UR21, UR5, 0x2, UP1 ;  /* 0x0000001506057291 */ /* 0x000fe200088f1405 */
[----:B------:R1:W-:Y:S01]  /*46a0*/  STS.128 [R0+0x5000], R64 ;  /* 0x0050004000007388 */ /* 0x0003e20000000c00 */
[----:B------:R-:W-:-:S03]  /*46b0*/  UIMAD UR17, UR8, UR17, UR41 ;  /* 0x00000011081172a4 */ /* 0x000fc6000f8e0229 */
[----:B------:R1:W-:Y:S01]  /*46c0*/  STS.128 [R0+0x5800], R68 ;  /* 0x0058004400007388 */ /* 0x0003e20000000c00 */
[----:B------:R-:W-:Y:S08]  /*46d0*/  @P0 BRA `(.L_x_2970) ;  /* 0x0000000000140947 */ /* 0x000ff00003800000 */
.L_x_2971:
[----:B------:R-:W2:Y:S04]  /*46e0*/  LDG.E.STRONG.GPU R4, desc[UR38][R2.64] ;  /* 0x0000002602047981 */ /* 0x000ea8000c1ef900 */
[----:B--2---:R-:W-:Y:S01]  /*46f0*/  CCTL.IVALL ;  /* 0x00000000ff00798f */ /* 0x004fe20002000000 */
[----:B------:R-:W-:Y:S05]  /*4700*/  YIELD ;  /* 0x0000000000007946 */ /* 0x000fea0003800000 */
[----:B------:R-:W-:-:S13]  /*4710*/  ISETP.NE.AND P0, PT, R4, UR17, PT ;  /* 0x0000001104007c0c */ /* 0x000fda000bf05270 */
[----:B------:R-:W-:Y:S05]  /*4720*/  @P0 BRA `(.L_x_2971) ;  /* 0xfffffffc00ec0947 */ /* 0x000fea000383ffff */
.L_x_2970:
[----:B------:R-:W-:Y:S05]  /*4730*/  BSYNC B0 ;  /* 0x0000000000007941 */ /* 0x000fea0003800000 */
.L_x_2969:
[----:B------:R-:W-:-:S03]  /*4740*/  UMOV UR4, 0xffffffff ;  /* 0xffffffff00047882 */ /* 0x000fc60000000000 */
[----:B------:R-:W-:Y:S05]  /*4750*/  BRA.DIV UR4, `(.L_x_2972) ;  /* 0x0000004e04007947 */ /* 0x000fea000b800000 */
[----:B------:R-:W-:Y:S01]  /*4760*/  NOP ;  /* 0x0000000000007918 */ /* 0x000fe20000000000 */
.L_x_3072:
        /* <DEDUP_REMOVED lines=15> */
.L_x_2975:
[----:B------:R-:W-:Y:S01]  /*4860*/  @P0 ELECT P2, URZ, PT ;  /* 0x00000000003f082f */ /* 0x000fe20003840000 */
[----:B------:R2:W-:-:S12]  /*4870*/  UBLKRED.G.S.ADD.F32.RN [UR4], [UR9], UR6, desc[UR12] ;  /* 0x00000c04090073bb */ /* 0x0005d800080a1406 */
[----:B------:R-:W-:Y:S02]  /*4880*/  @P2 PLOP3.LUT P0, PT, P2, PT, PT, 0x8, 0x0 ;  /* 0x000000000000281c */ /* 0x000fe4000170e170 */
[----:B------:R-:W-:-:S11]  /*4890*/  PLOP3.LUT P2, PT, PT, PT, PT, 0x8, 0x0 ;  /* 0x000000000000781c */ /* 0x000fd60003f4e170 */
[----:B--2---:R-:W-:Y:S05]  /*48a0*/  @P0 BRA.U.ANY `(.L_x_2975) ;  /* 0xfffffffd00ec0947 */ /* 0x004fea000393ffff */
[----:B------:R0:W-:Y:S01]  /*48b0*/  UTMACMDFLUSH ;  /* 0x00000000000079b7 */ /* 0x0001e20000000000 */
[----:B------:R-:W-:-:S04]  /*48c0*/  DEPBAR.LE SB0, 0x0 ;  /* 0x000080000000791a */ /* 0x000fc80000000000 */
.L_x_2974:
[----:B------:R-:W-:Y:S05]  /*48d0*/  BSYNC B0 ;  /* 0x0000000000007941 */ /* 0x000fea0003800000 */
.L_x_2973:
        /* <DEDUP_REMOVED lines=14> */
.L_x_2977:
[----:B------:R-:W-:Y:S05]  /*49c0*/  BSYNC B0 ;  /* 0x0000000000007941 */ /* 0x000fea0003800000 */
.L_x_2976:
        /* <DEDUP_REMOVED lines=20> */
.L_x_2980:
[----:B-12---:R-:W2:Y:S04]  /*4b10*/  LDG.E.STRONG.GPU R0, desc[UR38][R2.64] ;  /* 0x0000002602007981 */ /* 0x006ea8000c1ef900 */
[----:B--2---:R-:W-:Y:S01]  /*4b20*/  CCTL.IVALL ;  /* 0x00000000ff00798f */ /* 0x004fe20002000000 */
[----:B------:R-:W-:Y:S05]  /*4b30*/  YIELD ;  /* 0x0000000000007946 */ /* 0x000fea0003800000 */
[----:B------:R-:W-:-:S13]  /*4b40*/  ISETP.NE.AND P0, PT, R0, UR17, PT ;  /* 0x0000001100007c0c */ /* 0x000fda000bf05270 */
[----:B------:R-:W-:Y:S05]  /*4b50*/  @P0 BRA `(.L_x_2980) ;  /* 0xfffffffc00ec0947 */ /* 0x000fea000383ffff */
.L_x_2979:
[----:B------:R-:W-:Y:S05]  /*4b60*/  BSYNC B0 ;  /* 0x0000000000007941 */ /* 0x000fea0003800000 */
.L_x_2978:
[----:B------:R-:W-:-:S03]  /*4b70*/  UMOV UR4, 0xffffffff ;  /* 0xffffffff00047882 */ /* 0x000fc60000000000 */
[----:B------:R-:W-:Y:S05]  /*4b80*/  BRA.DIV UR4, `(.L_x_2981) ;  /* 0x0000004a04107947 */ /* 0x000fea000b800000 */
[----:B------:R-:W-:Y:S01]  /*4b90*/  NOP ;  /* 0x0000000000007918 */ /* 0x000fe20000000000 */
.L_x_3075:
        /* <DEDUP_REMOVED lines=16> */
.L_x_2984:
[----:B------:R-:W-:Y:S01]  /*4ca0*/  @P0 ELECT P2, URZ, PT ;  /* 0x00000000003f082f */ /* 0x000fe20003840000 */
[----:B------:R3:W-:-:S12]  /*4cb0*/  UBLKRED.G.S.ADD.F32.RN [UR4], [UR9], UR6, desc[UR10] ;  /* 0x00000a04090073bb */ /* 0x0007d800080a1406 */
[----:B------:R-:W-:Y:S02]  /*4cc0*/  @P2 PLOP3.LUT P0, PT, P2, PT, PT, 0x8, 0x0 ;  /* 0x000000000000281c */ /* 0x000fe4000170e170 */
[----:B------:R-:W-:-:S11]  /*4cd0*/  PLOP3.LUT P2, PT, PT, PT, PT, 0x8, 0x0 ;  /* 0x000000000000781c */ /* 0x000fd60003f4e170 */
[----:B---3--:R-:W-:Y:S05]  /*4ce0*/  @P0 BRA.U.ANY `(.L_x_2984) ;  /* 0xfffffffd00ec0947 */ /* 0x008fea000393ffff */
[----:B------:R0:W-:Y:S01]  /*4cf0*/  UTMACMDFLUSH ;  /* 0x00000000000079b7 */ /* 0x0001e20000000000 */
[----:B------:R-:W-:-:S04]  /*4d00*/  DEPBAR.LE SB0, 0x0 ;  /* 0x000080000000791a */ /* 0x000fc80000000000 */
.L_x_2983:
[----:B------:R-:W-:Y:S05]  /*4d10*/  BSYNC B0 ;  /* 0x0000000000007941 */ /* 0x000fea0003800000 */
.L_x_2982:
        /* <DEDUP_REMOVED lines=14> */
.L_x_2945:
        /* <DEDUP_REMOVED lines=29> */
.L_x_2986:
[----:B------:R-:W-:Y:S01]  /*4fd0*/  ULDC UR9, c[0x0][0x8cc] ;  /* 0x0002330000097ab9 */ /* 0x000fe20000000800 */
[----:B------:R-:W-:Y:S01]  /*4fe0*/  UMOV UR7, UR8 ;  /* 0x0000000800077c82 */ /* 0x000fe20008000000 */
[----:B------:R-:W-:-:S11]  /*4ff0*/  UISETP.NE.AND UP0, UPT, UR9, 0x1, UPT ;  /* 0x000000010900788c */ /* 0x000fd6000bf05270 */
[----:B------:R-:W-:Y:S02]  /*5000*/  @UP0 ULDC.64 UR10, c[0x0][0x8d0] ;  /* 0x00023400000a0ab9 */ /* 0x000fe40000000a00 */
[----:B------:R-:W-:-:S04]  /*5010*/  UIMAD.WIDE.U32 UR4, UR8, UR10, URZ ;  /* 0x0000000a080472a5 */ /* 0x000fc8000f8e003f */
[----:B------:R-:W-:-:S04]  /*5020*/  @UP0 USHF.R.U32.HI UR7, URZ, UR11, UR5 ;  /* 0x0000000b3f070299 */ /* 0x000fc80008011605 */
[----:B------:R-:W-:-:S12]  /*5030*/  UIMAD UR4, UR7, UR9, URZ ;  /* 0x00000009070472a4 */ /* 0x000fd8000f8e023f */
.L_x_2987:
        /* <DEDUP_REMOVED lines=85> */
.L_x_2991:
[----:B------:R-:W2:Y:S04]  /*5590*/  LDG.E.STRONG.GPU R4, desc[UR38][R2.64] ;  /* 0x0000002602047981 */ /* 0x000ea8000c1ef900 */
[----:B--2---:R-:W-:Y:S01]  /*55a0*/  CCTL.IVALL ;  /* 0x00000000ff00798f */ /* 0x004fe20002000000 */
[----:B------:R-:W-:Y:S05]  /*55b0*/  YIELD ;  /* 0x0000000000007946 */ /* 0x000fea0003800000 */
[----:B------:R-:W-:-:S13]  /*55c0*/  ISETP.NE.AND P1, PT, R4, R5, PT ;  /* 0x000000050400720c */ /* 0x000fda0003f25270 */
[----:B------:R-:W-:Y:S05]  /*55d0*/  @P1 BRA `(.L_x_2991) ;  /* 0xfffffffc00ec1947 */ /* 0x000fea000383ffff */
.L_x_2990:
[----:B------:R-:W-:Y:S05]  /*55e0*/  BSYNC B0 ;  /* 0x0000000000007941 */ /* 0x000fea0003800000 */
.L_x_2989:
[----:B------:R-:W-:-:S03]  /*55f0*/  UMOV UR4, 0xffffffff ;  /* 0xffffffff00047882 */ /* 0x000fc60000000000 */
[----:B------:R-:W-:Y:S05]  /*5600*/  BRA.DIV UR4, `(.L_x_2992) ;  /* 0x0000003e048c7947 */ /* 0x000fea000b800000 */
[----:B------:R-:W-:Y:S01]  /*5610*/  NOP ;  /* 0x0000000000007918 */ /* 0x000fe20000000000 */
.L_x_3078:
        /* <DEDUP_REMOVED lines=22> */
.L_x_2994:
[----:B------:R-:W-:Y:S05]  /*5780*/  BSYNC B0 ;  /* 0x0000000000007941 */ /* 0x000fea0003800000 */
.L_x_2993:
        /* <DEDUP_REMOVED lines=19> */
.L_x_2996:
[----:B------:R-:W-:Y:S05]  /*58c0*/  BSYNC B0 ;  /* 0x0000000000007941 */ /* 0x000fea0003800000 */
.L_x_2995:
        /* <DEDUP_REMOVED lines=20> */
.L_x_2998:
[----:B------:R-:W-:Y:S05]  /*5a10*/  BSYNC B0 ;  /* 0x0000000000007941 */ /* 0x000fea0003800000 */
.L_x_2997:
[----:B------:R-:W-:Y:S06]  /*5a20*/  BAR.ARV 0xa, 0xa0 ;  /* 0x0282800000007b1d */ /* 0x000fec0000002000 */
[----:B------:R-:W-:Y:S04]  /*5a30*/  BSSY B0, `(.L_x_2999) ;  /* 0x0000003000007945 */ /* 0x000fe80003800000 */
[----:B------:R-:W-:Y:S05]  /*5a40*/  @!P0 BRA `(.L_x_3000) ;  /* 0x0000000000048947 */ /* 0x000fea0003800000 */
[----:B------:R-:W-:-:S04]  /*5a50*/  DEPBAR.LE SB0, 0x1 ;  /* 0x000080400000791a */ /* 0x000fc80000000000 */
.L_x_3000:
[----:B------:R-:W-:Y:S05]  /*5a60*/  BSYNC B0 ;  /* 0x0000000000007941 */ /* 0x000fea0003800000 */
.L_x_2999:
[----:B------:R-:W-:Y:S06]  /*5a70*/  BAR.ARV 0xb, 0xa0 ;  /* 0x02c2800000007b1d */ /* 0x000fec0000002000 */
[----:B------:R-:W-:Y:S04]  /*5a80*/  BSSY B0, `(.L_x_3001) ;  /* 0x0000003000007945 */ /* 0x000fe80003800000 */
[----:B------:R-:W-:Y:S05]  /*5a90*/  @!P0 BRA `(.L_x_3002) ;  /* 0x0000000000048947 */ /* 0x000fea0003800000 */
[----:B------:R-:W-:-:S04]  /*5aa0*/  DEPBAR.LE SB0, 0x0 ;  /* 0x000080000000791a */ /* 0x000fc80000000000 */
.L_x_3002:
[----:B------:R-:W-:Y:S05]  /*5ab0*/  BSYNC B0 ;  /* 0x0000000000007941 */ /* 0x000fea0003800000 */
.L_x_3001:
        /* <DEDUP_REMOVED lines=19> */
.L_x_3004:
[----:B------:R-:W-:Y:S05]  /*5bf0*/  BSYNC B0 ;  /* 0x0000000000007941 */ /* 0x000fea0003800000 */
.L_x_3003:
[----:B------:R-:W-:Y:S01]  /*5c00*/  UIADD3 UR17, UR8, 0x1, URZ ;  /* 0x0000000108117890 */ /* 0x000fe2000fffe03f */
[----:B------:R-:W-:Y:S11]  /*5c10*/  BRA `(.L_x_3005) ;  /* 0x0000000000047947 */ /* 0x000ff60003800000 */
.L_x_2988:
[----:B------:R-:W-:-:S05]  /*5c20*/  UMOV UR17, UR8 ;  /* 0x0000000800117c82 */ /* 0x000fca0008000000 */
.L_x_3005:
        /* <DEDUP_REMOVED lines=12> */
.L_x_3038:
        /* <DEDUP_REMOVED lines=18> */
.L_x_3008:
[----:B------:R-:W2:Y:S04]  /*5e10*/  LDG.E.STRONG.GPU R4, desc[UR38][R2.64] ;  /* 0x0000002602047981 */ /* 0x000ea8000c1ef900 */
[----:B--2---:R-:W-:Y:S01]  /*5e20*/  CCTL.IVALL ;  /* 0x00000000ff00798f */ /* 0x004fe20002000000 */
[----:B------:R-:W-:Y:S05]  /*5e30*/  YIELD ;  /* 0x0000000000007946 */ /* 0x000fea0003800000 */
[----:B------:R-:W-:-:S13]  /*5e40*/  ISETP.NE.AND P1, PT, R4, R5, PT ;  /* 0x000000050400720c */ /* 0x000fda0003f25270 */
[----:B------:R-:W-:Y:S05]  /*5e50*/  @P1 BRA `(.L_x_3008) ;  /* 0xfffffffc00ec1947 */ /* 0x000fea000383ffff */
.L_x_3007:
[----:B------:R-:W-:Y:S05]  /*5e60*/  BSYNC B0 ;  /* 0x0000000000007941 */ /* 0x000fea0003800000 */
.L_x_3006:
[----:B------:R-:W-:-:S03]  /*5e70*/  UMOV UR18, 0xffffffff ;  /* 0xffffffff00127882 */ /* 0x000fc60000000000 */
[----:B------:R-:W-:Y:S05]  /*5e80*/  BRA.DIV UR18, `(.L_x_3009) ;  /* 0x0000003612887947 */ /* 0x000fea000b800000 */
[----:B------:R-:W-:Y:S01]  /*5e90*/  NOP ;  /* 0x0000000000007918 */ /* 0x000fe20000000000 */
.L_x_3081:
        /* <DEDUP_REMOVED lines=19> */
.L_x_3011:
[----:B------:R-:W-:Y:S05]  /*5fd0*/  BSYNC B0 ;  /* 0x0000000000007941 */ /* 0x000fea0003800000 */
.L_x_3010:
        /* <DEDUP_REMOVED lines=14> */
.L_x_3013:
[----:B------:R-:W-:Y:S05]  /*60c0*/  BSYNC B0 ;  /* 0x0000000000007941 */ /* 0x000fea0003800000 */
.L_x_3012:
        /* <DEDUP_REMOVED lines=15> */
.L_x_3015:
[----:B------:R-:W-:Y:S05]  /*61c0*/  BSYNC B0 ;  /* 0x0000000000007941 */ /* 0x000fea0003800000 */
.L_x_3014:
[----:B------:R-:W-:Y:S06]  /*61d0*/  BAR.ARV 0xa, 0xa0 ;  /* 0x0282800000007b1d */ /* 0x000fec0000002000 */
[----:B------:R-:W-:Y:S04]  /*61e0*/  BSSY B0, `(.L_x_3016) ;  /* 0x0000003000007945 */ /* 0x000fe80003800000 */
[----:B------:R-:W-:Y:S05]  /*61f0*/  @!P0 BRA `(.L_x_3017) ;  /* 0x0000000000048947 */ /* 0x000fea0003800000 */
[----:B------:R-:W-:-:S04]  /*6200*/  DEPBAR.LE SB0, 0x1 ;  /* 0x000080400000791a */ /* 0x000fc80000000000 */
.L_x_3017:
[----:B------:R-:W-:Y:S05]  /*6210*/  BSYNC B0 ;  /* 0x0000000000007941 */ /* 0x000fea0003800000 */
.L_x_3016:
[----:B------:R-:W-:Y:S06]  /*6220*/  BAR.ARV 0xb, 0xa0 ;  /* 0x02c2800000007b1d */ /* 0x000fec0000002000 */
[----:B------:R-:W-:Y:S04]  /*6230*/  BSSY B0, `(.L_x_3018) ;  /* 0x0000003000007945 */ /* 0x000fe80003800000 */
[----:B------:R-:W-:Y:S05]  /*6240*/  @!P0 BRA `(.L_x_3019) ;  /* 0x0000000000048947 */ /* 0x000fea0003800000 */
[----:B------:R-:W-:-:S04]  /*6250*/  DEPBAR.LE SB0, 0x0 ;  /* 0x000080000000791a */ /* 0x000fc80000000000 */
.L_x_3019:
[----:B------:R-:W-:Y:S05]  /*6260*/  BSYNC B0 ;  /* 0x0000000000007941 */ /* 0x000fea0003800000 */
.L_x_3018:
        /* <DEDUP_REMOVED lines=19> */
.L_x_3021:
[----:B------:R-:W-:Y:S05]  /*63a0*/  BSYNC B0 ;  /* 0x0000000000007941 */ /* 0x000fea0003800000 */
.L_x_3020:
        /* <DEDUP_REMOVED lines=16> */
.L_x_3024:
[----:B------:R-:W2:Y:S04]  /*64b0*/  LDG.E.STRONG.GPU R4, desc[UR38][R2.64] ;  /* 0x0000002602047981 */ /* 0x000ea8000c1ef900 */
[----:B--2---:R-:W-:Y:S01]  /*64c0*/  CCTL.IVALL ;  /* 0x00000000ff00798f */ /* 0x004fe20002000000 */
[----:B------:R-:W-:Y:S05]  /*64d0*/  YIELD ;  /* 0x0000000000007946 */ /* 0x000fea0003800000 */
[----:B------:R-:W-:-:S13]  /*64e0*/  ISETP.NE.AND P1, PT, R4, R5, PT ;  /* 0x000000050400720c */ /* 0x000fda0003f25270 */
[----:B------:R-:W-:Y:S05]  /*64f0*/  @P1 BRA `(.L_x_3024) ;  /* 0xfffffffc00ec1947 */ /* 0x000fea000383ffff */
.L_x_3023:
[----:B------:R-:W-:Y:S05]  /*6500*/  BSYNC B0 ;  /* 0x0000000000007941 */ /* 0x000fea0003800000 */
.L_x_3022:
[----:B------:R-:W-:-:S03]  /*6510*/  UMOV UR14, 0xffffffff ;  /* 0xffffffff000e7882 */ /* 0x000fc60000000000 */
[----:B------:R-:W-:Y:S05]  /*6520*/  BRA.DIV UR14, `(.L_x_3025) ;  /* 0x0000002e0efc7947 */ /* 0x000fea000b800000 */
[----:B------:R-:W-:Y:S01]  /*6530*/  NOP ;  /* 0x0000000000007918 */ /* 0x000fe20000000000 */
.L_x_3084:
        /* <DEDUP_REMOVED lines=15> */
.L_x_3027:
[----:B------:R-:W-:Y:S05]  /*6630*/  BSYNC B0 ;  /* 0x0000000000007941 */ /* 0x000fea0003800000 */
.L_x_3026:
        /* <DEDUP_REMOVED lines=14> */
.L_x_3029:
[----:B------:R-:W-:Y:S05]  /*6720*/  BSYNC B0 ;  /* 0x0000000000007941 */ /* 0x000fea0003800000 */
.L_x_3028:
        /* <DEDUP_REMOVED lines=15> */
.L_x_3031:
[----:B------:R-:W-:Y:S05]  /*6820*/  BSYNC B0 ;  /* 0x0000000000007941 */ /* 0x000fea0003800000 */
.L_x_3030:
[----:B------:R-:W-:Y:S06]  /*6830*/  BAR.ARV 0xa, 0xa0 ;  /* 0x0282800000007b1d */ /* 0x000fec0000002000 */
[----:B------:R-:W-:Y:S04]  /*6840*/  BSSY B0, `(.L_x_3032) ;  /* 0x0000003000007945 */ /* 0x000fe80003800000 */
[----:B------:R-:W-:Y:S05]  /*6850*/  @!P0 BRA `(.L_x_3033) ;  /* 0x0000000000048947 */ /* 0x000fea0003800000 */
[----:B------:R-:W-:-:S04]  /*6860*/  DEPBAR.LE SB0, 0x1 ;  /* 0x000080400000791a */ /* 0x000fc80000000000 */
.L_x_3033:
[----:B------:R-:W-:Y:S05]  /*6870*/  BSYNC B0 ;  /* 0x0000000000007941 */ /* 0x000fea0003800000 */
.L_x_3032:
[----:B------:R-:W-:Y:S06]  /*6880*/  BAR.ARV 0xb, 0xa0 ;  /* 0x02c2800000007b1d */ /* 0x000fec0000002000 */
[----:B------:R-:W-:Y:S04]  /*6890*/  BSSY B0, `(.L_x_3034) ;  /* 0x0000003000007945 */ /* 0x000fe80003800000 */
[----:B------:R-:W-:Y:S05]  /*68a0*/  @!P0 BRA `(.L_x_3035) ;  /* 0x0000000000048947 */ /* 0x000fea0003800000 */
[----:B------:R-:W-:-:S04]  /*68b0*/  DEPBAR.LE SB0, 0x0 ;  /* 0x000080000000791a */ /* 0x000fc80000000000 */
.L_x_3035:
[----:B------:R-:W-:Y:S05]  /*68c0*/  BSYNC B0 ;  /* 0x0000000000007941 */ /* 0x000fea0003800000 */
.L_x_3034:
        /* <DEDUP_REMOVED lines=19> */
.L_x_3037:
[----:B------:R-:W-:Y:S05]  /*6a00*/  BSYNC B0 ;  /* 0x0000000000007941 */ /* 0x000fea0003800000 */
.L_x_3036:
[----:B------:R-:W-:Y:S02]  /*6a10*/  UIADD3 UR17, UR17, 0x2, URZ ;  /* 0x0000000211117890 */ /* 0x000fe4000fffe03f */
[----:B------:R-:W-:Y:S02]  /*6a20*/  UIADD3 UR4, UR4, 0x6000, URZ ;  /* 0x0000600004047890 */ /* 0x000fe4000fffe03f */
[----:B------:R-:W-:-:S06]  /*6a30*/  UISETP.GE.AND UP0, UPT, UR17, UR5, UPT ;  /* 0x000000051100728c */ /* 0x000fcc000bf06270 */
[----:B------:R-:W-:-:S13]  /*6a40*/  PLOP3.LUT P1, PT, PT, PT, UP0, 0x80, 0x0 ;  /* 0x000000000000781c */ /* 0x000fda0003f2f008 */
[----:B------:R-:W-:Y:S05]  /*6a50*/  @!P1 BRA `(.L_x_3038) ;  /* 0xfffffff000a49947 */ /* 0x000fea000383ffff */
[----:B------:R-:W-:Y:S05]  /*6a60*/  BRA `(.L_x_2949) ;  /* 0x0000002400d47947 */ /* 0x000fea0003800000 */
.L_x_2985:
        /* <DEDUP_REMOVED lines=21> */
.L_x_3039:
[----:B------:R-:W-:Y:S01]  /*6bc0*/  ULDC UR9, c[0x0][0x8cc] ;  /* 0x0002330000097ab9 */ /* 0x000fe20000000800 */
[----:B------:R-:W-:Y:S01]  /*6bd0*/  UMOV UR7, UR8 ;  /* 0x0000000800077c82 */ /* 0x000fe20008000000 */
[----:B------:R-:W-:-:S11]  /*6be0*/  UISETP.NE.AND UP0, UPT, UR9, 0x1, UPT ;  /* 0x000000010900788c */ /* 0x000fd6000bf05270 */
[----:B------:R-:W-:Y:S02]  /*6bf0*/  @UP0 ULDC.64 UR10, c[0x0][0x8d0] ;  /* 0x00023400000a0ab9 */ /* 0x000fe40000000a00 */
[----:B------:R-:W-:-:S04]  /*6c00*/  UIMAD.WIDE.U32 UR4, UR8, UR10, URZ ;  /* 0x0000000a080472a5 */ /* 0x000fc8000f8e003f */
[----:B------:R-:W-:-:S04]  /*6c10*/  @UP0 USHF.R.U32.HI UR7, URZ, UR11, UR5 ;  /* 0x0000000b3f070299 */ /* 0x000fc80008011605 */
[----:B------:R-:W-:-:S12]  /*6c20*/  UIMAD UR4, UR7, UR9, URZ ;  /* 0x00000009070472a4 */ /* 0x000fd8000f8e023f */
.L_x_3040:
        /* <DEDUP_REMOVED lines=80> */
.L_x_3085:
        /* <DEDUP_REMOVED lines=9> */
.L_x_3044:
        /* <DEDUP_REMOVED lines=108> */
.L_x_3055:
[----:B-1----:R-:W-:-:S05]  /*7880*/  IMAD.MOV.U32 R13, RZ, RZ, 0x1 ;  /* 0x00000001ff0d7424 */ /* 0x002fca00078e00ff */
[----:B------:R-:W-:-:S04]  /*7890*/  SHF.L.U32 R13, R13, 0x1f, RZ ;  /* 0x0000001f0d0d7819 */ /* 0x000fc800000006ff */
[----:B------:R-:W1:Y:S02]  /*78a0*/  SYNCS.PHASECHK.TRANS64.TRYWAIT P1, [R12+URZ+0x36438], R13 ;  /* 0x0364380d0c0075a7 */ /* 0x000e64000802017f */
[----:B-1----:R-:W-:Y:S05]  /*78b0*/  @!P1 BRA `(.L_x_3047) ;  /* 0x0000001c00489947 */ /* 0x002fea0003800000 */
.L_x_3086:
        /* <DEDUP_REMOVED lines=8> */
.L_x_3048:
        /* <DEDUP_REMOVED lines=48> */
.L_x_3087:
        /* <DEDUP_REMOVED lines=8> */
.L_x_3050:
        /* <DEDUP_REMOVED lines=46> */
.L_x_3088:
        /* <DEDUP_REMOVED lines=12> */
.L_x_3052:
        /* <DEDUP_REMOVED lines=37> */
.L_x_3090:
        /* <DEDUP_REMOVED lines=8> */
.L_x_3054:
        /* <DEDUP_REMOVED lines=41> */
.L_x_3046:
[----:B--2---:R-:W2:Y:S01]  /*85c0*/  LDL.LU R4, [R1+0x4] ;  /* 0x0000040001047983 */ /* 0x004ea20000300800 */
[----:B------:R-:W-:-:S03]  /*85d0*/  IMAD.MOV.U32 R10, RZ, RZ, 0x1 ;  /* 0x00000001ff0a7424 */ /* 0x000fc600078e00ff */
[----:B------:R3:W5:Y:S01]  /*85e0*/  LDL R5, [R1+0x8] ;  /* 0x0000080001057983 */ /* 0x0007620000100800 */
[----:B--2---:R-:W-:-:S13]  /*85f0*/  ISETP.NE.AND P1, PT, R4, RZ, PT ;  /* 0x000000ff0400720c */ /* 0x004fda0003f25270 */
[----:B---3--:R-:W-:Y:S05]  /*8600*/  @!P1 BRA `(.L_x_3045) ;  /* 0x0000000400889947 */ /* 0x008fea0003800000 */
[----:B------:R-:W2:Y:S02]  /*8610*/  SYNCS.PHASECHK.TRANS64.TRYWAIT P1, [R12+URZ+0x36438], R13 ;  /* 0x0364380d0c0075a7 */ /* 0x000ea4000802017f */
[----:B--2---:R-:W-:Y:S05]  /*8620*/  @!P1 BRA `(.L_x_3056) ;  /* 0x00000010004c9947 */ /* 0x004fea0003800000 */
.L_x_3091:
        /* <DEDUP_REMOVED lines=8> */
.L_x_3057:
        /* <DEDUP_REMOVED lines=41> */
.L_x_3092:
        /* <DEDUP_REMOVED lines=9> */
.L_x_3059:
        /* <DEDUP_REMOVED lines=38> */
.L_x_3045:
[----:B------:R-:W-:-:S04]  /*8c30*/  SHF.L.U32 R3, R10, 0x1f, RZ ;  /* 0x0000001f0a037819 */ /* 0x000fc800000006ff */
[----:B------:R-:W2:Y:S02]  /*8c40*/  SYNCS.PHASECHK.TRANS64.TRYWAIT P1, [R12+URZ+0x36438], R3 ;  /* 0x036438030c0075a7 */ /* 0x000ea4000802017f */
[----:B--2---:R-:W-:Y:S05]  /*8c50*/  @!P1 BRA `(.L_x_3060) ;  /* 0x0000000800e89947 */ /* 0x004fea0003800000 */
.L_x_3093:
[----:B------:R-:W-:Y:S05]  /*8c60*/  @P0 BRA `(.L_x_3061) ;  /* 0x0000000000180947 */ /* 0x000fea0003800000 */
[----:B------:R-:W3:Y:S01]  /*8c70*/  S2R R0, SR_TID.X ;  /* 0x0000000000007919 */ /* 0x000ee20000002100 */
[----:B--2---:R-:W-:-:S04]  /*8c80*/  IMAD.MOV.U32 R3, RZ, RZ, 0x6100 ;  /* 0x00006100ff037424 */ /* 0x004fc800078e00ff */
[----:B------:R4:W-:Y:S01]  /*8c90*/  SYNCS.ARRIVE.TRANS64 RZ, [R12+URZ+0x36430], R3 ;  /* 0x036430030cff79a7 */ /* 0x0009e2000800003f */
[----:B---3--:R-:W-:-:S13]  /*8ca0*/  LOP3.LUT P0, RZ, R0, 0x1f, RZ, 0xc0, !PT ;  /* 0x0000001f00ff7812 */ /* 0x008fda000780c0ff */
[----:B----4-:R-:W-:Y:S05]  /*8cb0*/  @!P0 BRA `(.L_x_3061) ;  /* 0x0000000000048947 */ /* 0x010fea0003800000 */
[----:B------:R-:W-:Y:S01]  /*8cc0*/  BPT.TRAP 0x1 ;  /* 0x000000040000795c */ /* 0x000fe20000300000 */
.L_x_3061:
        /* <DEDUP_REMOVED lines=45> */
.L_x_3042:
[----:B------:R-:W-:Y:S05]  /*8fa0*/  BSYNC B0 ;  /* 0x0000000000007941 */ /* 0x000fea0003800000 */
.L_x_3041:
[----:B------:R-:W-:-:S03]  /*8fb0*/  UMOV UR4, 0xffffffff ;  /* 0xffffffff00047882 */ /* 0x000fc60000000000 */
[----:B------:R-:W-:Y:S05]  /*8fc0*/  BRA.DIV UR4, `(.L_x_3062) ;  /* 0x0000000a04207947 */ /* 0x000fea000b800000 */
[----:B------:R-:W-:-:S13]  /*8fd0*/  ELECT P6, URZ, PT ;  /* 0x00000000003f782f */ /* 0x000fda00038c0000 */
.L_x_3096:
[----:B------:R-:W-:Y:S05]  /*8fe0*/  @!P6 BRA `(.L_x_2949) ;  /* 0x000000000074e947 */ /* 0x000fea0003800000 */
[----:B------:R-:W2:Y:S02]  /*8ff0*/  LDL.LU R0, [R1+0xc] ;  /* 0x00000c0001007983 */ /* 0x000ea40000300800 */
[----:B--2---:R-:W-:-:S04]  /*9000*/  LOP3.LUT R0, R0, 0x2, RZ, 0xfc, !PT ;  /* 0x0000000200007812 */ /* 0x004fc800078efcff */
[----:B------:R-:W-:-:S13]  /*9010*/  ISETP.NE.AND P2, PT, R0, 0x3, PT ;  /* 0x000000030000780c */ /* 0x000fda0003f45270 */
[----:B------:R-:W-:Y:S05]  /*9020*/  @!P2 BRA `(.L_x_3063) ;  /* 0x000000000004a947 */ /* 0x000fea0003800000 */
[----:B------:R-:W-:Y:S01]  /*9030*/  BPT.TRAP 0x1 ;  /* 0x000000040000795c */ /* 0x000fe20000300000 */
.L_x_3063:
        /* <DEDUP_REMOVED lines=15> */
.L_x_3097:
[----:B------:R-:W3:Y:S02]  /*9130*/  SYNCS.PHASECHK.TRANS64.TRYWAIT P0, [R23+URZ], R0 ;  /* 0x00000000170075a7 */ /* 0x000ee4000800017f */
[----:B---3--:R-:W-:Y:S05]  /*9140*/  @!P0 BRA `(.L_x_3065) ;  /* 0x0000000400f48947 */ /* 0x008fea0003800000 */
.L_x_3098:
[----:B------:R-:W-:Y:S05]  /*9150*/  @!P2 BRA `(.L_x_3066) ;  /* 0x000000000004a947 */ /* 0x000fea0003800000 */
[----:B------:R-:W-:Y:S01]  /*9160*/  BPT.TRAP 0x1 ;  /* 0x000000040000795c */ /* 0x000fe20000300000 */
.L_x_3066:
[----:B------:R-:W-:-:S07]  /*9170*/  SHF.L.U32 R10, R10, 0x1f, RZ ;  /* 0x0000001f0a0a7819 */ /* 0x000fce00000006ff */
.L_x_3067:
[----:B----4-:R4:W1:Y:S02]  /*9180*/  SYNCS.PHASECHK.TRANS64.TRYWAIT P0, [R7+URZ+0x36438], R10 ;  /* 0x0364380a070075a7 */ /* 0x010864000800017f */
[----:B-1----:R-:W-:Y:S05]  /*9190*/  @!P0 NANOSLEEP.SYNCS 0x989680 ;  /* 0x009896800000895d */ /* 0x002fea0003900000 */
[----:B------:R-:W1:Y:S02]  /*91a0*/  @!P0 SYNCS.PHASECHK.TRANS64 P0, [R7+URZ+0x36438], R10 ;  /* 0x0364380a070085a7 */ /* 0x000e64000800007f */
[----:B-1----:R-:W-:Y:S05]  /*91b0*/  @!P0 BRA `(.L_x_3067) ;  /* 0xfffffffc00f08947 */ /* 0x002fea000383ffff */
.L_x_2949:
[----:B------:R-:W-:Y:S05]  /*91c0*/  BSYNC B6 ;  /* 0x0000000000067941 */ /* 0x000fea0003800000 */
.L_x_2944:
[----:B------:R-:W-:Y:S05]  /*91d0*/  EXIT ;  /* 0x000000000000794d */ /* 0x000fea0003800000 */
.L_x_2955:
[----:B------:R-:W-:Y:S02]  /*91e0*/  IMAD.MOV.U32 R12, RZ, RZ, RZ ;  /* 0x000000ffff0c7224 */ /* 0x000fe400078e00ff */
[----:B------:R-:W-:Y:S02]  /*91f0*/  IMAD.MOV.U32 R11, RZ, RZ, 0x1f ;  /* 0x0000001fff0b7424 */ /* 0x000fe400078e00ff */
[----:B------:R-:W-:-:S07]  /*9200*/  IMAD.MOV.U32 R15, RZ, RZ, -0x1 ;  /* 0xffffffffff0f7424 */ /* 0x000fce00078e00ff */
[----:B------:R-:W-:Y:S05]  /*9210*/  WARPSYNC.COLLECTIVE R15, `(.L_x_3068) ;  /* 0x000000000f087348 */ /* 0x000fea0003c00000 */
[----:B------:R1:W2:Y:S02]  /*9220*/  SHFL.IDX P6, R14, R13, R12, R11 ;  /* 0x0000000c0d0e7389 */ /* 0x0002a400000c000b */
[----:B-12---:R-:W-:Y:S01]  /*9230*/  ENDCOLLECTIVE ;  /* 0x000000000000791b */ /* 0x006fe20003800000 */
.L_x_3068:
[----:B------:R-:W-:Y:S05]  /*9240*/  BRA `(.L_x_3069) ;  /* 0xffffff7c00f47947 */ /* 0x000fea000383ffff */
.L_x_2957:
[----:B--2---:R-:W-:-:S04]  /*9250*/  IMAD.U32 R3, RZ, RZ, UR43 ;  /* 0x0000002bff037e24 */ /* 0x004fc8000f8e00ff */
[----:B------:R2:W3:Y:S03]  /*9260*/  SYNCS.PHASECHK.TRANS64.TRYWAIT P0, [R3+URZ+0x36400], R10 ;  /* 0x0364000a030075a7 */ /* 0x0004e6000800017f */
[----:B---3--:R-:W-:Y:S05]  /*9270*/  @!P0 NANOSLEEP.SYNCS 0x989680 ;  /* 0x009896800000895d */ /* 0x008fea0003900000 */
[----:B------:R-:W3:Y:S02]  /*9280*/  @!P0 SYNCS.PHASECHK.TRANS64 P0, [R3+URZ+0x36400], R10 ;  /* 0x0364000a030085a7 */ /* 0x000ee4000800007f */
[----:B---3--:R-:W-:Y:S05]  /*9290*/  @!P0 BRA `(.L_x_2957) ;  /* 0xfffffffc00ec8947 */ /* 0x008fea000383ffff */
[----:B------:R-:W-:Y:S05]  /*92a0*/  BRA `(.L_x_2956) ;  /* 0xffffff8000287947 */ /* 0x000fea000383ffff */
.L_x_2961:
[----:B--2---:R2:W3:Y:S02]  /*92b0*/  SYNCS.PHASECHK.TRANS64.TRYWAIT P1, [R3+URZ+0x36410], R10 ;  /* 0x0364100a030075a7 */ /* 0x0044e4000802017f */
[----:B---3--:R-:W-:Y:S05]  /*92c0*/  @!P1 NANOSLEEP.SYNCS 0x989680 ;  /* 0x009896800000995d */ /* 0x008fea0003900000 */
[----:B------:R-:W3:Y:S02]  /*92d0*/  @!P1 SYNCS.PHASECHK.TRANS64 P1, [R3+URZ+0x36410], R10 ;  /* 0x0364100a030095a7 */ /* 0x000ee4000802007f */
[----:B---3--:R-:W-:Y:S05]  /*92e0*/  @!P1 BRA `(.L_x_2961) ;  /* 0xfffffffc00f09947 */ /* 0x008fea000383ffff */
[----:B------:R-:W-:Y:S05]  /*92f0*/  BRA `(.L_x_2960) ;  /* 0xffffff8400f47947 */ /* 0x000fea000383ffff */
.L_x_2965:
[----:B-1----:R-:W-:-:S04]  /*9300*/  IMAD.U32 R121, RZ, RZ, UR43 ;  /* 0x0000002bff797e24 */ /* 0x002fc8000f8e00ff */
[----:B------:R1:W2:Y:S03]  /*9310*/  SYNCS.PHASECHK.TRANS64.TRYWAIT P1, [R121+URZ+0x36430], R14 ;  /* 0x0364300e790075a7 */ /* 0x0002a6000802017f */
[----:B--2---:R-:W-:Y:S05]  /*9320*/  @!P1 NANOSLEEP.SYNCS 0x989680 ;  /* 0x009896800000995d */ /* 0x004fea0003900000 */
[----:B------:R-:W2:Y:S02]  /*9330*/  @!P1 SYNCS.PHASECHK.TRANS64 P1, [R121+URZ+0x36430], R14 ;  /* 0x0364300e790095a7 */ /* 0x000ea4000802007f */
[----:B--2---:R-:W-:Y:S05]  /*9340*/  @!P1 BRA `(.L_x_2965) ;  /* 0xfffffffc00ec9947 */ /* 0x004fea000383ffff */
[----:B------:R-:W-:Y:S05]  /*9350*/  BRA `(.L_x_2964) ;  /* 0xffffff9000187947 */ /* 0x000fea000383ffff */
.L_x_2972:
[----:B------:R-:W-:Y:S01]  /*9360*/  BSSY B0, `(.L_x_3070) ;  /* 0x0000005000007945 */ /* 0x000fe20003800000 */
[----:B------:R-:W-:-:S07]  /*9370*/  IMAD.MOV.U32 R15, RZ, RZ, -0x1 ;  /* 0xffffffffff0f7424 */ /* 0x000fce00078e00ff */
[----:B-1----:R-:W-:Y:S05]  /*9380*/  WARPSYNC.COLLECTIVE R15, `(.L_x_3071) ;  /* 0x000000000f087348 */ /* 0x002fea0003c00000 */
[----:B------:R-:W-:Y:S01]  /*9390*/  NOP ;  /* 0x0000000000007918 */ /* 0x000fe20000000000 */
[----:B-1----:R-:W-:Y:S01]  /*93a0*/  ENDCOLLECTIVE ;  /* 0x000000000000791b */ /* 0x002fe20003800000 */
.L_x_3071:
[----:B------:R-:W-:Y:S05]  /*93b0*/  BSYNC B0 ;  /* 0x0000000000007941 */ /* 0x000fea0003800000 */
.L_x_3070:
[----:B------:R-:W-:Y:S05]  /*93c0*/  BRA `(.L_x_3072) ;  /* 0xffffffb000e87947 */ /* 0x000fea000383ffff */
.L_x_2981:
[----:B------:R-:W-:Y:S01]  /*93d0*/  BSSY B0, `(.L_x_3073) ;  /* 0x0000005000007945 */ /* 0x000fe20003800000 */
[----:B------:R-:W-:-:S07]  /*93e0*/  IMAD.MOV.U32 R15, RZ, RZ, -0x1 ;  /* 0xffffffffff0f7424 */ /* 0x000fce00078e00ff */
[----:B-12---:R-:W-:Y:S05]  /*93f0*/  WARPSYNC.COLLECTIVE R15, `(.L_x_3074) ;  /* 0x000000000f087348 */ /* 0x006fea0003c00000 */
[----:B------:R-:W-:Y:S01]  /*9400*/  NOP ;  /* 0x0000000000007918 */ /* 0x000fe20000000000 */
[----:B-12---:R-:W-:Y:S01]  /*9410*/  ENDCOLLECTIVE ;  /* 0x000000000000791b */ /* 0x006fe20003800000 */
.L_x_3074:
[----:B------:R-:W-:Y:S05]  /*9420*/  BSYNC B0 ;  /* 0x0000000000007941 */ /* 0x000fea0003800000 */
.L_x_3073:
[----:B------:R-:W-:Y:S05]  /*9430*/  BRA `(.L_x_3075) ;  /* 0xffffffb400d87947 */ /* 0x000fea000383ffff */
.L_x_2992:
[----:B------:R-:W-:Y:S01]  /*9440*/  BSSY B0, `(.L_x_3076) ;  /* 0x0000005000007945 */ /* 0x000fe20003800000 */
[----:B------:R-:W-:-:S07]  /*9450*/  IMAD.MOV.U32 R15, RZ, RZ, -0x1 ;  /* 0xffffffffff0f7424 */ /* 0x000fce00078e00ff */
[----:B------:R-:W-:Y:S05]  /*9460*/  WARPSYNC.COLLECTIVE R15, `(.L_x_3077) ;  /* 0x000000000f087348 */ /* 0x000fea0003c00000 */
[----:B------:R-:W-:Y:S01]  /*9470*/  NOP ;  /* 0x0000000000007918 */ /* 0x000fe20000000000 */
[----:B------:R-:W-:Y:S01]  /*9480*/  ENDCOLLECTIVE ;  /* 0x000000000000791b */ /* 0x000fe20003800000 */
.L_x_3077:
[----:B------:R-:W-:Y:S05]  /*9490*/  BSYNC B0 ;  /* 0x0000000000007941 */ /* 0x000fea0003800000 */
.L_x_3076:
[----:B------:R-:W-:Y:S05]  /*94a0*/  BRA `(.L_x_3078) ;  /* 0xffffffc0005c7947 */ /* 0x000fea000383ffff */
.L_x_3009:
[----:B------:R-:W-:Y:S01]  /*94b0*/  BSSY B0, `(.L_x_3079) ;  /* 0x0000005000007945 */ /* 0x000fe20003800000 */
[----:B------:R-:W-:-:S07]  /*94c0*/  IMAD.MOV.U32 R15, RZ, RZ, -0x1 ;  /* 0xffffffffff0f7424 */ /* 0x000fce00078e00ff */
[----:B------:R-:W-:Y:S05]  /*94d0*/  WARPSYNC.COLLECTIVE R15, `(.L_x_3080) ;  /* 0x000000000f087348 */ /* 0x000fea0003c00000 */
[----:B------:R-:W-:Y:S01]  /*94e0*/  NOP ;  /* 0x0000000000007918 */ /* 0x000fe20000000000 */
[----:B------:R-:W-:Y:S01]  /*94f0*/  ENDCOLLECTIVE ;  /* 0x000000000000791b */ /* 0x000fe20003800000 */
.L_x_3080:
[----:B------:R-:W-:Y:S05]  /*9500*/  BSYNC B0 ;  /* 0x0000000000007941 */ /* 0x000fea0003800000 */
.L_x_3079:
[----:B------:R-:W-:Y:S05]  /*9510*/  BRA `(.L_x_3081) ;  /* 0xffffffc800607947 */ /* 0x000fea000383ffff */
.L_x_3025:
[----:B------:R-:W-:Y:S01]  /*9520*/  BSSY B0, `(.L_x_3082) ;  /* 0x0000005000007945 */ /* 0x000fe20003800000 */
[----:B------:R-:W-:-:S07]  /*9530*/  IMAD.MOV.U32 R15, RZ, RZ, -0x1 ;  /* 0xffffffffff0f7424 */ /* 0x000fce00078e00ff */
[----:B------:R-:W-:Y:S05]  /*9540*/  WARPSYNC.COLLECTIVE R15, `(.L_x_3083) ;  /* 0x000000000f087348 */ /* 0x000fea0003c00000 */
[----:B------:R-:W-:Y:S01]  /*9550*/  NOP ;  /* 0x0000000000007918 */ /* 0x000fe20000000000 */
[----:B------:R-:W-:Y:S01]  /*9560*/  ENDCOLLECTIVE ;  /* 0x000000000000791b */ /* 0x000fe20003800000 */
.L_x_3083:
[----:B------:R-:W-:Y:S05]  /*9570*/  BSYNC B0 ;  /* 0x0000000000007941 */ /* 0x000fea0003800000 */
.L_x_3082:
[----:B------:R-:W-:Y:S05]  /*9580*/  BRA `(.L_x_3084) ;  /* 0xffffffcc00ec7947 */ /* 0x000fea000383ffff */
.L_x_3043:
[----:B-1----:R1:W2:Y:S02]  /*9590*/  SYNCS.PHASECHK.TRANS64.TRYWAIT P1, [R12+URZ+0x36420], R13 ;  /* 0x0364200d0c0075a7 */ /* 0x0022a4000802017f */
[----:B--2---:R-:W-:Y:S05]  /*95a0*/  @!P1 NANOSLEEP.SYNCS 0x989680 ;  /* 0x009896800000995d */ /* 0x004fea0003900000 */
[----:B------:R-:W2:Y:S02]  /*95b0*/  @!P1 SYNCS.PHASECHK.TRANS64 P1, [R12+URZ+0x36420], R13 ;  /* 0x0364200d0c0095a7 */ /* 0x000ea4000802007f */
[----:B--2---:R-:W-:Y:S05]  /*95c0*/  @!P1 BRA `(.L_x_3043) ;  /* 0xfffffffc00f09947 */ /* 0x004fea000383ffff */
[----:B------:R-:W-:Y:S05]  /*95d0*/  BRA `(.L_x_3085) ;  /* 0xffffffd800d47947 */ /* 0x000fea000383ffff */
.L_x_3047:
[----:B-1----:R1:W3:Y:S02]  /*95e0*/  SYNCS.PHASECHK.TRANS64.TRYWAIT P1, [R12+URZ+0x36438], R13 ;  /* 0x0364380d0c0075a7 */ /* 0x0022e4000802017f */
[----:B---3--:R-:W-:Y:S05]  /*95f0*/  @!P1 NANOSLEEP.SYNCS 0x989680 ;  /* 0x009896800000995d */ /* 0x008fea0003900000 */
[----:B------:R-:W3:Y:S02]  /*9600*/  @!P1 SYNCS.PHASECHK.TRANS64 P1, [R12+URZ+0x36438], R13 ;  /* 0x0364380d0c0095a7 */ /* 0x000ee4000802007f */
[----:B---3--:R-:W-:Y:S05]  /*9610*/  @!P1 BRA `(.L_x_3047) ;  /* 0xfffffffc00f09947 */ /* 0x008fea000383ffff */
[----:B------:R-:W-:Y:S05]  /*9620*/  BRA `(.L_x_3086) ;  /* 0xffffffe000a47947 */ /* 0x000fea000383ffff */
.L_x_3049:
[----:B--2---:R2:W3:Y:S02]  /*9630*/  SYNCS.PHASECHK.TRANS64.TRYWAIT P1, [R12+URZ+0x36428], R0 ;  /* 0x036428000c0075a7 */ /* 0x0044e4000802017f */
[----:B---3--:R-:W-:Y:S05]  /*9640*/  @!P1 NANOSLEEP.SYNCS 0x989680 ;  /* 0x009896800000995d */ /* 0x008fea0003900000 */
[----:B------:R-:W3:Y:S02]  /*9650*/  @!P1 SYNCS.PHASECHK.TRANS64 P1, [R12+URZ+0x36428], R0 ;  /* 0x036428000c0095a7 */ /* 0x000ee4000802007f */
[----:B---3--:R-:W-:Y:S05]  /*9660*/  @!P1 BRA `(.L_x_3049) ;  /* 0xfffffffc00f09947 */ /* 0x008fea000383ffff */
[----:B------:R-:W-:Y:S05]  /*9670*/  BRA `(.L_x_3087) ;  /* 0xffffffe400707947 */ /* 0x000fea000383ffff */
.L_x_3051:
        /* <DEDUP_REMOVED lines=8> */
.L_x_3053:
[----:B------:R-:W-:-:S07]  /*9700*/  SHF.L.U32 R5, R16, 0x1f, RZ ;  /* 0x0000001f10057819 */ /* 0x000fce00000006ff */
.L_x_3089:
[----:B---3--:R3:W4:Y:S02]  /*9710*/  SYNCS.PHASECHK.TRANS64.TRYWAIT P1, [R12+URZ+0x36420], R5 ;  /* 0x036420050c0075a7 */ /* 0x008724000802017f */
[----:B----4-:R-:W-:Y:S05]  /*9720*/  @!P1 NANOSLEEP.SYNCS 0x989680 ;  /* 0x009896800000995d */ /* 0x010fea0003900000 */
[----:B------:R-:W4:Y:S02]  /*9730*/  @!P1 SYNCS.PHASECHK.TRANS64 P1, [R12+URZ+0x36420], R5 ;  /* 0x036420050c0095a7 */ /* 0x000f24000802007f */
[----:B----4-:R-:W-:Y:S05]  /*9740*/  @!P1 BRA `(.L_x_3089) ;  /* 0xfffffffc00f09947 */ /* 0x010fea000383ffff */
[----:B------:R-:W-:Y:S05]  /*9750*/  BRA `(.L_x_3090) ;  /* 0xffffffe800d47947 */ /* 0x000fea000383ffff */
.L_x_3056:
[----:B--2---:R2:W3:Y:S02]  /*9760*/  SYNCS.PHASECHK.TRANS64.TRYWAIT P1, [R12+URZ+0x36438], R13 ;  /* 0x0364380d0c0075a7 */ /* 0x0044e4000802017f */
[----:B---3--:R-:W-:Y:S05]  /*9770*/  @!P1 NANOSLEEP.SYNCS 0x989680 ;  /* 0x009896800000995d */ /* 0x008fea0003900000 */
[----:B------:R-:W3:Y:S02]  /*9780*/  @!P1 SYNCS.PHASECHK.TRANS64 P1, [R12+URZ+0x36438], R13 ;  /* 0x0364380d0c0095a7 */ /* 0x000ee4000802007f */
[----:B---3--:R-:W-:Y:S05]  /*9790*/  @!P1 BRA `(.L_x_3056) ;  /* 0xfffffffc00f09947 */ /* 0x008fea000383ffff */
[----:B------:R-:W-:Y:S05]  /*97a0*/  BRA `(.L_x_3091) ;  /* 0xffffffec00a07947 */ /* 0x000fea000383ffff */
.L_x_3058:
[----:B-1----:R1:W2:Y:S02]  /*97b0*/  SYNCS.PHASECHK.TRANS64.TRYWAIT P1, [R12+URZ+0x36428], R5 ;  /* 0x036428050c0075a7 */ /* 0x0022a4000802017f */
[----:B--2---:R-:W-:Y:S05]  /*97c0*/  @!P1 NANOSLEEP.SYNCS 0x989680 ;  /* 0x009896800000995d */ /* 0x004fea0003900000 */
[----:B------:R-:W2:Y:S02]  /*97d0*/  @!P1 SYNCS.PHASECHK.TRANS64 P1, [R12+URZ+0x36428], R5 ;  /* 0x036428050c0095a7 */ /* 0x000ea4000802007f */
[----:B--2---:R-:W-:Y:S05]  /*97e0*/  @!P1 BRA `(.L_x_3058) ;  /* 0xfffffffc00f09947 */ /* 0x004fea000383ffff */
[----:B------:R-:W-:Y:S05]  /*97f0*/  BRA `(.L_x_3092) ;  /* 0xfffffff000507947 */ /* 0x000fea000383ffff */
.L_x_3060:
[----:B--2---:R2:W3:Y:S02]  /*9800*/  SYNCS.PHASECHK.TRANS64.TRYWAIT P1, [R12+URZ+0x36438], R3 ;  /* 0x036438030c0075a7 */ /* 0x0044e4000802017f */
[----:B---3--:R-:W-:Y:S05]  /*9810*/  @!P1 NANOSLEEP.SYNCS 0x989680 ;  /* 0x009896800000995d */ /* 0x008fea0003900000 */
[----:B------:R-:W3:Y:S02]  /*9820*/  @!P1 SYNCS.PHASECHK.TRANS64 P1, [R12+URZ+0x36438], R3 ;  /* 0x036438030c0095a7 */ /* 0x000ee4000802007f */
[----:B---3--:R-:W-:Y:S05]  /*9830*/  @!P1 BRA `(.L_x_3060) ;  /* 0xfffffffc00f09947 */ /* 0x008fea000383ffff */
[----:B------:R-:W-:Y:S05]  /*9840*/  BRA `(.L_x_3093) ;  /* 0xfffffff400047947 */ /* 0x000fea000383ffff */
.L_x_3062:
[----:B------:R-:W-:Y:S01]  /*9850*/  BSSY B0, `(.L_x_3094) ;  /* 0x0000006000007945 */ /* 0x000fe20003800000 */
[----:B------:R-:W-:-:S07]  /*9860*/  IMAD.MOV.U32 R15, RZ, RZ, -0x1 ;  /* 0xffffffffff0f7424 */ /* 0x000fce00078e00ff */
[----:B-1----:R-:W-:Y:S05]  /*9870*/  WARPSYNC.COLLECTIVE R15, `(.L_x_3095) ;  /* 0x000000000f0c7348 */ /* 0x002fea0003c00000 */
[----:B------:R-:W-:Y:S02]  /*9880*/  ELECT P6, UR62, PT ;  /* 0x00000000003e782f */ /* 0x000fe400038c0000 */
[----:B------:R-:W-:Y:S01]  /*9890*/  MOV R14, UR62 ;  /* 0x0000003e000e7c02 */ /* 0x000fe20008000f00 */
[----:B-1----:R-:W-:Y:S10]  /*98a0*/  ENDCOLLECTIVE ;  /* 0x000000000000791b */ /* 0x002ff40003800000 */
.L_x_3095:
[----:B------:R-:W-:Y:S05]  /*98b0*/  BSYNC B0 ;  /* 0x0000000000007941 */ /* 0x000fea0003800000 */
.L_x_3094:
[----:B------:R-:W-:Y:S05]  /*98c0*/  BRA `(.L_x_3096) ;  /* 0xfffffff400c47947 */ /* 0x000fea000383ffff */
.L_x_3064:
[----:B--2---:R2:W3:Y:S02]  /*98d0*/  SYNCS.PHASECHK.TRANS64.TRYWAIT P0, [R5+URZ], R2 ;  /* 0x00000002050075a7 */ /* 0x0044e4000800017f */
[----:B---3--:R-:W-:Y:S05]  /*98e0*/  @!P0 NANOSLEEP.SYNCS 0x989680 ;  /* 0x009896800000895d */ /* 0x008fea0003900000 */
[----:B------:R-:W3:Y:S02]  /*98f0*/  @!P0 SYNCS.PHASECHK.TRANS64 P0, [R5+URZ], R2 ;  /* 0x00000002050085a7 */ /* 0x000ee4000800007f */
[----:B---3--:R-:W-:Y:S05]  /*9900*/  @!P0 BRA `(.L_x_3064) ;  /* 0xfffffffc00f08947 */ /* 0x008fea000383ffff */
[----:B------:R-:W-:Y:S05]  /*9910*/  BRA `(.L_x_3097) ;  /* 0xfffffff800047947 */ /* 0x000fea000383ffff */
.L_x_3065:
[----:B---3--:R3:W4:Y:S02]  /*9920*/  SYNCS.PHASECHK.TRANS64.TRYWAIT P0, [R23+URZ], R0 ;  /* 0x00000000170075a7 */ /* 0x008724000800017f */
[----:B----4-:R-:W-:Y:S05]  /*9930*/  @!P0 NANOSLEEP.SYNCS 0x989680 ;  /* 0x009896800000895d */ /* 0x010fea0003900000 */
[----:B------:R-:W4:Y:S02]  /*9940*/  @!P0 SYNCS.PHASECHK.TRANS64 P0, [R23+URZ], R0 ;  /* 0x00000000170085a7 */ /* 0x000f24000800007f */
[----:B----4-:R-:W-:Y:S05]  /*9950*/  @!P0 BRA `(.L_x_3065) ;  /* 0xfffffffc00f08947 */ /* 0x010fea000383ffff */
[----:B------:R-:W-:Y:S05]  /*9960*/  BRA `(.L_x_3098) ;  /* 0xfffffff400f87947 */ /* 0x000fea000383ffff */
.L_x_3099:
        /* <DEDUP_REMOVED lines=9> */
.L_x_7668:


//--------------------- .text._ZN7cutlass13device_kernelIN5flash11enable_sm90INS1_16FlashAttnBwdSm90INS1_25CollectiveMainloopBwdSm90ILi2ELi1ELi1EN4cute5tupleIJNS5_1CILi1EEES8_S8_EEENS6_IJNS7_ILi64EEENS7_ILi96EEENS7_ILi192EEEEEENS_6half_tEfNS_4arch4Sm90ELb1ELb0ELb1ELb1ELb0ELb0ELb1ELb0ELi3ELi1ELi1ELi1ELb0EEENS1_21CollectiveEpilogueBwdISD_SE_SG_Li384ELb1ELb1ELi3EEENS1_25SingleTileBwdLPTSchedulerILb1ELi96ELb0EEEEEEEEEvNT_6ParamsE --------------------------
	.section	.text._ZN7cutlass13device_kernelIN5flash11enable_sm90INS1_16FlashAttnBwdSm90INS1_25CollectiveMainloopBwdSm90ILi2ELi1ELi1EN4cute5tupleIJNS5_1CILi1EEES8_S8_EEENS6_IJNS7_ILi64EEENS7_ILi96EEENS7_ILi192EEEEEENS_6half_tEfNS_4arch4Sm90ELb1ELb0ELb1ELb1ELb0ELb0ELb1ELb0ELi3ELi1ELi1ELi1ELb0EEENS1_21CollectiveEpilogueBwdISD_SE_SG_Li384ELb1ELb1ELi3EEENS1_25SingleTileBwdLPTSchedulerILb1ELi96ELb0EEEEEEEEEvNT_6ParamsE,"ax",@progbits
	.align	128
.text._ZN7cutlass13device_kernelIN5flash11enable_sm90INS1_16FlashAttnBwdSm90INS1_25CollectiveMainloopBwdSm90ILi2ELi1ELi1EN4cute5tupleIJNS5_1CILi1EEES8_S8_EEENS6_IJNS7_ILi64EEENS7_ILi96EEENS7_ILi192EEEEEENS_6half_tEfNS_4arch4Sm90ELb1ELb0ELb1ELb1ELb0ELb0ELb1ELb0ELi3ELi1ELi1ELi1ELb0EEENS1_21CollectiveEpilogueBwdISD_SE_SG_Li384ELb1ELb1ELi3EEENS1_25SingleTileBwdLPTSchedulerILb1ELi96ELb0EEEEEEEEEvNT_6ParamsE:
        .type           _ZN7cutlass13device_kernelIN5flash11enable_sm90INS1_16FlashAttnBwdSm90INS1_25CollectiveMainloopBwdSm90ILi2ELi1ELi1EN4cute5tupleIJNS5_1CILi1EEES8_S8_EEENS6_IJNS7_ILi64EEENS7_ILi96EEENS7_ILi192EEEEEENS_6half_tEfNS_4arch4Sm90ELb1ELb0ELb1ELb1ELb0ELb0ELb1ELb0ELi3ELi1ELi1ELi1ELb0EEENS1_21CollectiveEpilogueBwdISD_SE_SG_Li384ELb1ELb1ELi3EEENS1_25SingleTileBwdLPTSchedulerILb1ELi96ELb0EEEEEEEEEvNT_6ParamsE,@function
        .size           _ZN7cutlass13device_kernelIN5flash11enable_sm90INS1_16FlashAttnBwdSm90INS1_25CollectiveMainloopBwdSm90ILi2ELi1ELi1EN4cute5tupleIJNS5_1CILi1EEES8_S8_EEENS6_IJNS7_ILi64EEENS7_ILi96EEENS7_ILi192EEEEEENS_6half_tEfNS_4arch4Sm90ELb1ELb0ELb1ELb1ELb0ELb0ELb1ELb0ELi3ELi1ELi1ELi1ELb0EEENS1_21CollectiveEpilogueBwdISD_SE_SG_Li384ELb1ELb1ELi3EEENS1_25SingleTileBwdLPTSchedulerILb1ELi96ELb0EEEEEEEEEvNT_6ParamsE,(.L_x_7669 - _ZN7cutlass13device_kernelIN5flash11enable_sm90INS1_16FlashAttnBwdSm90INS1_25CollectiveMainloopBwdSm90ILi2ELi1ELi1EN4cute5tupleIJNS5_1CILi1EEES8_S8_EEENS6_IJNS7_ILi64EEENS7_ILi96EEENS7_ILi192EEEEEENS_6half_tEfNS_4arch4Sm90ELb1ELb0ELb1ELb1ELb0ELb0ELb1ELb0ELi3ELi1ELi1ELi1ELb0EEENS1_21CollectiveEpilogueBwdISD_SE_SG_Li384ELb1ELb1ELi3EEENS1_25SingleTileBwdLPTSchedulerILb1ELi96ELb0EEEEEEEEEvNT_6ParamsE)
        .other          _ZN7cutlass13device_kernelIN5flash11enable_sm90INS1_16FlashAttnBwdSm90INS1_25CollectiveMainloopBwdSm90ILi2ELi1ELi1EN4cute5tupleIJNS5_1CILi1EEES8_S8_EEENS6_IJNS7_ILi64EEENS7_ILi96EEENS7_ILi192EEEEEENS_6half_tEfNS_4arch4Sm90ELb1ELb0ELb1ELb1ELb0ELb0ELb1ELb0ELi3ELi1ELi1ELi1ELb0EEENS1_21CollectiveEpilogueBwdISD_SE_SG_Li384ELb1ELb1ELi3EEENS1_25SingleTileBwdLPTSchedulerILb1ELi96ELb0EEEEEEEEEvNT_6ParamsE,@"STO_CUDA_ENTRY STV_DEFAULT"
_ZN7cutlass13device_kernelIN5flash11enable_sm90INS1_16FlashAttnBwdSm90INS1_25CollectiveMainloopBwdSm90ILi2ELi1ELi1EN4cute5tupleIJNS5_1CILi1EEES8_S8_EEENS6_IJNS7_ILi64EEENS7_ILi96EEENS7_ILi192EEEEEENS_6half_tEfNS_4arch4Sm90ELb1ELb0ELb1ELb1ELb0ELb0ELb1ELb0ELi3ELi1ELi1ELi1ELb0EEENS1_21CollectiveEpilogueBwdISD_SE_SG_Li384ELb1ELb1ELi3EEENS1_25SingleTileBwdLPTSchedulerILb1ELi96ELb0EEEEEEEEEvNT_6ParamsE:
        /* <DEDUP_REMOVED lines=23> */
.L_x_3101:
[----:B------:R-:W-:Y:S05]  /*0170*/  BSYNC B0 ;  /* 0x0000000000007941 */ /* 0x000fea0003800000 */
.L_x_3100:
        /* <DEDUP_REMOVED lines=34> */
.L_x_3102:
        /* <DEDUP_REMOVED lines=20> */
.L_x_3103:
        /* <DEDUP_REMOVED lines=9> */
.L_x_3106:
        /* <DEDUP_REMOVED lines=24> */
[----:B------:R-:W1:Y:S01]  /*06f0*/  LDC R2, c[0x0][0x8dc] ;  /* 0x00023700ff027b82 */ /* 0x000e620000000800 */
[----:B------:R-:W-:Y:S01]  /*0700*/  IMAD.U32 R3, RZ, RZ, UR4 ;  /* 0x00000004ff037e24 */ /* 0x000fe2000f8e00ff */
[----:B-1----:R-:W-:-:S13]  /*0710*/  ISETP.NE.AND P0, PT, R2, 0x1, PT ;  /* 0x000000010200780c */ /* 0x002fda0003f05270 */
[----:B------:R-:W1:Y:S02]  /*0720*/  @P0 LDC.64 R4, c[0x0][0x8e0] ;  /* 0x00023800ff040b82 */ /* 0x000e640000000a00 */
[----:B-1----:R-:W-:-:S05]  /*0730*/  @P0 IMAD.HI.U32 R0, R4, UR4, RZ ;  /* 0x0000000404000c27 */ /* 0x002fca000f8e00ff */
[----:B------:R-:W-:-:S05]  /*0740*/  @P0 SHF.R.U32.HI R3, RZ, R5, R0 ;  /* 0x00000005ff030219 */ /* 0x000fca0000011600 */
[----:B------:R1:W-:Y:S01]  /*0750*/  STL [R1+0x10], R3 ;  /* 0x0000100301007387 */ /* 0x0003e20000100800 */
[----:B------:R-:W-:Y:S01]  /*0760*/  IMAD R0, R3, R2, RZ ;  /* 0x0000000203007224 */ /* 0x000fe200078e02ff */
[----:B------:R-:W-:Y:S06]  /*0770*/  BRA `(.L_x_3108) ;  /* 0x0000000000207947 */ /* 0x000fec0003800000 */
.L_x_3107:
[----:B------:R-:W1:Y:S01]  /*0780*/  LDC R2, c[0x0][0x8c4] ;  /* 0x00023100ff027b82 */ /* 0x000e620000000800 */
[----:B------:R-:W-:Y:S01]  /*0790*/  IMAD.U32 R3, RZ, RZ, UR4 ;  /* 0x00000004ff037e24 */ /* 0x000fe2000f8e00ff */
[----:B-1----:R-:W-:-:S13]  /*07a0*/  ISETP.NE.AND P0, PT, R2, 0x1, PT ;  /* 0x000000010200780c */ /* 0x002fda0003f05270 */
[----:B------:R-:W1:Y:S02]  /*07b0*/  @P0 LDC.64 R4, c[0x0][0x8c8] ;  /* 0x00023200ff040b82 */ /* 0x000e640000000a00 */
[----:B-1----:R-:W-:-:S05]  /*07c0*/  @P0 IMAD.HI.U32 R0, R4, UR4, RZ ;  /* 0x0000000404000c27 */ /* 0x002fca000f8e00ff */
[----:B------:R-:W-:-:S05]  /*07d0*/  @P0 SHF.R.U32.HI R3, RZ, R5, R0 ;  /* 0x00000005ff030219 */ /* 0x000fca0000011600 */
[----:B------:R2:W-:Y:S01]  /*07e0*/  STL [R1+0x10], R3 ;  /* 0x0000100301007387 */ /* 0x0005e20000100800 */
[----:B------:R-:W-:-:S07]  /*07f0*/  IMAD R0, R3, R2, RZ ;  /* 0x0000000203007224 */ /* 0x000fce00078e02ff */
.L_x_3108:
[----:B------:R-:W3:Y:S01]  /*0800*/  LDC R2, c[0x0][0x8b8] ;  /* 0x00022e00ff027b82 */ /* 0x000ee20000000800 */
[----:B------:R-:W-:Y:S01]  /*0810*/  IADD3 R0, -R0, UR4, RZ ;  /* 0x0000000400007c10 */ /* 0x000fe2000fffe1ff */
[----:B------:R-:W-:Y:S02]  /*0820*/  ULDC.64 UR4, c[0x0][0x8f8] ;  /* 0x00023e0000047ab9 */ /* 0x000fe40000000a00 */
[----:B------:R-:W-:-:S04]  /*0830*/  ISETP.NE.U32.AND P0, PT, RZ, UR4, PT ;  /* 0x00000004ff007c0c */ /* 0x000fc8000bf05070 */
[----:B------:R-:W4:Y:S01]  /*0840*/  LDC R5, c[0x0][0x8c4] ;  /* 0x00023100ff057b82 */ /* 0x000f220000000800 */
[----:B------:R-:W-:Y:S02]  /*0850*/  ISETP.NE.AND.EX P0, PT, RZ, UR5, PT, P0 ;  /* 0x00000005ff007c0c */ /* 0x000fe4000bf05300 */
[----:B---3--:R-:W-:Y:S01]  /*0860*/  ISETP.NE.AND P1, PT, R2, 0x1, PT ;  /* 0x000000010200780c */ /* 0x008fe20003f25270 */
[----:B----4-:R-:W-:-:S04]  /*0870*/  IMAD R4, R5, UR6, R0 ;  /* 0x0000000605047c24 */ /* 0x010fc8000f8e0200 */
[----:B------:R-:W-:-:S08]  /*0880*/  IMAD.MOV.U32 R5, RZ, RZ, R4 ;  /* 0x000000ffff057224 */ /* 0x000fd000078e0004 */
[----:B-12---:R-:W1:Y:S08]  /*0890*/  @P1 LDC R3, c[0x0][0x8bc] ;  /* 0x00022f00ff031b82 */ /* 0x006e700000000800 */
[----:B------:R-:W2:Y:S01]  /*08a0*/  @P1 LDC R7, c[0x0][0x8c0] ;  /* 0x00023000ff071b82 */ /* 0x000ea20000000800 */
[----:B-1----:R-:W-:-:S05]  /*08b0*/  @P1 IMAD.HI.U32 R0, R4, R3, RZ ;  /* 0x0000000304001227 */ /* 0x002fca00078e00ff */
[----:B--2---:R-:W-:-:S05]  /*08c0*/  @P1 SHF.R.U32.HI R5, RZ, R7, R0 ;  /* 0x00000007ff051219 */ /* 0x004fca0000011600 */
[----:B------:R-:W-:-:S04]  /*08d0*/  IMAD.MOV R3, RZ, RZ, -R5 ;  /* 0x000000ffff037224 */ /* 0x000fc800078e0a05 */
[----:B------:R-:W-:-:S05]  /*08e0*/  IMAD R8, R2, R3, R4 ;  /* 0x0000000302087224 */ /* 0x000fca00078e0204 */
[----:B------:R1:W-:Y:S01]  /*08f0*/  STL [R1+0x14], R8 ;  /* 0x0000140801007387 */ /* 0x0003e20000100800 */
[----:B------:R-:W-:Y:S05]  /*0900*/  @!P0 BRA `(.L_x_3109) ;  /* 0x0000000000108947 */ /* 0x000fea0003800000 */
[----:B------:R-:W2:Y:S02]  /*0910*/  LDC.64 R2, c[0x0][0x8f8] ;  /* 0x00023e00ff027b82 */ /* 0x000ea40000000a00 */
[----:B--2---:R-:W-:-:S05]  /*0920*/  IMAD.WIDE R2, R5, 0x4, R2 ;  /* 0x0000000405027825 */ /* 0x004fca00078e0202 */
[----:B------:R3:W5:Y:S01]  /*0930*/  LDG.E R0, desc[UR38][R2.64] ;  /* 0x0000002602007981 */ /* 0x000762000c1e1900 */
[----:B------:R-:W-:Y:S05]  /*0940*/  BRA `(.L_x_3110) ;  /* 0x00000000002c7947 */ /* 0x000fea0003800000 */
.L_x_3109:
[----:B------:R-:W-:Y:S02]  /*0950*/  ULDC.64 UR4, c[0x0][0x8f0] ;  /* 0x00023c0000047ab9 */ /* 0x000fe40000000a00 */
[----:B------:R-:W-:-:S04]  /*0960*/  ISETP.NE.U32.AND P0, PT, RZ, UR4, PT ;  /* 0x00000004ff007c0c */ /* 0x000fc8000bf05070 */
[----:B------:R-:W-:-:S13]  /*0970*/  ISETP.NE.AND.EX P0, PT, RZ, UR5, PT, P0 ;  /* 0x00000005ff007c0c */ /* 0x000fda000bf05300 */
[----:B------:R-:W-:Y:S05]  /*0980*/  @!P0 BRA `(.L_x_3111) ;  /* 0x0000000000188947 */ /* 0x000fea0003800000 */
[----:B------:R-:W2:Y:S02]  /*0990*/  LDC.64 R2, c[0x0][0x8f0] ;  /* 0x00023c00ff027b82 */ /* 0x000ea40000000a00 */
[----:B--2---:R-:W-:-:S05]  /*09a0*/  IMAD.WIDE R2, R5, 0x4, R2 ;  /* 0x0000000405027825 */ /* 0x004fca00078e0202 */
[----:B------:R-:W2:Y:S04]  /*09b0*/  LDG.E R0, desc[UR38][R2.64] ;  /* 0x0000002602007981 */ /* 0x000ea8000c1e1900 */
[----:B------:R-:W2:Y:S02]  /*09c0*/  LDG.E R7, desc[UR38][R2.64+0x4] ;  /* 0x0000042602077981 */ /* 0x000ea4000c1e1900 */
[----:B--2---:R-:W-:Y:S01]  /*09d0*/  IMAD.IADD R0, R7, 0x1, -R0 ;  /* 0x0000000107007824 */ /* 0x004fe200078e0a00 */
[----:B------:R-:W-:Y:S06]  /*09e0*/  BRA `(.L_x_3110) ;  /* 0x0000000000047947 */ /* 0x000fec0003800000 */
.L_x_3111:
[----:B------:R-:W2:Y:S02]  /*09f0*/  LDC R0, c[0x0][0x8ec] ;  /* 0x00023b00ff007b82 */ /* 0x000ea40000000800 */
.L_x_3110:
[----:B------:R-:W4:Y:S01]  /*0a00*/  LDL R4, [R1+0x10] ;  /* 0x0000100001047983 */ /* 0x000f220000100800 */
[----:B--2--5:R-:W-:-:S04]  /*0a10*/  VIADD R0, R0, 0x5f ;  /* 0x0000005f00007836 */ /* 0x024fc80000000000 */
[----:B------:R-:W-:-:S05]  /*0a20*/  IMAD.HI R0, R0, 0x2aaaaaab, RZ ;  /* 0x2aaaaaab00007827 */ /* 0x000fca00078e02ff */
[----:B---3--:R-:W-:-:S04]  /*0a30*/  SHF.R.U32.HI R3, RZ, 0x1f, R0 ;  /* 0x0000001fff037819 */ /* 0x008fc80000011600 */
[----:B------:R-:W-:-:S04]  /*0a40*/  LEA.HI.SX32 R3, R0, R3, 0x1c ;  /* 0x0000000300037211 */ /* 0x000fc800078fe2ff */
[----:B----4-:R-:W-:-:S04]  /*0a50*/  ISETP.GE.AND P0, PT, R4, R3, PT ;  /* 0x000000030400720c */ /* 0x010fc80003f06270 */
[----:B------:R-:W-:-:S04]  /*0a60*/  SEL R6, R5, 0xffffffff, !P0 ;  /* 0xffffffff05067807 */ /* 0x000fc80004000000 */
[----:B------:R-:W-:Y:S01]  /*0a70*/  ISETP.GE.AND P0, PT, R6, RZ, PT ;  /* 0x000000ff0600720c */ /* 0x000fe20003f06270 */
[----:B------:R2:W-:-:S12]  /*0a80*/  STL [R1+0xc], R6 ;  /* 0x00000c0601007387 */ /* 0x0005d80000100800 */
[----:B--2---:R-:W-:Y:S05]  /*0a90*/  @!P0 BRA `(.L_x_3112) ;  /* 0x000000a800748947 */ /* 0x004fea0003800000 */
[----:B------:R-:W-:Y:S01]  /*0aa0*/  SHF.R.S32.HI R0, RZ, 0x1f, R8 ;  /* 0x0000001fff007819 */ /* 0x000fe20000011408 */
[----:B------:R-:W-:Y:S01]  /*0ab0*/  ULDC.64 UR4, c[0x0][0x780] ;  /* 0x0001e00000047ab9 */ /* 0x000fe20000000a00 */
[----:B------:R-:W2:Y:S01]  /*0ac0*/  LDC R17, c[0x0][0x290] ;  /* 0x0000a400ff117b82 */ /* 0x000ea20000000800 */
[----:B------:R-:W-:Y:S02]  /*0ad0*/  ISETP.NE.U32.AND P0, PT, RZ, UR4, PT ;  /* 0x00000004ff007c0c */ /* 0x000fe4000bf05070 */
[----:B------:R3:W-:Y:S02]  /*0ae0*/  STL [R1+0x18], R0 ;  /* 0x0000180001007387 */ /* 0x0007e40000100800 */
[----:B------:R-:W-:-:S13]  /*0af0*/  ISETP.NE.AND.EX P0, PT, RZ, UR5, PT, P0 ;  /* 0x00000005ff007c0c */ /* 0x000fda000bf05300 */
[----:B---3--:R-:W-:Y:S05]  /*0b00*/  @!P0 BRA `(.L_x_3113) ;  /* 0x0000000000108947 */ /* 0x008fea0003800000 */
[----:B------:R-:W3:Y:S02]  /*0b10*/  LDC.64 R18, c[0x0][0x780] ;  /* 0x0001e000ff127b82 */ /* 0x000ee40000000a00 */
[----:B---3--:R-:W-:-:S06]  /*0b20*/  IMAD.WIDE R18, R6, 0x4, R18 ;  /* 0x0000000406127825 */ /* 0x008fcc00078e0212 */
[----:B------:R3:W5:Y:S01]  /*0b30*/  LDG.E R18, desc[UR38][R18.64] ;  /* 0x0000002612127981 */ /* 0x000762000c1e1900 */
[----:B------:R-:W-:Y:S05]  /*0b40*/  BRA `(.L_x_3114) ;  /* 0x0000000000287947 */ /* 0x000fea0003800000 */
.L_x_3113:
[----:B------:R-:W-:Y:S01]  /*0b50*/  ULDC.64 UR4, c[0x0][0x770] ;  /* 0x0001dc0000047ab9 */ /* 0x000fe20000000a00 */
[----:B------:R-:W4:Y:S01]  /*0b60*/  LDC R18, c[0x0][0x280] ;  /* 0x0000a000ff127b82 */ /* 0x000f220000000800 */
[----:B------:R-:W-:-:S04]  /*0b70*/  ISETP.NE.U32.AND P0, PT, RZ, UR4, PT ;  /* 0x00000004ff007c0c */ /* 0x000fc8000bf05070 */
[----:B------:R-:W-:-:S13]  /*0b80*/  ISETP.NE.AND.EX P0, PT, RZ, UR5, PT, P0 ;  /* 0x00000005ff007c0c */ /* 0x000fda000bf05300 */
[----:B------:R-:W-:Y:S05]  /*0b90*/  @!P0 BRA `(.L_x_3114) ;  /* 0x0000000000148947 */ /* 0x000fea0003800000 */
[----:B------:R-:W3:Y:S02]  /*0ba0*/  LDC.64 R2, c[0x0][0x770] ;  /* 0x0001dc00ff027b82 */ /* 0x000ee40000000a00 */
[----:B---3--:R-:W-:-:S05]  /*0bb0*/  IMAD.WIDE R2, R6, 0x4, R2 ;  /* 0x0000000406027825 */ /* 0x008fca00078e0202 */
[----:B----4-:R-:W3:Y:S04]  /*0bc0*/  LDG.E R18, desc[UR38][R2.64] ;  /* 0x0000002602127981 */ /* 0x010ee8000c1e1900 */
[----:B------:R-:W3:Y:S02]  /*0bd0*/  LDG.E R5, desc[UR38][R2.64+0x4] ;  /* 0x0000042602057981 */ /* 0x000ee4000c1e1900 */
[----:B---3--:R-:W-:-:S07]  /*0be0*/  IMAD.IADD R18, R5, 0x1, -R18 ;  /* 0x0000000105127824 */ /* 0x008fce00078e0a12 */
.L_x_3114:
[----:B------:R-:W-:Y:S02]  /*0bf0*/  ULDC.64 UR4, c[0x0][0x788] ;  /* 0x0001e20000047ab9 */ /* 0x000fe40000000a00 */
[----:B------:R-:W-:-:S04]  /*0c00*/  ISETP.NE.U32.AND P0, PT, RZ, UR4, PT ;  /* 0x00000004ff007c0c */ /* 0x000fc8000bf05070 */
[----:B------:R-:W-:-:S13]  /*0c10*/  ISETP.NE.AND.EX P0, PT, RZ, UR5, PT, P0 ;  /* 0x00000005ff007c0c */ /* 0x000fda000bf05300 */
[----:B------:R-:W-:Y:S05]  /*0c20*/  @!P0 BRA `(.L_x_3115) ;  /* 0x0000000000108947 */ /* 0x000fea0003800000 */
[----:B------:R-:W1:Y:S02]  /*0c30*/  LDC.64 R2, c[0x0][0x788] ;  /* 0x0001e200ff027b82 */ /* 0x000e640000000a00 */
[----:B-1----:R-:W-:-:S05]  /*0c40*/  IMAD.WIDE R2, R6, 0x4, R2 ;  /* 0x0000000406027825 */ /* 0x002fca00078e0202 */
[----:B--2---:R1:W5:Y:S01]  /*0c50*/  LDG.E R17, desc[UR38][R2.64] ;  /* 0x0000002602117981 */ /* 0x004362000c1e1900 */
[----:B------:R-:W-:Y:S05]  /*0c60*/  BRA `(.L_x_3116) ;  /* 0x0000000000247947 */ /* 0x000fea0003800000 */
.L_x_3115:
[----:B------:R-:W-:Y:S02]  /*0c70*/  ULDC.64 UR4, c[0x0][0x778] ;  /* 0x0001de0000047ab9 */ /* 0x000fe40000000a00 */
[----:B------:R-:W-:-:S04]  /*0c80*/  ISETP.NE.U32.AND P0, PT, RZ, UR4, PT ;  /* 0x00000004ff007c0c */ /* 0x000fc8000bf05070 */
[----:B------:R-:W-:-:S13]  /*0c90*/  ISETP.NE.AND.EX P0, PT, RZ, UR5, PT, P0 ;  /* 0x00000005ff007c0c */ /* 0x000fda000bf05300 */
[----:B------:R-:W-:Y:S05]  /*0ca0*/  @!P0 BRA `(.L_x_3116) ;  /* 0x0000000000148947 */ /* 0x000fea0003800000 */
[----:B------:R-:W1:Y:S02]  /*0cb0*/  LDC.64 R2, c[0x0][0x778] ;  /* 0x0001de00ff027b82 */ /* 0x000e640000000a00 */
[----:B-1----:R-:W-:-:S05]  /*0cc0*/  IMAD.WIDE R2, R6, 0x4, R2 ;  /* 0x0000000406027825 */ /* 0x002fca00078e0202 */
[----:B--2---:R-:W2:Y:S04]  /*0cd0*/  LDG.E R17, desc[UR38][R2.64] ;  /* 0x0000002602117981 */ /* 0x004ea8000c1e1900 */
[----:B------:R-:W2:Y:S02]  /*0ce0*/  LDG.E R0, desc[UR38][R2.64+0x4] ;  /* 0x0000042602007981 */ /* 0x000ea4000c1e1900 */
[----:B--2---:R-:W-:-:S07]  /*0cf0*/  IMAD.IADD R17, R0, 0x1, -R17 ;  /* 0x0000000100117824 */ /* 0x004fce00078e0a11 */
.L_x_3116:
[----:B--2-45:R-:W-:Y:S01]  /*0d00*/  IMAD.IADD R0, R18, 0x1, -R17 ;  /* 0x0000000112007824 */ /* 0x034fe200078e0a11 */
[----:B------:R-:W-:Y:S01]  /*0d10*/  ULDC UR4, c[0x0][0x74c] ;  /* 0x0001d30000047ab9 */ /* 0x000fe20000000800 */
[----:B------:R-:W-:Y:S02]  /*0d20*/  PLOP3.LUT P0, PT, PT, PT, PT, 0x80, 0x0 ;  /* 0x000000000000781c */ /* 0x000fe40003f0f070 */
[----:B------:R-:W-:Y:S01]  /*0d30*/  CS2R R70, SRZ ;  /* 0x0000000000467805 */ /* 0x000fe2000001ff00 */
[----:B-1----:R-:W-:Y:S01]  /*0d40*/  IMAD R2, R4, 0x60, R0 ;  /* 0x0000006004027824 */ /* 0x002fe200078e0200 */
[----:B------:R-:W-:Y:S01]  /*0d50*/  CS2R R68, SRZ ;  /* 0x0000000000447805 */ /* 0x000fe2000001ff00 */
[----:B------:R-:W-:Y:S01]  /*0d60*/  VIADD R0, R18, 0x3f ;  /* 0x0000003f12007836 */ /* 0x000fe20000000000 */
[----:B------:R-:W-:Y:S01]  /*0d70*/  CS2R R66, SRZ ;  /* 0x0000000000427805 */ /* 0x000fe2000001ff00 */
[----:B------:R-:W-:Y:S01]  /*0d80*/  VIADD R2, R2, -UR4 ;  /* 0x8000000402027c36 */ /* 0x000fe20008000000 */
[----:B------:R-:W-:-:S02]  /*0d90*/  CS2R R64, SRZ ;  /* 0x0000000000407805 */ /* 0x000fc4000001ff00 */
[----:B------:R-:W-:Y:S02]  /*0da0*/  CS2R R62, SRZ ;  /* 0x00000000003e7805 */ /* 0x000fe4000001ff00 */
[----:B------:R-:W-:Y:S02]  /*0db0*/  SHF.R.S32.HI R3, RZ, 0x1f, R0 ;  /* 0x0000001fff037819 */ /* 0x000fe40000011400 */
[----:B------:R-:W-:Y:S02]  /*0dc0*/  CS2R R60, SRZ ;  /* 0x00000000003c7805 */ /* 0x000fe4000001ff00 */
[----:B------:R-:W-:Y:S02]  /*0dd0*/  SHF.R.S32.HI R5, RZ, 0x1f, R2 ;  /* 0x0000001fff057819 */ /* 0x000fe40000011402 */
[----:B------:R-:W-:Y:S02]  /*0de0*/  CS2R R58, SRZ ;  /* 0x00000000003a7805 */ /* 0x000fe4000001ff00 */
[----:B------:R-:W-:-:S02]  /*0df0*/  LEA.HI R3, R3, R0, RZ, 0x6 ;  /* 0x0000000003037211 */ /* 0x000fc400078f30ff */
[----:B------:R-:W-:Y:S02]  /*0e00*/  CS2R R56, SRZ ;  /* 0x0000000000387805 */ /* 0x000fe4000001ff00 */
[----:B------:R-:W-:Y:S02]  /*0e10*/  LEA.HI R5, R5, R2, RZ, 0x6 ;  /* 0x0000000205057211 */ /* 0x000fe400078f30ff */
[----:B------:R-:W-:Y:S02]  /*0e20*/  CS2R R54, SRZ ;  /* 0x0000000000367805 */ /* 0x000fe4000001ff00 */
[----:B------:R-:W-:Y:S02]  /*0e30*/  SHF.R.S32.HI R4, RZ, 0x6, R3 ;  /* 0x00000006ff047819 */ /* 0x000fe40000011403 */
[----:B------:R-:W-:Y:S02]  /*0e40*/  CS2R R52, SRZ ;  /* 0x0000000000347805 */ /* 0x000fe4000001ff00 */
[----:B------:R-:W-:-:S02]  /*0e50*/  SHF.R.S32.HI R5, RZ, 0x6, R5 ;  /* 0x00000006ff057819 */ /* 0x000fc40000011405 */
[----:B------:R-:W-:Y:S02]  /*0e60*/  CS2R R50, SRZ ;  /* 0x0000000000327805 */ /* 0x000fe4000001ff00 */
[----:B------:R-:W-:Y:S01]  /*0e70*/  CS2R R48, SRZ ;  /* 0x0000000000307805 */ /* 0x000fe2000001ff00 */
[----:B------:R1:W-:Y:S01]  /*0e80*/  STL [R1+0x8], R4 ;  /* 0x0000080401007387 */ /* 0x0003e20000100800 */
[----:B------:R-:W-:Y:S02]  /*0e90*/  VIMNMX R16, RZ, R5, !PT ;  /* 0x00000005ff107248 */ /* 0x000fe40007fe0100 */
[----:B------:R-:W-:Y:S02]  /*0ea0*/  CS2R R46, SRZ ;  /* 0x00000000002e7805 */ /* 0x000fe4000001ff00 */
[----:B------:R-:W-:Y:S02]  /*0eb0*/  CS2R R44, SRZ ;  /* 0x00000000002c7805 */ /* 0x000fe4000001ff00 */
[----:B------:R-:W-:-:S02]  /*0ec0*/  CS2R R42, SRZ ;  /* 0x00000000002a7805 */ /* 0x000fc4000001ff00 */
[----:B------:R-:W-:Y:S02]  /*0ed0*/  ISETP.GT.AND P1, PT, R4, R16, PT ;  /* 0x000000100400720c */ /* 0x000fe40003f24270 */
        /* <DEDUP_REMOVED lines=33> */
[----:B-1----:R-:W-:Y:S06]  /*10f0*/  @!P1 BRA `(.L_x_3117) ;  /* 0x0000003400189947 */ /* 0x002fec0003800000 */
        /* <DEDUP_REMOVED lines=24> */
[----:B--23--:R-:W-:Y:S05]  /*1280*/  CALL.ABS.NOINC R14 ;  /* 0x000000000e007343 */ /* 0x00cfea0003c00000 */
.L_x_3119:
        /* <DEDUP_REMOVED lines=15> */
.L_x_3118:
        /* <DEDUP_REMOVED lines=20> */
.L_x_3121:
        /* <DEDUP_REMOVED lines=15> */
.L_x_3120:
        /* <DEDUP_REMOVED lines=8> */
.L_x_3261:
[----:B------:R-:W-:Y:S01]  /*1630*/  SHF.L.U32 R10, RZ, 0x1f, RZ ;  /* 0x0000001fff0a7819 */ /* 0x000fe200000006ff */
[----:B--2---:R-:W-:Y:S01]  /*1640*/  IMAD.HI R4, R14, 0x55555556, RZ ;  /* 0x555555560e047827 */ /* 0x004fe200078e02ff */
[----:B------:R-:W-:Y:S02]  /*1650*/  LOP3.LUT R5, R2, 0xffffff80, RZ, 0xc0, !PT ;  /* 0xffffff8002057812 */ /* 0x000fe400078ec0ff */
[----:B------:R-:W2:Y:S01]  /*1660*/  SYNCS.PHASECHK.TRANS64.TRYWAIT P0, [UR36+0x36400], R10 ;  /* 0x0364000aff0075a7 */ /* 0x000ea20008000164 */
[-C--:B------:R-:W-:Y:S01]  /*1670*/  LEA.HI R2, R3, R0.reuse, RZ, 0x5 ;  /* 0x0000000003027211 */ /* 0x080fe200078f28ff */
[----:B------:R-:W-:Y:S01]  /*1680*/  IMAD.HI R8, R13, 0x55555556, RZ ;  /* 0x555555560d087827 */ /* 0x000fe200078e02ff */
[----:B------:R-:W-:Y:S02]  /*1690*/  LEA.HI R7, R3, R0, RZ, 0x4 ;  /* 0x0000000003077211 */ /* 0x000fe400078f20ff */
[--C-:B------:R-:W-:Y:S02]  /*16a0*/  SHF.R.S32.HI R6, RZ, 0x5, R2.reuse ;  /* 0x00000005ff067819 */ /* 0x100fe40000011402 */
[----:B------:R-:W-:Y:S01]  /*16b0*/  SHF.R.S32.HI R11, RZ, 0x1f, R2 ;  /* 0x0000001fff0b7819 */ /* 0x000fe20000011402 */
[----:B------:R-:W-:Y:S01]  /*16c0*/  IMAD.IADD R2, R0, 0x1, -R5 ;  /* 0x0000000100027824 */ /* 0x000fe200078e0a05 */
[----:B------:R-:W-:-:S02]  /*16d0*/  LEA.HI R3, R4, R4, RZ, 0x1 ;  /* 0x0000000404037211 */ /* 0x000fc400078f08ff */
[----:B------:R-:W-:Y:S02]  /*16e0*/  LOP3.LUT R9, R7, 0xfffffff0, RZ, 0xc0, !PT ;  /* 0xfffffff007097812 */ /* 0x000fe400078ec0ff */
[----:B------:R-:W-:Y:S01]  /*16f0*/  LEA.HI R11, R11, R6, RZ, 0x2 ;  /* 0x000000060b0b7211 */ /* 0x000fe200078f10ff */
[----:B------:R-:W-:Y:S01]  /*1700*/  IMAD R4, R3, -0x3, R14 ;  /* 0xfffffffd03047824 */ /* 0x000fe200078e020e */
[----:B------:R-:W-:Y:S01]  /*1710*/  LEA.HI R8, R8, R8, RZ, 0x1 ;  /* 0x0000000808087211 */ /* 0x000fe200078f08ff */
[----:B------:R-:W-:Y:S01]  /*1720*/  IMAD.IADD R9, R0, 0x1, -R9 ;  /* 0x0000000100097824 */ /* 0x000fe200078e0a09 */
[----:B------:R-:W-:Y:S02]  /*1730*/  SHF.R.S32.HI R3, RZ, 0x1f, R2 ;  /* 0x0000001fff037819 */ /* 0x000fe40000011402 */
[----:B------:R-:W-:Y:S01]  /*1740*/  LOP3.LUT R11, R11, 0x3ffffc, RZ, 0xc0, !PT ;  /* 0x003ffffc0b0b7812 */ /* 0x000fe200078ec0ff */
[----:B--2---:R-:W-:Y:S06]  /*1750*/  @P0 BRA `(.L_x_3123) ;  /* 0x0000000000080947 */ /* 0x004fec0003800000 */
[----:B------:R-:W2:Y:S02]  /*1760*/  SYNCS.PHASECHK.TRANS64.TRYWAIT P0, [UR36+0x36400], R10 ;  /* 0x0364000aff0075a7 */ /* 0x000ea40008000164 */
[----:B--2---:R-:W-:Y:S05]  /*1770*/  @!P0 BRA `(.L_x_3124) ;  /* 0x0000009c00608947 */ /* 0x004fea0003800000 */
.L_x_3123:
[----:B------:R-:W4:Y:S04]  /*1780*/  LDL R20, [R1+0x10] ;  /* 0x0000100001147983 */ /* 0x000f280000100800 */
[----:B---3--:R-:W3:Y:S01]  /*1790*/  LDL.LU R19, [R1+0x4] ;  /* 0x0000040001137983 */ /* 0x008ee20000300800 */
[----:B--2---:R-:W-:Y:S01]  /*17a0*/  LEA.HI R0, R3, R2, RZ, 0x2 ;  /* 0x0000000203007211 */ /* 0x004fe200078f10ff */
[----:B------:R-:W-:Y:S01]  /*17b0*/  IMAD R14, R8, -0x3, R13 ;  /* 0xfffffffd080e7824 */ /* 0x000fe200078e020d */
[----:B------:R-:W-:Y:S01]  /*17c0*/  LEA.HI R8, R9, R9, RZ, 0x1 ;  /* 0x0000000909087211 */ /* 0x000fe200078f08ff */
[----:B------:R-:W-:Y:S01]  /*17d0*/  IMAD.IADD R12, R6, 0x1, -R11 ;  /* 0x00000001060c7824 */ /* 0x000fe200078e0a0b */
[----:B------:R-:W-:Y:S02]  /*17e0*/  SHF.R.S32.HI R5, RZ, 0x2, R0 ;  /* 0x00000002ff057819 */ /* 0x000fe40000011400 */
[----:B------:R-:W-:-:S02]  /*17f0*/  CS2R R70, SRZ ;  /* 0x0000000000467805 */ /* 0x000fc4000001ff00 */
[----:B------:R-:W-:Y:S02]  /*1800*/  SHF.R.S32.HI R6, RZ, 0x1f, R0 ;  /* 0x0000001fff067819 */ /* 0x000fe40000011400 */
[----:B------:R-:W-:Y:S02]  /*1810*/  CS2R R68, SRZ ;  /* 0x0000000000447805 */ /* 0x000fe4000001ff00 */
[----:B------:R-:W-:Y:S02]  /*1820*/  LOP3.LUT R15, R0, 0x7ffffffc, RZ, 0xc0, !PT ;  /* 0x7ffffffc000f7812 */ /* 0x000fe400078ec0ff */
[----:B------:R-:W-:Y:S02]  /*1830*/  CS2R R66, SRZ ;  /* 0x0000000000427805 */ /* 0x000fe4000001ff00 */
[----:B------:R-:W-:Y:S02]  /*1840*/  SHF.R.S32.HI R0, RZ, 0x1, R8 ;  /* 0x00000001ff007819 */ /* 0x000fe40000011408 */
[----:B------:R-:W-:-:S02]  /*1850*/  CS2R R64, SRZ ;  /* 0x0000000000407805 */ /* 0x000fc4000001ff00 */
[----:B------:R-:W-:Y:S01]  /*1860*/  SHF.R.S32.HI R11, RZ, 0x1f, R8 ;  /* 0x0000001fff0b7819 */ /* 0x000fe20000011408 */
[----:B------:R-:W-:Y:S01]  /*1870*/  IMAD.IADD R15, R2, 0x1, -R15 ;  /* 0x00000001020f7824 */ /* 0x000fe200078e0a0f */
[----:B------:R-:W-:Y:S02]  /*1880*/  SHF.R.S32.HI R10, RZ, 0x1f, R9 ;  /* 0x0000001fff0a7819 */ /* 0x000fe40000011409 */
[----:B------:R-:W-:Y:S02]  /*1890*/  CS2R R62, SRZ ;  /* 0x00000000003e7805 */ /* 0x000fe4000001ff00 */
[----:B------:R-:W-:Y:S01]  /*18a0*/  LEA.HI R11, R11, R0, RZ, 0x2 ;  /* 0x000000000b0b7211 */ /* 0x000fe200078f10ff */
[----:B------:R-:W-:Y:S01]  /*18b0*/  IMAD R14, R14, 0x10, R15 ;  /* 0x000000100e0e7824 */ /* 0x000fe200078e020f */
[----:B------:R-:W-:Y:S01]  /*18c0*/  LEA.HI R10, R10, R9, RZ, 0x3 ;  /* 0x000000090a0a7211 */ /* 0x000fe200078f18ff */
[----:B------:R-:W-:Y:S01]  /*18d0*/  IMAD R15, R13, 0x400, R2 ;  /* 0x000004000d0f7824 */ /* 0x000fe200078e0202 */
[----:B------:R-:W-:Y:S01]  /*18e0*/  LOP3.LUT R11, R11, 0xfffffffc, RZ, 0xc0, !PT ;  /* 0xfffffffc0b0b7812 */ /* 0x000fe200078ec0ff */
[----:B------:R-:W-:Y:S01]  /*18f0*/  IMAD.SHL.U32 R157, R14, 0x2, RZ ;  /* 0x000000020e9d7824 */ /* 0x000fe200078e00ff */
[----:B------:R-:W-:Y:S01]  /*1900*/  SHF.R.S32.HI R7, RZ, 0x4, R7 ;  /* 0x00000004ff077819 */ /* 0x000fe20000011407 */
[----:B------:R-:W-:Y:S01]  /*1910*/  IMAD.SHL.U32 R10, R10, 0x20, RZ ;  /* 0x000000200a0a7824 */ /* 0x000fe200078e00ff */
[----:B------:R-:W-:Y:S01]  /*1920*/  LOP3.LUT R8, R8, 0x7fffffe, RZ, 0xc0, !PT ;  /* 0x07fffffe08087812 */ /* 0x000fe200078ec0ff */
[----:B------:R-:W-:Y:S01]  /*1930*/  IMAD.IADD R11, R0, 0x1, -R11 ;  /* 0x00000001000b7824 */ /* 0x000fe200078e0a0b */
[----:B------:R-:W-:Y:S01]  /*1940*/  LEA.HI R6, R6, R5, RZ, 0x3 ;  /* 0x0000000506067211 */ /* 0x000fe200078f18ff */
[----:B------:R-:W-:Y:S01]  /*1950*/  IMAD.SHL.U32 R7, R7, 0x8, RZ ;  /* 0x0000000807077824 */ /* 0x000fe200078e00ff */
[----:B------:R-:W-:Y:S01]  /*1960*/  LOP3.LUT R10, R10, 0x7fffff00, RZ, 0xc0, !PT ;  /* 0x7fffff000a0a7812 */ /* 0x000fe200078ec0ff */
[----:B------:R-:W-:Y:S01]  /*1970*/  IMAD.SHL.U32 R0, R11, 0x40, RZ ;  /* 0x000000400b007824 */ /* 0x000fe200078e00ff */
[----:B------:R-:W-:Y:S01]  /*1980*/  LOP3.LUT R6, R6, 0xfffffff8, RZ, 0xc0, !PT ;  /* 0xfffffff806067812 */ /* 0x000fe200078ec0ff */
[----:B------:R-:W-:Y:S01]  /*1990*/  IMAD.IADD R9, R9, 0x1, -R8 ;  /* 0x0000000109097824 */ /* 0x000fe200078e0a08 */
[----:B------:R-:W-:Y:S01]  /*19a0*/  LEA.HI R3, R3, R2, RZ, 0x5 ;  /* 0x0000000203037211 */ /* 0x000fe200078f28ff */
[----:B------:R-:W-:Y:S01]  /*19b0*/  IMAD R10, R13, 0x800, R10 ;  /* 0x000008000d0a7824 */ /* 0x000fe200078e020a */
[----:B------:R-:W-:Y:S01]  /*19c0*/  LOP3.LUT R0, R0, 0xc0, RZ, 0xc0, !PT ;  /* 0x000000c000007812 */ /* 0x000fe200078ec0ff */
[----:B------:R-:W-:Y:S01]  /*19d0*/  IMAD.IADD R6, R5, 0x1, -R6 ;  /* 0x0000000105067824 */ /* 0x000fe200078e0a06 */
[----:B------:R-:W-:Y:S01]  /*19e0*/  SHF.R.S32.HI R3, RZ, 0x5, R3 ;  /* 0x00000005ff037819 */ /* 0x000fe20000011403 */
[----:B------:R-:W-:Y:S01]  /*19f0*/  IMAD R9, R9, 0x20, R10 ;  /* 0x0000002009097824 */ /* 0x000fe200078e020a */
[----:B------:R-:W-:Y:S01]  /*1a00*/  LOP3.LUT R7, R0, 0x8, R7, 0xf8, !PT ;  /* 0x0000000800077812 */ /* 0x000fe200078ef807 */
[----:B------:R-:W-:Y:S01]  /*1a10*/  IMAD.MOV.U32 R10, RZ, RZ, 0x20 ;  /* 0x00000020ff0a7424 */ /* 0x000fe200078e00ff */
[----:B------:R-:W-:Y:S01]  /*1a20*/  SHF.R.U32.HI R0, RZ, 0x3, R0 ;  /* 0x00000003ff007819 */ /* 0x000fe20000011600 */
[----:B------:R-:W-:Y:S01]  /*1a30*/  IMAD R9, R12, 0x200, R9 ;  /* 0x000002000c097824 */ /* 0x000fe200078e0209 */
[----:B------:R-:W-:Y:S01]  /*1a40*/  LOP3.LUT P0, RZ, R11, 0x2, RZ, 0xc0, !PT ;  /* 0x000000020bff7812 */ /* 0x000fe2000780c0ff */
[----:B------:R-:W-:Y:S01]  /*1a50*/  IMAD R6, R3, 0x10, R6 ;  /* 0x0000001003067824 */ /* 0x000fe200078e0206 */
[----:B------:R-:W-:Y:S01]  /*1a60*/  LOP3.LUT R0, R7, R0, RZ, 0x3c, !PT ;  /* 0x0000000007007212 */ /* 0x000fe200078e3cff */
[----:B------:R-:W-:Y:S01]  /*1a70*/  IMAD.SHL.U32 R3, R15, 0x4, RZ ;  /* 0x000000040f037824 */ /* 0x000fe200078e00ff */
[----:B------:R-:W-:Y:S01]  /*1a80*/  SEL R10, R10, 0xffffffe0, !P0 ;  /* 0xffffffe00a0a7807 */ /* 0x000fe20004000000 */
[----:B------:R-:W-:Y:S01]  /*1a90*/  IMAD.MOV.U32 R7, RZ, RZ, RZ ;  /* 0x000000ffff077224 */ /* 0x000fe200078e00ff */
[----:B------:R-:W-:Y:S01]  /*1aa0*/  CS2R R60, SRZ ;  /* 0x00000000003c7805 */ /* 0x000fe2000001ff00 */
[----:B------:R-:W-:Y:S01]  /*1ab0*/  IMAD.IADD R0, R9, 0x1, R0 ;  /* 0x0000000109007824 */ /* 0x000fe200078e0200 */
[----:B------:R-:W-:Y:S01]  /*1ac0*/  CS2R R58, SRZ ;  /* 0x00000000003a7805 */ /* 0x000fe2000001ff00 */
[----:B------:R-:W-:Y:S01]  /*1ad0*/  IMAD.MOV.U32 R5, RZ, RZ, RZ ;  /* 0x000000ffff057224 */ /* 0x000fe200078e00ff */
[----:B------:R-:W-:-:S02]  /*1ae0*/  CS2R R56, SRZ ;  /* 0x0000000000387805 */ /* 0x000fc4000001ff00 */
[----:B------:R-:W-:Y:S02]  /*1af0*/  CS2R R54, SRZ ;  /* 0x0000000000367805 */ /* 0x000fe4000001ff00 */
[----:B------:R-:W-:Y:S02]  /*1b00*/  LEA R155, R0, UR36, 0x1 ;  /* 0x00000024009b7c11 */ /* 0x000fe4000f8e08ff */
[----:B------:R-:W-:Y:S02]  /*1b10*/  CS2R R52, SRZ ;  /* 0x0000000000347805 */ /* 0x000fe4000001ff00 */
[----:B------:R-:W-:Y:S02]  /*1b20*/  LEA R0, R3, UR36, 0x2 ;  /* 0x0000002403007c11 */ /* 0x000fe4000f8e10ff */
[----:B------:R-:W-:Y:S02]  /*1b30*/  CS2R R50, SRZ ;  /* 0x0000000000327805 */ /* 0x000fe4000001ff00 */
[----:B------:R-:W-:-:S02]  /*1b40*/  IADD3 R3, R10, 0x30400, R155 ;  /* 0x000304000a037810 */ /* 0x000fc40007ffe09b */
        /* <DEDUP_REMOVED lines=37> */
[----:B----4-:R-:W-:-:S04]  /*1da0*/  IMAD R17, R20, -0x60, R17 ;  /* 0xffffffa014117824 */ /* 0x010fc800078e0211 */
[----:B------:R-:W-:Y:S01]  /*1db0*/  IMAD.IADD R2, R17, 0x1, -R157 ;  /* 0x0000000111027824 */ /* 0x000fe200078e0a9d */
[----:B------:R-:W-:Y:S02]  /*1dc0*/  IADD3 R18, -R18, 0x1, R17 ;  /* 0x0000000112127810 */ /* 0x000fe40007ffe111 */
[----:B---3--:R-:W-:Y:S02]  /*1dd0*/  LOP3.LUT R8, R19, 0x1, RZ, 0xfc, !PT ;  /* 0x0000000113087812 */ /* 0x008fe400078efcff */
[----:B------:R2:W-:Y:S01]  /*1de0*/  STL [R1], R2 ;  /* 0x0000000201007387 */ /* 0x0005e20000100800 */
[----:B------:R-:W-:-:S03]  /*1df0*/  IMAD.IADD R157, R18, 0x1, -R157 ;  /* 0x00000001129d7824 */ /* 0x000fc600078e0a9d */
[----:B------:R3:W-:Y:S01]  /*1e00*/  STL [R1+0x4], R3 ;  /* 0x0000040301007387 */ /* 0x0007e20000100800 */
[----:B--2---:R-:W-:-:S07]  /*1e10*/  IMAD.MOV.U32 R2, RZ, RZ, RZ ;  /* 0x000000ffff027224 */ /* 0x004fce00078e00ff */
.L_x_3135:
[----:B------:R-:W-:-:S13]  /*1e20*/  ISETP.NE.AND P0, PT, R8, 0x3, PT ;  /* 0x000000030800780c */ /* 0x000fda0003f05270 */
[----:B------:R-:W-:Y:S05]  /*1e30*/  @!P0 BRA `(.L_x_3125) ;  /* 0x0000000000048947 */ /* 0x000fea0003800000 */
[----:B------:R-:W-:Y:S01]  /*1e40*/  BPT.TRAP 0x1 ;  /* 0x000000040000795c */ /* 0x000fe20000300000 */
.L_x_3125:
[----:B---3--:R-:W-:Y:S02]  /*1e50*/  LEA R3, R2, UR36, 0x3 ;  /* 0x0000002402037c11 */ /* 0x008fe4000f8e18ff */
[----:B------:R-:W-:-:S04]  /*1e60*/  SHF.L.U32 R10, R7, 0x1f, RZ ;  /* 0x0000001f070a7819 */ /* 0x000fc800000006ff */
[----:B------:R2:W3:Y:S01]  /*1e70*/  SYNCS.PHASECHK.TRANS64.TRYWAIT P1, [R3+URZ+0x36410], R10 ;  /* 0x0364100a030075a7 */ /* 0x0004e2000802017f */
[----:B------:R-:W-:Y:S05]  /*1e80*/  @!P0 BRA `(.L_x_3126) ;  /* 0x0000000000048947 */ /* 0x000fea0003800000 */
[----:B------:R-:W-:Y:S01]  /*1e90*/  BPT.TRAP 0x1 ;  /* 0x000000040000795c */ /* 0x000fe20000300000 */
.L_x_3126:
[----:B---3--:R-:W-:Y:S05]  /*1ea0*/  @P1 BRA `(.L_x_3127) ;  /* 0x0000000000081947 */ /* 0x008fea0003800000 */
[----:B------:R-:W3:Y:S02]  /*1eb0*/  SYNCS.PHASECHK.TRANS64.TRYWAIT P1, [R3+URZ+0x36410], R10 ;  /* 0x0364100a030075a7 */ /* 0x000ee4000802017f */
[----:B---3--:R-:W-:Y:S05]  /*1ec0*/  @!P1 BRA `(.L_x_3128) ;  /* 0x0000009400a49947 */ /* 0x008fea0003800000 */
.L_x_3127:
        /* <DEDUP_REMOVED lines=99> */
[----:B------:R4:W1:Y:S04]  /*2500*/  LDS R142, [R9+0x30000] ;  /* 0x03000000098e7984 */ /* 0x0008680000000800 */
[----:B------:R4:W1:Y:S01]  /*2510*/  LDS R139, [R9+0x30020] ;  /* 0x03002000098b7984 */ /* 0x0008620000000800 */
[----:B------:R-:W-:Y:S05]  /*2520*/  @!P0 BRA `(.L_x_3129) ;  /* 0x0000000000048947 */ /* 0x000fea0003800000 */
[----:B------:R-:W-:Y:S01]  /*2530*/  BPT.TRAP 0x1 ;  /* 0x000000040000795c */ /* 0x000fe20000300000 */
.L_x_3129:
[----:B------:R-:W-:-:S04]  /*2540*/  SHF.L.U32 R14, R5, 0x1f, RZ ;  /* 0x0000001f050e7819 */ /* 0x000fc800000006ff */
[----:B------:R1:W1:Y:S01]  /*2550*/  SYNCS.PHASECHK.TRANS64.TRYWAIT P1, [UR36+0x36430], R14 ;  /* 0x0364300eff0075a7 */ /* 0x0002620008020164 */
[----:B------:R-:W-:Y:S05]  /*2560*/  @!P0 BRA `(.L_x_3130) ;  /* 0x0000000000048947 */ /* 0x000fea0003800000 */
[----:B------:R-:W-:Y:S01]  /*2570*/  BPT.TRAP 0x1 ;  /* 0x000000040000795c */ /* 0x000fe20000300000 */
.L_x_3130:
[----:B------:R-:W5:Y:S01]  /*2580*/  LDL R15, [R1] ;  /* 0x00000000010f7983 */ /* 0x000f620000100800 */
[----:B------:R-:W-:Y:S01]  /*2590*/  FMUL.FTZ R11, R120, UR40 ;  /* 0x00000028780b7c20 */ /* 0x000fe20008410000 */
[----:B------:R-:W-:Y:S01]  /*25a0*/  FMUL.FTZ R12, R121, UR40 ;  /* 0x00000028790c7c20 */ /* 0x000fe20008410000 */
[----:B----4-:R-:W-:Y:S01]  /*25b0*/  FMUL.FTZ R9, R122, UR40 ;  /* 0x000000287a097c20 */ /* 0x010fe20008410000 */
[----:B--23--:R-:W-:Y:S01]  /*25c0*/  FMUL.FTZ R10, R123, UR40 ;  /* 0x000000287b0a7c20 */ /* 0x00cfe20008410000 */
[----:B-1----:R-:W-:Y:S01]  /*25d0*/  FMUL.FTZ R13, R124, UR40 ;  /* 0x000000287c0d7c20 */ /* 0x002fe20008410000 */
        /* <DEDUP_REMOVED lines=15> */
[----:B------:R-:W4:Y:S08]  /*26d0*/  MUFU.TANH R10, R10 ;  /* 0x0000000a000a7308 */ /* 0x000f300000002400 */
        /* <DEDUP_REMOVED lines=11> */
[----:B-1234-:R-:W-:Y:S06]  /*2790*/  @P1 BRA `(.L_x_3131) ;  /* 0x0000000000081947 */ /* 0x01efec0003800000 */
[----:B------:R-:W1:Y:S02]  /*27a0*/  SYNCS.PHASECHK.TRANS64.TRYWAIT P1, [UR36+0x36430], R14 ;  /* 0x0364300eff0075a7 */ /* 0x000e640008020164 */
[----:B-1----:R-:W-:Y:S05]  /*27b0*/  @!P1 BRA `(.L_x_3132) ;  /* 0x0000008c007c9947 */ /* 0x002fea0003800000 */
.L_x_3131:
        /* <DEDUP_REMOVED lines=17> */
[----:B------:R-:W4:Y:S01]  /*28d0*/  MUFU.TANH R136, R136 ;  /* 0x0000008800887308 */ /* 0x000f220000002400 */
[----:B------:R-:W-:Y:S01]  /*28e0*/  FSEL R151, R17, -INF , P5 ;  /* 0xff80000011977808 */ /* 0x000fe20002800000 */
[----:B------:R-:W-:Y:S01]  /*28f0*/  ULOP3.LUT UR6, UR6, 0x10000, URZ, 0xfc, !UPT ;  /* 0x0001000006067892 */ /* 0x000fe2000f8efc3f */
[----:B------:R-:W-:Y:S01]  /*2900*/  FSEL R149, R22, -INF , P6 ;  /* 0xff80000016957808 */ /* 0x000fe20003000000 */
[----:B------:R-:W-:Y:S01]  /*2910*/  ULOP3.LUT UR8, UR5, 0x10000, URZ, 0xfc, !UPT ;  /* 0x0001000005087892 */ /* 0x000fe2000f8efc3f */
[----:B------:R-:W-:Y:S01]  /*2920*/  FSEL R143, R23, -INF , P1 ;  /* 0xff800000178f7808 */ /* 0x000fe20000800000 */
[--C-:B------:R-:W-:Y:S01]  /*2930*/  FFMA.FTZ R153, R153, UR41, -R142.reuse ;  /* 0x0000002999997c23 */ /* 0x100fe2000801088e */
        /* <DEDUP_REMOVED lines=13> */
[----:B------:R-:W-:Y:S01]  /*2a10*/  MUFU.EX2 R151, R151 ;  /* 0x0000009700977308 */ /* 0x000fe20000000800 */
[----:B--2---:R-:W-:Y:S02]  /*2a20*/  VIMNMX R120, R121, R120, PT ;  /* 0x0000007879787248 */ /* 0x004fe40003fe0100 */
[C---:B------:R-:W-:Y:S01]  /*2a30*/  FSEL R121, R11.reuse, -INF , P2 ;  /* 0xff8000000b797808 */ /* 0x040fe20001000000 */
[----:B------:R-:W-:Y:S01]  /*2a40*/  FFMA.FTZ R11, -R11, R11, 1 ;  /* 0x3f8000000b0b7423 */ /* 0x000fe2000001010b */
[----:B------:R-:W-:Y:S02]  /*2a50*/  ISETP.GT.AND P2, PT, R15, 0x18, PT ;  /* 0x000000180f00780c */ /* 0x000fe40003f44270 */
[----:B------:R-:W-:Y:S01]  /*2a60*/  FSEL R15, R13, -INF , P4 ;  /* 0xff8000000d0f7808 */ /* 0x000fe20002000000 */
[--C-:B------:R-:W-:Y:S01]  /*2a70*/  FFMA.FTZ R154, R121, UR41, -R142.reuse ;  /* 0x00000029799a7c23 */ /* 0x100fe2000801088e */
[C---:B------:R-:W-:Y:S01]  /*2a80*/  ISETP.GT.AND P4, PT, R120.reuse, RZ, PT ;  /* 0x000000ff7800720c */ /* 0x040fe20003f84270 */
[----:B------:R-:W-:Y:S01]  /*2a90*/  FFMA.FTZ R13, -R13, R13, 1 ;  /* 0x3f8000000d0d7423 */ /* 0x000fe2000001010d */
[----:B------:R-:W-:Y:S01]  /*2aa0*/  ISETP.GT.AND P5, PT, R120, 0x1, PT ;  /* 0x000000017800780c */ /* 0x000fe20003fa4270 */
[----:B------:R-:W-:Y:S01]  /*2ab0*/  FFMA.FTZ R14, R15, UR41, -R142 ;  /* 0x000000290f0e7c23 */ /* 0x000fe2000801088e */
[----:B------:R-:W-:Y:S01]  /*2ac0*/  FSEL R123, R138, -INF , P2 ;  /* 0xff8000008a7b7808 */ /* 0x000fe20001000000 */
[----:B------:R-:W1:Y:S01]  /*2ad0*/  MUFU.EX2 R154, R154 ;  /* 0x0000009a009a7308 */ /* 0x000e620000000800 */
[----:B------:R-:W-:-:S02]  /*2ae0*/  FSEL R144, R9, -INF , P4 ;  /* 0xff80000009907808 */ /* 0x000fc40002000000 */
        /* <DEDUP_REMOVED lines=8> */
[----:B------:R-:W-:Y:S02]  /*2b70*/  ISETP.GT.AND P4, PT, R120, 0x18, PT ;  /* 0x000000187800780c */ /* 0x000fe40003f84270 */
[----:B------:R-:W-:-:S02]  /*2b80*/  FSEL R150, R10, -INF , P5 ;  /* 0xff8000000a967808 */ /* 0x000fc40002800000 */
        /* <DEDUP_REMOVED lines=11> */
[----:B----4-:R-:W-:Y:S01]  /*2c40*/  FSEL R122, R136, -INF , P5 ;  /* 0xff800000887a7808 */ /* 0x010fe20002800000 */
        /* <DEDUP_REMOVED lines=86> */
[----:B------:R-:W-:Y:S02]  /*31b0*/  FADD.FTZ R125, R125, -R145 ;  /* 0x800000917d7d7221 */ /* 0x000fe40000010000 */
[----:B-1----:R-:W-:Y:S01]  /*31c0*/  FMUL.FTZ R120, R154, R120 ;  /* 0x000000789a787220 */ /* 0x002fe20000410000 */
[----:B--2---:R-:W-:-:S03]  /*31d0*/  FMUL.FTZ R124, R14, R124 ;  /* 0x0000007c0e7c7220 */ /* 0x004fc60000410000 */
[----:B------:R-:W-:Y:S01]  /*31e0*/  FMUL.FTZ R11, R11, R120 ;  /* 0x000000780b0b7220 */ /* 0x000fe20000410000 */
[----:B------:R-:W-:Y:S01]  /*31f0*/  FADD.FTZ R120, R121, -R145 ;  /* 0x8000009179787221 */ /* 0x000fe20000010000 */
[C---:B------:R-:W-:Y:S01]  /*3200*/  FMUL.FTZ R125, R151.reuse, R125 ;  /* 0x0000007d977d7220 */ /* 0x040fe20000410000 */
[----:B------:R-:W-:Y:S01]  /*3210*/  F2FP.F16.F32.PACK_AB R14, R151, R14 ;  /* 0x0000000e970e723e */ /* 0x000fe200000000ff */
[----:B------:R-:W1:Y:S01]  /*3220*/  MUFU.EX2 R121, R156 ;  /* 0x0000009c00797308 */ /* 0x000e620000000800 */
[----:B------:R-:W-:Y:S01]  /*3230*/  FMUL.FTZ R120, R153, R120 ;  /* 0x0000007899787220 */ /* 0x000fe20000410000 */
[----:B------:R1:W2:Y:S01]  /*3240*/  LDS R151, [R15+0x30220] ;  /* 0x030220000f977984 */ /* 0x0002a20000000800 */
[----:B------:R-:W-:Y:S02]  /*3250*/  FMUL.FTZ R124, R13, R124 ;  /* 0x0000007c0d7c7220 */ /* 0x000fe40000410000 */
[----:B------:R-:W-:Y:S01]  /*3260*/  FMUL.FTZ R120, R12, R120 ;  /* 0x000000780c787220 */ /* 0x000fe20000410000 */
[----:B------:R-:W-:-:S02]  /*3270*/  F2FP.F16.F32.PACK_AB R12, R153, R154 ;  /* 0x0000009a990c723e */ /* 0x000fc400000000ff */
[----:B------:R-:W4:Y:S01]  /*3280*/  LDL R153, [R1+0x4] ;  /* 0x0000040001997983 */ /* 0x000f220000100800 */
[----:B---3--:R-:W-:Y:S01]  /*3290*/  F2FP.F16.F32.PACK_AB R13, R150, R144 ;  /* 0x00000090960d723e */ /* 0x008fe200000000ff */
[----:B------:R-:W3:Y:S01]  /*32a0*/  MUFU.EX2 R143, R143 ;  /* 0x0000008f008f7308 */ /* 0x000ee20000000800 */
[--C-:B------:R-:W-:Y:S01]  /*32b0*/  FADD.FTZ R128, R128, -R145.reuse ;  /* 0x8000009180807221 */ /* 0x100fe20000010000 */
[--C-:B------:R-:W-:Y:S01]  /*32c0*/  FADD.FTZ R132, R132, -R145.reuse ;  /* 0x8000009184847221 */ /* 0x100fe20000010000 */
[--C-:B------:R-:W-:Y:S01]  /*32d0*/  FADD.FTZ R129, R129, -R145.reuse ;  /* 0x8000009181817221 */ /* 0x100fe20000010000 */
[----:B------:R-:W-:Y:S01]  /*32e0*/  FFMA.FTZ R23, -R23, R23, 1 ;  /* 0x3f80000017177423 */ /* 0x000fe20000010117 */
[----:B------:R-:W-:Y:S01]  /*32f0*/  R2UR UR10, R4 ;  /* 0x00000000040a72ca */ /* 0x000fe200000e0000 */
[----:B------:R-:W-:Y:S01]  /*3300*/  FFMA.FTZ R17, -R17, R17, 1 ;  /* 0x3f80000011117423 */ /* 0x000fe20000010111 */
[----:B-1----:R-:W-:Y:S01]  /*3310*/  F2FP.F16.F32.PACK_AB R15, R152, R121 ;  /* 0x00000079980f723e */ /* 0x002fe200000000ff */
[----:B------:R-:W-:Y:S01]  /*3320*/  BAR.SYNC.DEFER_BLOCKING 0x9, 0x180 ;  /* 0x0246000000007b1d */ /* 0x000fe20000010000 */
[----:B------:R-:W-:Y:S01]  /*3330*/  FFMA.FTZ R22, -R22, R22, 1 ;  /* 0x3f80000016167423 */ /* 0x000fe20000010116 */
[----:B------:R-:W-:Y:S01]  /*3340*/  FFMA.FTZ R9, -R9, R9, 1 ;  /* 0x3f80000009097423 */ /* 0x000fe20000010109 */
[----:B------:R-:W-:Y:S01]  /*3350*/  FADD.FTZ R133, R133, -R145 ;  /* 0x8000009185857221 */ /* 0x000fe20000010000 */
[----:B------:R-:W-:Y:S01]  /*3360*/  FMUL.FTZ R17, R17, R125 ;  /* 0x0000007d11117220 */ /* 0x000fe20000410000 */
[----:B------:R-:W-:Y:S01]  /*3370*/  FFMA.FTZ R125, -R138, R138, 1 ;  /* 0x3f8000008a7d7423 */ /* 0x000fe2000001018a */
[----:B------:R-:W1:Y:S01]  /*3380*/  MUFU.EX2 R142, R142 ;  /* 0x0000008e008e7308 */ /* 0x000e620000000800 */
[----:B------:R-:W-:Y:S01]  /*3390*/  FFMA.FTZ R20, -R20, R20, 1 ;  /* 0x3f80000014147423 */ /* 0x000fe20000010114 */
[----:B------:R-:W-:Y:S01]  /*33a0*/  FFMA.FTZ R21, -R21, R21, 1 ;  /* 0x3f80000015157423 */ /* 0x000fe20000010115 */
[----:B---3--:R-:W-:Y:S01]  /*33b0*/  FMUL.FTZ R129, R143, R129 ;  /* 0x000000818f817220 */ /* 0x008fe20000410000 */
[----:B------:R-:W-:Y:S01]  /*33c0*/  USHF.R.U32.HI UR5, URZ, 0x4, UR37 ;  /* 0x000000043f057899 */ /* 0x000fe20008011625 */
[----:B------:R-:W-:Y:S01]  /*33d0*/  F2FP.F16.F32.PACK_AB R120, R120, R11 ;  /* 0x0000000b7878723e */ /* 0x000fe200000000ff */
[----:B------:R-:W-:Y:S01]  /*33e0*/  ULEA UR4, UR10, UR4, 0xd ;  /* 0x000000040a047291 */ /* 0x000fe2000f8e683f */
[----:B------:R-:W-:Y:S01]  /*33f0*/  FMUL.FTZ R23, R23, R129 ;  /* 0x0000008117177220 */ /* 0x000fe20000410000 */
[----:B------:R-:W-:Y:S01]  /*3400*/  MUFU.EX2 R148, R148 ;  /* 0x0000009400947308 */ /* 0x000fe20000000800 */
[----:B------:R-:W-:-:S02]  /*3410*/  ULOP3.LUT UR5, UR5, 0x3fff, URZ, 0xc0, !UPT ;  /* 0x00003fff05057892 */ /* 0x000fc4000f8ec03f */
[----:B------:R-:W-:Y:S02]  /*3420*/  USHF.R.U32.HI UR4, URZ, 0x4, UR4 ;  /* 0x000000043f047899 */ /* 0x000fe40008011604 */
[----:B------:R-:W-:Y:S02]  /*3430*/  ULOP3.LUT UR9, UR5, 0x1000000, URZ, 0xfc, !UPT ;  /* 0x0100000005097892 */ /* 0x000fe4000f8efc3f */
[----:B------:R-:W-:Y:S01]  /*3440*/  ULOP3.LUT UR8, UR4, 0x3fff, URZ, 0xc0, !UPT ;  /* 0x00003fff04087892 */ /* 0x000fe2000f8ec03f */
[----:B------:R-:W3:Y:S01]  /*3450*/  MUFU.EX2 R147, R147 ;  /* 0x0000009300937308 */ /* 0x000ee20000000800 */
[----:B-1----:R-:W-:Y:S01]  /*3460*/  FMUL.FTZ R133, R142, R133 ;  /* 0x000000858e857220 */ /* 0x002fe20000410000 */
[----:B------:R1:W-:Y:S01]  /*3470*/  STSM.16.M88.4 [R155+0x30400], R12 ;  /* 0x0304000c9b007844 */ /* 0x0003e20000000200 */
[--C-:B--2---:R-:W-:Y:S01]  /*3480*/  FADD.FTZ R126, R126, -R151.reuse ;  /* 0x800000977e7e7221 */ /* 0x104fe20000010000 */
[--C-:B------:R-:W-:Y:S01]  /*3490*/  FADD.FTZ R129, R127, -R151.reuse ;  /* 0x800000977f817221 */ /* 0x100fe20000010000 */
[--C-:B------:R-:W-:Y:S01]  /*34a0*/  FADD.FTZ R127, R134, -R151.reuse ;  /* 0x80000097867f7221 */ /* 0x100fe20000010000 */
[----:B------:R-:W-:Y:S01]  /*34b0*/  UMOV UR6, UR9 ;  /* 0x0000000900067c82 */ /* 0x000fe20008000000 */
[----:B------:R-:W-:Y:S01]  /*34c0*/  FMUL.FTZ R126, R121, R126 ;  /* 0x0000007e797e7220 */ /* 0x000fe20000410000 */
[----:B------:R-:W2:Y:S01]  /*34d0*/  MUFU.EX2 R146, R146 ;  /* 0x0000009200927308 */ /* 0x000ea20000000800 */
[----:B------:R-:W-:Y:S01]  /*34e0*/  FFMA.FTZ R121, -R10, R10, 1 ;  /* 0x3f8000000a797423 */ /* 0x000fe2000001010a */
[----:B------:R-:W-:Y:S01]  /*34f0*/  FMUL.FTZ R129, R152, R129 ;  /* 0x0000008198817220 */ /* 0x000fe20000410000 */
[----:B------:R-:W-:Y:S01]  /*3500*/  FFMA.FTZ R10, -R19, R19, 1 ;  /* 0x3f800000130a7423 */ /* 0x000fe20000010113 */
[----:B------:R-:W-:Y:S01]  /*3510*/  UMOV UR7, 0x80000020 ;  /* 0x8000002000077882 */ /* 0x000fe20000000000 */
[----:B------:R-:W-:Y:S01]  /*3520*/  UMOV UR4, UR8 ;  /* 0x0000000800047c82 */ /* 0x000fe20008000000 */
[----:B------:R-:W-:Y:S01]  /*3530*/  UMOV UR5, 0x40000040 ;  /* 0x4000004000057882 */ /* 0x000fe20000000000 */
[----:B------:R-:W-:Y:S01]  /*3540*/  FMUL.FTZ R129, R10, R129 ;  /* 0x000000810a817220 */ /* 0x000fe20000410000 */
[----:B------:R-:W5:Y:S01]  /*3550*/  MUFU.EX2 R139, R139 ;  /* 0x0000008b008b7308 */ /* 0x000f620000000800 */
[----:B------:R-:W-:Y:S01]  /*3560*/  FFMA.FTZ R10, -R137, R137, 1 ;  /* 0x3f800000890a7423 */ /* 0x000fe20000010189 */
[--C-:B-1----:R-:W-:Y:S01]  /*3570*/  FADD.FTZ R13, R122, -R151.reuse ;  /* 0x800000977a0d7221 */ /* 0x102fe20000010000 */
[--C-:B------:R-:W-:Y:S01]  /*3580*/  FADD.FTZ R15, R123, -R151.reuse ;  /* 0x800000977b0f7221 */ /* 0x100fe20000010000 */
[--C-:B------:R-:W-:Y:S01]  /*3590*/  FADD.FTZ R123, R130, -R151.reuse ;  /* 0x80000097827b7221 */ /* 0x100fe20000010000 */
[--C-:B------:R-:W-:Y:S01]  /*35a0*/  FADD.FTZ R122, R131, -R151.reuse ;  /* 0x80000097837a7221 */ /* 0x100fe20000010000 */
[----:B------:R-:W-:Y:S01]  /*35b0*/  FMUL.FTZ R144, R144, R13 ;  /* 0x0000000d90907220 */ /* 0x000fe20000410000 */
[----:B------:R-:W-:Y:S01]  /*35c0*/  FMUL.FTZ R150, R150, R15 ;  /* 0x0000000f96967220 */ /* 0x000fe20000410000 */
[----:B------:R-:W1:Y:S01]  /*35d0*/  MUFU.EX2 R12, R149 ;  /* 0x00000095000c7308 */ /* 0x000e620000000800 */
[----:B---3--:R-:W-:Y:S01]  /*35e0*/  F2FP.F16.F32.PACK_AB R13, R147, R148 ;  /* 0x00000094930d723e */ /* 0x008fe200000000ff */
[----:B------:R-:W-:Y:S01]  /*35f0*/  FADD.FTZ R130, R135, -R151 ;  /* 0x8000009787827221 */ /* 0x000fe20000010000 */
[----:B------:R-:W-:Y:S01]  /*3600*/  FFMA.FTZ R131, -R18, R18, 1 ;  /* 0x3f80000012837423 */ /* 0x000fe20000010112 */
[----:B------:R-:W-:Y:S01]  /*3610*/  FMUL.FTZ R144, R9, R144 ;  /* 0x0000009009907220 */ /* 0x000fe20000410000 */
[----:B------:R-:W-:Y:S01]  /*3620*/  FMUL.FTZ R123, R148, R123 ;  /* 0x0000007b947b7220 */ /* 0x000fe20000410000 */
[----:B------:R-:W-:Y:S01]  /*3630*/  FMUL.FTZ R122, R147, R122 ;  /* 0x0000007a937a7220 */ /* 0x000fe20000410000 */
[----:B--2---:R-:W-:Y:S01]  /*3640*/  FMUL.FTZ R127, R146, R127 ;  /* 0x0000007f927f7220 */ /* 0x004fe20000410000 */
[----:B------:R-:W2:Y:S01]  /*3650*/  MUFU.EX2 R14, R140 ;  /* 0x0000008c000e7308 */ /* 0x000ea20000000800 */
[C---:B-----5:R-:W-:Y:S01]  /*3660*/  F2FP.F16.F32.PACK_AB R15, R139.reuse, R146 ;  /* 0x000000928b0f723e */ /* 0x060fe200000000ff */
[----:B------:R-:W-:Y:S01]  /*3670*/  FMUL.FTZ R130, R139, R130 ;  /* 0x000000828b827220 */ /* 0x000fe20000410000 */
[----:B------:R-:W-:Y:S01]  /*3680*/  FFMA.FTZ R9, -R136, R136, 1 ;  /* 0x3f80000088097423 */ /* 0x000fe20000010188 */
[----:B------:R-:W-:Y:S01]  /*3690*/  FMUL.FTZ R121, R121, R150 ;  /* 0x0000009679797220 */ /* 0x000fe20000410000 */
[----:B------:R-:W-:Y:S01]  /*36a0*/  FMUL.FTZ R126, R131, R126 ;  /* 0x0000007e837e7220 */ /* 0x000fe20000410000 */
[----:B------:R-:W-:Y:S01]  /*36b0*/  FMUL.FTZ R18, R21, R122 ;  /* 0x0000007a15127220 */ /* 0x000fe20000410000 */
[----:B------:R-:W-:Y:S01]  /*36c0*/  FMUL.FTZ R10, R10, R127 ;  /* 0x0000007f0a0a7220 */ /* 0x000fe20000410000 */
[----:B------:R-:W-:Y:S01]  /*36d0*/  FMUL.FTZ R9, R9, R130 ;  /* 0x0000008209097220 */ /* 0x000fe20000410000 */
[----:B-1----:R-:W-:Y:S01]  /*36e0*/  FMUL.FTZ R128, R12, R128 ;  /* 0x000000800c807220 */ /* 0x002fe20000410000 */
[----:B------:R-:W-:Y:S01]  /*36f0*/  F2FP.F16.F32.PACK_AB R12, R143, R12 ;  /* 0x0000000c8f0c723e */ /* 0x000fe200000000ff */
[----:B------:R-:W-:Y:S01]  /*3700*/  UMOV UR11, 0x40000040 ;  /* 0x40000040000b7882 */ /* 0x000fe20000000000 */
[----:B------:R-:W-:Y:S01]  /*3710*/  F2FP.F16.F32.PACK_AB R122, R17, R124 ;  /* 0x0000007c117a723e */ /* 0x000fe200000000ff */
[----:B------:R-:W-:Y:S01]  /*3720*/  FMUL.FTZ R22, R22, R128 ;  /* 0x0000008016167220 */ /* 0x000fe20000410000 */
[----:B------:R-:W-:Y:S01]  /*3730*/  FFMA.FTZ R128, -R141, R141, 1 ;  /* 0x3f8000008d807423 */ /* 0x000fe2000001018d */
[----:B------:R-:W-:Y:S01]  /*3740*/  F2FP.F16.F32.PACK_AB R121, R121, R144 ;  /* 0x000000907979723e */ /* 0x000fe200000000ff */
[----:B--2---:R-:W-:Y:S01]  /*3750*/  FMUL.FTZ R132, R14, R132 ;  /* 0x000000840e847220 */ /* 0x004fe20000410000 */
[----:B------:R-:W-:Y:S01]  /*3760*/  F2FP.F16.F32.PACK_AB R14, R142, R14 ;  /* 0x0000000e8e0e723e */ /* 0x000fe200000000ff */
[----:B------:R-:W-:-:S02]  /*3770*/  FMUL.FTZ R128, R128, R133 ;  /* 0x0000008580807220 */ /* 0x000fc40000410000 */
[----:B------:R-:W-:Y:S02]  /*3780*/  FMUL.FTZ R125, R125, R132 ;  /* 0x000000847d7d7220 */ /* 0x000fe40000410000 */
[----:B----4-:R1:W-:Y:S01]  /*3790*/  STSM.16.M88.4 [R153], R12 ;  /* 0x0000000c99007844 */ /* 0x0103e20000000200 */
        /* <DEDUP_REMOVED lines=8> */
[----:B------:R-:W-:Y:S02]  /*3820*/  F2FP.F16.F32.PACK_AB R12, R23, R22 ;  /* 0x00000016170c723e */ /* 0x000fe400000000ff */
        /* <DEDUP_REMOVED lines=88> */
.L_x_3133:
        /* <DEDUP_REMOVED lines=60> */
.L_x_3134:
        /* <DEDUP_REMOVED lines=12> */
[----:B----4-:R-:W-:Y:S05]  /*4230*/  @!P1 BRA `(.L_x_3135) ;  /* 0xffffffd800f89947 */ /* 0x010fea000383ffff */
        /* <DEDUP_REMOVED lines=50> */
.L_x_3117:
[----:B------:R-:W-:Y:S05]  /*4560*/  @P0 BRA `(.L_x_3136) ;  /* 0x0000001400f40947 */ /* 0x000fea0003800000 */
[----:B------:R-:W2:Y:S01]  /*4570*/  LDL R120, [R1+0xc] ;  /* 0x00000c0001787983 */ /* 0x000ea20000100800 */
[----:B------:R-:W1:Y:S01]  /*4580*/  S2UR UR5, SR_CgaCtaId ;  /* 0x00000000000579c3 */ /* 0x000e620000008800 */
[----:B------:R-:W-:Y:S01]  /*4590*/  UMOV UR4, 0x400 ;  /* 0x0000040000047882 */ /* 0x000fe20000000000 */
[----:B------:R-:W-:Y:S01]  /*45a0*/  F2FP.F16.F32.PACK_AB R72, R73, R72 ;  /* 0x000000484948723e */ /* 0x000fe200000000ff */
[----:B------:R-:W4:Y:S01]  /*45b0*/  S2R R0, SR_TID.X ;  /* 0x0000000000007919 */ /* 0x000f220000002100 */
        /* <DEDUP_REMOVED lines=10> */
[----:B-1----:R-:W-:Y:S01]  /*4660*/  ULEA UR4, UR5, UR4, 0x18 ;  /* 0x0000000405047291 */ /* 0x002fe2000f8ec03f */
[----:B------:R-:W-:-:S02]  /*4670*/  F2FP.F16.F32.PACK_AB R90, R93, R92 ;  /* 0x0000005c5d5a723e */ /* 0x000fc400000000ff */
[----:B------:R-:W-:Y:S02]  /*4680*/  F2FP.F16.F32.PACK_AB R91, R95, R94 ;  /* 0x0000005e5f5b723e */ /* 0x000fe400000000ff */
[----:B------:R-:W-:Y:S02]  /*4690*/  F2FP.F16.F32.PACK_AB R97, R99, R98 ;  /* 0x000000626361723e */ /* 0x000fe400000000ff */
[----:B------:R-:W-:Y:S02]  /*46a0*/  F2FP.F16.F32.PACK_AB R104, R105, R104 ;  /* 0x000000686968723e */ /* 0x000fe400000000ff */
[----:B------:R-:W-:Y:S01]  /*46b0*/  F2FP.F16.F32.PACK_AB R98, R101, R100 ;  /* 0x000000646562723e */ /* 0x000fe200000000ff */
[----:B----4-:R-:W-:Y:S01]  /*46c0*/  VIADD R0, R0, 0xffffff80 ;  /* 0xffffff8000007836 */ /* 0x010fe20000000000 */
        /* <DEDUP_REMOVED lines=33> */
[----:B------:R-:W2:Y:S01]  /*48e0*/  LDC.64 R4, c[0x0][0x870] ;  /* 0x00021c00ff047b82 */ /* 0x000ea20000000a00 */
        /* <DEDUP_REMOVED lines=27> */
[----:B------:R-:W-:Y:S01]  /*4aa0*/  STSM.16.MT88.4 [R8], R24 ;  /* 0x0000001808007844 */ /* 0x000fe20000004200 */
[----:B-1----:R-:W-:-:S03]  /*4ab0*/  ISETP.NE.U32.AND P0, PT, R2, RZ, PT ;  /* 0x000000ff0200720c */ /* 0x002fc60003f05070 */
[----:B------:R-:W-:Y:S01]  /*4ac0*/  STSM.16.MT88.4 [R8+0x800], R32 ;  /* 0x0008002008007844 */ /* 0x000fe20000004200 */
[----:B------:R-:W-:-:S03]  /*4ad0*/  ISETP.NE.AND.EX P0, PT, R3, RZ, PT, P0 ;  /* 0x000000ff0300720c */ /* 0x000fc60003f05300 */
[----:B------:R1:W-:Y:S04]  /*4ae0*/  STSM.16.MT88.4 [R8+0x1000], R40 ;  /* 0x0010002808007844 */ /* 0x0003e80000004200 */
[----:B------:R-:W-:Y:S04]  /*4af0*/  STSM.16.MT88.4 [R8+0x1800], R48 ;  /* 0x0018003008007844 */ /* 0x000fe80000004200 */
[----:B------:R-:W-:Y:S04]  /*4b00*/  STSM.16.MT88.4 [R8+0x2000], R56 ;  /* 0x0020003808007844 */ /* 0x000fe80000004200 */
[----:B------:R4:W-:Y:S01]  /*4b10*/  STSM.16.MT88.4 [R8+0x2800], R64 ;  /* 0x0028004008007844 */ /* 0x0009e20000004200 */
[----:B--2---:R-:W-:Y:S01]  /*4b20*/  IMAD.WIDE R6, R120, 0x4, R4 ;  /* 0x0000000478067825 */ /* 0x004fe200078e0204 */
[----:B------:R-:W-:Y:S08]  /*4b30*/  BAR.SYNC.DEFER_BLOCKING 0x1, 0x180 ;  /* 0x0046000000007b1d */ /* 0x000ff00000010000 */
[----:B------:R-:W2:Y:S01]  /*4b40*/  LDC.64 R4, c[0x0][0x878] ;  /* 0x00021e00ff047b82 */ /* 0x000ea20000000a00 */
[----:B------:R-:W3:Y:S01]  /*4b50*/  @P0 LDG.E R3, desc[UR38][R6.64] ;  /* 0x0000002606030981 */ /* 0x000ee2000c1e1900 */
[----:B------:R-:W-:-:S06]  /*4b60*/  IMAD.HI R10, R0, 0x2aaaaaab, RZ ;  /* 0x2aaaaaab000a7827 */ /* 0x000fcc00078e02ff */
[----:B------:R-:W4:Y:S01]  /*4b70*/  LDC R9, c[0x0][0x808] ;  /* 0x00020200ff097b82 */ /* 0x000f220000000800 */
[----:B--2---:R-:W-:-:S04]  /*4b80*/  ISETP.NE.U32.AND P1, PT, R4, RZ, PT ;  /* 0x000000ff0400720c */ /* 0x004fc80003f25070 */
[----:B------:R-:W-:Y:S02]  /*4b90*/  ISETP.NE.AND.EX P1, PT, R5, RZ, PT, P1 ;  /* 0x000000ff0500720c */ /* 0x000fe40003f25310 */
[----:B------:R-:W-:-:S04]  /*4ba0*/  SHF.R.U32.HI R11, RZ, 0x1f, R10 ;  /* 0x0000001fff0b7819 */ /* 0x000fc8000001160a */
[----:B-1----:R-:W-:-:S07]  /*4bb0*/  LEA.HI.SX32 R43, R10, R11, 0x1e ;  /* 0x0000000b0a2b7211 */ /* 0x002fce00078ff2ff */
[----:B------:R-:W1:Y:S01]  /*4bc0*/  @P1 LDC.64 R4, c[0x0][0x878] ;  /* 0x00021e00ff041b82 */ /* 0x000e620000000a00 */
[C---:B------:R-:W-:Y:S02]  /*4bd0*/  IMAD R0, R43.reuse, -0x18, R0 ;  /* 0xffffffe82b007824 */ /* 0x040fe400078e0200 */
[----:B----4-:R-:W-:-:S03]  /*4be0*/  IMAD.SHL.U32 R8, R43, 0x40, RZ ;  /* 0x000000402b087824 */ /* 0x010fc600078e00ff */
[----:B------:R-:W-:Y:S01]  /*4bf0*/  SHF.R.S32.HI R13, RZ, 0x1f, R0 ;  /* 0x0000001fff0d7819 */ /* 0x000fe20000011400 */
[----:B------:R-:W-:-:S03]  /*4c00*/  IMAD.SHL.U32 R2, R0, 0x8, RZ ;  /* 0x0000000800027824 */ /* 0x000fc600078e00ff */
[----:B------:R-:W-:Y:S02]  /*4c10*/  LEA.HI R12, R13, R0, RZ, 0x3 ;  /* 0x000000000d0c7211 */ /* 0x000fe400078f18ff */
[----:B------:R-:W-:Y:S02]  /*4c20*/  LOP3.LUT R13, R8, 0x1c0, RZ, 0xc0, !PT ;  /* 0x000001c0080d7812 */ /* 0x000fe400078ec0ff */
[----:B------:R-:W-:Y:S02]  /*4c30*/  LEA.HI R11, R10, R11, RZ, 0x1b ;  /* 0x0000000b0a0b7211 */ /* 0x000fe400078fd8ff */
[----:B------:R-:W-:Y:S02]  /*4c40*/  LOP3.LUT R0, R13, 0x38, R2, 0xf8, !PT ;  /* 0x000000380d007812 */ /* 0x000fe400078ef802 */
[----:B------:R-:W-:Y:S02]  /*4c50*/  SHF.R.S32.HI R12, RZ, 0x3, R12 ;  /* 0x00000003ff0c7819 */ /* 0x000fe4000001140c */
[----:B------:R-:W-:Y:S01]  /*4c60*/  SHF.R.U32.HI R13, RZ, 0x3, R13 ;  /* 0x00000003ff0d7819 */ /* 0x000fe2000001160d */
[----:B-1----:R-:W-:-:S03]  /*4c70*/  @P1 IMAD.WIDE R4, R120, 0x4, R4 ;  /* 0x0000000478041825 */ /* 0x002fc600078e0204 */
[----:B------:R-:W-:Y:S01]  /*4c80*/  LOP3.LUT R0, R0, R13, RZ, 0x3c, !PT ;  /* 0x0000000d00007212 */ /* 0x000fe200078e3cff */
[----:B------:R-:W-:Y:S01]  /*4c90*/  IMAD R11, R12, 0xc, R11 ;  /* 0x0000000c0c0b7824 */ /* 0x000fe200078e020b */
[----:B------:R3:W5:Y:S01]  /*4ca0*/  @P1 LDG.E R9, desc[UR38][R4.64] ;  /* 0x0000002604091981 */ /* 0x000762000c1e1900 */
[----:B------:R-:W-:Y:S02]  /*4cb0*/  CS2R R24, SRZ ;  /* 0x0000000000187805 */ /* 0x000fe4000001ff00 */
[----:B------:R-:W-:Y:S01]  /*4cc0*/  IMAD.U32 R0, R11, 0x200, R0 ;  /* 0x000002000b007824 */ /* 0x000fe200078e0000 */
[----:B---3--:R-:W-:Y:S01]  /*4cd0*/  @P0 SHF.R.S32.HI R4, RZ, 0x1f, R3 ;  /* 0x0000001fff040819 */ /* 0x008fe20000011403 */
[----:B------:R-:W-:Y:S06]  /*4ce0*/  @P1 BRA `(.L_x_3137) ;  /* 0x0000000000101947 */ /* 0x000fec0003800000 */
[----:B------:R-:W-:Y:S05]  /*4cf0*/  @!P0 BRA `(.L_x_3137) ;  /* 0x00000000000c8947 */ /* 0x000fea0003800000 */
[----:B------:R-:W2:Y:S04]  /*4d00*/  LDG.E R8, desc[UR38][R6.64] ;  /* 0x0000002606087981 */ /* 0x000ea8000c1e1900 */
[----:B-----5:R-:W2:Y:S02]  /*4d10*/  LDG.E R9, desc[UR38][R6.64+0x4] ;  /* 0x0000042606097981 */ /* 0x020ea4000c1e1900 */
[----:B--2---:R-:W-:-:S07]  /*4d20*/  IMAD.IADD R9, R9, 0x1, -R8 ;  /* 0x0000000109097824 */ /* 0x004fce00078e0a08 */
.L_x_3137:
[----:B------:R-:W2:Y:S01]  /*4d30*/  LDL.LU R38, [R1+0x10] ;  /* 0x0000100001267983 */ /* 0x000ea20000300800 */
[----:B------:R-:W-:Y:S01]  /*4d40*/  LEA R0, R0, UR4, 0x1 ;  /* 0x0000000400007c11 */ /* 0x000fe2000f8e08ff */
[----:B------:R-:W-:Y:S01]  /*4d50*/  @P0 IMAD.MOV.U32 R24, RZ, RZ, R3 ;  /* 0x000000ffff180224 */ /* 0x000fe200078e0003 */
[----:B------:R-:W-:Y:S01]  /*4d60*/  ULDC.64 UR4, c[0x0][0x850] ;  /* 0x0002140000047ab9 */ /* 0x000fe20000000a00 */
[----:B------:R-:W3:Y:S01]  /*4d70*/  LDL R47, [R1+0x18] ;  /* 0x00001800012f7983 */ /* 0x000ee20000100800 */
[----:B------:R-:W-:Y:S01]  /*4d80*/  @P0 IMAD.MOV.U32 R25, RZ, RZ, R4 ;  /* 0x000000ffff190224 */ /* 0x000fe200078e0004 */
[----:B------:R-:W-:Y:S02]  /*4d90*/  ULDC UR6, c[0x0][0x83c] ;  /* 0x00020f0000067ab9 */ /* 0x000fe40000000800 */
[----:B------:R-:W4:Y:S01]  /*4da0*/  LDL R46, [R1+0x14] ;  /* 0x00001400012e7983 */ /* 0x000f220000100800 */
[C---:B------:R-:W-:Y:S01]  /*4db0*/  VIADD R26, R43.reuse, 0x10 ;  /* 0x000000102b1a7836 */ /* 0x040fe20000000000 */
[C---:B------:R-:W-:Y:S01]  /*4dc0*/  IADD3 R24, P1, R43.reuse, R24, RZ ;  /* 0x000000182b187210 */ /* 0x040fe20007f3e0ff */
[C---:B------:R-:W-:Y:S01]  /*4dd0*/  VIADD R32, R43.reuse, 0x30 ;  /* 0x000000302b207836 */ /* 0x040fe20000000000 */
[----:B------:R1:W1:Y:S01]  /*4de0*/  LDS.128 R28, [R0+0x9800] ;  /* 0x00980000001c7984 */ /* 0x0002620000000c00 */
[----:B------:R-:W-:Y:S01]  /*4df0*/  SEL R45, R120, RZ, !P0 ;  /* 0x000000ff782d7207 */ /* 0x000fe20004000000 */
[C---:B------:R-:W-:Y:S01]  /*4e00*/  VIADD R33, R43.reuse, 0x40 ;  /* 0x000000402b217836 */ /* 0x040fe20000000000 */
[----:B------:R-:W-:Y:S01]  /*4e10*/  LEA.HI.X.SX32 R25, R43, R25, 0x1, P1 ;  /* 0x000000192b197211 */ /* 0x000fe200008f0eff */
[----:B------:R1:W1:Y:S01]  /*4e20*/  LDS.128 R20, [R0+0x800] ;  /* 0x0008000000147984 */ /* 0x0002620000000c00 */
[----:B------:R-:W-:Y:S03]  /*4e30*/  BSSY B0, `(.L_x_3138) ;  /* 0x0000028000007945 */ /* 0x000fe60003800000 */
[----:B------:R1:W1:Y:S04]  /*4e40*/  LDS.128 R16, [R0+0x1000] ;  /* 0x0010000000107984 */ /* 0x0002680000000c00 */
[----:B------:R1:W1:Y:S04]  /*4e50*/  LDS.128 R12, [R0+0x1800] ;  /* 0x00180000000c7984 */ /* 0x0002680000000c00 */
[----:B------:R1:W1:Y:S01]  /*4e60*/  LDS.128 R4, [R0+0x2800] ;  /* 0x0028000000047984 */ /* 0x0002620000000c00 */
[----:B--2--5:R-:W-:-:S03]  /*4e70*/  IMAD R3, R38, -0x60, R9 ;  /* 0xffffffa026037824 */ /* 0x024fc600078e0209 */
[----:B------:R2:W1:Y:S01]  /*4e80*/  LDS.128 R8, [R0+0x2000] ;  /* 0x0020000000087984 */ /* 0x0004620000000c00 */
[----:B------:R-:W-:Y:S01]  /*4e90*/  IMAD.WIDE R24, R38, 0x60, R24 ;  /* 0x0000006026187825 */ /* 0x000fe200078e0218 */
[----:B------:R-:W-:-:S03]  /*4ea0*/  VIMNMX R44, R3, 0x60, PT ;  /* 0x00000060032c7848 */ /* 0x000fc60003fe0100 */
[----:B------:R-:W-:Y:S02]  /*4eb0*/  VIADD R3, R43, 0x20 ;  /* 0x000000202b037836 */ /* 0x000fe40000000000 */
[----:B---3--:R-:W-:Y:S01]  /*4ec0*/  IMAD R34, R47, UR4, RZ ;  /* 0x000000042f227c24 */ /* 0x008fe2000f8e02ff */
[-C--:B------:R-:W-:Y:S02]  /*4ed0*/  ISETP.GE.AND P3, PT, R43, R44.reuse, PT ;  /* 0x0000002c2b00720c */ /* 0x080fe40003f66270 */
[----:B------:R-:W-:Y:S01]  /*4ee0*/  ISETP.GE.AND P5, PT, R3, R44, PT ;  /* 0x0000002c0300720c */ /* 0x000fe20003fa6270 */
[----:B----4-:R-:W-:Y:S01]  /*4ef0*/  IMAD R35, R46, UR5, R34 ;  /* 0x000000052e237c24 */ /* 0x010fe2000f8e0222 */
[----:B------:R-:W-:Y:S02]  /*4f00*/  SHF.R.S32.HI R3, RZ, 0x1f, R2 ;  /* 0x0000001fff037819 */ /* 0x000fe40000011402 */
[----:B------:R-:W-:Y:S02]  /*4f10*/  SHF.R.S32.HI R34, RZ, 0x1f, R120 ;  /* 0x0000001fff227819 */ /* 0x000fe40000011478 */
[----:B------:R-:W-:-:S02]  /*4f20*/  ISETP.GE.OR P6, PT, R2, UR6, P3 ;  /* 0x0000000602007c0c */ /* 0x000fc40009fc6670 */
[-C--:B------:R-:W-:Y:S01]  /*4f30*/  ISETP.GE.AND P4, PT, R26, R44.reuse, PT ;  /* 0x0000002c1a00720c */ /* 0x080fe20003f86270 */
[----:B------:R-:W-:Y:S01]  /*4f40*/  IMAD.WIDE.U32 R26, R46, UR4, R2 ;  /* 0x000000042e1a7c25 */ /* 0x000fe2000f8e0002 */
[----:B------:R-:W-:Y:S01]  /*4f50*/  SEL R42, R34, RZ, !P0 ;  /* 0x000000ff222a7207 */ /* 0x000fe20004000000 */
[----:B------:R-:W-:Y:S01]  /*4f60*/  ULDC.64 UR4, c[0x0][0x858] ;  /* 0x0002160000047ab9 */ /* 0x000fe20000000a00 */
[-C--:B------:R-:W-:Y:S01]  /*4f70*/  ISETP.GE.AND P2, PT, R32, R44.reuse, PT ;  /* 0x0000002c2000720c */ /* 0x080fe20003f46270 */
[----:B------:R-:W-:Y:S01]  /*4f80*/  IMAD.IADD R27, R27, 0x1, R35 ;  /* 0x000000011b1b7824 */ /* 0x000fe200078e0223 */
[----:B------:R-:W-:Y:S01]  /*4f90*/  ISETP.GE.AND P1, PT, R33, R44, PT ;  /* 0x0000002c2100720c */ /* 0x000fe20003f26270 */
[----:B------:R-:W-:Y:S01]  /*4fa0*/  IMAD R32, R42, UR4, RZ ;  /* 0x000000042a207c24 */ /* 0x000fe2000f8e02ff */
[----:B------:R-:W-:Y:S01]  /*4fb0*/  ISETP.GE.OR P0, PT, R2, UR6, P4 ;  /* 0x0000000602007c0c */ /* 0x000fe2000a706670 */
[----:B------:R-:W-:-:S04]  /*4fc0*/  IMAD.WIDE.U32 R40, R45, UR4, R26 ;  /* 0x000000042d287c25 */ /* 0x000fc8000f8e001a */
[----:B------:R-:W-:-:S04]  /*4fd0*/  IMAD R37, R45, UR5, R32 ;  /* 0x000000052d257c24 */ /* 0x000fc8000f8e0220 */
        /* <DEDUP_REMOVED lines=13> */
.L_x_3139:
[----:B------:R-:W-:Y:S05]  /*50b0*/  BSYNC B0 ;  /* 0x0000000000007941 */ /* 0x000fea0003800000 */
.L_x_3138:
        /* <DEDUP_REMOVED lines=15> */
.L_x_3141:
[----:B------:R-:W-:Y:S05]  /*51b0*/  BSYNC B0 ;  /* 0x0000000000007941 */ /* 0x000fea0003800000 */
.L_x_3140:
[----:B-1-3--:R1:W3:Y:S01]  /*51c0*/  LDS.128 R28, [R0+0xa000] ;  /* 0x00a00000001c7984 */ /* 0x00a2e20000000c00 */
[C---:B------:R-:W-:Y:S01]  /*51d0*/  ISETP.GE.OR P6, PT, R2.reuse, UR6, P5 ;  /* 0x0000000602007c0c */ /* 0x040fe2000afc6670 */
[----:B------:R-:W-:Y:S01]  /*51e0*/  BSSY B0, `(.L_x_3142) ;  /* 0x0000010000007945 */ /* 0x000fe20003800000 */
[----:B------:R-:W-:-:S11]  /*51f0*/  ISETP.GE.OR P0, PT, R2, UR6, P2 ;  /* 0x0000000602007c0c */ /* 0x000fd60009706670 */
[----:B-1----:R-:W-:Y:S05]  /*5200*/  @P6 BRA `(.L_x_3143) ;  /* 0x0000000000346947 */ /* 0x002fea0003800000 */
        /* <DEDUP_REMOVED lines=12> */
[----:B---3--:R1:W-:Y:S02]  /*52d0*/  STG.E.128 desc[UR38][R32.64], R28 ;  /* 0x0000001c20007986 */ /* 0x0083e4000c101d26 */
.L_x_3143:
[----:B------:R-:W-:Y:S05]  /*52e0*/  BSYNC B0 ;  /* 0x0000000000007941 */ /* 0x000fea0003800000 */
.L_x_3142:
[----:B-1-3--:R1:W3:Y:S01]  /*52f0*/  LDS.128 R28, [R0+0xa800] ;  /* 0x00a80000001c7984 */ /* 0x00a2e20000000c00 */
[----:B------:R-:W-:Y:S01]  /*5300*/  BSSY B0, `(.L_x_3144) ;  /* 0x0000010000007945 */ /* 0x000fe20003800000 */
[----:B------:R-:W-:-:S03]  /*5310*/  VIADD R43, R43, 0x50 ;  /* 0x000000502b2b7836 */ /* 0x000fc60000000000 */
        /* <DEDUP_REMOVED lines=14> */
.L_x_3145:
[----:B------:R-:W-:Y:S05]  /*5400*/  BSYNC B0 ;  /* 0x0000000000007941 */ /* 0x000fea0003800000 */
.L_x_3144:
[----:B---34-:R3:W4:Y:S01]  /*5410*/  LDS.128 R28, [R0+0xb000] ;  /* 0x00b00000001c7984 */ /* 0x0187220000000c00 */
[----:B------:R-:W-:Y:S01]  /*5420*/  ISETP.GE.OR P6, PT, R2, UR6, P1 ;  /* 0x0000000602007c0c */ /* 0x000fe20008fc6670 */
[----:B------:R-:W-:Y:S01]  /*5430*/  BSSY B0, `(.L_x_3146) ;  /* 0x0000010000007945 */ /* 0x000fe20003800000 */
[----:B------:R-:W-:-:S11]  /*5440*/  ISETP.GE.AND P0, PT, R43, R44, PT ;  /* 0x0000002c2b00720c */ /* 0x000fd60003f06270 */
        /* <DEDUP_REMOVED lines=13> */
[----:B----4-:R2:W-:Y:S02]  /*5520*/  STG.E.128 desc[UR38][R32.64], R28 ;  /* 0x0000001c20007986 */ /* 0x0105e4000c101d26 */
.L_x_3147:
[----:B------:R-:W-:Y:S05]  /*5530*/  BSYNC B0 ;  /* 0x0000000000007941 */ /* 0x000fea0003800000 */
.L_x_3146:
[----:B--2-4-:R2:W4:Y:S01]  /*5540*/  LDS.128 R28, [R0+0xb800] ;  /* 0x00b80000001c7984 */ /* 0x0145220000000c00 */
[----:B------:R-:W-:Y:S01]  /*5550*/  ISETP.GE.OR P6, PT, R2, UR6, P0 ;  /* 0x0000000602007c0c */ /* 0x000fe200087c6670 */
[----:B------:R-:W-:-:S12]  /*5560*/  BSSY B0, `(.L_x_3148) ;  /* 0x000000f000007945 */ /* 0x000fd80003800000 */
        /* <DEDUP_REMOVED lines=14> */
.L_x_3149:
[----:B------:R-:W-:Y:S05]  /*5650*/  BSYNC B0 ;  /* 0x0000000000007941 */ /* 0x000fea0003800000 */
.L_x_3148:
[----:B------:R-:W-:Y:S01]  /*5660*/  ULDC.64 UR4, c[0x0][0x820] ;  /* 0x0002080000047ab9 */ /* 0x000fe20000000a00 */
[----:B------:R-:W-:Y:S01]  /*5670*/  ULDC UR6, c[0x0][0x80c] ;  /* 0x0002030000067ab9 */ /* 0x000fe20000000800 */
[----:B--2-4-:R-:W-:Y:S01]  /*5680*/  IMAD R28, R47, UR4, RZ ;  /* 0x000000042f1c7c24 */ /* 0x014fe2000f8e02ff */
[----:B------:R-:W-:Y:S01]  /*5690*/  ISETP.GE.OR P3, PT, R2, UR6, P3 ;  /* 0x0000000602007c0c */ /* 0x000fe20009f66670 */
[----:B------:R-:W-:Y:S01]  /*56a0*/  IMAD.WIDE.U32 R26, R46, UR4, R2 ;  /* 0x000000042e1a7c25 */ /* 0x000fe2000f8e0002 */
[----:B------:R-:W-:Y:S01]  /*56b0*/  BSSY B0, `(.L_x_3150) ;  /* 0x0000019000007945 */ /* 0x000fe20003800000 */
[----:B------:R-:W-:Y:S02]  /*56c0*/  ISETP.GE.OR P4, PT, R2, UR6, P4 ;  /* 0x0000000602007c0c */ /* 0x000fe4000a786670 */
[----:B------:R-:W-:Y:S01]  /*56d0*/  IMAD R3, R46, UR5, R28 ;  /* 0x000000052e037c24 */ /* 0x000fe2000f8e021c */
[----:B------:R-:W-:Y:S01]  /*56e0*/  ULDC.64 UR4, c[0x0][0x828] ;  /* 0x00020a0000047ab9 */ /* 0x000fe20000000a00 */
[----:B------:R2:W4:Y:S01]  /*56f0*/  LDS.128 R28, [R0] ;  /* 0x00000000001c7984 */ /* 0x0005220000000c00 */
[C---:B------:R-:W-:Y:S01]  /*5700*/  ISETP.GE.OR P5, PT, R2.reuse, UR6, P5 ;  /* 0x0000000602007c0c */ /* 0x040fe2000afa6670 */
[----:B------:R-:W-:Y:S01]  /*5710*/  IMAD.IADD R27, R27, 0x1, R3 ;  /* 0x000000011b1b7824 */ /* 0x000fe200078e0203 */
[----:B------:R-:W-:Y:S01]  /*5720*/  ISETP.GE.OR P2, PT, R2, UR6, P2 ;  /* 0x0000000602007c0c */ /* 0x000fe20009746670 */
[----:B------:R-:W-:Y:S01]  /*5730*/  IMAD R3, R42, UR4, RZ ;  /* 0x000000042a037c24 */ /* 0x000fe2000f8e02ff */
[C---:B------:R-:W-:Y:S01]  /*5740*/  ISETP.GE.OR P1, PT, R2.reuse, UR6, P1 ;  /* 0x0000000602007c0c */ /* 0x040fe20008f26670 */
[----:B------:R-:W-:Y:S01]  /*5750*/  IMAD.WIDE.U32 R34, R45, UR4, R26 ;  /* 0x000000042d227c25 */ /* 0x000fe2000f8e001a */
[----:B------:R-:W-:-:S03]  /*5760*/  ISETP.GE.OR P0, PT, R2, UR6, P0 ;  /* 0x0000000602007c0c */ /* 0x000fc60008706670 */
[----:B------:R-:W-:-:S04]  /*5770*/  IMAD R3, R45, UR5, R3 ;  /* 0x000000052d037c24 */ /* 0x000fc8000f8e0203 */
        /* <DEDUP_REMOVED lines=11> */
[----:B----4-:R2:W-:Y:S02]  /*5830*/  STG.E.128 desc[UR38][R32.64], R28 ;  /* 0x0000001c20007986 */ /* 0x0105e4000c101d26 */
.L_x_3151:
[----:B------:R-:W-:Y:S05]  /*5840*/  BSYNC B0 ;  /* 0x0000000000007941 */ /* 0x000fea0003800000 */
.L_x_3150:
[----:B------:R-:W-:Y:S04]  /*5850*/  BSSY B0, `(.L_x_3152) ;  /* 0x000000f000007945 */ /* 0x000fe80003800000 */
[----:B------:R-:W-:Y:S05]  /*5860*/  @P4 BRA `(.L_x_3153) ;  /* 0x0000000000344947 */ /* 0x000fea0003800000 */
[----:B--2-4-:R-:W-:Y:S01]  /*5870*/  IADD3 R29, P3, R24, 0x10, RZ ;  /* 0x00000010181d7810 */ /* 0x014fe20007f7e0ff */
[----:B------:R-:W-:Y:S01]  /*5880*/  ULDC.64 UR4, c[0x0][0x818] ;  /* 0x0002060000047ab9 */ /* 0x000fe20000000a00 */
[----:B------:R-:W-:Y:S02]  /*5890*/  IMAD.MOV.U32 R2, RZ, RZ, R34 ;  /* 0x000000ffff027224 */ /* 0x000fe400078e0022 */
[----:B------:R-:W-:Y:S02]  /*58a0*/  IMAD.MOV.U32 R3, RZ, RZ, R27 ;  /* 0x000000ffff037224 */ /* 0x000fe400078e001b */
[----:B-1-3--:R-:W-:Y:S02]  /*58b0*/  IMAD.X R0, RZ, RZ, R25, P3 ;  /* 0x000000ffff007224 */ /* 0x00afe400018e0619 */
        /* <DEDUP_REMOVED lines=8> */
.L_x_3153:
[----:B------:R-:W-:Y:S05]  /*5940*/  BSYNC B0 ;  /* 0x0000000000007941 */ /* 0x000fea0003800000 */
.L_x_3152:
[----:B------:R-:W-:Y:S04]  /*5950*/  BSSY B0, `(.L_x_3154) ;  /* 0x000000f000007945 */ /* 0x000fe80003800000 */
[----:B------:R-:W-:Y:S05]  /*5960*/  @P5 BRA `(.L_x_3155) ;  /* 0x0000000000345947 */ /* 0x000fea0003800000 */
[----:B-1----:R-:W-:Y:S01]  /*5970*/  IADD3 R21, P3, R24, 0x20, RZ ;  /* 0x0000002018157810 */ /* 0x002fe20007f7e0ff */
[----:B------:R-:W-:Y:S01]  /*5980*/  ULDC.64 UR4, c[0x0][0x818] ;  /* 0x0002060000047ab9 */ /* 0x000fe20000000a00 */
[----:B------:R-:W-:Y:S02]  /*5990*/  IMAD.MOV.U32 R2, RZ, RZ, R34 ;  /* 0x000000ffff027224 */ /* 0x000fe400078e0022 */
[----:B------:R-:W-:Y:S02]  /*59a0*/  IMAD.MOV.U32 R3, RZ, RZ, R27 ;  /* 0x000000ffff037224 */ /* 0x000fe400078e001b */
[----:B---3--:R-:W-:Y:S02]  /*59b0*/  IMAD.X R0, RZ, RZ, R25, P3 ;  /* 0x000000ffff007224 */ /* 0x008fe400018e0619 */
        /* <DEDUP_REMOVED lines=8> */
.L_x_3155:
[----:B------:R-:W-:Y:S05]  /*5a40*/  BSYNC B0 ;  /* 0x0000000000007941 */ /* 0x000fea0003800000 */
.L_x_3154:
        /* <DEDUP_REMOVED lines=15> */
.L_x_3157:
[----:B------:R-:W-:Y:S05]  /*5b40*/  BSYNC B0 ;  /* 0x0000000000007941 */ /* 0x000fea0003800000 */
.L_x_3156:
        /* <DEDUP_REMOVED lines=15> */
.L_x_3159:
[----:B------:R-:W-:Y:S05]  /*5c40*/  BSYNC B0 ;  /* 0x0000000000007941 */ /* 0x000fea0003800000 */
.L_x_3158:
        /* <DEDUP_REMOVED lines=15> */
.L_x_3136:
[----:B------:R-:W2:Y:S01]  /*5d40*/  LDL R15, [R1+0xc] ;  /* 0x00000c00010f7983 */ /* 0x000ea20000100800 */
[----:B------:R-:W2:Y:S08]  /*5d50*/  LDC.64 R2, c[0x0][0x870] ;  /* 0x00021c00ff027b82 */ /* 0x000eb00000000a00 */
[----:B------:R-:W1:Y:S08]  /*5d60*/  LDC.64 R4, c[0x0][0x870] ;  /* 0x00021c00ff047b82 */ /* 0x000e700000000a00 */
[----:B------:R-:W4:Y:S01]  /*5d70*/  LDC R0, c[0x0][0x808] ;  /* 0x00020200ff007b82 */ /* 0x000f220000000800 */
[----:B-1----:R-:W-:-:S04]  /*5d80*/  ISETP.NE.U32.AND P0, PT, R4, RZ, PT ;  /* 0x000000ff0400720c */ /* 0x002fc80003f05070 */
[----:B------:R-:W-:Y:S01]  /*5d90*/  ISETP.NE.AND.EX P0, PT, R5, RZ, PT, P0 ;  /* 0x000000ff0500720c */ /* 0x000fe20003f05300 */
[----:B--2---:R-:W-:Y:S02]  /*5da0*/  IMAD.WIDE R6, R15, 0x4, R2 ;  /* 0x000000040f067825 */ /* 0x004fe400078e0202 */
[----:B------:R-:W1:Y:S10]  /*5db0*/  LDC.64 R2, c[0x0][0x878] ;  /* 0x00021e00ff027b82 */ /* 0x000e740000000a00 */
[----:B------:R-:W2:Y:S01]  /*5dc0*/  @P0 LDG.E R5, desc[UR38][R6.64] ;  /* 0x0000002606050981 */ /* 0x000ea2000c1e1900 */
[----:B-1----:R-:W-:-:S04]  /*5dd0*/  ISETP.NE.U32.AND P1, PT, R2, RZ, PT ;  /* 0x000000ff0200720c */ /* 0x002fc80003f25070 */
[----:B------:R-:W-:-:S13]  /*5de0*/  ISETP.NE.AND.EX P1, PT, R3, RZ, PT, P1 ;  /* 0x000000ff0300720c */ /* 0x000fda0003f25310 */
[----:B------:R-:W1:Y:S02]  /*5df0*/  @P1 LDC.64 R2, c[0x0][0x878] ;  /* 0x00021e00ff021b82 */ /* 0x000e640000000a00 */
[----:B-1----:R-:W-:-:S05]  /*5e00*/  @P1 IMAD.WIDE R8, R15, 0x4, R2 ;  /* 0x000000040f081825 */ /* 0x002fca00078e0202 */
[----:B----4-:R1:W5:Y:S01]  /*5e10*/  @P1 LDG.E R0, desc[UR38][R8.64] ;  /* 0x0000002608001981 */ /* 0x010362000c1e1900 */
[----:B------:R-:W4:Y:S02]  /*5e20*/  S2R R2, SR_TID.X ;  /* 0x0000000000027919 */ /* 0x000f240000002100 */
[----:B----4-:R-:W-:Y:S01]  /*5e30*/  VIADD R10, R2, 0xffffff80 ;  /* 0xffffff80020a7836 */ /* 0x010fe20000000000 */
[----:B------:R-:W-:-:S03]  /*5e40*/  CS2R R2, SRZ ;  /* 0x0000000000027805 */ /* 0x000fc6000001ff00 */
[----:B------:R-:W-:-:S05]  /*5e50*/  IMAD.HI R4, R10, 0x2aaaaaab, RZ ;  /* 0x2aaaaaab0a047827 */ /* 0x000fca00078e02ff */
[----:B------:R-:W-:-:S04]  /*5e60*/  SHF.R.U32.HI R11, RZ, 0x1f, R4 ;  /* 0x0000001fff0b7819 */ /* 0x000fc80000011604 */
[----:B------:R-:W-:-:S05]  /*5e70*/  LEA.HI.SX32 R17, R4, R11, 0x1e ;  /* 0x0000000b04117211 */ /* 0x000fca00078ff2ff */
[----:B------:R-:W-:Y:S02]  /*5e80*/  IMAD R10, R17, -0x18, R10 ;  /* 0xffffffe8110a7824 */ /* 0x000fe400078e020a */
[--C-:B--2---:R-:W-:Y:S01]  /*5e90*/  @P0 IMAD.MOV.U32 R2, RZ, RZ, R5.reuse ;  /* 0x000000ffff020224 */ /* 0x104fe200078e0005 */
[----:B------:R-:W-:-:S04]  /*5ea0*/  @P0 SHF.R.S32.HI R3, RZ, 0x1f, R5 ;  /* 0x0000001fff030819 */ /* 0x000fc80000011405 */
[----:B------:R-:W-:Y:S01]  /*5eb0*/  IADD3 R4, P2, R17, R2, RZ ;  /* 0x0000000211047210 */ /* 0x000fe20007f5e0ff */
[----:B-1----:R-:W-:-:S12]  /*5ec0*/  @P1 BRA `(.L_x_3160) ;  /* 0x0000000000101947 */ /* 0x002fd80003800000 */
[----:B------:R-:W-:Y:S05]  /*5ed0*/  @!P0 BRA `(.L_x_3160) ;  /* 0x00000000000c8947 */ /* 0x000fea0003800000 */
[----:B------:R-:W2:Y:S04]  /*5ee0*/  LDG.E R9, desc[UR38][R6.64] ;  /* 0x0000002606097981 */ /* 0x000ea8000c1e1900 */
[----:B-----5:R-:W2:Y:S02]  /*5ef0*/  LDG.E R0, desc[UR38][R6.64+0x4] ;  /* 0x0000042606007981 */ /* 0x020ea4000c1e1900 */
[----:B--2---:R-:W-:-:S07]  /*5f00*/  IMAD.IADD R0, R0, 0x1, -R9 ;  /* 0x0000000100007824 */ /* 0x004fce00078e0a09 */
.L_x_3160:
[----:B------:R-:W2:Y:S01]  /*5f10*/  LDL.LU R18, [R1+0x10] ;  /* 0x0000100001127983 */ /* 0x000ea20000300800 */
[----:B------:R-:W-:Y:S01]  /*5f20*/  VIADD R7, R17, 0x10 ;  /* 0x0000001011077836 */ /* 0x000fe20000000000 */
[----:B------:R-:W-:Y:S01]  /*5f30*/  ULDC.64 UR4, c[0x0][0x820] ;  /* 0x0002080000047ab9 */ /* 0x000fe20000000a00 */
[----:B------:R-:W-:Y:S01]  /*5f40*/  IMAD.SHL.U32 R10, R10, 0x8, RZ ;  /* 0x000000080a0a7824 */ /* 0x000fe200078e00ff */
[----:B------:R-:W4:Y:S01]  /*5f50*/  LDL R20, [R1+0x18] ;  /* 0x0000180001147983 */ /* 0x000f220000100800 */
[----:B------:R-:W-:-:S03]  /*5f60*/  ULDC UR6, c[0x0][0x80c] ;  /* 0x0002030000067ab9 */ /* 0x000fc60000000800 */
[----:B------:R-:W3:Y:S01]  /*5f70*/  LDL R16, [R1+0x14] ;  /* 0x0000140001107983 */ /* 0x000ee20000100800 */
[----:B------:R-:W-:Y:S01]  /*5f80*/  SHF.R.S32.HI R11, RZ, 0x1f, R10 ;  /* 0x0000001fff0b7819 */ /* 0x000fe2000001140a */
[C---:B------:R-:W-:Y:S01]  /*5f90*/  VIADD R9, R17.reuse, 0x20 ;  /* 0x0000002011097836 */ /* 0x040fe20000000000 */
[C---:B------:R-:W-:Y:S01]  /*5fa0*/  LEA.HI.X.SX32 R5, R17.reuse, R3, 0x1, P2 ;  /* 0x0000000311057211 */ /* 0x040fe200010f0eff */
[----:B------:R-:W-:Y:S01]  /*5fb0*/  VIADD R13, R17, 0x40 ;  /* 0x00000040110d7836 */ /* 0x000fe20000000000 */
[----:B------:R-:W-:Y:S01]  /*5fc0*/  BSSY B0, `(.L_x_3161) ;  /* 0x0000022000007945 */ /* 0x000fe20003800000 */
[----:B--2--5:R-:W-:Y:S02]  /*5fd0*/  IMAD R12, R18, -0x60, R0 ;  /* 0xffffffa0120c7824 */ /* 0x024fe400078e0200 */
[----:B----4-:R-:W-:-:S03]  /*5fe0*/  IMAD R0, R20, UR4, RZ ;  /* 0x0000000414007c24 */ /* 0x010fc6000f8e02ff */
[-C--:B------:R-:W-:Y:S02]  /*5ff0*/  ISETP.GE.AND P4, PT, R7, R12.reuse, PT ;  /* 0x0000000c0700720c */ /* 0x080fe40003f86270 */
[-C--:B------:R-:W-:Y:S01]  /*6000*/  ISETP.GE.AND P3, PT, R17, R12.reuse, PT ;  /* 0x0000000c1100720c */ /* 0x080fe20003f66270 */
[C---:B---3--:R-:W-:Y:S01]  /*6010*/  IMAD R7, R16.reuse, UR5, R0 ;  /* 0x0000000510077c24 */ /* 0x048fe2000f8e0200 */
[----:B------:R-:W-:Y:S01]  /*6020*/  SHF.R.S32.HI R0, RZ, 0x1f, R15 ;  /* 0x0000001fff007819 */ /* 0x000fe2000001140f */
[----:B------:R-:W-:Y:S01]  /*6030*/  IMAD.WIDE.U32 R2, R16, UR4, R10 ;  /* 0x0000000410027c25 */ /* 0x000fe2000f8e000a */
[----:B------:R-:W-:Y:S01]  /*6040*/  ISETP.GE.OR P6, PT, R10, UR6, P3 ;  /* 0x000000060a007c0c */ /* 0x000fe20009fc6670 */
[----:B------:R-:W-:Y:S01]  /*6050*/  ULDC.64 UR4, c[0x0][0x828] ;  /* 0x00020a0000047ab9 */ /* 0x000fe20000000a00 */
[----:B------:R-:W-:Y:S01]  /*6060*/  SEL R14, R0, RZ, !P0 ;  /* 0x000000ff000e7207 */ /* 0x000fe20004000000 */
[----:B------:R-:W-:Y:S01]  /*6070*/  IMAD.IADD R3, R3, 0x1, R7 ;  /* 0x0000000103037824 */ /* 0x000fe200078e0207 */
[-C--:B------:R-:W-:Y:S01]  /*6080*/  ISETP.GE.AND P5, PT, R9, R12.reuse, PT ;  /* 0x0000000c0900720c */ /* 0x080fe20003fa6270 */
[----:B------:R-:W-:Y:S01]  /*6090*/  VIADD R9, R17, 0x30 ;  /* 0x0000003011097836 */ /* 0x000fe20000000000 */
[----:B------:R-:W-:Y:S01]  /*60a0*/  SEL R15, R15, RZ, !P0 ;  /* 0x000000ff0f0f7207 */ /* 0x000fe20004000000 */
[----:B------:R-:W-:Y:S01]  /*60b0*/  IMAD R0, R14, UR4, RZ ;  /* 0x000000040e007c24 */ /* 0x000fe2000f8e02ff */
[----:B------:R-:W-:-:S02]  /*60c0*/  ISETP.GE.AND P1, PT, R13, R12, PT ;  /* 0x0000000c0d00720c */ /* 0x000fc40003f26270 */
        /* <DEDUP_REMOVED lines=17> */
.L_x_3162:
[----:B------:R-:W-:Y:S05]  /*61e0*/  BSYNC B0 ;  /* 0x0000000000007941 */ /* 0x000fea0003800000 */
.L_x_3161:
        /* <DEDUP_REMOVED lines=12> */
[----:B-1----:R-:W-:Y:S01]  /*62b0*/  LEA R18, P0, R4, UR4, 0x1 ;  /* 0x0000000404127c11 */ /* 0x002fe2000f8008ff */
[----:B------:R-:W-:-:S05]  /*62c0*/  IMAD.IADD R5, R5, 0x1, R13 ;  /* 0x0000000105057824 */ /* 0x000fca00078e020d */
[----:B------:R-:W-:-:S05]  /*62d0*/  LEA.HI.X R19, R4, UR5, R5, 0x1, P0 ;  /* 0x0000000504137c11 */ /* 0x000fca00080f0c05 */
[----:B------:R2:W-:Y:S02]  /*62e0*/  STG.E.128 desc[UR38][R18.64], RZ ;  /* 0x000000ff12007986 */ /* 0x0005e4000c101d26 */
.L_x_3164:
[----:B------:R-:W-:Y:S05]  /*62f0*/  BSYNC B0 ;  /* 0x0000000000007941 */ /* 0x000fea0003800000 */
.L_x_3163:
        /* <DEDUP_REMOVED lines=12> */
[----:B-12---:R-:W-:Y:S01]  /*63c0*/  LEA R18, P6, R4, UR4, 0x1 ;  /* 0x0000000404127c11 */ /* 0x006fe2000f8c08ff */
[----:B------:R-:W-:-:S05]  /*63d0*/  IMAD.IADD R5, R5, 0x1, R13 ;  /* 0x0000000105057824 */ /* 0x000fca00078e020d */
[----:B------:R-:W-:-:S05]  /*63e0*/  LEA.HI.X R19, R4, UR5, R5, 0x1, P6 ;  /* 0x0000000504137c11 */ /* 0x000fca000b0f0c05 */
[----:B------:R3:W-:Y:S02]  /*63f0*/  STG.E.128 desc[UR38][R18.64], RZ ;  /* 0x000000ff12007986 */ /* 0x0007e4000c101d26 */
.L_x_3166:
[----:B------:R-:W-:Y:S05]  /*6400*/  BSYNC B0 ;  /* 0x0000000000007941 */ /* 0x000fea0003800000 */
.L_x_3165:
        /* <DEDUP_REMOVED lines=13> */
[----:B-123--:R-:W-:Y:S01]  /*64e0*/  LEA R18, P0, R4, UR4, 0x1 ;  /* 0x0000000404127c11 */ /* 0x00efe2000f8008ff */
[----:B------:R-:W-:-:S05]  /*64f0*/  IMAD.IADD R5, R5, 0x1, R13 ;  /* 0x0000000105057824 */ /* 0x000fca00078e020d */
[----:B------:R-:W-:-:S05]  /*6500*/  LEA.HI.X R19, R4, UR5, R5, 0x1, P0 ;  /* 0x0000000504137c11 */ /* 0x000fca00080f0c05 */
[----:B------:R4:W-:Y:S02]  /*6510*/  STG.E.128 desc[UR38][R18.64], RZ ;  /* 0x000000ff12007986 */ /* 0x0009e4000c101d26 */
.L_x_3168:
[----:B------:R-:W-:Y:S05]  /*6520*/  BSYNC B0 ;  /* 0x0000000000007941 */ /* 0x000fea0003800000 */
.L_x_3167:
        /* <DEDUP_REMOVED lines=16> */
.L_x_3170:
[----:B------:R-:W-:Y:S05]  /*6630*/  BSYNC B0 ;  /* 0x0000000000007941 */ /* 0x000fea0003800000 */
.L_x_3169:
[----:B------:R-:W-:Y:S01]  /*6640*/  ISETP.GE.OR P6, PT, R10, UR6, P0 ;  /* 0x000000060a007c0c */ /* 0x000fe200087c6670 */
[----:B------:R-:W-:-:S12]  /*6650*/  BSSY B0, `(.L_x_3171) ;  /* 0x000000f000007945 */ /* 0x000fd80003800000 */
        /* <DEDUP_REMOVED lines=14> */
.L_x_3172:
[----:B------:R-:W-:Y:S05]  /*6740*/  BSYNC B0 ;  /* 0x0000000000007941 */ /* 0x000fea0003800000 */
.L_x_3171:
[----:B------:R-:W-:Y:S01]  /*6750*/  ULDC.64 UR4, c[0x0][0x850] ;  /* 0x0002140000047ab9 */ /* 0x000fe20000000a00 */
[----:B------:R-:W-:Y:S01]  /*6760*/  ULDC UR6, c[0x0][0x83c] ;  /* 0x00020f0000067ab9 */ /* 0x000fe20000000800 */
[----:B------:R-:W-:Y:S01]  /*6770*/  IMAD R0, R20, UR4, RZ ;  /* 0x0000000414007c24 */ /* 0x000fe2000f8e02ff */
[----:B------:R-:W-:Y:S01]  /*6780*/  ISETP.GE.OR P3, PT, R10, UR6, P3 ;  /* 0x000000060a007c0c */ /* 0x000fe20009f66670 */
[----:B------:R-:W-:Y:S01]  /*6790*/  IMAD.WIDE.U32 R4, R16, UR4, R10 ;  /* 0x0000000410047c25 */ /* 0x000fe2000f8e000a */
[----:B------:R-:W-:Y:S01]  /*67a0*/  BSSY B0, `(.L_x_3173) ;  /* 0x0000018000007945 */ /* 0x000fe20003800000 */
[----:B------:R-:W-:Y:S02]  /*67b0*/  ISETP.GE.OR P4, PT, R10, UR6, P4 ;  /* 0x000000060a007c0c */ /* 0x000fe4000a786670 */
[----:B-1----:R-:W-:Y:S01]  /*67c0*/  IMAD R7, R16, UR5, R0 ;  /* 0x0000000510077c24 */ /* 0x002fe2000f8e0200 */
[----:B------:R-:W-:Y:S01]  /*67d0*/  ULDC.64 UR4, c[0x0][0x858] ;  /* 0x0002160000047ab9 */ /* 0x000fe20000000a00 */
[----:B------:R-:W-:Y:S01]  /*67e0*/  ISETP.GE.OR P5, PT, R10, UR6, P5 ;  /* 0x000000060a007c0c */ /* 0x000fe2000afa6670 */
[----:B------:R-:W-:Y:S01]  /*67f0*/  IMAD R0, R14, UR4, RZ ;  /* 0x000000040e007c24 */ /* 0x000fe2000f8e02ff */
[C---:B------:R-:W-:Y:S01]  /*6800*/  ISETP.GE.OR P2, PT, R10.reuse, UR6, P2 ;  /* 0x000000060a007c0c */ /* 0x040fe20009746670 */
[----:B------:R-:W-:Y:S01]  /*6810*/  IMAD.IADD R5, R5, 0x1, R7 ;  /* 0x0000000105057824 */ /* 0x000fe200078e0207 */
[C---:B------:R-:W-:Y:S01]  /*6820*/  ISETP.GE.OR P1, PT, R10.reuse, UR6, P1 ;  /* 0x000000060a007c0c */ /* 0x040fe20008f26670 */
[C---:B------:R-:W-:Y:S01]  /*6830*/  IMAD R7, R15.reuse, UR5, R0 ;  /* 0x000000050f077c24 */ /* 0x040fe2000f8e0200 */
[----:B------:R-:W-:Y:S01]  /*6840*/  ISETP.GE.OR P0, PT, R10, UR6, P0 ;  /* 0x000000060a007c0c */ /* 0x000fe20008706670 */
[----:B------:R-:W-:-:S04]  /*6850*/  IMAD.WIDE.U32 R8, R15, UR4, R4 ;  /* 0x000000040f087c25 */ /* 0x000fc8000f8e0004 */
[----:B------:R-:W-:Y:S01]  /*6860*/  IMAD.IADD R7, R9, 0x1, R7 ;  /* 0x0000000109077824 */ /* 0x000fe200078e0207 */
[----:B------:R-:W-:Y:S07]  /*6870*/  @P3 BRA `(.L_x_3174) ;  /* 0x0000000000283947 */ /* 0x000fee0003800000 */
        /* <DEDUP_REMOVED lines=10> */
.L_x_3174:
[----:B------:R-:W-:Y:S05]  /*6920*/  BSYNC B0 ;  /* 0x0000000000007941 */ /* 0x000fea0003800000 */
.L_x_3173:
        /* <DEDUP_REMOVED lines=15> */
.L_x_3176:
[----:B------:R-:W-:Y:S05]  /*6a20*/  BSYNC B0 ;  /* 0x0000000000007941 */ /* 0x000fea0003800000 */
.L_x_3175:
        /* <DEDUP_REMOVED lines=15> */
.L_x_3178:
[----:B------:R-:W-:Y:S05]  /*6b20*/  BSYNC B0 ;  /* 0x0000000000007941 */ /* 0x000fea0003800000 */
.L_x_3177:
        /* <DEDUP_REMOVED lines=15> */
.L_x_3180:
[----:B------:R-:W-:Y:S05]  /*6c20*/  BSYNC B0 ;  /* 0x0000000000007941 */ /* 0x000fea0003800000 */
.L_x_3179:
        /* <DEDUP_REMOVED lines=15> */
.L_x_3182:
[----:B------:R-:W-:Y:S05]  /*6d20*/  BSYNC B0 ;  /* 0x0000000000007941 */ /* 0x000fea0003800000 */
.L_x_3181:
        /* <DEDUP_REMOVED lines=15> */
.L_x_3105:
        /* <DEDUP_REMOVED lines=29> */
.L_x_3184:
[----:B------:R-:W-:Y:S01]  /*6ff0*/  ULDC UR9, c[0x0][0x8c4] ;  /* 0x0002310000097ab9 */ /* 0x000fe20000000800 */
[----:B------:R-:W-:Y:S01]  /*7000*/  UMOV UR7, UR8 ;  /* 0x0000000800077c82 */ /* 0x000fe20008000000 */
[----:B------:R-:W-:-:S11]  /*7010*/  UISETP.NE.AND UP0, UPT, UR9, 0x1, UPT ;  /* 0x000000010900788c */ /* 0x000fd6000bf05270 */
[----:B------:R-:W-:Y:S02]  /*7020*/  @UP0 ULDC.64 UR10, c[0x0][0x8c8] ;  /* 0x00023200000a0ab9 */ /* 0x000fe40000000a00 */
[----:B------:R-:W-:-:S04]  /*7030*/  UIMAD.WIDE.U32 UR4, UR8, UR10, URZ ;  /* 0x0000000a080472a5 */ /* 0x000fc8000f8e003f */
[----:B------:R-:W-:-:S04]  /*7040*/  @UP0 USHF.R.U32.HI UR7, URZ, UR11, UR5 ;  /* 0x0000000b3f070299 */ /* 0x000fc80008011605 */
[----:B------:R-:W-:-:S12]  /*7050*/  UIMAD UR4, UR7, UR9, URZ ;  /* 0x00000009070472a4 */ /* 0x000fd8000f8e023f */
.L_x_3185:
        /* <DEDUP_REMOVED lines=9> */
[----:B------:R-:W-:-:S03]  /*70f0*/  @UP0 USHF.R.U32.HI UR17, URZ, UR6, UR5 ;  /* 0x000000063f110299 */ /* 0x000fc60008011605 */
[----:B------:R-:W-:Y:S01]  /*7100*/  ULDC.64 UR4, c[0x0][0x8f8] ;  /* 0x00023e0000047ab9 */ /* 0x000fe20000000a00 */
[----:B------:R-:W-:Y:S01]  /*7110*/  UIADD3 UR6, -UR17, URZ, URZ ;  /* 0x0000003f11067290 */ /* 0x000fe2000fffe13f */
[----:B------:R-:W-:-:S03]  /*7120*/  ISETP.NE.U32.AND P0, PT, RZ, UR4, PT ;  /* 0x00000004ff007c0c */ /* 0x000fc6000bf05070 */
[----:B------:R-:W-:Y:S01]  /*7130*/  UIMAD UR6, UR9, UR6, UR8 ;  /* 0x00000006090672a4 */ /* 0x000fe2000f8e0208 */
[----:B------:R-:W-:-:S13]  /*7140*/  ISETP.NE.AND.EX P0, PT, RZ, UR5, PT, P0 ;  /* 0x00000005ff007c0c */ /* 0x000fda000bf05300 */
        /* <DEDUP_REMOVED lines=8> */
.L_x_3186:
        /* <DEDUP_REMOVED lines=11> */
[----:B------:R-:W-:Y:S01]  /*7280*/  R2UR UR4, R0 ;  /* 0x00000000000472ca */ /* 0x000fe200000e0000 */
[----:B------:R-:W-:-:S14]  /*7290*/  BRA `(.L_x_3187) ;  /* 0x0000000000047947 */ /* 0x000fdc0003800000 */
.L_x_3188:
[----:B------:R-:W-:-:S05]  /*72a0*/  ULDC UR4, c[0x0][0x8ec] ;  /* 0x00023b0000047ab9 */ /* 0x000fca0000000800 */
.L_x_3187:
[----:B------:R-:W-:-:S04]  /*72b0*/  UIADD3 UR4, UR4, 0x5f, URZ ;  /* 0x0000005f04047890 */ /* 0x000fc8000fffe03f */
[----:B------:R-:W-:-:S04]  /*72c0*/  UIMAD.WIDE UR4, UR4, 0x2aaaaaab, URZ ;  /* 0x2aaaaaab040478a5 */ /* 0x000fc8000f8e023f */
[----:B------:R-:W-:-:S04]  /*72d0*/  USHF.R.U32.HI UR4, URZ, 0x1f, UR5 ;  /* 0x0000001f3f047899 */ /* 0x000fc80008011605 */
[----:B------:R-:W-:-:S04]  /*72e0*/  ULEA.HI.SX32 UR4, UR5, UR4, 0x1c ;  /* 0x0000000405047291 */ /* 0x000fc8000f8fe23f */
[----:B------:R-:W-:-:S04]  /*72f0*/  UISETP.GE.AND UP0, UPT, UR7, UR4, UPT ;  /* 0x000000040700728c */ /* 0x000fc8000bf06270 */
[----:B------:R-:W-:-:S06]  /*7300*/  USEL UR17, UR17, 0xffffffff, !UP0 ;  /* 0xffffffff11117887 */ /* 0x000fcc000c000000 */
[----:B------:R-:W-:-:S13]  /*7310*/  ISETP.LE.AND P0, PT, RZ, UR17, PT ;  /* 0x00000011ff007c0c */ /* 0x000fda000bf03270 */
[----:B------:R-:W-:Y:S05]  /*7320*/  @!P0 BRA `(.L_x_3112) ;  /* 0x0000004000508947 */ /* 0x000fea0003800000 */
[----:B------:R-:W-:Y:S01]  /*7330*/  ULDC.64 UR4, c[0x0][0x770] ;  /* 0x0001dc0000047ab9 */ /* 0x000fe20000000a00 */
[----:B------:R-:W-:Y:S01]  /*7340*/  ULDC.64 UR12, c[0x0][0x788] ;  /* 0x0001e200000c7ab9 */ /* 0x000fe20000000a00 */
        /* <DEDUP_REMOVED lines=19> */
[----:B------:R-:W-:-:S11]  /*7480*/  USHF.R.S32.HI UR11, URZ, 0x1f, UR6 ;  /* 0x0000001f3f0b7899 */ /* 0x000fd60008011406 */
        /* <DEDUP_REMOVED lines=16> */
.L_x_3189:
        /* <DEDUP_REMOVED lines=13> */
.L_x_3190:
        /* <DEDUP_REMOVED lines=12> */
.L_x_3191:
[----:B------:R-:W-:Y:S01]  /*7720*/  UIMAD UR7, UR7, 0x60, UR10 ;  /* 0x00000060070778a4 */ /* 0x000fe2000f8e020a */
[----:B------:R-:W-:Y:S01]  /*7730*/  ULDC UR9, c[0x0][0x74c] ;  /* 0x0001d30000097ab9 */ /* 0x000fe20000000800 */
[----:B------:R-:W-:Y:S02]  /*7740*/  UIADD3 UR10, UR10, 0x3f, URZ ;  /* 0x0000003f0a0a7890 */ /* 0x000fe4000fffe03f */
[----:B------:R-:W-:-:S04]  /*7750*/  UIADD3 UR7, UR7, -UR9, -UR8 ;  /* 0x8000000907077290 */ /* 0x000fc8000fffe808 */
        /* <DEDUP_REMOVED lines=11> */
[----:B------:R-:W-:Y:S01]  /*7810*/  ULDC.64 UR18, c[0x0][0x2d8] ;  /* 0x0000b60000127ab9 */ /* 0x000fe20000000a00 */
[----:B------:R-:W-:Y:S02]  /*7820*/  USHF.R.S32.HI UR9, URZ, 0x1f, UR17 ;  /* 0x0000001f3f097899 */ /* 0x000fe40008011411 */
[----:B------:R-:W-:Y:S02]  /*7830*/  UIMAD UR8, UR11, UR18, URZ ;  /* 0x000000120b0872a4 */ /* 0x000fe4000f8e023f */
[----:B------:R-:W-:Y:S02]  /*7840*/  UIMAD.WIDE.U32 UR10, UR6, UR18, URZ ;  /* 0x00000012060a72a5 */ /* 0x000fe4000f8e003f */
[----:B------:R-:W-:Y:S02]  /*7850*/  UIMAD UR19, UR6, UR19, UR8 ;  /* 0x00000013061372a4 */ /* 0x000fe4000f8e0208 */
[----:B------:R-:W-:Y:S02]  /*7860*/  UIADD3 UR6, UR7, -UR16, URZ ;  /* 0x8000001007067290 */ /* 0x000fe4000fffe03f */
[----:B------:R-:W-:-:S02]  /*7870*/  USEL UR17, UR17, URZ, !UP0 ;  /* 0x0000003f11117287 */ /* 0x000fc4000c000000 */
[----:B------:R-:W-:Y:S02]  /*7880*/  ULOP3.LUT UR6, UR6, 0x1, URZ, 0xc0, !UPT ;  /* 0x0000000106067892 */ /* 0x000fe4000f8ec03f */
[----:B------:R-:W-:Y:S02]  /*7890*/  USEL UR18, UR9, URZ, !UP0 ;  /* 0x0000003f09127287 */ /* 0x000fe4000c000000 */
[----:B------:R-:W-:Y:S02]  /*78a0*/  UISETP.NE.U32.AND UP0, UPT, UR6, 0x1, UPT ;  /* 0x000000010600788c */ /* 0x000fe4000bf05070 */
[----:B------:R-:W-:Y:S02]  /*78b0*/  UIADD3 UR8, UP1, UR4, UR10, URZ ;  /* 0x0000000a04087290 */ /* 0x000fe4000ff3e03f */
[----:B------:R-:W-:Y:S02]  /*78c0*/  UIADD3 UR19, UR11, UR19, URZ ;  /* 0x000000130b137290 */ /* 0x000fe4000fffe03f */
[----:B------:R-:W-:Y:S01]  /*78d0*/  PLOP3.LUT P1, PT, PT, PT, UP0, 0x80, 0x0 ;  /* 0x000000000000781c */ /* 0x000fe20003f2f008 */
[----:B------:R-:W-:Y:S01]  /*78e0*/  ULDC.64 UR36, c[0x0][0x2e0] ;  /* 0x0000b80000247ab9 */ /* 0x000fe20000000a00 */
[----:B------:R-:W-:-:S02]  /*78f0*/  UIADD3.X UR9, UR5, UR19, URZ, UP1, !UPT ;  /* 0x0000001305097290 */ /* 0x000fc40008ffe43f */
        /* <DEDUP_REMOVED lines=24> */
.L_x_3194:
[----:B------:R-:W-:Y:S05]  /*7a80*/  BSYNC B0 ;  /* 0x0000000000007941 */ /* 0x000fea0003800000 */
.L_x_3193:
        /* <DEDUP_REMOVED lines=18> */
.L_x_3196:
[----:B------:R-:W-:Y:S05]  /*7bb0*/  BSYNC B0 ;  /* 0x0000000000007941 */ /* 0x000fea0003800000 */
.L_x_3195:
        /* <DEDUP_REMOVED lines=19> */
.L_x_3198:
[----:B------:R-:W-:Y:S05]  /*7cf0*/  BSYNC B0 ;  /* 0x0000000000007941 */ /* 0x000fea0003800000 */
.L_x_3197:
[----:B------:R-:W-:Y:S06]  /*7d00*/  BAR.ARV 0xa, 0xa0 ;  /* 0x0282800000007b1d */ /* 0x000fec0000002000 */
[----:B------:R-:W-:Y:S04]  /*7d10*/  BSSY B0, `(.L_x_3199) ;  /* 0x0000003000007945 */ /* 0x000fe80003800000 */
[----:B------:R-:W-:Y:S05]  /*7d20*/  @!P0 BRA `(.L_x_3200) ;  /* 0x0000000000048947 */ /* 0x000fea0003800000 */
[----:B------:R-:W-:-:S04]  /*7d30*/  DEPBAR.LE SB0, 0x1 ;  /* 0x000080400000791a */ /* 0x000fc80000000000 */
.L_x_3200:
[----:B------:R-:W-:Y:S05]  /*7d40*/  BSYNC B0 ;  /* 0x0000000000007941 */ /* 0x000fea0003800000 */
.L_x_3199:
[----:B------:R-:W-:Y:S06]  /*7d50*/  BAR.ARV 0xb, 0xa0 ;  /* 0x02c2800000007b1d */ /* 0x000fec0000002000 */
[----:B------:R-:W-:Y:S04]  /*7d60*/  BSSY B0, `(.L_x_3201) ;  /* 0x0000003000007945 */ /* 0x000fe80003800000 */
[----:B------:R-:W-:Y:S05]  /*7d70*/  @!P0 BRA `(.L_x_3202) ;  /* 0x0000000000048947 */ /* 0x000fea0003800000 */
[----:B------:R-:W-:-:S04]  /*7d80*/  DEPBAR.LE SB0, 0x0 ;  /* 0x000080000000791a */ /* 0x000fc80000000000 */
.L_x_3202:
[----:B------:R-:W-:Y:S05]  /*7d90*/  BSYNC B0 ;  /* 0x0000000000007941 */ /* 0x000fea0003800000 */
.L_x_3201:
[----:B------:R-:W-:Y:S06]  /*7da0*/  BAR.ARV 0xc, 0xa0 ;  /* 0x0302800000007b1d */ /* 0x000fec0000002000 */
[----:B------:R-:W-:Y:S01]  /*7db0*/  UIADD3 UR20, UR16, 0x1, URZ ;  /* 0x0000000110147890 */ /* 0x000fe2000fffe03f */
[----:B------:R-:W-:Y:S11]  /*7dc0*/  BRA `(.L_x_3203) ;  /* 0x0000000000047947 */ /* 0x000ff60003800000 */
.L_x_3192:
[----:B------:R-:W-:-:S05]  /*7dd0*/  UMOV UR20, UR16 ;  /* 0x0000001000147c82 */ /* 0x000fca0008000000 */
.L_x_3203:
[----:B------:R-:W-:-:S04]  /*7de0*/  UIADD3 UR6, UR16, 0x1, URZ ;  /* 0x0000000110067890 */ /* 0x000fc8000fffe03f */
[----:B------:R-:W-:-:S06]  /*7df0*/  UISETP.NE.AND UP0, UPT, UR7, UR6, UPT ;  /* 0x000000060700728c */ /* 0x000fcc000bf05270 */
[----:B------:R-:W-:-:S13]  /*7e00*/  PLOP3.LUT P1, PT, PT, PT, UP0, 0x80, 0x0 ;  /* 0x000000000000781c */ /* 0x000fda0003f2f008 */
        /* <DEDUP_REMOVED lines=23> */
.L_x_3224:
        /* <DEDUP_REMOVED lines=32> */
.L_x_3205:
[----:B------:R-:W-:Y:S05]  /*8180*/  BSYNC B0 ;  /* 0x0000000000007941 */ /* 0x000fea0003800000 */
.L_x_3204:
        /* <DEDUP_REMOVED lines=12> */
.L_x_3207:
[----:B------:R-:W-:Y:S05]  /*8250*/  BSYNC B0 ;  /* 0x0000000000007941 */ /* 0x000fea0003800000 */
.L_x_3206:
        /* <DEDUP_REMOVED lines=13> */
.L_x_3209:
[----:B------:R-:W-:Y:S05]  /*8330*/  BSYNC B0 ;  /* 0x0000000000007941 */ /* 0x000fea0003800000 */
.L_x_3208:
[----:B------:R-:W-:Y:S06]  /*8340*/  BAR.ARV 0xa, 0xa0 ;  /* 0x0282800000007b1d */ /* 0x000fec0000002000 */
[----:B------:R-:W-:Y:S04]  /*8350*/  BSSY B0, `(.L_x_3210) ;  /* 0x0000003000007945 */ /* 0x000fe80003800000 */
[----:B------:R-:W-:Y:S05]  /*8360*/  @!P0 BRA `(.L_x_3211) ;  /* 0x0000000000048947 */ /* 0x000fea0003800000 */
[----:B------:R-:W-:-:S04]  /*8370*/  DEPBAR.LE SB0, 0x1 ;  /* 0x000080400000791a */ /* 0x000fc80000000000 */
.L_x_3211:
[----:B------:R-:W-:Y:S05]  /*8380*/  BSYNC B0 ;  /* 0x0000000000007941 */ /* 0x000fea0003800000 */
.L_x_3210:
[----:B------:R-:W-:Y:S06]  /*8390*/  BAR.ARV 0xb, 0xa0 ;  /* 0x02c2800000007b1d */ /* 0x000fec0000002000 */
[----:B------:R-:W-:Y:S04]  /*83a0*/  BSSY B0, `(.L_x_3212) ;  /* 0x0000003000007945 */ /* 0x000fe80003800000 */
[----:B------:R-:W-:Y:S05]  /*83b0*/  @!P0 BRA `(.L_x_3213) ;  /* 0x0000000000048947 */ /* 0x000fea0003800000 */
[----:B------:R-:W-:-:S04]  /*83c0*/  DEPBAR.LE SB0, 0x0 ;  /* 0x000080000000791a */ /* 0x000fc80000000000 */
.L_x_3213:
[----:B------:R-:W-:Y:S05]  /*83d0*/  BSYNC B0 ;  /* 0x0000000000007941 */ /* 0x000fea0003800000 */
.L_x_3212:
        /* <DEDUP_REMOVED lines=13> */
.L_x_3215:
[----:B------:R-:W-:Y:S05]  /*84b0*/  BSYNC B0 ;  /* 0x0000000000007941 */ /* 0x000fea0003800000 */
.L_x_3214:
        /* <DEDUP_REMOVED lines=12> */
.L_x_3217:
[----:B------:R-:W-:Y:S05]  /*8580*/  BSYNC B0 ;  /* 0x0000000000007941 */ /* 0x000fea0003800000 */
.L_x_3216:
        /* <DEDUP_REMOVED lines=13> */
.L_x_3219:
[----:B------:R-:W-:Y:S05]  /*8660*/  BSYNC B0 ;  /* 0x0000000000007941 */ /* 0x000fea0003800000 */
.L_x_3218:
[----:B------:R-:W-:Y:S06]  /*8670*/  BAR.ARV 0xa, 0xa0 ;  /* 0x0282800000007b1d */ /* 0x000fec0000002000 */
[----:B------:R-:W-:Y:S04]  /*8680*/  BSSY B0, `(.L_x_3220) ;  /* 0x0000003000007945 */ /* 0x000fe80003800000 */
[----:B------:R-:W-:Y:S05]  /*8690*/  @!P0 BRA `(.L_x_3221) ;  /* 0x0000000000048947 */ /* 0x000fea0003800000 */
[----:B------:R-:W-:-:S04]  /*86a0*/  DEPBAR.LE SB0, 0x1 ;  /* 0x000080400000791a */ /* 0x000fc80000000000 */
.L_x_3221:
[----:B------:R-:W-:Y:S05]  /*86b0*/  BSYNC B0 ;  /* 0x0000000000007941 */ /* 0x000fea0003800000 */
.L_x_3220:
[----:B------:R-:W-:Y:S01]  /*86c0*/  UIADD3 UR20, UR20, 0x2, URZ ;  /* 0x0000000214147890 */ /* 0x000fe2000fffe03f */
[----:B------:R-:W-:Y:S06]  /*86d0*/  BAR.ARV 0xb, 0xa0 ;  /* 0x02c2800000007b1d */ /* 0x000fec0000002000 */
[----:B------:R-:W-:Y:S01]  /*86e0*/  UISETP.GE.AND UP0, UPT, UR20, UR7, UPT ;  /* 0x000000071400728c */ /* 0x000fe2000bf06270 */
[----:B------:R-:W-:Y:S04]  /*86f0*/  BSSY B0, `(.L_x_3222) ;  /* 0x0000003000007945 */ /* 0x000fe80003800000 */
[----:B------:R-:W-:Y:S06]  /*8700*/  @!P0 BRA `(.L_x_3223) ;  /* 0x0000000000048947 */ /* 0x000fec0003800000 */
[----:B------:R-:W-:-:S04]  /*8710*/  DEPBAR.LE SB0, 0x0 ;  /* 0x000080000000791a */ /* 0x000fc80000000000 */
.L_x_3223:
[----:B------:R-:W-:Y:S05]  /*8720*/  BSYNC B0 ;  /* 0x0000000000007941 */ /* 0x000fea0003800000 */
.L_x_3222:
[----:B------:R-:W-:Y:S06]  /*8730*/  BAR.ARV 0xc, 0xa0 ;  /* 0x0302800000007b1d */ /* 0x000fec0000002000 */
[----:B------:R-:W-:Y:S01]  /*8740*/  PLOP3.LUT P1, PT, PT, PT, UP0, 0x80, 0x0 ;  /* 0x000000000000781c */ /* 0x000fe20003f2f008 */
[----:B------:R-:W-:Y:S02]  /*8750*/  UIADD3 UR47, UR47, 0x6000, URZ ;  /* 0x000060002f2f7890 */ /* 0x000fe4000fffe03f */
[----:B------:R-:W-:-:S10]  /*8760*/  UIADD3 UR6, UR6, 0x6000, URZ ;  /* 0x0000600006067890 */ /* 0x000fd4000fffe03f */
[----:B------:R-:W-:Y:S05]  /*8770*/  @!P1 BRA `(.L_x_3224) ;  /* 0xfffffff800009947 */ /* 0x000fea000383ffff */
[----:B------:R-:W-:Y:S05]  /*8780*/  BRA `(.L_x_3112) ;  /* 0x0000002c00387947 */ /* 0x000fea0003800000 */
.L_x_3183:
[----:B------:R-:W1:Y:S01]  /*8790*/  LDC R5, c[0x0][0x8d0] ;  /* 0x00023400ff057b82 */ /* 0x000e620000000800 */
[----:B------:R-:W2:Y:S01]  /*87a0*/  S2R R3, SR_CTAID.X ;  /* 0x0000000000037919 */ /* 0x000ea20000002500 */
[----:B------:R-:W-:Y:S01]  /*87b0*/  ULDC UR4, c[0x0][0x8e8] ;  /* 0x00023a0000047ab9 */ /* 0x000fe20000000800 */
[----:B-1----:R-:W-:Y:S01]  /*87c0*/  ISETP.NE.AND P0, PT, R5, 0x1, PT ;  /* 0x000000010500780c */ /* 0x002fe20003f05270 */
[----:B--2---:R-:W-:-:S12]  /*87d0*/  IMAD.MOV.U32 R2, RZ, RZ, R3 ;  /* 0x000000ffff027224 */ /* 0x004fd800078e0003 */
[----:B------:R-:W1:Y:S08]  /*87e0*/  @P0 LDC R0, c[0x0][0x8d4] ;  /* 0x00023500ff000b82 */ /* 0x000e700000000800 */
[----:B------:R-:W2:Y:S01]  /*87f0*/  @P0 LDC R7, c[0x0][0x8d8] ;  /* 0x00023600ff070b82 */ /* 0x000ea20000000800 */
[----:B-1----:R-:W-:-:S05]  /*8800*/  @P0 IMAD.HI.U32 R0, R3, R0, RZ ;  /* 0x0000000003000227 */ /* 0x002fca00078e00ff */
[----:B--2---:R-:W-:-:S04]  /*8810*/  @P0 SHF.R.U32.HI R2, RZ, R7, R0 ;  /* 0x00000007ff020219 */ /* 0x004fc80000011600 */
[----:B------:R-:W-:Y:S01]  /*8820*/  ISETP.GE.AND P0, PT, R2, UR4, PT ;  /* 0x0000000402007c0c */ /* 0x000fe2000bf06270 */
[----:B------:R-:W-:-:S04]  /*8830*/  IMAD.MOV R0, RZ, RZ, -R2 ;  /* 0x000000ffff007224 */ /* 0x000fc800078e0a02 */
[----:B------:R-:W-:-:S08]  /*8840*/  IMAD R5, R5, R0, R3 ;  /* 0x0000000005057224 */ /* 0x000fd000078e0203 */
[----:B------:R-:W-:Y:S05]  /*8850*/  @!P0 BRA `(.L_x_3225) ;  /* 0x0000000000208947 */ /* 0x000fea0003800000 */
[----:B------:R-:W1:Y:S01]  /*8860*/  LDC R3, c[0x0][0x8dc] ;  /* 0x00023700ff037b82 */ /* 0x000e620000000800 */
[----:B------:R-:W-:Y:S01]  /*8870*/  IMAD.MOV.U32 R0, RZ, RZ, R5 ;  /* 0x000000ffff007224 */ /* 0x000fe200078e0005 */
[----:B-1----:R-:W-:-:S13]  /*8880*/  ISETP.NE.AND P0, PT, R3, 0x1, PT ;  /* 0x000000010300780c */ /* 0x002fda0003f05270 */
[----:B------:R-:W1:Y:S02]  /*8890*/  @P0 LDC.64 R6, c[0x0][0x8e0] ;  /* 0x00023800ff060b82 */ /* 0x000e640000000a00 */
[----:B-1----:R-:W-:-:S05]  /*88a0*/  @P0 IMAD.HI.U32 R4, R5, R6, RZ ;  /* 0x0000000605040227 */ /* 0x002fca00078e00ff */
[----:B------:R-:W-:-:S05]  /*88b0*/  @P0 SHF.R.U32.HI R0, RZ, R7, R4 ;  /* 0x00000007ff000219 */ /* 0x000fca0000011604 */
[----:B------:R-:W-:Y:S01]  /*88c0*/  IMAD R3, R0, R3, RZ ;  /* 0x0000000300037224 */ /* 0x000fe200078e02ff */
[----:B------:R-:W-:Y:S06]  /*88d0*/  BRA `(.L_x_3226) ;  /* 0x00000000001c7947 */ /* 0x000fec0003800000 */
.L_x_3225:
[----:B------:R-:W1:Y:S01]  /*88e0*/  LDC R3, c[0x0][0x8c4] ;  /* 0x00023100ff037b82 */ /* 0x000e620000000800 */
[----:B------:R-:W-:Y:S01]  /*88f0*/  IMAD.MOV.U32 R0, RZ, RZ, R5 ;  /* 0x000000ffff007224 */ /* 0x000fe200078e0005 */
[----:B-1----:R-:W-:-:S13]  /*8900*/  ISETP.NE.AND P0, PT, R3, 0x1, PT ;  /* 0x000000010300780c */ /* 0x002fda0003f05270 */
[----:B------:R-:W1:Y:S02]  /*8910*/  @P0 LDC.64 R6, c[0x0][0x8c8] ;  /* 0x00023200ff060b82 */ /* 0x000e640000000a00 */
[----:B-1----:R-:W-:-:S05]  /*8920*/  @P0 IMAD.HI.U32 R4, R5, R6, RZ ;  /* 0x0000000605040227 */ /* 0x002fca00078e00ff */
[----:B------:R-:W-:-:S05]  /*8930*/  @P0 SHF.R.U32.HI R0, RZ, R7, R4 ;  /* 0x00000007ff000219 */ /* 0x000fca0000011604 */
[----:B------:R-:W-:-:S07]  /*8940*/  IMAD R3, R0, R3, RZ ;  /* 0x0000000300037224 */ /* 0x000fce00078e02ff */
.L_x_3226:
[----:B------:R-:W1:Y:S01]  /*8950*/  LDC R8, c[0x0][0x8b8] ;  /* 0x00022e00ff087b82 */ /* 0x000e620000000800 */
[----:B------:R-:W-:Y:S01]  /*8960*/  IMAD.IADD R3, R5, 0x1, -R3 ;  /* 0x0000000105037824 */ /* 0x000fe200078e0a03 */
[----:B------:R-:W-:-:S06]  /*8970*/  ULDC.64 UR6, c[0x0][0x8f8] ;  /* 0x00023e0000067ab9 */ /* 0x000fcc0000000a00 */
[----:B------:R-:W2:Y:S01]  /*8980*/  LDC R4, c[0x0][0x8c4] ;  /* 0x00023100ff047b82 */ /* 0x000ea20000000800 */
[C---:B-1----:R-:W-:Y:S02]  /*8990*/  ISETP.NE.AND P0, PT, R8.reuse, 0x1, PT ;  /* 0x000000010800780c */ /* 0x042fe40003f05270 */
[----:B------:R-:W-:Y:S01]  /*89a0*/  R2UR UR28, R8 ;  /* 0x00000000081c72ca */ /* 0x000fe200000e0000 */
[----:B--2---:R-:W-:-:S04]  /*89b0*/  IMAD R3, R2, R4, R3 ;  /* 0x0000000402037224 */ /* 0x004fc800078e0203 */
[----:B------:R-:W-:-:S06]  /*89c0*/  IMAD.MOV.U32 R9, RZ, RZ, R3 ;  /* 0x000000ffff097224 */ /* 0x000fcc00078e0003 */
[----:B------:R-:W1:Y:S01]  /*89d0*/  @P0 LDC R6, c[0x0][0x8bc] ;  /* 0x00022f00ff060b82 */ /* 0x000e620000000800 */
[----:B------:R-:W-:-:S07]  /*89e0*/  R2UR UR5, R3 ;  /* 0x00000000030572ca */ /* 0x000fce00000e0000 */
[----:B------:R-:W2:Y:S01]  /*89f0*/  @P0 LDC R7, c[0x0][0x8c0] ;  /* 0x00023000ff070b82 */ /* 0x000ea20000000800 */
[----:B-1----:R-:W-:-:S05]  /*8a00*/  @P0 IMAD.HI.U32 R2, R3, R6, RZ ;  /* 0x0000000603020227 */ /* 0x002fca00078e00ff */
[----:B--2---:R-:W-:Y:S02]  /*8a10*/  @P0 SHF.R.U32.HI R9, RZ, R7, R2 ;  /* 0x00000007ff090219 */ /* 0x004fe40000011602 */
[----:B------:R-:W-:-:S03]  /*8a20*/  ISETP.NE.U32.AND P0, PT, RZ, UR6, PT ;  /* 0x00000006ff007c0c */ /* 0x000fc6000bf05070 */
[----:B------:R-:W-:Y:S01]  /*8a30*/  IMAD.MOV R2, RZ, RZ, -R9 ;  /* 0x000000ffff027224 */ /* 0x000fe200078e0a09 */
[----:B------:R-:W-:-:S04]  /*8a40*/  ISETP.NE.AND.EX P0, PT, RZ, UR7, PT, P0 ;  /* 0x00000007ff007c0c */ /* 0x000fc8000bf05300 */
[----:B------:R-:W-:-:S13]  /*8a50*/  R2UR UR4, R2 ;  /* 0x00000000020472ca */ /* 0x000fda00000e0000 */
[----:B------:R-:W-:Y:S01]  /*8a60*/  UIMAD UR28, UR28, UR4, UR5 ;  /* 0x000000041c1c72a4 */ /* 0x000fe2000f8e0205 */
[----:B------:R-:W-:Y:S11]  /*8a70*/  @!P0 BRA `(.L_x_3227) ;  /* 0x0000000000108947 */ /* 0x000ff60003800000 */
[----:B------:R-:W1:Y:S02]  /*8a80*/  LDC.64 R2, c[0x0][0x8f8] ;  /* 0x00023e00ff027b82 */ /* 0x000e640000000a00 */
[----:B-1----:R-:W-:-:S05]  /*8a90*/  IMAD.WIDE R2, R9, 0x4, R2 ;  /* 0x0000000409027825 */ /* 0x002fca00078e0202 */
[----:B------:R1:W5:Y:S01]  /*8aa0*/  LDG.E R4, desc[UR38][R2.64] ;  /* 0x0000002602047981 */ /* 0x000362000c1e1900 */
[----:B------:R-:W-:Y:S05]  /*8ab0*/  BRA `(.L_x_3228) ;  /* 0x00000000002c7947 */ /* 0x000fea0003800000 */
.L_x_3227:
        /* <DEDUP_REMOVED lines=10> */
.L_x_3229:
[----:B------:R-:W2:Y:S02]  /*8b60*/  LDC R4, c[0x0][0x8ec] ;  /* 0x00023b00ff047b82 */ /* 0x000ea40000000800 */
.L_x_3228:
[----:B--2--5:R-:W-:Y:S02]  /*8b70*/  VIADD R4, R4, 0x5f ;  /* 0x0000005f04047836 */ /* 0x024fe40000000000 */
[----:B------:R-:W-:Y:S02]  /*8b80*/  IMAD.MOV.U32 R8, RZ, RZ, 0x1 ;  /* 0x00000001ff087424 */ /* 0x000fe400078e00ff */
[----:B------:R-:W-:-:S04]  /*8b90*/  IMAD.HI R4, R4, 0x2aaaaaab, RZ ;  /* 0x2aaaaaab04047827 */ /* 0x000fc800078e02ff */
[----:B-1----:R-:W-:Y:S01]  /*8ba0*/  IMAD.MOV.U32 R2, RZ, RZ, RZ ;  /* 0x000000ffff027224 */ /* 0x002fe200078e00ff */
[----:B------:R-:W-:Y:S01]  /*8bb0*/  SHF.R.U32.HI R3, RZ, 0x1f, R4 ;  /* 0x0000001fff037819 */ /* 0x000fe20000011604 */
[----:B------:R-:W-:-:S03]  /*8bc0*/  IMAD.MOV.U32 R16, RZ, RZ, 0x1 ;  /* 0x00000001ff107424 */ /* 0x000fc600078e00ff */
[----:B------:R-:W-:-:S04]  /*8bd0*/  LEA.HI.SX32 R3, R4, R3, 0x1c ;  /* 0x0000000304037211 */ /* 0x000fc800078fe2ff */
[----:B------:R-:W-:-:S04]  /*8be0*/  ISETP.GE.AND P0, PT, R0, R3, PT ;  /* 0x000000030000720c */ /* 0x000fc80003f06270 */
[----:B------:R-:W-:-:S04]  /*8bf0*/  SEL R9, R9, 0xffffffff, !P0 ;  /* 0xffffffff09097807 */ /* 0x000fc80004000000 */
[----:B------:R-:W-:-:S13]  /*8c00*/  ISETP.GE.AND P0, PT, R9, RZ, PT ;  /* 0x000000ff0900720c */ /* 0x000fda0003f06270 */
[----:B------:R-:W-:Y:S05]  /*8c10*/  @!P0 BRA `(.L_x_3230) ;  /* 0x0000002400908947 */ /* 0x000fea0003800000 */
[----:B------:R-:W1:Y:S01]  /*8c20*/  LDC.64 R10, c[0x0][0x770] ;  /* 0x0001dc00ff0a7b82 */ /* 0x000e620000000a00 */
[----:B------:R-:W-:-:S07]  /*8c30*/  ULDC.64 UR8, c[0x0][0x788] ;  /* 0x0001e20000087ab9 */ /* 0x000fce0000000a00 */
[----:B------:R-:W2:Y:S08]  /*8c40*/  LDC.64 R2, c[0x0][0x780] ;  /* 0x0001e000ff027b82 */ /* 0x000eb00000000a00 */
[----:B------:R-:W3:Y:S01]  /*8c50*/  LDC.64 R4, c[0x0][0x770] ;  /* 0x0001dc00ff047b82 */ /* 0x000ee20000000a00 */
[----:B-1----:R-:W-:-:S07]  /*8c60*/  ISETP.NE.U32.AND P0, PT, R10, RZ, PT ;  /* 0x000000ff0a00720c */ /* 0x002fce0003f05070 */
[----:B------:R-:W1:Y:S01]  /*8c70*/  LDC.64 R12, c[0x0][0x778] ;  /* 0x0001de00ff0c7b82 */ /* 0x000e620000000a00 */
[----:B------:R-:W-:Y:S01]  /*8c80*/  ISETP.NE.AND.EX P0, PT, R11, RZ, PT, P0 ;  /* 0x000000ff0b00720c */ /* 0x000fe20003f05300 */
[----:B---3--:R-:W-:-:S12]  /*8c90*/  IMAD.WIDE R4, R9, 0x4, R4 ;  /* 0x0000000409047825 */ /* 0x008fd800078e0204 */
[----:B------:R-:W-:Y:S01]  /*8ca0*/  VOTEU.ANY UP0, P0 ;  /* 0x00000000003f7886 */ /* 0x000fe20000000100 */
[----:B------:R-:W-:Y:S02]  /*8cb0*/  PLOP3.LUT P3, PT, PT, PT, UP0, 0x80, 0x0 ;  /* 0x000000000000781c */ /* 0x000fe40003f6f008 */
[----:B--2---:R-:W-:-:S04]  /*8cc0*/  ISETP.NE.U32.AND P0, PT, R2, RZ, PT ;  /* 0x000000ff0200720c */ /* 0x004fc80003f05070 */
[----:B------:R-:W-:Y:S02]  /*8cd0*/  ISETP.NE.AND.EX P1, PT, R3, RZ, PT, P0 ;  /* 0x000000ff0300720c */ /* 0x000fe40003f25300 */
[----:B------:R-:W2:Y:S05]  /*8ce0*/  LDC.64 R2, c[0x0][0x778] ;  /* 0x0001de00ff027b82 */ /* 0x000eaa0000000a00 */
[----:B------:R-:W3:Y:S01]  /*8cf0*/  @P3 LDG.E R16, desc[UR38][R4.64] ;  /* 0x0000002604103981 */ /* 0x000ee2000c1e1900 */
[----:B-1----:R-:W-:-:S03]  /*8d00*/  ISETP.NE.U32.AND P0, PT, R12, RZ, PT ;  /* 0x000000ff0c00720c */ /* 0x002fc60003f05070 */
[----:B------:R-:W4:Y:S01]  /*8d10*/  @P3 LDG.E R14, desc[UR38][R4.64] ;  /* 0x00000026040e3981 */ /* 0x000f22000c1e1900 */
[----:B------:R-:W-:Y:S01]  /*8d20*/  ISETP.NE.AND.EX P0, PT, R13, RZ, PT, P0 ;  /* 0x000000ff0d00720c */ /* 0x000fe20003f05300 */
[----:B------:R-:W1:Y:S08]  /*8d30*/  @P1 LDC.64 R6, c[0x0][0x780] ;  /* 0x0001e000ff061b82 */ /* 0x000e700000000a00 */
[----:B------:R-:W1:Y:S01]  /*8d40*/  LDC R13, c[0x0][0x280] ;  /* 0x0000a000ff0d7b82 */ /* 0x000e620000000800 */
[----:B------:R-:W-:-:S02]  /*8d50*/  IMAD.MOV.U32 R12, RZ, RZ, RZ ;  /* 0x000000ffff0c7224 */ /* 0x000fc400078e00ff */
[----:B--2---:R-:W-:-:S05]  /*8d60*/  IMAD.WIDE R2, R9, 0x4, R2 ;  /* 0x0000000409027825 */ /* 0x004fca00078e0202 */
[----:B------:R2:W5:Y:S01]  /*8d70*/  @P0 LDG.E R12, desc[UR38][R2.64] ;  /* 0x00000026020c0981 */ /* 0x000562000c1e1900 */
[----:B-1----:R-:W-:-:S05]  /*8d80*/  @P1 IMAD.WIDE R6, R9, 0x4, R6 ;  /* 0x0000000409061825 */ /* 0x002fca00078e0206 */
[----:B------:R2:W5:Y:S01]  /*8d90*/  @P1 LDG.E R13, desc[UR38][R6.64] ;  /* 0x00000026060d1981 */ /* 0x000562000c1e1900 */
[----:B------:R-:W-:Y:S01]  /*8da0*/  ISETP.NE.U32.AND P2, PT, RZ, UR8, PT ;  /* 0x00000008ff007c0c */ /* 0x000fe2000bf45070 */
[----:B------:R-:W-:-:S03]  /*8db0*/  UMOV UR6, URZ ;  /* 0x0000003f00067c82 */ /* 0x000fc60008000000 */
[----:B------:R-:W-:Y:S01]  /*8dc0*/  ISETP.NE.AND.EX P2, PT, RZ, UR9, PT, P2 ;  /* 0x00000009ff007c0c */ /* 0x000fe2000bf45320 */
[----:B---3--:R-:W-:-:S05]  /*8dd0*/  @P3 IMAD R16, R9, 0x40, R16 ;  /* 0x0000004009103824 */ /* 0x008fca00078e0210 */
[----:B------:R-:W-:-:S13]  /*8de0*/  @P3 R2UR UR4, R16 ;  /* 0x00000000100432ca */ /* 0x000fda00000e0000 */
[----:B------:R-:W-:-:S04]  /*8df0*/  @UP0 USHF.R.S32.HI UR5, URZ, 0x1f, UR4 ;  /* 0x0000001f3f050899 */ /* 0x000fc80008011404 */
[----:B------:R-:W-:-:S04]  /*8e00*/  @UP0 ULEA.HI UR5, UR5, UR4, URZ, 0x6 ;  /* 0x0000000405050291 */ /* 0x000fc8000f8f303f */
[----:B------:R-:W-:Y:S01]  /*8e10*/  @UP0 ULOP3.LUT UR7, UR5, 0xffffffc0, URZ, 0xc0, !UPT ;  /* 0xffffffc005070892 */ /* 0x000fe2000f8ec03f */
[----:B----4-:R-:W-:-:S03]  /*8e20*/  @P3 R2UR UR6, R14 ;  /* 0x000000000e0632ca */ /* 0x010fc600000e0000 */
[----:B------:R-:W-:Y:S01]  /*8e30*/  @UP0 USHF.R.S32.HI UR8, URZ, 0x1f, UR7 ;  /* 0x0000001f3f080899 */ /* 0x000fe20008011407 */
[----:B--2---:R-:W-:Y:S11]  /*8e40*/  @P1 BRA `(.L_x_3231) ;  /* 0x0000000000101947 */ /* 0x004ff60003800000 */
[----:B------:R-:W-:Y:S05]  /*8e50*/  @!P3 BRA `(.L_x_3231) ;  /* 0x00000000000cb947 */ /* 0x000fea0003800000 */
[----:B------:R-:W2:Y:S04]  /*8e60*/  LDG.E R6, desc[UR38][R4.64] ;  /* 0x0000002604067981 */ /* 0x000ea8000c1e1900 */
[----:B-----5:R-:W2:Y:S02]  /*8e70*/  LDG.E R13, desc[UR38][R4.64+0x4] ;  /* 0x00000426040d7981 */ /* 0x020ea4000c1e1900 */
[----:B--2---:R-:W-:-:S07]  /*8e80*/  IMAD.IADD R13, R13, 0x1, -R6 ;  /* 0x000000010d0d7824 */ /* 0x004fce00078e0a06 */
.L_x_3231:
[----:B------:R-:W-:Y:S01]  /*8e90*/  ULDC UR9, c[0x0][0x290] ;  /* 0x0000a40000097ab9 */ /* 0x000fe20000000800 */
[----:B------:R-:W-:Y:S01]  /*8ea0*/  UMOV UR4, URZ ;  /* 0x0000003f00047c82 */ /* 0x000fe20008000000 */
[----:B------:R-:W-:Y:S01]  /*8eb0*/  UMOV UR5, URZ ;  /* 0x0000003f00057c82 */ /* 0x000fe20008000000 */
[----:B------:R-:W-:Y:S01]  /*8ec0*/  IMAD.U32 R4, RZ, RZ, UR9 ;  /* 0x00000009ff047e24 */ /* 0x000fe2000f8e00ff */
[----:B------:R-:W-:Y:S01]  /*8ed0*/  @UP0 UMOV UR4, UR7 ;  /* 0x0000000700040c82 */ /* 0x000fe20008000000 */
[----:B------:R-:W-:Y:S01]  /*8ee0*/  @UP0 UMOV UR5, UR8 ;  /* 0x0000000800050c82 */ /* 0x000fe20008000000 */
[----:B------:R-:W-:Y:S05]  /*8ef0*/  @!P2 BRA `(.L_x_3232) ;  /* 0x000000000010a947 */ /* 0x000fea0003800000 */
[----:B------:R-:W1:Y:S02]  /*8f00*/  LDC.64 R2, c[0x0][0x788] ;  /* 0x0001e200ff027b82 */ /* 0x000e640000000a00 */
[----:B-1----:R-:W-:-:S05]  /*8f10*/  IMAD.WIDE R2, R9, 0x4, R2 ;  /* 0x0000000409027825 */ /* 0x002fca00078e0202 */
[----:B------:R1:W5:Y:S01]  /*8f20*/  LDG.E R4, desc[UR38][R2.64] ;  /* 0x0000002602047981 */ /* 0x000362000c1e1900 */
[----:B------:R-:W-:Y:S05]  /*8f30*/  BRA `(.L_x_3233) ;  /* 0x0000000000107947 */ /* 0x000fea0003800000 */
.L_x_3232:
[----:B------:R-:W-:Y:S05]  /*8f40*/  @!P0 BRA `(.L_x_3233) ;  /* 0x00000000000c8947 */ /* 0x000fea0003800000 */
[----:B------:R-:W2:Y:S04]  /*8f50*/  LDG.E R5, desc[UR38][R2.64] ;  /* 0x0000002602057981 */ /* 0x000ea8000c1e1900 */
[----:B------:R-:W2:Y:S02]  /*8f60*/  LDG.E R4, desc[UR38][R2.64+0x4] ;  /* 0x0000042602047981 */ /* 0x000ea4000c1e1900 */
[----:B--2---:R-:W-:-:S07]  /*8f70*/  IMAD.IADD R4, R4, 0x1, -R5 ;  /* 0x0000000104047824 */ /* 0x004fce00078e0a05 */
.L_x_3233:
[----:B-1---5:R-:W-:Y:S01]  /*8f80*/  IMAD R3, R0, 0x60, R13 ;  /* 0x0000006000037824 */ /* 0x022fe200078e020d */
[----:B------:R-:W-:Y:S01]  /*8f90*/  ULDC UR7, c[0x0][0x74c] ;  /* 0x0001d30000077ab9 */ /* 0x000fe20000000800 */
[----:B------:R-:W-:Y:S02]  /*8fa0*/  VIADD R13, R13, 0x3f ;  /* 0x0000003f0d0d7836 */ /* 0x000fe40000000000 */
[----:B------:R-:W-:Y:S01]  /*8fb0*/  IMAD.MOV.U32 R16, RZ, RZ, 0x1 ;  /* 0x00000001ff107424 */ /* 0x000fe200078e00ff */
[----:B------:R-:W-:Y:S02]  /*8fc0*/  IADD3 R3, R3, -UR7, -R4 ;  /* 0x8000000703037c10 */ /* 0x000fe4000fffe804 */
[----:B------:R-:W-:Y:S02]  /*8fd0*/  SHF.R.S32.HI R2, RZ, 0x1f, R13 ;  /* 0x0000001fff027819 */ /* 0x000fe4000001140d */
[----:B------:R-:W-:Y:S02]  /*8fe0*/  SHF.R.S32.HI R4, RZ, 0x1f, R3 ;  /* 0x0000001fff047819 */ /* 0x000fe40000011403 */
[----:B------:R-:W-:-:S02]  /*8ff0*/  LEA.HI R2, R2, R13, RZ, 0x6 ;  /* 0x0000000d02027211 */ /* 0x000fc400078f30ff */
[----:B------:R-:W-:-:S04]  /*9000*/  LEA.HI R4, R4, R3, RZ, 0x6 ;  /* 0x0000000304047211 */ /* 0x000fc800078f30ff */
[----:B------:R-:W-:Y:S02]  /*9010*/  SHF.R.S32.HI R3, RZ, 0x6, R4 ;  /* 0x00000006ff037819 */ /* 0x000fe40000011404 */
[----:B------:R-:W-:Y:S01]  /*9020*/  SHF.R.S32.HI R4, RZ, 0x6, R2 ;  /* 0x00000006ff047819 */ /* 0x000fe20000011402 */
[----:B------:R-:W-:Y:S01]  /*9030*/  IMAD.MOV.U32 R2, RZ, RZ, RZ ;  /* 0x000000ffff027224 */ /* 0x000fe200078e00ff */
[----:B------:R-:W-:-:S04]  /*9040*/  VIMNMX R5, RZ, R3, !PT ;  /* 0x00000003ff057248 */ /* 0x000fc80007fe0100 */
[----:B------:R-:W-:-:S13]  /*9050*/  ISETP.GT.AND P1, PT, R4, R5, PT ;  /* 0x000000050400720c */ /* 0x000fda0003f24270 */
[----:B------:R-:W-:Y:S05]  /*9060*/  @!P1 BRA `(.L_x_3230) ;  /* 0x00000020007c9947 */ /* 0x000fea0003800000 */
[----:B------:R-:W-:Y:S01]  /*9070*/  ISETP.NE.U32.AND P1, PT, R10, RZ, PT ;  /* 0x000000ff0a00720c */ /* 0x000fe20003f25070 */
[----:B------:R-:W-:Y:S01]  /*9080*/  USHF.R.S32.HI UR7, URZ, 0x1f, UR28 ;  /* 0x0000001f3f077899 */ /* 0x000fe2000801141c */
[----:B------:R-:W-:Y:S01]  /*9090*/  SHF.R.S32.HI R2, RZ, 0x1f, R9 ;  /* 0x0000001fff027819 */ /* 0x000fe20000011409 */
[----:B------:R-:W-:Y:S01]  /*90a0*/  ULDC.64 UR10, c[0x0][0x718] ;  /* 0x0001c600000a7ab9 */ /* 0x000fe20000000a00 */
[----:B------:R-:W-:Y:S01]  /*90b0*/  ISETP.NE.AND.EX P1, PT, R11, RZ, PT, P1 ;  /* 0x000000ff0b00720c */ /* 0x000fe20003f25310 */
[----:B------:R-:W-:Y:S01]  /*90c0*/  UMOV UR8, UR4 ;  /* 0x0000000400087c82 */ /* 0x000fe20008000000 */
[----:B------:R-:W-:Y:S01]  /*90d0*/  UMOV UR9, UR5 ;  /* 0x0000000500097c82 */ /* 0x000fe20008000000 */
[----:B------:R-:W-:Y:S01]  /*90e0*/  R2UR UR37, R9 ;  /* 0x00000000092572ca */ /* 0x000fe200000e0000 */
[----:B------:R-:W-:Y:S01]  /*90f0*/  UIMAD.WIDE.U32 UR4, UR28, UR10, UR8 ;  /* 0x0000000a1c0472a5 */ /* 0x000fe2000f8e0008 */
[----:B------:R-:W-:Y:S01]  /*9100*/  SEL R2, R2, RZ, !P1 ;  /* 0x000000ff02027207 */ /* 0x000fe20004800000 */
[----:B------:R-:W-:Y:S01]  /*9110*/  UIMAD UR10, UR7, UR10, URZ ;  /* 0x0000000a070a72a4 */ /* 0x000fe2000f8e023f */
[----:B------:R-:W-:Y:S01]  /*9120*/  R2UR UR35, R0 ;  /* 0x00000000002372ca */ /* 0x000fe200000e0000 */
[----:B------:R-:W-:Y:S01]  /*9130*/  ULDC.64 UR12, c[0x0][0x730] ;  /* 0x0001cc00000c7ab9 */ /* 0x000fe20000000a00 */
[----:B------:R-:W-:Y:S01]  /*9140*/  R2UR UR14, R2 ;  /* 0x00000000020e72ca */ /* 0x000fe200000e0000 */
[----:B------:R-:W-:Y:S01]  /*9150*/  UIMAD UR10, UR28, UR11, UR10 ;  /* 0x0000000b1c0a72a4 */ /* 0x000fe2000f8e020a */
[----:B------:R-:W-:Y:S01]  /*9160*/  BSSY B0, `(.L_x_3230) ;  /* 0x000020f000007945 */ /* 0x000fe20003800000 */
[----:B------:R-:W-:Y:S01]  /*9170*/  UIMAD UR7, UR7, UR12, URZ ;  /* 0x0000000c070772a4 */ /* 0x000fe2000f8e023f */
[----:B------:R-:W-:Y:S01]  /*9180*/  IMAD.MOV.U32 R2, RZ, RZ, RZ ;  /* 0x000000ffff027224 */ /* 0x000fe200078e00ff */
[----:B------:R-:W-:Y:S01]  /*9190*/  ULDC UR11, c[0x0][0x2e8] ;  /* 0x0000ba00000b7ab9 */ /* 0x000fe20000000800 */
[----:B------:R-:W-:Y:S01]  /*91a0*/  UIMAD.WIDE.U32 UR8, UR28, UR12, UR8 ;  /* 0x0000000c1c0872a5 */ /* 0x000fe2000f8e0008 */
[----:B------:R-:W-:Y:S01]  /*91b0*/  IMAD.MOV.U32 R16, RZ, RZ, 0x1 ;  /* 0x00000001ff107424 */ /* 0x000fe200078e00ff */
[----:B------:R-:W-:Y:S01]  /*91c0*/  UISETP.NE.AND UP0, UPT, UR11, 0x1, UPT ;  /* 0x000000010b00788c */ /* 0x000fe2000bf05270 */
[----:B------:R-:W-:Y:S01]  /*91d0*/  R2UR UR11, R12 ;  /* 0x000000000c0b72ca */ /* 0x000fe200000e0000 */
[----:B------:R-:W-:Y:S01]  /*91e0*/  UIMAD UR7, UR28, UR13, UR7 ;  /* 0x0000000d1c0772a4 */ /* 0x000fe2000f8e0207 */
[----:B------:R-:W-:Y:S01]  /*91f0*/  VOTEU.ANY UP1, P1 ;  /* 0x00000000003f7886 */ /* 0x000fe20000820100 */
[----:B------:R-:W-:-:S02]  /*9200*/  USEL UR29, UR37, URZ, !UP1 ;  /* 0x0000003f251d7287 */ /* 0x000fc4000c800000 */
[----:B------:R-:W-:Y:S01]  /*9210*/  VOTEU.ANY UP1, P0 ;  /* 0x00000000003f7886 */ /* 0x000fe20000020100 */
[----:B------:R-:W-:Y:S01]  /*9220*/  ELECT P0, URZ, PT ;  /* 0x00000000003f782f */ /* 0x000fe20003800000 */
[----:B------:R-:W-:Y:S01]  /*9230*/  ULDC.64 UR12, c[0x0][0x720] ;  /* 0x0001c800000c7ab9 */ /* 0x000fe20000000a00 */
[----:B------:R-:W-:Y:S01]  /*9240*/  UIADD3 UR9, UR9, UR7, URZ ;  /* 0x0000000709097290 */ /* 0x000fe2000fffe03f */
[----:B------:R-:W-:Y:S01]  /*9250*/  ULDC.64 UR16, c[0x0][0x738] ;  /* 0x0001ce0000107ab9 */ /* 0x000fe20000000a00 */
[----:B------:R-:W-:Y:S02]  /*9260*/  UIADD3 UR5, UR5, UR10, URZ ;  /* 0x0000000a05057290 */ /* 0x000fe4000fffe03f */
[----:B------:R-:W-:Y:S02]  /*9270*/  UIMAD UR7, UR14, UR12, URZ ;  /* 0x0000000c0e0772a4 */ /* 0x000fe4000f8e023f */
[----:B------:R-:W-:Y:S02]  /*9280*/  UIMAD UR10, UR14, UR16, URZ ;  /* 0x000000100e0a72a4 */ /* 0x000fe4000f8e023f */
[----:B------:R-:W-:-:S02]  /*9290*/  UIMAD.WIDE.U32 UR14, UR16, UR29, UR8 ;  /* 0x0000001d100e72a5 */ /* 0x000fc4000f8e0008 */
[----:B------:R-:W-:Y:S01]  /*92a0*/  UIMAD.WIDE.U32 UR22, UR12, UR29, UR4 ;  /* 0x0000001d0c1672a5 */ /* 0x000fe2000f8e0004 */
[----:B------:R-:W-:Y:S01]  /*92b0*/  @UP0 ULDC UR8, c[0x0][0x2ec] ;  /* 0x0000bb0000080ab9 */ /* 0x000fe20000000800 */
[----:B------:R-:W-:Y:S02]  /*92c0*/  UIMAD UR5, UR13, UR29, UR7 ;  /* 0x0000001d0d0572a4 */ /* 0x000fe4000f8e0207 */
[----:B------:R-:W-:Y:S01]  /*92d0*/  UIMAD.WIDE.U32 UR8, UR28, UR8, URZ ;  /* 0x000000081c0872a5 */ /* 0x000fe2000f8e003f */
[----:B------:R-:W-:Y:S01]  /*92e0*/  @UP0 ULDC UR7, c[0x0][0x2f0] ;  /* 0x0000bc0000070ab9 */ /* 0x000fe20000000800 */
[----:B------:R-:W-:Y:S01]  /*92f0*/  UMOV UR36, UR28 ;  /* 0x0000001c00247c82 */ /* 0x000fe20008000000 */
[----:B------:R-:W-:Y:S02]  /*9300*/  UIMAD UR4, UR17, UR29, UR10 ;  /* 0x0000001d110472a4 */ /* 0x000fe4000f8e020a */
[----:B------:R-:W-:Y:S02]  /*9310*/  USEL UR37, UR37, URZ, !UP1 ;  /* 0x0000003f25257287 */ /* 0x000fe4000c800000 */
[----:B------:R-:W-:-:S02]  /*9320*/  UIMAD UR35, UR35, 0x60, UR11 ;  /* 0x00000060232378a4 */ /* 0x000fc4000f8e020b */
        /* <DEDUP_REMOVED lines=14> */
.L_x_3262:
        /* <DEDUP_REMOVED lines=9> */
.L_x_3236:
        /* <DEDUP_REMOVED lines=112> */
.L_x_3247:
[----:B-1----:R-:W-:-:S05]  /*9ba0*/  IMAD.MOV.U32 R6, RZ, RZ, 0x1 ;  /* 0x00000001ff067424 */ /* 0x002fca00078e00ff */
[----:B------:R-:W-:-:S04]  /*9bb0*/  SHF.L.U32 R6, R6, 0x1f, RZ ;  /* 0x0000001f06067819 */ /* 0x000fc800000006ff */
[----:B------:R-:W1:Y:S02]  /*9bc0*/  SYNCS.PHASECHK.TRANS64.TRYWAIT P1, [R0+URZ+0x36438], R6 ;  /* 0x03643806000075a7 */ /* 0x000e64000802017f */
[----:B-1----:R-:W-:Y:S05]  /*9bd0*/  @!P1 BRA `(.L_x_3239) ;  /* 0x0000001800a09947 */ /* 0x002fea0003800000 */
.L_x_3263:
[----:B------:R-:W-:Y:S05]  /*9be0*/  @P0 BRA `(.L_x_3240) ;  /* 0x0000000000140947 */ /* 0x000fea0003800000 */
[----:B------:R-:W-:Y:S01]  /*9bf0*/  ISETP.NE.AND P1, PT, R18, RZ, PT ;  /* 0x000000ff1200720c */ /* 0x000fe20003f25270 */
[----:B------:R-:W-:-:S04]  /*9c00*/  IMAD.MOV.U32 R3, RZ, RZ, 0x6100 ;  /* 0x00006100ff037424 */ /* 0x000fc800078e00ff */
[----:B------:R2:W-:Y:S08]  /*9c10*/  SYNCS.ARRIVE.TRANS64 RZ, [R0+URZ+0x36430], R3 ;  /* 0x0364300300ff79a7 */ /* 0x0005f0000800003f */
[----:B------:R-:W-:Y:S05]  /*9c20*/  @!P1 BRA `(.L_x_3240) ;  /* 0x0000000000049947 */ /* 0x000fea0003800000 */
[----:B------:R-:W-:Y:S01]  /*9c30*/  BPT.TRAP 0x1 ;  /* 0x000000040000795c */ /* 0x000fe20000300000 */
.L_x_3240:
        /* <DEDUP_REMOVED lines=48> */
.L_x_3264:
[----:B------:R-:W-:Y:S05]  /*9f40*/  @P0 BRA `(.L_x_3242) ;  /* 0x0000000000140947 */ /* 0x000fea0003800000 */
[----:B------:R-:W-:Y:S01]  /*9f50*/  ISETP.NE.AND P1, PT, R18, RZ, PT ;  /* 0x000000ff1200720c */ /* 0x000fe20003f25270 */
[----:B--2---:R-:W-:-:S04]  /*9f60*/  IMAD.MOV.U32 R3, RZ, RZ, 0x6100 ;  /* 0x00006100ff037424 */ /* 0x004fc800078e00ff */
[----:B------:R3:W-:Y:S08]  /*9f70*/  SYNCS.ARRIVE.TRANS64 RZ, [R0+URZ+0x36418], R3 ;  /* 0x0364180300ff79a7 */ /* 0x0007f0000800003f */
[----:B------:R-:W-:Y:S05]  /*9f80*/  @!P1 BRA `(.L_x_3242) ;  /* 0x0000000000049947 */ /* 0x000fea0003800000 */
[----:B------:R-:W-:Y:S01]  /*9f90*/  BPT.TRAP 0x1 ;  /* 0x000000040000795c */ /* 0x000fe20000300000 */
.L_x_3242:
        /* <DEDUP_REMOVED lines=47> */
.L_x_3265:
        /* <DEDUP_REMOVED lines=8> */
.L_x_3244:
        /* <DEDUP_REMOVED lines=37> */
.L_x_3267:
[----:B------:R-:W-:Y:S05]  /*a560*/  @P0 BRA `(.L_x_3246) ;  /* 0x0000000000140947 */ /* 0x000fea0003800000 */
[----:B------:R-:W-:Y:S01]  /*a570*/  ISETP.NE.AND P1, PT, R18, RZ, PT ;  /* 0x000000ff1200720c */ /* 0x000fe20003f25270 */
[----:B--2---:R-:W-:-:S04]  /*a580*/  IMAD.MOV.U32 R5, RZ, RZ, 0x6100 ;  /* 0x00006100ff057424 */ /* 0x004fc800078e00ff */
[----:B------:R3:W-:Y:S08]  /*a590*/  SYNCS.ARRIVE.TRANS64 RZ, [R0+URZ+0x36410], R5 ;  /* 0x0364100500ff79a7 */ /* 0x0007f0000800003f */
[----:B------:R-:W-:Y:S05]  /*a5a0*/  @!P1 BRA `(.L_x_3246) ;  /* 0x0000000000049947 */ /* 0x000fea0003800000 */
[----:B------:R-:W-:Y:S01]  /*a5b0*/  BPT.TRAP 0x1 ;  /* 0x000000040000795c */ /* 0x000fe20000300000 */
.L_x_3246:
        /* <DEDUP_REMOVED lines=44> */
.L_x_3238:
[----:B------:R-:W-:Y:S01]  /*a880*/  ISETP.NE.AND P1, PT, R20, RZ, PT ;  /* 0x000000ff1400720c */ /* 0x000fe20003f25270 */
[----:B------:R-:W-:Y:S02]  /*a890*/  IMAD.MOV.U32 R16, RZ, RZ, 0x1 ;  /* 0x00000001ff107424 */ /* 0x000fe400078e00ff */
[----:B------:R-:W-:-:S10]  /*a8a0*/  IMAD.MOV.U32 R5, RZ, RZ, R14 ;  /* 0x000000ffff057224 */ /* 0x000fd400078e000e */
[----:B------:R-:W-:Y:S05]  /*a8b0*/  @!P1 BRA `(.L_x_3237) ;  /* 0x00000004008c9947 */ /* 0x000fea0003800000 */
[----:B------:R-:W2:Y:S02]  /*a8c0*/  SYNCS.PHASECHK.TRANS64.TRYWAIT P1, [R0+URZ+0x36438], R6 ;  /* 0x03643806000075a7 */ /* 0x000ea4000802017f */
[----:B--2---:R-:W-:Y:S05]  /*a8d0*/  @!P1 BRA `(.L_x_3248) ;  /* 0x0000000c00c09947 */ /* 0x004fea0003800000 */
.L_x_3268:
[----:B------:R-:W-:Y:S05]  /*a8e0*/  @P0 BRA `(.L_x_3249) ;  /* 0x0000000000140947 */ /* 0x000fea0003800000 */
[----:B------:R-:W-:Y:S01]  /*a8f0*/  ISETP.NE.AND P1, PT, R18, RZ, PT ;  /* 0x000000ff1200720c */ /* 0x000fe20003f25270 */
[----:B------:R-:W-:-:S04]  /*a900*/  IMAD.MOV.U32 R5, RZ, RZ, 0x6100 ;  /* 0x00006100ff057424 */ /* 0x000fc800078e00ff */
[----:B------:R3:W-:Y:S08]  /*a910*/  SYNCS.ARRIVE.TRANS64 RZ, [R0+URZ+0x36430], R5 ;  /* 0x0364300500ff79a7 */ /* 0x0007f0000800003f */
[----:B------:R-:W-:Y:S05]  /*a920*/  @!P1 BRA `(.L_x_3249) ;  /* 0x0000000000049947 */ /* 0x000fea0003800000 */
[----:B------:R-:W-:Y:S01]  /*a930*/  BPT.TRAP 0x1 ;  /* 0x000000040000795c */ /* 0x000fe20000300000 */
.L_x_3249:
        /* <DEDUP_REMOVED lines=42> */
.L_x_3269:
[----:B------:R-:W-:Y:S01]  /*abe0*/  IMAD.MOV.U32 R16, RZ, RZ, RZ ;  /* 0x000000ffff107224 */ /* 0x000fe200078e00ff */
[----:B------:R-:W-:Y:S06]  /*abf0*/  @P0 BRA `(.L_x_3251) ;  /* 0x0000000000140947 */ /* 0x000fec0003800000 */
[----:B------:R-:W-:Y:S01]  /*ac00*/  ISETP.NE.AND P1, PT, R18, RZ, PT ;  /* 0x000000ff1200720c */ /* 0x000fe20003f25270 */
[----:B-1----:R-:W-:-:S04]  /*ac10*/  IMAD.MOV.U32 R5, RZ, RZ, 0x6100 ;  /* 0x00006100ff057424 */ /* 0x002fc800078e00ff */
[----:B------:R2:W-:Y:S08]  /*ac20*/  SYNCS.ARRIVE.TRANS64 RZ, [R0+URZ+0x36418], R5 ;  /* 0x0364180500ff79a7 */ /* 0x0005f0000800003f */
[----:B------:R-:W-:Y:S05]  /*ac30*/  @!P1 BRA `(.L_x_3251) ;  /* 0x0000000000049947 */ /* 0x000fea0003800000 */
[----:B------:R-:W-:Y:S01]  /*ac40*/  BPT.TRAP 0x1 ;  /* 0x000000040000795c */ /* 0x000fe20000300000 */
.L_x_3251:
        /* <DEDUP_REMOVED lines=42> */
.L_x_3237:
[----:B------:R-:W-:-:S04]  /*aef0*/  SHF.L.U32 R3, R16, 0x1f, RZ ;  /* 0x0000001f10037819 */ /* 0x000fc800000006ff */
[----:B------:R-:W2:Y:S02]  /*af00*/  SYNCS.PHASECHK.TRANS64.TRYWAIT P1, [R0+URZ+0x36438], R3 ;  /* 0x03643803000075a7 */ /* 0x000ea4000802017f */
[----:B--2---:R-:W-:Y:S05]  /*af10*/  @!P1 BRA `(.L_x_3252) ;  /* 0x0000000800589947 */ /* 0x004fea0003800000 */
.L_x_3270:
[----:B------:R-:W-:Y:S05]  /*af20*/  @P0 BRA `(.L_x_3253) ;  /* 0x0000000000180947 */ /* 0x000fea0003800000 */
[----:B------:R-:W3:Y:S01]  /*af30*/  S2R R2, SR_TID.X ;  /* 0x0000000000027919 */ /* 0x000ee20000002100 */
[----:B--2---:R-:W-:-:S04]  /*af40*/  IMAD.MOV.U32 R3, RZ, RZ, 0x6100 ;  /* 0x00006100ff037424 */ /* 0x004fc800078e00ff */
[----:B------:R4:W-:Y:S01]  /*af50*/  SYNCS.ARRIVE.TRANS64 RZ, [R0+URZ+0x36430], R3 ;  /* 0x0364300300ff79a7 */ /* 0x0009e2000800003f */
[----:B---3--:R-:W-:-:S13]  /*af60*/  LOP3.LUT P0, RZ, R2, 0x1f, RZ, 0xc0, !PT ;  /* 0x0000001f02ff7812 */ /* 0x008fda000780c0ff */
[----:B----4-:R-:W-:Y:S05]  /*af70*/  @!P0 BRA `(.L_x_3253) ;  /* 0x0000000000048947 */ /* 0x010fea0003800000 */
[----:B------:R-:W-:Y:S01]  /*af80*/  BPT.TRAP 0x1 ;  /* 0x000000040000795c */ /* 0x000fe20000300000 */
.L_x_3253:
        /* <DEDUP_REMOVED lines=22> */
[----:B------:R-:W-:Y:S01]  /*b0f0*/  SEL R8, RZ, 0x1, P0 ;  /* 0x00000001ff087807 */ /* 0x000fe20000000000 */
        /* <DEDUP_REMOVED lines=20> */
[----:B---3--:R-:W-:Y:S01]  /*b240*/  NOP ;  /* 0x0000000000007918 */ /* 0x008fe20000000000 */
.L_x_3234:
[----:B------:R-:W-:Y:S05]  /*b250*/  BSYNC B0 ;  /* 0x0000000000007941 */ /* 0x000fea0003800000 */
.L_x_3230:
[----:B------:R-:W-:-:S03]  /*b260*/  UMOV UR7, 0xffffffff ;  /* 0xffffffff00077882 */ /* 0x000fc60000000000 */
[----:B------:R-:W-:Y:S05]  /*b270*/  BRA.DIV UR7, `(.L_x_3254) ;  /* 0x0000000607947947 */ /* 0x000fea000b800000 */
[----:B------:R-:W-:-:S13]  /*b280*/  ELECT P6, URZ, PT ;  /* 0x00000000003f782f */ /* 0x000fda00038c0000 */
.L_x_3273:
[----:B------:R-:W-:Y:S05]  /*b290*/  @!P6 BRA `(.L_x_3112) ;  /* 0x000000000074e947 */ /* 0x000fea0003800000 */
[----:B-12---:R-:W2:Y:S02]  /*b2a0*/  LDL.LU R0, [R1+0x4] ;  /* 0x0000040001007983 */ /* 0x006ea40000300800 */
[----:B--2---:R-:W-:-:S04]  /*b2b0*/  LOP3.LUT R0, R0, 0x2, RZ, 0xfc, !PT ;  /* 0x0000000200007812 */ /* 0x004fc800078efcff */
[----:B------:R-:W-:-:S13]  /*b2c0*/  ISETP.NE.AND P2, PT, R0, 0x3, PT ;  /* 0x000000030000780c */ /* 0x000fda0003f45270 */
[----:B------:R-:W-:Y:S05]  /*b2d0*/  @!P2 BRA `(.L_x_3255) ;  /* 0x000000000004a947 */ /* 0x000fea0003800000 */
[----:B------:R-:W-:Y:S01]  /*b2e0*/  BPT.TRAP 0x1 ;  /* 0x000000040000795c */ /* 0x000fe20000300000 */
.L_x_3255:
        /* <DEDUP_REMOVED lines=15> */
.L_x_3274:
[----:B------:R-:W2:Y:S02]  /*b3e0*/  SYNCS.PHASECHK.TRANS64.TRYWAIT P0, [R3+URZ], R2 ;  /* 0x00000002030075a7 */ /* 0x000ea4000800017f */
[----:B--2---:R-:W-:Y:S05]  /*b3f0*/  @!P0 BRA `(.L_x_3257) ;  /* 0x0000000400688947 */ /* 0x004fea0003800000 */
.L_x_3275:
[----:B------:R-:W-:Y:S05]  /*b400*/  @!P2 BRA `(.L_x_3258) ;  /* 0x000000000004a947 */ /* 0x000fea0003800000 */
[----:B------:R-:W-:Y:S01]  /*b410*/  BPT.TRAP 0x1 ;  /* 0x000000040000795c */ /* 0x000fe20000300000 */
.L_x_3258:
[----:B------:R-:W-:-:S07]  /*b420*/  SHF.L.U32 R16, R16, 0x1f, RZ ;  /* 0x0000001f10107819 */ /* 0x000fce00000006ff */
.L_x_3259:
[----:B---3--:R3:W4:Y:S02]  /*b430*/  SYNCS.PHASECHK.TRANS64.TRYWAIT P0, [R9+URZ+0x36438], R16 ;  /* 0x03643810090075a7 */ /* 0x008724000800017f */
[----:B----4-:R-:W-:Y:S05]  /*b440*/  @!P0 NANOSLEEP.SYNCS 0x989680 ;  /* 0x009896800000895d */ /* 0x010fea0003900000 */
[----:B------:R-:W4:Y:S02]  /*b450*/  @!P0 SYNCS.PHASECHK.TRANS64 P0, [R9+URZ+0x36438], R16 ;  /* 0x03643810090085a7 */ /* 0x000f24000800007f */
[----:B----4-:R-:W-:Y:S05]  /*b460*/  @!P0 BRA `(.L_x_3259) ;  /* 0xfffffffc00f08947 */ /* 0x010fea000383ffff */
.L_x_3112:
[----:B------:R-:W-:Y:S05]  /*b470*/  BSYNC B6 ;  /* 0x0000000000067941 */ /* 0x000fea0003800000 */
.L_x_3104:
[----:B------:R-:W-:Y:S05]  /*b480*/  EXIT ;  /* 0x000000000000794d */ /* 0x000fea0003800000 */
.L_x_3122:
[----:B------:R-:W-:Y:S02]  /*b490*/  IMAD.MOV.U32 R12, RZ, RZ, RZ ;  /* 0x000000ffff0c7224 */ /* 0x000fe400078e00ff */
[----:B------:R-:W-:Y:S02]  /*b4a0*/  IMAD.MOV.U32 R11, RZ, RZ, 0x1f ;  /* 0x0000001fff0b7424 */ /* 0x000fe400078e00ff */
[----:B------:R-:W-:-:S07]  /*b4b0*/  IMAD.MOV.U32 R15, RZ, RZ, -0x1 ;  /* 0xffffffffff0f7424 */ /* 0x000fce00078e00ff */
[----:B---3--:R-:W-:Y:S05]  /*b4c0*/  WARPSYNC.COLLECTIVE R15, `(.L_x_3260) ;  /* 0x000000000f087348 */ /* 0x008fea0003c00000 */
[----:B------:R1:W2:Y:S02]  /*b4d0*/  SHFL.IDX P6, R14, R13, R12, R11 ;  /* 0x0000000c0d0e7389 */ /* 0x0002a400000c000b */
[----:B-123--:R-:W-:Y:S01]  /*b4e0*/  ENDCOLLECTIVE ;  /* 0x000000000000791b */ /* 0x00efe20003800000 */
.L_x_3260:
[----:B------:R-:W-:Y:S05]  /*b4f0*/  BRA `(.L_x_3261) ;  /* 0xffffff60004c7947 */ /* 0x000fea000383ffff */
.L_x_3124:
[----:B--2---:R-:W-:-:S04]  /*b500*/  IMAD.U32 R0, RZ, RZ, UR36 ;  /* 0x00000024ff007e24 */ /* 0x004fc8000f8e00ff */
[----:B------:R2:W4:Y:S03]  /*b510*/  SYNCS.PHASECHK.TRANS64.TRYWAIT P0, [R0+URZ+0x36400], R10 ;  /* 0x0364000a000075a7 */ /* 0x000526000800017f */
[----:B----4-:R-:W-:Y:S05]  /*b520*/  @!P0 NANOSLEEP.SYNCS 0x989680 ;  /* 0x009896800000895d */ /* 0x010fea0003900000 */
[----:B------:R-:W4:Y:S02]  /*b530*/  @!P0 SYNCS.PHASECHK.TRANS64 P0, [R0+URZ+0x36400], R10 ;  /* 0x0364000a000085a7 */ /* 0x000f24000800007f */
[----:B----4-:R-:W-:Y:S05]  /*b540*/  @!P0 BRA `(.L_x_3124) ;  /* 0xfffffffc00ec8947 */ /* 0x010fea000383ffff */
[----:B------:R-:W-:Y:S05]  /*b550*/  BRA `(.L_x_3123) ;  /* 0xffffff6000887947 */ /* 0x000fea000383ffff */
.L_x_3128:
[----:B---3--:R3:W4:Y:S02]  /*b560*/  SYNCS.PHASECHK.TRANS64.TRYWAIT P1, [R3+URZ+0x36410], R10 ;  /* 0x0364100a030075a7 */ /* 0x008724000802017f */
[----:B----4-:R-:W-:Y:S05]  /*b570*/  @!P1 NANOSLEEP.SYNCS 0x989680 ;  /* 0x009896800000995d */ /* 0x010fea0003900000 */
[----:B------:R-:W4:Y:S02]  /*b580*/  @!P1 SYNCS.PHASECHK.TRANS64 P1, [R3+URZ+0x36410], R10 ;  /* 0x0364100a030095a7 */ /* 0x000f24000802007f */
[----:B----4-:R-:W-:Y:S05]  /*b590*/  @!P1 BRA `(.L_x_3128) ;  /* 0xfffffffc00f09947 */ /* 0x010fea000383ffff */
[----:B------:R-:W-:Y:S05]  /*b5a0*/  BRA `(.L_x_3127) ;  /* 0xffffff6800487947 */ /* 0x000fea000383ffff */
.L_x_3132:
[----:B-1----:R-:W-:-:S04]  /*b5b0*/  IMAD.U32 R121, RZ, RZ, UR36 ;  /* 0x00000024ff797e24 */ /* 0x002fc8000f8e00ff */
[----:B------:R1:W2:Y:S03]  /*b5c0*/  SYNCS.PHASECHK.TRANS64.TRYWAIT P1, [R121+URZ+0x36430], R14 ;  /* 0x0364300e790075a7 */ /* 0x0002a6000802017f */
[----:B--2---:R-:W-:Y:S05]  /*b5d0*/  @!P1 NANOSLEEP.SYNCS 0x989680 ;  /* 0x009896800000995d */ /* 0x004fea0003900000 */
[----:B------:R-:W2:Y:S02]  /*b5e0*/  @!P1 SYNCS.PHASECHK.TRANS64 P1, [R121+URZ+0x36430], R14 ;  /* 0x0364300e790095a7 */ /* 0x000ea4000802007f */
[----:B--2---:R-:W-:Y:S05]  /*b5f0*/  @!P1 BRA `(.L_x_3132) ;  /* 0xfffffffc00ec9947 */ /* 0x004fea000383ffff */
[----:B------:R-:W-:Y:S05]  /*b600*/  BRA `(.L_x_3131) ;  /* 0xffffff70006c7947 */ /* 0x000fea000383ffff */
.L_x_3235:
[----:B-1----:R1:W2:Y:S02]  /*b610*/  SYNCS.PHASECHK.TRANS64.TRYWAIT P1, [R0+URZ+0x36420], R6 ;  /* 0x03642006000075a7 */ /* 0x0022a4000802017f */
[----:B--2---:R-:W-:Y:S05]  /*b620*/  @!P1 NANOSLEEP.SYNCS 0x989680 ;  /* 0x009896800000995d */ /* 0x004fea0003900000 */
[----:B------:R-:W2:Y:S02]  /*b630*/  @!P1 SYNCS.PHASECHK.TRANS64 P1, [R0+URZ+0x36420], R6 ;  /* 0x03642006000095a7 */ /* 0x000ea4000802007f */
[----:B--2---:R-:W-:Y:S05]  /*b640*/  @!P1 BRA `(.L_x_3235) ;  /* 0xfffffffc00f09947 */ /* 0x004fea000383ffff */
[----:B------:R-:W-:Y:S05]  /*b650*/  BRA `(.L_x_3262) ;  /* 0xffffffdc006c7947 */ /* 0x000fea000383ffff */
.L_x_3239:
[----:B-1----:R1:W2:Y:S02]  /*b660*/  SYNCS.PHASECHK.TRANS64.TRYWAIT P1, [R0+URZ+0x36438], R6 ;  /* 0x03643806000075a7 */ /* 0x0022a4000802017f */
[----:B--2---:R-:W-:Y:S05]  /*b670*/  @!P1 NANOSLEEP.SYNCS 0x989680 ;  /* 0x009896800000995d */ /* 0x004fea0003900000 */
[----:B------:R-:W2:Y:S02]  /*b680*/  @!P1 SYNCS.PHASECHK.TRANS64 P1, [R0+URZ+0x36438], R6 ;  /* 0x03643806000095a7 */ /* 0x000ea4000802007f */
[----:B--2---:R-:W-:Y:S05]  /*b690*/  @!P1 BRA `(.L_x_3239) ;  /* 0xfffffffc00f09947 */ /* 0x004fea000383ffff */
[----:B------:R-:W-:Y:S05]  /*b6a0*/  BRA `(.L_x_3263) ;  /* 0xffffffe4004c7947 */ /* 0x000fea000383ffff */
.L_x_3241:
[----:B--2---:R2:W3:Y:S02]  /*b6b0*/  SYNCS.PHASECHK.TRANS64.TRYWAIT P1, [R0+URZ+0x36428], R3 ;  /* 0x03642803000075a7 */ /* 0x0044e4000802017f */
[----:B---3--:R-:W-:Y:S05]  /*b6c0*/  @!P1 NANOSLEEP.SYNCS 0x989680 ;  /* 0x009896800000995d */ /* 0x008fea0003900000 */
[----:B------:R-:W3:Y:S02]  /*b6d0*/  @!P1 SYNCS.PHASECHK.TRANS64 P1, [R0+URZ+0x36428], R3 ;  /* 0x03642803000095a7 */ /* 0x000ee4000802007f */
[----:B---3--:R-:W-:Y:S05]  /*b6e0*/  @!P1 BRA `(.L_x_3241) ;  /* 0xfffffffc00f09947 */ /* 0x008fea000383ffff */
[----:B------:R-:W-:Y:S05]  /*b6f0*/  BRA `(.L_x_3264) ;  /* 0xffffffe800107947 */ /* 0x000fea000383ffff */
.L_x_3243:
        /* <DEDUP_REMOVED lines=8> */
.L_x_3245:
[----:B------:R-:W-:-:S07]  /*b780*/  SHF.L.U32 R5, R7, 0x1f, RZ ;  /* 0x0000001f07057819 */ /* 0x000fce00000006ff */
.L_x_3266:
[----:B--2---:R2:W3:Y:S02]  /*b790*/  SYNCS.PHASECHK.TRANS64.TRYWAIT P1, [R0+URZ+0x36420], R5 ;  /* 0x03642005000075a7 */ /* 0x0044e4000802017f */
[----:B---3--:R-:W-:Y:S05]  /*b7a0*/  @!P1 NANOSLEEP.SYNCS 0x989680 ;  /* 0x009896800000995d */ /* 0x008fea0003900000 */
[----:B------:R-:W3:Y:S02]  /*b7b0*/  @!P1 SYNCS.PHASECHK.TRANS64 P1, [R0+URZ+0x36420], R5 ;  /* 0x03642005000095a7 */ /* 0x000ee4000802007f */
[----:B---3--:R-:W-:Y:S05]  /*b7c0*/  @!P1 BRA `(.L_x_3266) ;  /* 0xfffffffc00f09947 */ /* 0x008fea000383ffff */
[----:B------:R-:W-:Y:S05]  /*b7d0*/  BRA `(.L_x_3267) ;  /* 0xffffffec00607947 */ /* 0x000fea000383ffff */
.L_x_3248:
[----:B--2---:R2:W3:Y:S02]  /*b7e0*/  SYNCS.PHASECHK.TRANS64.TRYWAIT P1, [R0+URZ+0x36438], R6 ;  /* 0x03643806000075a7 */ /* 0x0044e4000802017f */
[----:B---3--:R-:W-:Y:S05]  /*b7f0*/  @!P1 NANOSLEEP.SYNCS 0x989680 ;  /* 0x009896800000995d */ /* 0x008fea0003900000 */
[----:B------:R-:W3:Y:S02]  /*b800*/  @!P1 SYNCS.PHASECHK.TRANS64 P1, [R0+URZ+0x36438], R6 ;  /* 0x03643806000095a7 */ /* 0x000ee4000802007f */
[----:B---3--:R-:W-:Y:S05]  /*b810*/  @!P1 BRA `(.L_x_3248) ;  /* 0xfffffffc00f09947 */ /* 0x008fea000383ffff */
[----:B------:R-:W-:Y:S05]  /*b820*/  BRA `(.L_x_3268) ;  /* 0xfffffff0002c7947 */ /* 0x000fea000383ffff */
.L_x_3250:
[----:B-1----:R1:W2:Y:S02]  /*b830*/  SYNCS.PHASECHK.TRANS64.TRYWAIT P1, [R0+URZ+0x36428], R5 ;  /* 0x03642805000075a7 */ /* 0x0022a4000802017f */
[----:B--2---:R-:W-:Y:S05]  /*b840*/  @!P1 NANOSLEEP.SYNCS 0x989680 ;  /* 0x009896800000995d */ /* 0x004fea0003900000 */
[----:B------:R-:W2:Y:S02]  /*b850*/  @!P1 SYNCS.PHASECHK.TRANS64 P1, [R0+URZ+0x36428], R5 ;  /* 0x03642805000095a7 */ /* 0x000ea4000802007f */
[----:B--2---:R-:W-:Y:S05]  /*b860*/  @!P1 BRA `(.L_x_3250) ;  /* 0xfffffffc00f09947 */ /* 0x004fea000383ffff */
[----:B------:R-:W-:Y:S05]  /*b870*/  BRA `(.L_x_3269) ;  /* 0xfffffff000d87947 */ /* 0x000fea000383ffff */
.L_x_3252:
[----:B--2---:R2:W3:Y:S02]  /*b880*/  SYNCS.PHASECHK.TRANS64.TRYWAIT P1, [R0+URZ+0x36438], R3 ;  /* 0x03643803000075a7 */ /* 0x0044e4000802017f */
[----:B---3--:R-:W-:Y:S05]  /*b890*/  @!P1 NANOSLEEP.SYNCS 0x989680 ;  /* 0x009896800000995d */ /* 0x008fea0003900000 */
[----:B------:R-:W3:Y:S02]  /*b8a0*/  @!P1 SYNCS.PHASECHK.TRANS64 P1, [R0+URZ+0x36438], R3 ;  /* 0x03643803000095a7 */ /* 0x000ee4000802007f */
[----:B---3--:R-:W-:Y:S05]  /*b8b0*/  @!P1 BRA `(.L_x_3252) ;  /* 0xfffffffc00f09947 */ /* 0x008fea000383ffff */
[----:B------:R-:W-:Y:S05]  /*b8c0*/  BRA `(.L_x_3270) ;  /* 0xfffffff400947947 */ /* 0x000fea000383ffff */
.L_x_3254:
[----:B------:R-:W-:Y:S01]  /*b8d0*/  BSSY B0, `(.L_x_3271) ;  /* 0x0000006000007945 */ /* 0x000fe20003800000 */
[----:B------:R-:W-:-:S07]  /*b8e0*/  IMAD.MOV.U32 R15, RZ, RZ, -0x1 ;  /* 0xffffffffff0f7424 */ /* 0x000fce00078e00ff */
[----:B-12---:R-:W-:Y:S05]  /*b8f0*/  WARPSYNC.COLLECTIVE R15, `(.L_x_3272) ;  /* 0x000000000f0c7348 */ /* 0x006fea0003c00000 */
[----:B------:R-:W-:Y:S02]  /*b900*/  ELECT P6, UR62, PT ;  /* 0x00000000003e782f */ /* 0x000fe400038c0000 */
[----:B------:R-:W-:Y:S01]  /*b910*/  MOV R14, UR62 ;  /* 0x0000003e000e7c02 */ /* 0x000fe20008000f00 */
[----:B-12---:R-:W-:Y:S10]  /*b920*/  ENDCOLLECTIVE ;  /* 0x000000000000791b */ /* 0x006ff40003800000 */
.L_x_3272:
[----:B------:R-:W-:Y:S05]  /*b930*/  BSYNC B0 ;  /* 0x0000000000007941 */ /* 0x000fea0003800000 */
.L_x_3271:
[----:B------:R-:W-:Y:S05]  /*b940*/  BRA `(.L_x_3273) ;  /* 0xfffffff800507947 */ /* 0x000fea000383ffff */
.L_x_3256:
[----:B-1----:R1:W2:Y:S02]  /*b950*/  SYNCS.PHASECHK.TRANS64.TRYWAIT P0, [R7+URZ], R0 ;  /* 0x00000000070075a7 */ /* 0x0022a4000800017f */
[----:B--2---:R-:W-:Y:S05]  /*b960*/  @!P0 NANOSLEEP.SYNCS 0x989680 ;  /* 0x009896800000895d */ /* 0x004fea0003900000 */
[----:B------:R-:W2:Y:S02]  /*b970*/  @!P0 SYNCS.PHASECHK.TRANS64 P0, [R7+URZ], R0 ;  /* 0x00000000070085a7 */ /* 0x000ea4000800007f */
[----:B--2---:R-:W-:Y:S05]  /*b980*/  @!P0 BRA `(.L_x_3256) ;  /* 0xfffffffc00f08947 */ /* 0x004fea000383ffff */
[----:B------:R-:W-:Y:S05]  /*b990*/  BRA `(.L_x_3274) ;  /* 0xfffffff800907947 */ /* 0x000fea000383ffff */
.L_x_3257:
[----:B--2---:R2:W3:Y:S02]  /*b9a0*/  SYNCS.PHASECHK.TRANS64.TRYWAIT P0, [R3+URZ], R2 ;  /* 0x00000002030075a7 */ /* 0x0044e4000800017f */
[----:B---3--:R-:W-:Y:S05]  /*b9b0*/  @!P0 NANOSLEEP.SYNCS 0x989680 ;  /* 0x009896800000895d */ /* 0x008fea0003900000 */
[----:B------:R-:W3:Y:S02]  /*b9c0*/  @!P0 SYNCS.PHASECHK.TRANS64 P0, [R3+URZ], R2 ;  /* 0x00000002030085a7 */ /* 0x000ee4000800007f */
[----:B---3--:R-:W-:Y:S05]  /*b9d0*/  @!P0 BRA `(.L_x_3257) ;  /* 0xfffffffc00f08947 */ /* 0x008fea000383ffff */
[----:B------:R-:W-:Y:S05]  /*b9e0*/  BRA `(.L_x_3275) ;  /* 0xfffffff800847947 */ /* 0x000fea000383ffff */
.L_x_3276:
        /* <DEDUP_REMOVED lines=9> */
.L_x_7669:


//--------------------- .text._ZN7cutlass13device_kernelIN5flash11enable_sm90INS1_16FlashAttnBwdSm90INS1_25CollectiveMainloopBwdSm90ILi2ELi1ELi1EN4cute5tupleIJNS5_1CILi1EEES8_S8_EEENS6_IJNS7_ILi64EEENS7_ILi96EEENS7_ILi192EEEEEENS_6half_tEfNS_4arch4Sm90ELb1ELb0ELb1ELb1ELb1ELb0ELb1ELb0ELi3ELi1ELi1ELi1ELb0EEENS1_21CollectiveEpilogueBwdISD_SE_SG_Li384ELb1ELb1ELi3EEENS1_25SingleTileBwdLPTSchedulerILb1ELi96ELb1EEEEEEEEEvNT_6ParamsE --------------------------
	.section	.text._ZN7cutlass13device_kernelIN5flash11enable_sm90INS1_16FlashAttnBwdSm90INS1_25CollectiveMainloopBwdSm90ILi2ELi1ELi1EN4cute5tupleIJNS5_1CILi1EEES8_S8_EEENS6_IJNS7_ILi64EEENS7_ILi96EEENS7_ILi192EEEEEENS_6half_tEfNS_4arch4Sm90ELb1ELb0ELb1ELb1ELb1ELb0ELb1ELb0ELi3ELi1ELi1ELi1ELb0EEENS1_21CollectiveEpilogueBwdISD_SE_SG_Li384ELb1ELb1ELi3EEENS1_25SingleTileBwdLPTSchedulerILb1ELi96ELb1EEEEEEEEEvNT_6ParamsE,"ax",@progbits
	.align	128
.text._ZN7cutlass13device_kernelIN5flash11enable_sm90INS1_16FlashAttnBwdSm90INS1_25CollectiveMainloopBwdSm90ILi2ELi1ELi1EN4cute5tupleIJNS5_1CILi1EEES8_S8_EEENS6_IJNS7_ILi64EEENS7_ILi96EEENS7_ILi192EEEEEENS_6half_tEfNS_4arch4Sm90ELb1ELb0ELb1ELb1ELb1ELb0ELb1ELb0ELi3ELi1ELi1ELi1ELb0EEENS1_21CollectiveEpilogueBwdISD_SE_SG_Li384ELb1ELb1ELi3EEENS1_25SingleTileBwdLPTSchedulerILb1ELi96ELb1EEEEEEEEEvNT_6ParamsE:
        .type           _ZN7cutlass13device_kernelIN5flash11enable_sm90INS1_16FlashAttnBwdSm90INS1_25CollectiveMainloopBwdSm90ILi2ELi1ELi1EN4cute5tupleIJNS5_1CILi1EEES8_S8_EEENS6_IJNS7_ILi64EEENS7_ILi96EEENS7_ILi192EEEEEENS_6half_tEfNS_4arch4Sm90ELb1ELb0ELb1ELb1ELb1ELb0ELb1ELb0ELi3ELi1ELi1ELi1ELb0EEENS1_21CollectiveEpilogueBwdISD_SE_SG_Li384ELb1ELb1ELi3EEENS1_25SingleTileBwdLPTSchedulerILb1ELi96ELb1EEEEEEEEEvNT_6ParamsE,@function
        .size           _ZN7cutlass13device_kernelIN5flash11enable_sm90INS1_16FlashAttnBwdSm90INS1_25CollectiveMainloopBwdSm90ILi2ELi1ELi1EN4cute5tupleIJNS5_1CILi1EEES8_S8_EEENS6_IJNS7_ILi64EEENS7_ILi96EEENS7_ILi192EEEEEENS_6half_tEfNS_4arch4Sm90ELb1ELb0ELb1ELb1ELb1ELb0ELb1ELb0ELi3ELi1ELi1ELi1ELb0EEENS1_21CollectiveEpilogueBwdISD_SE_SG_Li384ELb1ELb1ELi3EEENS1_25SingleTileBwdLPTSchedulerILb1ELi96ELb1EEEEEEEEEvNT_6ParamsE,(.L_x_7670 - _ZN7cutlass13device_kernelIN5flash11enable_sm90INS1_16FlashAttnBwdSm90INS1_25CollectiveMainloopBwdSm90ILi2ELi1ELi1EN4cute5tupleIJNS5_1CILi1EEES8_S8_EEENS6_IJNS7_ILi64EEENS7_ILi96EEENS7_ILi192EEEEEENS_6half_tEfNS_4arch4Sm90ELb1ELb0ELb1ELb1ELb1ELb0ELb1ELb0ELi3ELi1ELi1ELi1ELb0EEENS1_21CollectiveEpilogueBwdISD_SE_SG_Li384ELb1ELb1ELi3EEENS1_25SingleTileBwdLPTSchedulerILb1ELi96ELb1EEEEEEEEEvNT_6ParamsE)
        .other          _ZN7cutlass13device_kernelIN5flash11enable_sm90INS1_16FlashAttnBwdSm90INS1_25CollectiveMainloopBwdSm90ILi2ELi1ELi1EN4cute5tupleIJNS5_1CILi1EEES8_S8_EEENS6_IJNS7_ILi64EEENS7_ILi96EEENS7_ILi192EEEEEENS_6half_tEfNS_4arch4Sm90ELb1ELb0ELb1ELb1ELb1ELb0ELb1ELb0ELi3ELi1ELi1ELi1ELb0EEENS1_21CollectiveEpilogueBwdISD_SE_SG_Li384ELb1ELb1ELi3EEENS1_25SingleTileBwdLPTSchedulerILb1ELi96ELb1EEEEEEEEEvNT_6ParamsE,@"STO_CUDA_ENTRY STV_DEFAULT"
_ZN7cutlass13device_kernelIN5flash11enable_sm90INS1_16FlashAttnBwdSm90INS1_25CollectiveMainloopBwdSm90ILi2ELi1ELi1EN4cute5tupleIJNS5_1CILi1EEES8_S8_EEENS6_IJNS7_ILi64EEENS7_ILi96EEENS7_ILi192EEEEEENS_6half_tEfNS_4arch4Sm90ELb1ELb0ELb1ELb1ELb1ELb0ELb1ELb0ELi3ELi1ELi1ELi1ELb0EEENS1_21CollectiveEpilogueBwdISD_SE_SG_Li384ELb1ELb1ELi3EEENS1_25SingleTileBwdLPTSchedulerILb1ELi96ELb1EEEEEEEEEvNT_6ParamsE:
        /* <DEDUP_REMOVED lines=23> */
.L_x_3278:
[----:B------:R-:W-:Y:S05]  /*0170*/  BSYNC B0 ;  /* 0x0000000000007941 */ /* 0x000fea0003800000 */
.L_x_3277:
        /* <DEDUP_REMOVED lines=34> */
.L_x_3279:
        /* <DEDUP_REMOVED lines=20> */
.L_x_3280:
        /* <DEDUP_REMOVED lines=9> */
.L_x_3283:
        /* <DEDUP_REMOVED lines=32> */
.L_x_3284:
[----:B------:R-:W-:Y:S01]  /*0770*/  ULDC UR8, c[0x0][0x8c4] ;  /* 0x0002310000087ab9 */ /* 0x000fe20000000800 */
[----:B------:R-:W-:Y:S01]  /*0780*/  UMOV UR7, UR9 ;  /* 0x0000000900077c82 */ /* 0x000fe20008000000 */
[----:B------:R-:W-:-:S11]  /*0790*/  UISETP.NE.AND UP0, UPT, UR8, 0x1, UPT ;  /* 0x000000010800788c */ /* 0x000fd6000bf05270 */
[----:B------:R-:W-:Y:S02]  /*07a0*/  @UP0 ULDC.64 UR10, c[0x0][0x8c8] ;  /* 0x00023200000a0ab9 */ /* 0x000fe40000000a00 */
[----:B------:R-:W-:-:S04]  /*07b0*/  UIMAD.WIDE.U32 UR4, UR9, UR10, URZ ;  /* 0x0000000a090472a5 */ /* 0x000fc8000f8e003f */
[----:B------:R-:W-:-:S04]  /*07c0*/  @UP0 USHF.R.U32.HI UR7, URZ, UR11, UR5 ;  /* 0x0000000b3f070299 */ /* 0x000fc80008011605 */
[----:B------:R-:W-:-:S12]  /*07d0*/  UIMAD UR4, UR7, UR8, URZ ;  /* 0x00000008070472a4 */ /* 0x000fd8000f8e023f */
.L_x_3285:
[----:B------:R-:W1:Y:S01]  /*07e0*/  LDC R2, c[0x0][0x8b8] ;  /* 0x00022e00ff027b82 */ /* 0x000e620000000800 */
[----:B------:R-:W-:Y:S01]  /*07f0*/  UIADD3 UR4, UR9, -UR4, URZ ;  /* 0x8000000409047290 */ /* 0x000fe2000fffe03f */
[----:B------:R-:W-:Y:S02]  /*0800*/  ULDC UR5, c[0x0][0x8c4] ;  /* 0x0002310000057ab9 */ /* 0x000fe40000000800 */
[----:B------:R-:W-:Y:S01]  /*0810*/  ULDC.64 UR8, c[0x0][0x8f8] ;  /* 0x00023e0000087ab9 */ /* 0x000fe20000000a00 */
[----:B------:R-:W-:Y:S01]  /*0820*/  UIMAD UR4, UR6, UR5, UR4 ;  /* 0x00000005060472a4 */ /* 0x000fe2000f8e0204 */
[----:B------:R-:W-:-:S04]  /*0830*/  ISETP.NE.U32.AND P0, PT, RZ, UR8, PT ;  /* 0x00000008ff007c0c */ /* 0x000fc8000bf05070 */
[----:B------:R-:W-:Y:S01]  /*0840*/  ISETP.NE.AND.EX P0, PT, RZ, UR9, PT, P0 ;  /* 0x00000009ff007c0c */ /* 0x000fe2000bf05300 */
[----:B------:R-:W-:Y:S01]  /*0850*/  IMAD.U32 R5, RZ, RZ, UR4 ;  /* 0x00000004ff057e24 */ /* 0x000fe2000f8e00ff */
[----:B-1----:R-:W-:-:S13]  /*0860*/  ISETP.NE.AND P1, PT, R2, 0x1, PT ;  /* 0x000000010200780c */ /* 0x002fda0003f25270 */
[----:B------:R-:W1:Y:S08]  /*0870*/  @P1 LDC R0, c[0x0][0x8bc] ;  /* 0x00022f00ff001b82 */ /* 0x000e700000000800 */
[----:B------:R-:W2:Y:S01]  /*0880*/  @P1 LDC R3, c[0x0][0x8c0] ;  /* 0x00023000ff031b82 */ /* 0x000ea20000000800 */
[----:B-1----:R-:W-:-:S05]  /*0890*/  @P1 IMAD.HI.U32 R0, R0, UR4, RZ ;  /* 0x0000000400001c27 */ /* 0x002fca000f8e00ff */
[----:B--2---:R-:W-:-:S05]  /*08a0*/  @P1 SHF.R.U32.HI R5, RZ, R3, R0 ;  /* 0x00000003ff051219 */ /* 0x004fca0000011600 */
[----:B------:R-:W-:-:S04]  /*08b0*/  IMAD.MOV R3, RZ, RZ, -R5 ;  /* 0x000000ffff037224 */ /* 0x000fc800078e0a05 */
[----:B------:R-:W-:-:S05]  /*08c0*/  IMAD R8, R2, R3, UR4 ;  /* 0x0000000402087e24 */ /* 0x000fca000f8e0203 */
[----:B------:R1:W-:Y:S01]  /*08d0*/  STL [R1+0x10], R8 ;  /* 0x0000100801007387 */ /* 0x0003e20000100800 */
[----:B------:R-:W-:Y:S05]  /*08e0*/  @!P0 BRA `(.L_x_3286) ;  /* 0x0000000000108947 */ /* 0x000fea0003800000 */
[----:B------:R-:W2:Y:S02]  /*08f0*/  LDC.64 R2, c[0x0][0x8f8] ;  /* 0x00023e00ff027b82 */ /* 0x000ea40000000a00 */
[----:B--2---:R-:W-:-:S05]  /*0900*/  IMAD.WIDE R2, R5, 0x4, R2 ;  /* 0x0000000405027825 */ /* 0x004fca00078e0202 */
[----:B------:R3:W5:Y:S01]  /*0910*/  LDG.E R0, desc[UR38][R2.64] ;  /* 0x0000002602007981 */ /* 0x000762000c1e1900 */
[----:B------:R-:W-:Y:S05]  /*0920*/  BRA `(.L_x_3287) ;  /* 0x00000000002c7947 */ /* 0x000fea0003800000 */
.L_x_3286:
        /* <DEDUP_REMOVED lines=10> */
.L_x_3288:
[----:B------:R-:W2:Y:S02]  /*09d0*/  LDC R0, c[0x0][0x8ec] ;  /* 0x00023b00ff007b82 */ /* 0x000ea40000000800 */
.L_x_3287:
[----:B--2--5:R-:W-:-:S04]  /*09e0*/  VIADD R0, R0, 0x5f ;  /* 0x0000005f00007836 */ /* 0x024fc80000000000 */
[----:B------:R-:W-:-:S05]  /*09f0*/  IMAD.HI R0, R0, 0x2aaaaaab, RZ ;  /* 0x2aaaaaab00007827 */ /* 0x000fca00078e02ff */
[----:B---3--:R-:W-:-:S04]  /*0a00*/  SHF.R.U32.HI R3, RZ, 0x1f, R0 ;  /* 0x0000001fff037819 */ /* 0x008fc80000011600 */
[----:B------:R-:W-:-:S04]  /*0a10*/  LEA.HI.SX32 R3, R0, R3, 0x1c ;  /* 0x0000000300037211 */ /* 0x000fc800078fe2ff */
[----:B------:R-:W-:Y:S01]  /*0a20*/  ISETP.GT.AND P0, PT, R3, UR7, PT ;  /* 0x0000000703007c0c */ /* 0x000fe2000bf04270 */
[----:B------:R-:W-:-:S03]  /*0a30*/  ULOP3.LUT UR7, URZ, UR7, URZ, 0x33, !UPT ;  /* 0x000000073f077292 */ /* 0x000fc6000f8e333f */
[----:B------:R-:W-:-:S03]  /*0a40*/  SEL R6, R5, 0xffffffff, P0 ;  /* 0xffffffff05067807 */ /* 0x000fc60000000000 */
[----:B------:R-:W-:Y:S01]  /*0a50*/  VIADD R4, R3, UR7 ;  /* 0x0000000703047c36 */ /* 0x000fe20008000000 */
[----:B------:R-:W-:Y:S01]  /*0a60*/  ISETP.GE.AND P0, PT, R6, RZ, PT ;  /* 0x000000ff0600720c */ /* 0x000fe20003f06270 */
[----:B------:R2:W-:Y:S04]  /*0a70*/  STL [R1+0xc], R6 ;  /* 0x00000c0601007387 */ /* 0x0005e80000100800 */
[----:B------:R2:W-:Y:S08]  /*0a80*/  STL [R1+0x14], R4 ;  /* 0x0000140401007387 */ /* 0x0005f00000100800 */
[----:B------:R-:W-:Y:S05]  /*0a90*/  @!P0 BRA `(.L_x_3289) ;  /* 0x000000b000c08947 */ /* 0x000fea0003800000 */
[----:B------:R-:W-:Y:S01]  /*0aa0*/  SHF.R.S32.HI R0, RZ, 0x1f, R8 ;  /* 0x0000001fff007819 */ /* 0x000fe20000011408 */
[----:B------:R-:W-:Y:S01]  /*0ab0*/  ULDC.64 UR4, c[0x0][0x780] ;  /* 0x0001e00000047ab9 */ /* 0x000fe20000000a00 */
[----:B------:R-:W3:Y:S01]  /*0ac0*/  LDC R17, c[0x0][0x290] ;  /* 0x0000a400ff117b82 */ /* 0x000ee20000000800 */
[----:B------:R-:W-:Y:S02]  /*0ad0*/  ISETP.NE.U32.AND P0, PT, RZ, UR4, PT ;  /* 0x00000004ff007c0c */ /* 0x000fe4000bf05070 */
[----:B------:R4:W-:Y:S02]  /*0ae0*/  STL [R1+0x18], R0 ;  /* 0x0000180001007387 */ /* 0x0009e40000100800 */
[----:B------:R-:W-:-:S13]  /*0af0*/  ISETP.NE.AND.EX P0, PT, RZ, UR5, PT, P0 ;  /* 0x00000005ff007c0c */ /* 0x000fda000bf05300 */
[----:B----4-:R-:W-:Y:S05]  /*0b00*/  @!P0 BRA `(.L_x_3290) ;  /* 0x0000000000108947 */ /* 0x010fea0003800000 */
[----:B------:R-:W4:Y:S02]  /*0b10*/  LDC.64 R18, c[0x0][0x780] ;  /* 0x0001e000ff127b82 */ /* 0x000f240000000a00 */
[----:B----4-:R-:W-:-:S06]  /*0b20*/  IMAD.WIDE R18, R6, 0x4, R18 ;  /* 0x0000000406127825 */ /* 0x010fcc00078e0212 */
[----:B------:R4:W5:Y:S01]  /*0b30*/  LDG.E R18, desc[UR38][R18.64] ;  /* 0x0000002612127981 */ /* 0x000962000c1e1900 */
[----:B------:R-:W-:Y:S05]  /*0b40*/  BRA `(.L_x_3291) ;  /* 0x0000000000287947 */ /* 0x000fea0003800000 */
.L_x_3290:
[----:B------:R-:W-:Y:S01]  /*0b50*/  ULDC.64 UR4, c[0x0][0x770] ;  /* 0x0001dc0000047ab9 */ /* 0x000fe20000000a00 */
[----:B------:R-:W4:Y:S01]  /*0b60*/  LDC R18, c[0x0][0x280] ;  /* 0x0000a000ff127b82 */ /* 0x000f220000000800 */
[----:B------:R-:W-:-:S04]  /*0b70*/  ISETP.NE.U32.AND P0, PT, RZ, UR4, PT ;  /* 0x00000004ff007c0c */ /* 0x000fc8000bf05070 */
[----:B------:R-:W-:-:S13]  /*0b80*/  ISETP.NE.AND.EX P0, PT, RZ, UR5, PT, P0 ;  /* 0x00000005ff007c0c */ /* 0x000fda000bf05300 */
[----:B------:R-:W-:Y:S05]  /*0b90*/  @!P0 BRA `(.L_x_3291) ;  /* 0x0000000000148947 */ /* 0x000fea0003800000 */
[----:B------:R-:W5:Y:S02]  /*0ba0*/  LDC.64 R2, c[0x0][0x770] ;  /* 0x0001dc00ff027b82 */ /* 0x000f640000000a00 */
[----:B-----5:R-:W-:-:S05]  /*0bb0*/  IMAD.WIDE R2, R6, 0x4, R2 ;  /* 0x0000000406027825 */ /* 0x020fca00078e0202 */
[----:B----4-:R-:W4:Y:S04]  /*0bc0*/  LDG.E R18, desc[UR38][R2.64] ;  /* 0x0000002602127981 */ /* 0x010f28000c1e1900 */
[----:B------:R-:W4:Y:S02]  /*0bd0*/  LDG.E R5, desc[UR38][R2.64+0x4] ;  /* 0x0000042602057981 */ /* 0x000f24000c1e1900 */
[----:B----4-:R-:W-:-:S07]  /*0be0*/  IMAD.IADD R18, R5, 0x1, -R18 ;  /* 0x0000000105127824 */ /* 0x010fce00078e0a12 */
.L_x_3291:
[----:B------:R-:W-:Y:S02]  /*0bf0*/  ULDC.64 UR4, c[0x0][0x788] ;  /* 0x0001e20000047ab9 */ /* 0x000fe40000000a00 */
[----:B------:R-:W-:-:S04]  /*0c00*/  ISETP.NE.U32.AND P0, PT, RZ, UR4, PT ;  /* 0x00000004ff007c0c */ /* 0x000fc8000bf05070 */
[----:B------:R-:W-:-:S13]  /*0c10*/  ISETP.NE.AND.EX P0, PT, RZ, UR5, PT, P0 ;  /* 0x00000005ff007c0c */ /* 0x000fda000bf05300 */
[----:B------:R-:W-:Y:S05]  /*0c20*/  @!P0 BRA `(.L_x_3292) ;  /* 0x0000000000108947 */ /* 0x000fea0003800000 */
[----:B------:R-:W1:Y:S02]  /*0c30*/  LDC.64 R2, c[0x0][0x788] ;  /* 0x0001e200ff027b82 */ /* 0x000e640000000a00 */
[----:B-1----:R-:W-:-:S05]  /*0c40*/  IMAD.WIDE R2, R6, 0x4, R2 ;  /* 0x0000000406027825 */ /* 0x002fca00078e0202 */
[----:B---3--:R1:W5:Y:S01]  /*0c50*/  LDG.E R17, desc[UR38][R2.64] ;  /* 0x0000002602117981 */ /* 0x008362000c1e1900 */
[----:B------:R-:W-:Y:S05]  /*0c60*/  BRA `(.L_x_3293) ;  /* 0x0000000000247947 */ /* 0x000fea0003800000 */
.L_x_3292:
[----:B------:R-:W-:Y:S02]  /*0c70*/  ULDC.64 UR4, c[0x0][0x778] ;  /* 0x0001de0000047ab9 */ /* 0x000fe40000000a00 */
[----:B------:R-:W-:-:S04]  /*0c80*/  ISETP.NE.U32.AND P0, PT, RZ, UR4, PT ;  /* 0x00000004ff007c0c */ /* 0x000fc8000bf05070 */
[----:B------:R-:W-:-:S13]  /*0c90*/  ISETP.NE.AND.EX P0, PT, RZ, UR5, PT, P0 ;  /* 0x00000005ff007c0c */ /* 0x000fda000bf05300 */
[----:B------:R-:W-:Y:S05]  /*0ca0*/  @!P0 BRA `(.L_x_3293) ;  /* 0x0000000000148947 */ /* 0x000fea0003800000 */
[----:B------:R-:W1:Y:S02]  /*0cb0*/  LDC.64 R2, c[0x0][0x778] ;  /* 0x0001de00ff027b82 */ /* 0x000e640000000a00 */
[----:B-1----:R-:W-:-:S05]  /*0cc0*/  IMAD.WIDE R2, R6, 0x4, R2 ;  /* 0x0000000406027825 */ /* 0x002fca00078e0202 */
[----:B---3--:R-:W3:Y:S04]  /*0cd0*/  LDG.E R17, desc[UR38][R2.64] ;  /* 0x0000002602117981 */ /* 0x008ee8000c1e1900 */
[----:B------:R-:W3:Y:S02]  /*0ce0*/  LDG.E R0, desc[UR38][R2.64+0x4] ;  /* 0x0000042602007981 */ /* 0x000ee4000c1e1900 */
[----:B---3--:R-:W-:-:S07]  /*0cf0*/  IMAD.IADD R17, R0, 0x1, -R17 ;  /* 0x0000000100117824 */ /* 0x008fce00078e0a11 */
.L_x_3293:
[----:B---345:R-:W-:Y:S01]  /*0d00*/  IMAD.IADD R0, R18, 0x1, -R17 ;  /* 0x0000000112007824 */ /* 0x038fe200078e0a11 */
        /* <DEDUP_REMOVED lines=18> */
[----:B--2---:R-:W-:Y:S02]  /*0e30*/  SHF.R.S32.HI R4, RZ, 0x6, R3 ;  /* 0x00000006ff047819 */ /* 0x004fe40000011403 */
        /* <DEDUP_REMOVED lines=69> */
.L_x_3296:
        /* <DEDUP_REMOVED lines=15> */
.L_x_3295:
        /* <DEDUP_REMOVED lines=20> */
.L_x_3298:
        /* <DEDUP_REMOVED lines=15> */
.L_x_3297:
        /* <DEDUP_REMOVED lines=8> */
.L_x_3456:
        /* <DEDUP_REMOVED lines=21> */
.L_x_3300:
[----:B------:R-:W3:Y:S04]  /*1780*/  LDL R20, [R1+0x14] ;  /* 0x0000140001147983 */ /* 0x000ee80000100800 */
[----:B------:R-:W4:Y:S01]  /*1790*/  LDL.LU R19, [R1+0x4] ;  /* 0x0000040001137983 */ /* 0x000f220000300800 */
        /* <DEDUP_REMOVED lines=96> */
[----:B---3--:R-:W-:-:S04]  /*1da0*/  IMAD R17, R20, -0x60, R17 ;  /* 0xffffffa014117824 */ /* 0x008fc800078e0211 */
[----:B------:R-:W-:Y:S01]  /*1db0*/  IMAD.IADD R2, R17, 0x1, -R157 ;  /* 0x0000000111027824 */ /* 0x000fe200078e0a9d */
[----:B------:R-:W-:Y:S02]  /*1dc0*/  IADD3 R18, -R18, 0x1, R17 ;  /* 0x0000000112127810 */ /* 0x000fe40007ffe111 */
[----:B----4-:R-:W-:Y:S02]  /*1dd0*/  LOP3.LUT R8, R19, 0x1, RZ, 0xfc, !PT ;  /* 0x0000000113087812 */ /* 0x010fe400078efcff */
[----:B------:R2:W-:Y:S01]  /*1de0*/  STL [R1], R2 ;  /* 0x0000000201007387 */ /* 0x0005e20000100800 */
[----:B------:R-:W-:-:S03]  /*1df0*/  IMAD.IADD R157, R18, 0x1, -R157 ;  /* 0x00000001129d7824 */ /* 0x000fc600078e0a9d */
[----:B------:R3:W-:Y:S01]  /*1e00*/  STL [R1+0x4], R3 ;  /* 0x0000040301007387 */ /* 0x0007e20000100800 */
[----:B--2---:R-:W-:-:S07]  /*1e10*/  IMAD.MOV.U32 R2, RZ, RZ, RZ ;  /* 0x000000ffff027224 */ /* 0x004fce00078e00ff */
.L_x_3312:
[----:B------:R-:W-:-:S13]  /*1e20*/  ISETP.NE.AND P0, PT, R8, 0x3, PT ;  /* 0x000000030800780c */ /* 0x000fda0003f05270 */
[----:B------:R-:W-:Y:S05]  /*1e30*/  @!P0 BRA `(.L_x_3302) ;  /* 0x0000000000048947 */ /* 0x000fea0003800000 */
[----:B------:R-:W-:Y:S01]  /*1e40*/  BPT.TRAP 0x1 ;  /* 0x000000040000795c */ /* 0x000fe20000300000 */
.L_x_3302:
[----:B---3--:R-:W-:Y:S02]  /*1e50*/  LEA R3, R2, UR36, 0x3 ;  /* 0x0000002402037c11 */ /* 0x008fe4000f8e18ff */
[----:B------:R-:W-:-:S04]  /*1e60*/  SHF.L.U32 R10, R7, 0x1f, RZ ;  /* 0x0000001f070a7819 */ /* 0x000fc800000006ff */
[----:B------:R2:W3:Y:S01]  /*1e70*/  SYNCS.PHASECHK.TRANS64.TRYWAIT P1, [R3+URZ+0x36410], R10 ;  /* 0x0364100a030075a7 */ /* 0x0004e2000802017f */
[----:B------:R-:W-:Y:S05]  /*1e80*/  @!P0 BRA `(.L_x_3303) ;  /* 0x0000000000048947 */ /* 0x000fea0003800000 */
[----:B------:R-:W-:Y:S01]  /*1e90*/  BPT.TRAP 0x1 ;  /* 0x000000040000795c */ /* 0x000fe20000300000 */
.L_x_3303:
[----:B---3--:R-:W-:Y:S05]  /*1ea0*/  @P1 BRA `(.L_x_3304) ;  /* 0x0000000000081947 */ /* 0x008fea0003800000 */
[----:B------:R-:W3:Y:S02]  /*1eb0*/  SYNCS.PHASECHK.TRANS64.TRYWAIT P1, [R3+URZ+0x36410], R10 ;  /* 0x0364100a030075a7 */ /* 0x000ee4000802017f */
[----:B---3--:R-:W-:Y:S05]  /*1ec0*/  @!P1 BRA `(.L_x_3305) ;  /* 0x0000009c00f09947 */ /* 0x008fea0003800000 */
.L_x_3304:
        /* <DEDUP_REMOVED lines=103> */
.L_x_3306:
[----:B------:R-:W-:-:S04]  /*2540*/  SHF.L.U32 R14, R5, 0x1f, RZ ;  /* 0x0000001f050e7819 */ /* 0x000fc800000006ff */
[----:B------:R1:W1:Y:S01]  /*2550*/  SYNCS.PHASECHK.TRANS64.TRYWAIT P1, [UR36+0x36430], R14 ;  /* 0x0364300eff0075a7 */ /* 0x0002620008020164 */
[----:B------:R-:W-:Y:S05]  /*2560*/  @!P0 BRA `(.L_x_3307) ;  /* 0x0000000000048947 */ /* 0x000fea0003800000 */
[----:B------:R-:W-:Y:S01]  /*2570*/  BPT.TRAP 0x1 ;  /* 0x000000040000795c */ /* 0x000fe20000300000 */
.L_x_3307:
        /* <DEDUP_REMOVED lines=36> */
.L_x_3308:
        /* <DEDUP_REMOVED lines=351> */
.L_x_3310:
        /* <DEDUP_REMOVED lines=60> */
.L_x_3311:
        /* <DEDUP_REMOVED lines=63> */
.L_x_3294:
[----:B------:R-:W-:Y:S05]  /*4560*/  @P0 BRA `(.L_x_3313) ;  /* 0x0000001400f40947 */ /* 0x000fea0003800000 */
[----:B------:R-:W2:Y:S01]  /*4570*/  LDL R120, [R1+0xc] ;  /* 0x00000c0001787983 */ /* 0x000ea20000100800 */
[----:B------:R-:W1:Y:S01]  /*4580*/  S2UR UR5, SR_CgaCtaId ;  /* 0x00000000000579c3 */ /* 0x000e620000008800 */
[----:B------:R-:W-:Y:S01]  /*4590*/  UMOV UR4, 0x400 ;  /* 0x0000040000047882 */ /* 0x000fe20000000000 */
[----:B------:R-:W-:Y:S01]  /*45a0*/  F2FP.F16.F32.PACK_AB R72, R73, R72 ;  /* 0x000000484948723e */ /* 0x000fe200000000ff */
[----:B------:R-:W3:Y:S01]  /*45b0*/  S2R R0, SR_TID.X ;  /* 0x0000000000007919 */ /* 0x000ee20000002100 */
        /* <DEDUP_REMOVED lines=89> */
[----:B------:R-:W4:Y:S01]  /*4b50*/  @P0 LDG.E R3, desc[UR38][R6.64] ;  /* 0x0000002606030981 */ /* 0x000f22000c1e1900 */
[----:B------:R-:W-:-:S06]  /*4b60*/  IMAD.HI R10, R0, 0x2aaaaaab, RZ ;  /* 0x2aaaaaab000a7827 */ /* 0x000fcc00078e02ff */
[----:B------:R-:W3:Y:S01]  /*4b70*/  LDC R9, c[0x0][0x808] ;  /* 0x00020200ff097b82 */ /* 0x000ee20000000800 */
[----:B--2---:R-:W-:-:S04]  /*4b80*/  ISETP.NE.U32.AND P1, PT, R4, RZ, PT ;  /* 0x000000ff0400720c */ /* 0x004fc80003f25070 */
[----:B------:R-:W-:Y:S02]  /*4b90*/  ISETP.NE.AND.EX P1, PT, R5, RZ, PT, P1 ;  /* 0x000000ff0500720c */ /* 0x000fe40003f25310 */
[----:B------:R-:W-:-:S04]  /*4ba0*/  SHF.R.U32.HI R11, RZ, 0x1f, R10 ;  /* 0x0000001fff0b7819 */ /* 0x000fc8000001160a */
[----:B-1----:R-:W-:-:S07]  /*4bb0*/  LEA.HI.SX32 R43, R10, R11, 0x1e ;  /* 0x0000000b0a2b7211 */ /* 0x002fce00078ff2ff */
[----:B------:R-:W1:Y:S01]  /*4bc0*/  @P1 LDC.64 R4, c[0x0][0x878] ;  /* 0x00021e00ff041b82 */ /* 0x000e620000000a00 */
[C---:B------:R-:W-:Y:S02]  /*4bd0*/  IMAD R0, R43.reuse, -0x18, R0 ;  /* 0xffffffe82b007824 */ /* 0x040fe400078e0200 */
[----:B---3--:R-:W-:-:S03]  /*4be0*/  IMAD.SHL.U32 R8, R43, 0x40, RZ ;  /* 0x000000402b087824 */ /* 0x008fc600078e00ff */
        /* <DEDUP_REMOVED lines=14> */
[----:B----4-:R-:W-:Y:S01]  /*4cd0*/  @P0 SHF.R.S32.HI R4, RZ, 0x1f, R3 ;  /* 0x0000001fff040819 */ /* 0x010fe20000011403 */
[----:B------:R-:W-:Y:S06]  /*4ce0*/  @P1 BRA `(.L_x_3314) ;  /* 0x0000000000101947 */ /* 0x000fec0003800000 */
[----:B------:R-:W-:Y:S05]  /*4cf0*/  @!P0 BRA `(.L_x_3314) ;  /* 0x00000000000c8947 */ /* 0x000fea0003800000 */
[----:B------:R-:W2:Y:S04]  /*4d00*/  LDG.E R8, desc[UR38][R6.64] ;  /* 0x0000002606087981 */ /* 0x000ea8000c1e1900 */
[----:B-----5:R-:W2:Y:S02]  /*4d10*/  LDG.E R9, desc[UR38][R6.64+0x4] ;  /* 0x0000042606097981 */ /* 0x020ea4000c1e1900 */
[----:B--2---:R-:W-:-:S07]  /*4d20*/  IMAD.IADD R9, R9, 0x1, -R8 ;  /* 0x0000000109097824 */ /* 0x004fce00078e0a08 */
.L_x_3314:
        /* <DEDUP_REMOVED lines=56> */
.L_x_3316:
[----:B------:R-:W-:Y:S05]  /*50b0*/  BSYNC B0 ;  /* 0x0000000000007941 */ /* 0x000fea0003800000 */
.L_x_3315:
        /* <DEDUP_REMOVED lines=15> */
.L_x_3318:
[----:B------:R-:W-:Y:S05]  /*51b0*/  BSYNC B0 ;  /* 0x0000000000007941 */ /* 0x000fea0003800000 */
.L_x_3317:
        /* <DEDUP_REMOVED lines=18> */
.L_x_3320:
[----:B------:R-:W-:Y:S05]  /*52e0*/  BSYNC B0 ;  /* 0x0000000000007941 */ /* 0x000fea0003800000 */
.L_x_3319:
        /* <DEDUP_REMOVED lines=17> */
.L_x_3322:
[----:B------:R-:W-:Y:S05]  /*5400*/  BSYNC B0 ;  /* 0x0000000000007941 */ /* 0x000fea0003800000 */
.L_x_3321:
        /* <DEDUP_REMOVED lines=18> */
.L_x_3324:
[----:B------:R-:W-:Y:S05]  /*5530*/  BSYNC B0 ;  /* 0x0000000000007941 */ /* 0x000fea0003800000 */
.L_x_3323:
        /* <DEDUP_REMOVED lines=17> */
.L_x_3326:
[----:B------:R-:W-:Y:S05]  /*5650*/  BSYNC B0 ;  /* 0x0000000000007941 */ /* 0x000fea0003800000 */
.L_x_3325:
        /* <DEDUP_REMOVED lines=30> */
.L_x_3328:
[----:B------:R-:W-:Y:S05]  /*5840*/  BSYNC B0 ;  /* 0x0000000000007941 */ /* 0x000fea0003800000 */
.L_x_3327:
        /* <DEDUP_REMOVED lines=15> */
.L_x_3330:
[----:B------:R-:W-:Y:S05]  /*5940*/  BSYNC B0 ;  /* 0x0000000000007941 */ /* 0x000fea0003800000 */
.L_x_3329:
        /* <DEDUP_REMOVED lines=15> */
.L_x_3332:
[----:B------:R-:W-:Y:S05]  /*5a40*/  BSYNC B0 ;  /* 0x0000000000007941 */ /* 0x000fea0003800000 */
.L_x_3331:
        /* <DEDUP_REMOVED lines=15> */
.L_x_3334:
[----:B------:R-:W-:Y:S05]  /*5b40*/  BSYNC B0 ;  /* 0x0000000000007941 */ /* 0x000fea0003800000 */
.L_x_3333:
        /* <DEDUP_REMOVED lines=15> */
.L_x_3336:
[----:B------:R-:W-:Y:S05]  /*5c40*/  BSYNC B0 ;  /* 0x0000000000007941 */ /* 0x000fea0003800000 */
.L_x_3335:
        /* <DEDUP_REMOVED lines=15> */
.L_x_3313:
[----:B------:R-:W2:Y:S01]  /*5d40*/  LDL R15, [R1+0xc] ;  /* 0x00000c00010f7983 */ /* 0x000ea20000100800 */
[----:B------:R-:W2:Y:S08]  /*5d50*/  LDC.64 R2, c[0x0][0x870] ;  /* 0x00021c00ff027b82 */ /* 0x000eb00000000a00 */
[----:B------:R-:W1:Y:S08]  /*5d60*/  LDC.64 R4, c[0x0][0x870] ;  /* 0x00021c00ff047b82 */ /* 0x000e700000000a00 */
[----:B------:R-:W3:Y:S01]  /*5d70*/  LDC R0, c[0x0][0x808] ;  /* 0x00020200ff007b82 */ /* 0x000ee20000000800 */
        /* <DEDUP_REMOVED lines=9> */
[----:B---3--:R1:W5:Y:S01]  /*5e10*/  @P1 LDG.E R0, desc[UR38][R8.64] ;  /* 0x0000002608001981 */ /* 0x008362000c1e1900 */
[----:B------:R-:W3:Y:S02]  /*5e20*/  S2R R2, SR_TID.X ;  /* 0x0000000000027919 */ /* 0x000ee40000002100 */
[----:B---3--:R-:W-:Y:S01]  /*5e30*/  VIADD R10, R2, 0xffffff80 ;  /* 0xffffff80020a7836 */ /* 0x008fe20000000000 */
        /* <DEDUP_REMOVED lines=13> */
.L_x_3337:
[----:B------:R-:W2:Y:S01]  /*5f10*/  LDL.LU R18, [R1+0x14] ;  /* 0x0000140001127983 */ /* 0x000ea20000300800 */
[----:B------:R-:W-:Y:S01]  /*5f20*/  VIADD R7, R17, 0x10 ;  /* 0x0000001011077836 */ /* 0x000fe20000000000 */
[----:B------:R-:W-:Y:S01]  /*5f30*/  ULDC.64 UR4, c[0x0][0x820] ;  /* 0x0002080000047ab9 */ /* 0x000fe20000000a00 */
[----:B------:R-:W-:Y:S01]  /*5f40*/  IMAD.SHL.U32 R10, R10, 0x8, RZ ;  /* 0x000000080a0a7824 */ /* 0x000fe200078e00ff */
[----:B------:R-:W3:Y:S01]  /*5f50*/  LDL R20, [R1+0x18] ;  /* 0x0000180001147983 */ /* 0x000ee20000100800 */
[----:B------:R-:W-:-:S03]  /*5f60*/  ULDC UR6, c[0x0][0x80c] ;  /* 0x0002030000067ab9 */ /* 0x000fc60000000800 */
[----:B------:R-:W4:Y:S01]  /*5f70*/  LDL R16, [R1+0x10] ;  /* 0x0000100001107983 */ /* 0x000f220000100800 */
[----:B------:R-:W-:Y:S01]  /*5f80*/  SHF.R.S32.HI R11, RZ, 0x1f, R10 ;  /* 0x0000001fff0b7819 */ /* 0x000fe2000001140a */
[C---:B------:R-:W-:Y:S01]  /*5f90*/  VIADD R9, R17.reuse, 0x20 ;  /* 0x0000002011097836 */ /* 0x040fe20000000000 */
[C---:B------:R-:W-:Y:S01]  /*5fa0*/  LEA.HI.X.SX32 R5, R17.reuse, R3, 0x1, P2 ;  /* 0x0000000311057211 */ /* 0x040fe200010f0eff */
[----:B------:R-:W-:Y:S01]  /*5fb0*/  VIADD R13, R17, 0x40 ;  /* 0x00000040110d7836 */ /* 0x000fe20000000000 */
[----:B------:R-:W-:Y:S01]  /*5fc0*/  BSSY B0, `(.L_x_3338) ;  /* 0x0000022000007945 */ /* 0x000fe20003800000 */
[----:B--2--5:R-:W-:Y:S02]  /*5fd0*/  IMAD R12, R18, -0x60, R0 ;  /* 0xffffffa0120c7824 */ /* 0x024fe400078e0200 */
[----:B---3--:R-:W-:-:S03]  /*5fe0*/  IMAD R0, R20, UR4, RZ ;  /* 0x0000000414007c24 */ /* 0x008fc6000f8e02ff */
[-C--:B------:R-:W-:Y:S02]  /*5ff0*/  ISETP.GE.AND P4, PT, R7, R12.reuse, PT ;  /* 0x0000000c0700720c */ /* 0x080fe40003f86270 */
[-C--:B------:R-:W-:Y:S01]  /*6000*/  ISETP.GE.AND P3, PT, R17, R12.reuse, PT ;  /* 0x0000000c1100720c */ /* 0x080fe20003f66270 */
[C---:B----4-:R-:W-:Y:S01]  /*6010*/  IMAD R7, R16.reuse, UR5, R0 ;  /* 0x0000000510077c24 */ /* 0x050fe2000f8e0200 */
        /* <DEDUP_REMOVED lines=28> */
.L_x_3339:
[----:B------:R-:W-:Y:S05]  /*61e0*/  BSYNC B0 ;  /* 0x0000000000007941 */ /* 0x000fea0003800000 */
.L_x_3338:
        /* <DEDUP_REMOVED lines=16> */
.L_x_3341:
[----:B------:R-:W-:Y:S05]  /*62f0*/  BSYNC B0 ;  /* 0x0000000000007941 */ /* 0x000fea0003800000 */
.L_x_3340:
        /* <DEDUP_REMOVED lines=16> */
.L_x_3343:
[----:B------:R-:W-:Y:S05]  /*6400*/  BSYNC B0 ;  /* 0x0000000000007941 */ /* 0x000fea0003800000 */
.L_x_3342:
        /* <DEDUP_REMOVED lines=17> */
.L_x_3345:
[----:B------:R-:W-:Y:S05]  /*6520*/  BSYNC B0 ;  /* 0x0000000000007941 */ /* 0x000fea0003800000 */
.L_x_3344:
        /* <DEDUP_REMOVED lines=16> */
.L_x_3347:
[----:B------:R-:W-:Y:S05]  /*6630*/  BSYNC B0 ;  /* 0x0000000000007941 */ /* 0x000fea0003800000 */
.L_x_3346:
        /* <DEDUP_REMOVED lines=16> */
.L_x_3349:
[----:B------:R-:W-:Y:S05]  /*6740*/  BSYNC B0 ;  /* 0x0000000000007941 */ /* 0x000fea0003800000 */
.L_x_3348:
        /* <DEDUP_REMOVED lines=29> */
.L_x_3351:
[----:B------:R-:W-:Y:S05]  /*6920*/  BSYNC B0 ;  /* 0x0000000000007941 */ /* 0x000fea0003800000 */
.L_x_3350:
        /* <DEDUP_REMOVED lines=15> */
.L_x_3353:
[----:B------:R-:W-:Y:S05]  /*6a20*/  BSYNC B0 ;  /* 0x0000000000007941 */ /* 0x000fea0003800000 */
.L_x_3352:
        /* <DEDUP_REMOVED lines=15> */
.L_x_3355:
[----:B------:R-:W-:Y:S05]  /*6b20*/  BSYNC B0 ;  /* 0x0000000000007941 */ /* 0x000fea0003800000 */
.L_x_3354:
        /* <DEDUP_REMOVED lines=15> */
.L_x_3357:
[----:B------:R-:W-:Y:S05]  /*6c20*/  BSYNC B0 ;  /* 0x0000000000007941 */ /* 0x000fea0003800000 */
.L_x_3356:
        /* <DEDUP_REMOVED lines=15> */
.L_x_3359:
[----:B------:R-:W-:Y:S05]  /*6d20*/  BSYNC B0 ;  /* 0x0000000000007941 */ /* 0x000fea0003800000 */
.L_x_3358:
        /* <DEDUP_REMOVED lines=15> */
.L_x_3282:
        /* <DEDUP_REMOVED lines=29> */
.L_x_3361:
[----:B------:R-:W-:Y:S01]  /*6ff0*/  ULDC UR9, c[0x0][0x8c4] ;  /* 0x0002310000097ab9 */ /* 0x000fe20000000800 */
[----:B------:R-:W-:Y:S01]  /*7000*/  UMOV UR7, UR8 ;  /* 0x0000000800077c82 */ /* 0x000fe20008000000 */
[----:B------:R-:W-:-:S11]  /*7010*/  UISETP.NE.AND UP0, UPT, UR9, 0x1, UPT ;  /* 0x000000010900788c */ /* 0x000fd6000bf05270 */
[----:B------:R-:W-:Y:S02]  /*7020*/  @UP0 ULDC.64 UR10, c[0x0][0x8c8] ;  /* 0x00023200000a0ab9 */ /* 0x000fe40000000a00 */
[----:B------:R-:W-:-:S04]  /*7030*/  UIMAD.WIDE.U32 UR4, UR8, UR10, URZ ;  /* 0x0000000a080472a5 */ /* 0x000fc8000f8e003f */
[----:B------:R-:W-:-:S04]  /*7040*/  @UP0 USHF.R.U32.HI UR7, URZ, UR11, UR5 ;  /* 0x0000000b3f070299 */ /* 0x000fc80008011605 */
[----:B------:R-:W-:-:S12]  /*7050*/  UIMAD UR4, UR7, UR9, URZ ;  /* 0x00000009070472a4 */ /* 0x000fd8000f8e023f */
.L_x_3362:
        /* <DEDUP_REMOVED lines=23> */
.L_x_3363:
        /* <DEDUP_REMOVED lines=13> */
.L_x_3365:
[----:B------:R-:W-:-:S05]  /*72a0*/  ULDC UR4, c[0x0][0x8ec] ;  /* 0x00023b0000047ab9 */ /* 0x000fca0000000800 */
.L_x_3364:
[----:B------:R-:W-:Y:S02]  /*72b0*/  UIADD3 UR4, UR4, 0x5f, URZ ;  /* 0x0000005f04047890 */ /* 0x000fe4000fffe03f */
[----:B------:R-:W-:Y:S02]  /*72c0*/  ULOP3.LUT UR13, URZ, UR7, URZ, 0x33, !UPT ;  /* 0x000000073f0d7292 */ /* 0x000fe4000f8e333f */
[----:B------:R-:W-:-:S04]  /*72d0*/  UIMAD.WIDE UR4, UR4, 0x2aaaaaab, URZ ;  /* 0x2aaaaaab040478a5 */ /* 0x000fc8000f8e023f */
[----:B------:R-:W-:-:S04]  /*72e0*/  USHF.R.U32.HI UR4, URZ, 0x1f, UR5 ;  /* 0x0000001f3f047899 */ /* 0x000fc80008011605 */
[----:B------:R-:W-:-:S04]  /*72f0*/  ULEA.HI.SX32 UR4, UR5, UR4, 0x1c ;  /* 0x0000000405047291 */ /* 0x000fc8000f8fe23f */
[----:B------:R-:W-:Y:S02]  /*7300*/  UISETP.GT.AND UP0, UPT, UR4, UR7, UPT ;  /* 0x000000070400728c */ /* 0x000fe4000bf04270 */
[----:B------:R-:W-:Y:S02]  /*7310*/  UIADD3 UR13, UR4, UR13, URZ ;  /* 0x0000000d040d7290 */ /* 0x000fe4000fffe03f */
[----:B------:R-:W-:-:S06]  /*7320*/  USEL UR10, UR10, 0xffffffff, UP0 ;  /* 0xffffffff0a0a7887 */ /* 0x000fcc0008000000 */
        /* <DEDUP_REMOVED lines=40> */
.L_x_3366:
        /* <DEDUP_REMOVED lines=13> */
.L_x_3367:
        /* <DEDUP_REMOVED lines=12> */
.L_x_3368:
[----:B------:R-:W-:Y:S01]  /*7740*/  UIMAD UR7, UR13, 0x60, UR14 ;  /* 0x000000600d0778a4 */ /* 0x000fe2000f8e020e */
[----:B------:R-:W-:-:S03]  /*7750*/  ULDC UR8, c[0x0][0x74c] ;  /* 0x0001d30000087ab9 */ /* 0x000fc60000000800 */
[----:B------:R-:W-:Y:S02]  /*7760*/  UIADD3 UR8, UR7, -UR8, -UR11 ;  /* 0x8000000807087290 */ /* 0x000fe4000fffe80b */
        /* <DEDUP_REMOVED lines=13> */
[----:B------:R-:W1:Y:S01]  /*7840*/  S2R R0, SR_TID.X ;  /* 0x0000000000007919 */ /* 0x000e620000002100 */
[----:B------:R-:W-:Y:S01]  /*7850*/  UIMAD UR16, UR18, UR20, URZ ;  /* 0x00000014121072a4 */ /* 0x000fe2000f8e023f */
[----:B------:R-:W-:Y:S01]  /*7860*/  LOP3.LUT R10, RZ, UR13, RZ, 0x33, !PT ;  /* 0x0000000dff0a7c12 */ /* 0x000fe2000f8e33ff */
[----:B------:R-:W-:Y:S02]  /*7870*/  UIMAD.WIDE.U32 UR8, UR6, UR20, URZ ;  /* 0x00000014060872a5 */ /* 0x000fe4000f8e003f */
[----:B------:R-:W-:Y:S02]  /*7880*/  UIADD3 UR20, UR11, 0x5f, URZ ;  /* 0x0000005f0b147890 */ /* 0x000fe4000fffe03f */
[----:B------:R-:W-:Y:S02]  /*7890*/  UIADD3 UR14, UR11, 0x9f, -UR14 ;  /* 0x0000009f0b0e7890 */ /* 0x000fe4000fffe80e */
[----:B------:R-:W-:-:S02]  /*78a0*/  UIADD3 UR11, UR7, -UR12, URZ ;  /* 0x8000000c070b7290 */ /* 0x000fc4000fffe03f */
[----:B------:R-:W-:Y:S02]  /*78b0*/  USHF.R.S32.HI UR15, URZ, 0x1f, UR10 ;  /* 0x0000001f3f0f7899 */ /* 0x000fe4000801140a */
[----:B------:R-:W-:Y:S02]  /*78c0*/  ULOP3.LUT UR11, UR11, 0x1, URZ, 0xc0, !UPT ;  /* 0x000000010b0b7892 */ /* 0x000fe4000f8ec03f */
[----:B------:R-:W-:Y:S02]  /*78d0*/  USEL UR29, UR10, URZ, !UP0 ;  /* 0x0000003f0a1d7287 */ /* 0x000fe4000c000000 */
[----:B------:R-:W-:Y:S02]  /*78e0*/  USEL UR23, UR15, URZ, !UP0 ;  /* 0x0000003f0f177287 */ /* 0x000fe4000c000000 */
[----:B------:R-:W-:Y:S02]  /*78f0*/  UISETP.NE.U32.AND UP0, UPT, UR11, 0x1, UPT ;  /* 0x000000010b00788c */ /* 0x000fe4000bf05070 */
[----:B------:R-:W-:Y:S01]  /*7900*/  UIMAD UR17, UR6, UR21, UR16 ;  /* 0x00000015061172a4 */ /* 0x000fe2000f8e0210 */
[----:B------:R-:W-:-:S02]  /*7910*/  ULDC UR22, c[0x0][0x760] ;  /* 0x0001d80000167ab9 */ /* 0x000fc40000000800 */
[----:B------:R-:W-:Y:S01]  /*7920*/  ULDC UR16, c[0x0][0x288] ;  /* 0x0000a20000107ab9 */ /* 0x000fe20000000800 */
[----:B------:R-:W-:Y:S01]  /*7930*/  UIADD3 UR17, UR9, UR17, URZ ;  /* 0x0000001109117290 */ /* 0x000fe2000fffe03f */
[----:B------:R-:W-:Y:S01]  /*7940*/  PLOP3.LUT P1, PT, PT, PT, UP0, 0x80, 0x0 ;  /* 0x000000000000781c */ /* 0x000fe20003f2f008 */
[----:B------:R-:W-:Y:S02]  /*7950*/  UIMAD UR19, UR10, UR16, URZ ;  /* 0x000000100a1372a4 */ /* 0x000fe4000f8e023f */
[----:B------:R-:W-:Y:S01]  /*7960*/  UIADD3 UR10, UP2, UR4, UR8, URZ ;  /* 0x00000008040a7290 */ /* 0x000fe2000ff5e03f */
[----:B------:R-:W-:Y:S01]  /*7970*/  ULDC.64 UR30, c[0x0][0x2e0] ;  /* 0x0000b800001e7ab9 */ /* 0x000fe20000000a00 */
[----:B------:R-:W-:Y:S01]  /*7980*/  UIMAD UR15, UR16, UR22, URZ ;  /* 0x00000016100f72a4 */ /* 0x000fe2000f8e023f */
[----:B-1----:R-:W-:Y:S01]  /*7990*/  LOP3.LUT R0, R0, 0x1f, RZ, 0xc0, !PT ;  /* 0x0000001f00007812 */ /* 0x002fe200078ec0ff */
[----:B------:R-:W-:Y:S02]  /*79a0*/  UIADD3 UR16, UP1, UR6, UR19, URZ ;  /* 0x0000001306107290 */ /* 0x000fe4000ff3e03f */
[----:B------:R-:W-:-:S02]  /*79b0*/  UIMAD.WIDE UR20, UR20, 0x2aaaaaab, URZ ;  /* 0x2aaaaaab141478a5 */ /* 0x000fc4000f8e023f */
[----:B------:R-:W-:Y:S02]  /*79c0*/  UIMAD UR6, UR23, UR30, URZ ;  /* 0x0000001e170672a4 */ /* 0x000fe4000f8e023f */
[----:B------:R-:W-:Y:S02]  /*79d0*/  UIADD3.X UR11, UR5, UR17, URZ, UP2, !UPT ;  /* 0x00000011050b7290 */ /* 0x000fe400097fe43f */
[----:B------:R-:W-:Y:S02]  /*79e0*/  ULEA.HI.X.SX32 UR18, UR19, UR18, 0x1, UP1 ;  /* 0x0000001213127291 */ /* 0x000fe400088f0e3f */
[----:B------:R-:W-:Y:S02]  /*79f0*/  USHF.R.U32.HI UR20, URZ, 0x1f, UR21 ;  /* 0x0000001f3f147899 */ /* 0x000fe40008011615 */
[----:B------:R-:W-:Y:S02]  /*7a00*/  UIMAD UR19, UR29, UR31, UR6 ;  /* 0x0000001f1d1372a4 */ /* 0x000fe4000f8e0206 */
[----:B------:R-:W-:Y:S01]  /*7a10*/  UIMAD.WIDE.U32 UR10, UR29, UR30, UR10 ;  /* 0x0000001e1d0a72a5 */ /* 0x000fe2000f8e000a */
[----:B------:R-:W-:Y:S01]  /*7a20*/  ELECT P0, URZ, PT ;  /* 0x00000000003f782f */ /* 0x000fe20003800000 */
[----:B------:R-:W-:-:S02]  /*7a30*/  ULEA.HI.SX32 UR20, UR21, UR20, 0x1c ;  /* 0x0000001415147291 */ /* 0x000fc4000f8fe23f */
        /* <DEDUP_REMOVED lines=20> */
.L_x_3372:
[----:B------:R-:W2:Y:S04]  /*7b80*/  LDG.E.STRONG.GPU R4, desc[UR38][R2.64] ;  /* 0x0000002602047981 */ /* 0x000ea8000c1ef900 */
[----:B--2---:R-:W-:Y:S01]  /*7b90*/  CCTL.IVALL ;  /* 0x00000000ff00798f */ /* 0x004fe20002000000 */
[----:B------:R-:W-:Y:S05]  /*7ba0*/  YIELD ;  /* 0x0000000000007946 */ /* 0x000fea0003800000 */
[----:B------:R-:W-:-:S13]  /*7bb0*/  ISETP.NE.AND P1, PT, R4, R5, PT ;  /* 0x000000050400720c */ /* 0x000fda0003f25270 */
[----:B------:R-:W-:Y:S05]  /*7bc0*/  @P1 BRA `(.L_x_3372) ;  /* 0xfffffffc00ec1947 */ /* 0x000fea000383ffff */
.L_x_3371:
[----:B------:R-:W-:Y:S05]  /*7bd0*/  BSYNC B0 ;  /* 0x0000000000007941 */ /* 0x000fea0003800000 */
.L_x_3370:
[----:B------:R-:W-:-:S03]  /*7be0*/  UMOV UR6, 0xffffffff ;  /* 0xffffffff00067882 */ /* 0x000fc60000000000 */
[----:B------:R-:W-:Y:S05]  /*7bf0*/  BRA.DIV UR6, `(.L_x_3373) ;  /* 0x0000004206d07947 */ /* 0x000fea000b800000 */
[----:B------:R-:W-:Y:S01]  /*7c00*/  NOP ;  /* 0x0000000000007918 */ /* 0x000fe20000000000 */
.L_x_3459:
        /* <DEDUP_REMOVED lines=22> */
.L_x_3375:
[----:B------:R-:W-:Y:S05]  /*7d70*/  BSYNC B0 ;  /* 0x0000000000007941 */ /* 0x000fea0003800000 */
.L_x_3374:
        /* <DEDUP_REMOVED lines=19> */
.L_x_3377:
[----:B------:R-:W-:Y:S05]  /*7eb0*/  BSYNC B0 ;  /* 0x0000000000007941 */ /* 0x000fea0003800000 */
.L_x_3376:
        /* <DEDUP_REMOVED lines=20> */
.L_x_3379:
[----:B------:R-:W-:Y:S05]  /*8000*/  BSYNC B0 ;  /* 0x0000000000007941 */ /* 0x000fea0003800000 */
.L_x_3378:
[----:B------:R-:W-:Y:S06]  /*8010*/  BAR.ARV 0xa, 0xa0 ;  /* 0x0282800000007b1d */ /* 0x000fec0000002000 */
[----:B------:R-:W-:Y:S04]  /*8020*/  BSSY B0, `(.L_x_3380) ;  /* 0x0000003000007945 */ /* 0x000fe80003800000 */
[----:B------:R-:W-:Y:S05]  /*8030*/  @!P0 BRA `(.L_x_3381) ;  /* 0x0000000000048947 */ /* 0x000fea0003800000 */
[----:B------:R-:W-:-:S04]  /*8040*/  DEPBAR.LE SB0, 0x1 ;  /* 0x000080400000791a */ /* 0x000fc80000000000 */
.L_x_3381:
[----:B------:R-:W-:Y:S05]  /*8050*/  BSYNC B0 ;  /* 0x0000000000007941 */ /* 0x000fea0003800000 */
.L_x_3380:
[----:B------:R-:W-:Y:S06]  /*8060*/  BAR.ARV 0xb, 0xa0 ;  /* 0x02c2800000007b1d */ /* 0x000fec0000002000 */
[----:B------:R-:W-:Y:S04]  /*8070*/  BSSY B0, `(.L_x_3382) ;  /* 0x0000003000007945 */ /* 0x000fe80003800000 */
[----:B------:R-:W-:Y:S05]  /*8080*/  @!P0 BRA `(.L_x_3383) ;  /* 0x0000000000048947 */ /* 0x000fea0003800000 */
[----:B------:R-:W-:-:S04]  /*8090*/  DEPBAR.LE SB0, 0x0 ;  /* 0x000080000000791a */ /* 0x000fc80000000000 */
.L_x_3383:
[----:B------:R-:W-:Y:S05]  /*80a0*/  BSYNC B0 ;  /* 0x0000000000007941 */ /* 0x000fea0003800000 */
.L_x_3382:
        /* <DEDUP_REMOVED lines=19> */
.L_x_3385:
[----:B------:R-:W-:Y:S05]  /*81e0*/  BSYNC B0 ;  /* 0x0000000000007941 */ /* 0x000fea0003800000 */
.L_x_3384:
[----:B------:R-:W-:Y:S01]  /*81f0*/  UIADD3 UR13, UR12, 0x1, URZ ;  /* 0x000000010c0d7890 */ /* 0x000fe2000fffe03f */
[----:B------:R-:W-:Y:S11]  /*8200*/  BRA `(.L_x_3386) ;  /* 0x0000000000047947 */ /* 0x000ff60003800000 */
.L_x_3369:
[----:B------:R-:W-:-:S05]  /*8210*/  UMOV UR13, UR12 ;  /* 0x0000000c000d7c82 */ /* 0x000fca0008000000 */
.L_x_3386:
[----:B------:R-:W-:-:S04]  /*8220*/  UIADD3 UR6, UR12, 0x1, URZ ;  /* 0x000000010c067890 */ /* 0x000fc8000fffe03f */
[----:B------:R-:W-:-:S06]  /*8230*/  UISETP.NE.AND UP0, UPT, UR7, UR6, UPT ;  /* 0x000000060700728c */ /* 0x000fcc000bf05270 */
[----:B------:R-:W-:-:S13]  /*8240*/  PLOP3.LUT P1, PT, PT, PT, UP0, 0x80, 0x0 ;  /* 0x000000000000781c */ /* 0x000fda0003f2f008 */
[----:B------:R-:W-:Y:S05]  /*8250*/  @!P1 BRA `(.L_x_3289) ;  /* 0x0000003800d09947 */ /* 0x000fea0003800000 */
[----:B------:R-:W-:Y:S01]  /*8260*/  UMOV UR22, UR8 ;  /* 0x0000000800167c82 */ /* 0x000fe20008000000 */
[----:B------:R-:W-:Y:S01]  /*8270*/  UMOV UR23, UR17 ;  /* 0x0000001100177c82 */ /* 0x000fe20008000000 */
[----:B------:R-:W-:Y:S01]  /*8280*/  ULDC.64 UR24, c[0x0][0x2c0] ;  /* 0x0000b00000187ab9 */ /* 0x000fe20000000a00 */
[----:B------:R-:W-:Y:S01]  /*8290*/  UIMAD.WIDE.U32 UR22, UR29, UR30, UR22 ;  /* 0x0000001e1d1672a5 */ /* 0x000fe2000f8e0016 */
[----:B------:R-:W-:Y:S01]  /*82a0*/  UMOV UR21, UR13 ;  /* 0x0000000d00157c82 */ /* 0x000fe20008000000 */
[----:B------:R-:W-:Y:S02]  /*82b0*/  UMOV UR6, URZ ;  /* 0x0000003f00067c82 */ /* 0x000fe40008000000 */
[----:B------:R-:W-:-:S04]  /*82c0*/  UIADD3 UR27, UP0, UR4, UR22, URZ ;  /* 0x00000016041b7290 */ /* 0x000fc8000ff1e03f */
[----:B------:R-:W-:Y:S02]  /*82d0*/  UIADD3.X UR22, UR5, UR19, UR23, UP0, !UPT ;  /* 0x0000001305167290 */ /* 0x000fe400087fe417 */
[----:B------:R-:W-:-:S04]  /*82e0*/  ULEA UR26, UP0, UR27, UR24, 0x2 ;  /* 0x000000181b1a7291 */ /* 0x000fc8000f80103f */
[----:B------:R-:W-:Y:S02]  /*82f0*/  ULEA.HI.X UR27, UR27, UR25, UR22, 0x2, UP0 ;  /* 0x000000191b1b7291 */ /* 0x000fe400080f1416 */
[----:B------:R-:W-:-:S04]  /*8300*/  UIADD3 UR26, UP0, UR26, 0x4000, URZ ;  /* 0x000040001a1a7890 */ /* 0x000fc8000ff1e03f */
[----:B------:R-:W-:-:S12]  /*8310*/  UIADD3.X UR27, URZ, UR27, URZ, UP0, !UPT ;  /* 0x0000001b3f1b7290 */ /* 0x000fd800087fe43f */
.L_x_3419:
        /* <DEDUP_REMOVED lines=18> */
.L_x_3389:
[----:B------:R-:W2:Y:S04]  /*8440*/  LDG.E.STRONG.GPU R4, desc[UR38][R2.64] ;  /* 0x0000002602047981 */ /* 0x000ea8000c1ef900 */
[----:B--2---:R-:W-:Y:S01]  /*8450*/  CCTL.IVALL ;  /* 0x00000000ff00798f */ /* 0x004fe20002000000 */
[----:B------:R-:W-:Y:S05]  /*8460*/  YIELD ;  /* 0x0000000000007946 */ /* 0x000fea0003800000 */
[----:B------:R-:W-:-:S13]  /*8470*/  ISETP.NE.AND P1, PT, R4, R5, PT ;  /* 0x000000050400720c */ /* 0x000fda0003f25270 */
[----:B------:R-:W-:Y:S05]  /*8480*/  @P1 BRA `(.L_x_3389) ;  /* 0xfffffffc00ec1947 */ /* 0x000fea000383ffff */
.L_x_3388:
[----:B------:R-:W-:Y:S05]  /*8490*/  BSYNC B0 ;  /* 0x0000000000007941 */ /* 0x000fea0003800000 */
.L_x_3387:
[----:B------:R-:W-:-:S03]  /*84a0*/  UMOV UR24, 0xffffffff ;  /* 0xffffffff00187882 */ /* 0x000fc60000000000 */
[----:B------:R-:W-:Y:S05]  /*84b0*/  BRA.DIV UR24, `(.L_x_3390) ;  /* 0x0000003a18bc7947 */ /* 0x000fea000b800000 */
[----:B------:R-:W-:Y:S01]  /*84c0*/  NOP ;  /* 0x0000000000007918 */ /* 0x000fe20000000000 */
.L_x_3462:
        /* <DEDUP_REMOVED lines=9> */
[----:B------:R-:W-:-:S03]  /*8560*/  UMOV UR37, 0x14f00000 ;  /* 0x14f0000000257882 */ /* 0x000fc60000000000 */
[----:B------:R-:W-:Y:S02]  /*8570*/  ULEA.HI.X.SX32 UR32, UR32, UR31, 0x1, UP0 ;  /* 0x0000001f20207291 */ /* 0x000fe400080f0e3f */
[----:B------:R-:W-:-:S04]  /*8580*/  ULEA UR24, UP0, UR36, UR24, 0x2 ;  /* 0x0000001824187291 */ /* 0x000fc8000f80103f */
[----:B------:R-:W-:-:S03]  /*8590*/  ULEA.HI.X UR25, UR36, UR25, UR32, 0x2, UP0 ;  /* 0x0000001924197291 */ /* 0x000fc600080f1420 */
[----:B------:R-:W-:Y:S01]  /*85a0*/  UMOV UR32, 0x400 ;  /* 0x0000040000207882 */ /* 0x000fe20000000000 */
[----:B------:R-:W-:Y:S01]  /*85b0*/  UMOV UR36, 0x0 ;  /* 0x0000000000247882 */ /* 0x000fe20000000000 */
[----:B-1----:R-:W-:-:S04]  /*85c0*/  ULEA UR34, UR35, UR34, 0x18 ;  /* 0x0000002223227291 */ /* 0x002fc8000f8ec03f */
[----:B------:R-:W-:-:S09]  /*85d0*/  UIADD3 UR34, UR34, 0x12000, URZ ;  /* 0x0001200022227890 */ /* 0x000fd2000fffe03f */
[----:B------:R1:W-:Y:S02]  /*85e0*/  UBLKRED.G.S.ADD.F32.RN [UR24], [UR34], UR32, desc[UR36] ;  /* 0x00002418220073bb */ /* 0x0003e400080a1420 */
[----:B-1----:R0:W-:Y:S02]  /*85f0*/  UTMACMDFLUSH ;  /* 0x00000000000079b7 */ /* 0x0021e40000000000 */
.L_x_3392:
[----:B------:R-:W-:Y:S05]  /*8600*/  BSYNC B0 ;  /* 0x0000000000007941 */ /* 0x000fea0003800000 */
.L_x_3391:
        /* <DEDUP_REMOVED lines=14> */
.L_x_3394:
[----:B------:R-:W-:Y:S05]  /*86f0*/  BSYNC B0 ;  /* 0x0000000000007941 */ /* 0x000fea0003800000 */
.L_x_3393:
        /* <DEDUP_REMOVED lines=15> */
.L_x_3396:
[----:B------:R-:W-:Y:S05]  /*87f0*/  BSYNC B0 ;  /* 0x0000000000007941 */ /* 0x000fea0003800000 */
.L_x_3395:
[----:B------:R-:W-:Y:S06]  /*8800*/  BAR.ARV 0xa, 0xa0 ;  /* 0x0282800000007b1d */ /* 0x000fec0000002000 */
[----:B------:R-:W-:Y:S04]  /*8810*/  BSSY B0, `(.L_x_3397) ;  /* 0x0000003000007945 */ /* 0x000fe80003800000 */
[----:B------:R-:W-:Y:S05]  /*8820*/  @!P0 BRA `(.L_x_3398) ;  /* 0x0000000000048947 */ /* 0x000fea0003800000 */
[----:B------:R-:W-:-:S04]  /*8830*/  DEPBAR.LE SB0, 0x1 ;  /* 0x000080400000791a */ /* 0x000fc80000000000 */
.L_x_3398:
[----:B------:R-:W-:Y:S05]  /*8840*/  BSYNC B0 ;  /* 0x0000000000007941 */ /* 0x000fea0003800000 */
.L_x_3397:
[----:B------:R-:W-:Y:S06]  /*8850*/  BAR.ARV 0xb, 0xa0 ;  /* 0x02c2800000007b1d */ /* 0x000fec0000002000 */
[----:B------:R-:W-:Y:S04]  /*8860*/  BSSY B0, `(.L_x_3399) ;  /* 0x0000003000007945 */ /* 0x000fe80003800000 */
[----:B------:R-:W-:Y:S05]  /*8870*/  @!P0 BRA `(.L_x_3400) ;  /* 0x0000000000048947 */ /* 0x000fea0003800000 */
[----:B------:R-:W-:-:S04]  /*8880*/  DEPBAR.LE SB0, 0x0 ;  /* 0x000080000000791a */ /* 0x000fc80000000000 */
.L_x_3400:
[----:B------:R-:W-:Y:S05]  /*8890*/  BSYNC B0 ;  /* 0x0000000000007941 */ /* 0x000fea0003800000 */
.L_x_3399:
        /* <DEDUP_REMOVED lines=19> */
.L_x_3402:
[----:B------:R-:W-:Y:S05]  /*89d0*/  BSYNC B0 ;  /* 0x0000000000007941 */ /* 0x000fea0003800000 */
.L_x_3401:
        /* <DEDUP_REMOVED lines=16> */
.L_x_3405:
[----:B------:R-:W2:Y:S04]  /*8ae0*/  LDG.E.STRONG.GPU R4, desc[UR38][R2.64] ;  /* 0x0000002602047981 */ /* 0x000ea8000c1ef900 */
[----:B--2---:R-:W-:Y:S01]  /*8af0*/  CCTL.IVALL ;  /* 0x00000000ff00798f */ /* 0x004fe20002000000 */
[----:B------:R-:W-:Y:S05]  /*8b00*/  YIELD ;  /* 0x0000000000007946 */ /* 0x000fea0003800000 */
[----:B------:R-:W-:-:S13]  /*8b10*/  ISETP.NE.AND P1, PT, R4, R5, PT ;  /* 0x000000050400720c */ /* 0x000fda0003f25270 */
[----:B------:R-:W-:Y:S05]  /*8b20*/  @P1 BRA `(.L_x_3405) ;  /* 0xfffffffc00ec1947 */ /* 0x000fea000383ffff */
.L_x_3404:
[----:B------:R-:W-:Y:S05]  /*8b30*/  BSYNC B0 ;  /* 0x0000000000007941 */ /* 0x000fea0003800000 */
.L_x_3403:
[----:B------:R-:W-:-:S03]  /*8b40*/  UMOV UR22, 0xffffffff ;  /* 0xffffffff00167882 */ /* 0x000fc60000000000 */
[----:B------:R-:W-:Y:S05]  /*8b50*/  BRA.DIV UR22, `(.L_x_3406) ;  /* 0x0000003616307947 */ /* 0x000fea000b800000 */
[----:B------:R-:W-:Y:S01]  /*8b60*/  NOP ;  /* 0x0000000000007918 */ /* 0x000fe20000000000 */
.L_x_3465:
        /* <DEDUP_REMOVED lines=15> */
.L_x_3408:
[----:B------:R-:W-:Y:S05]  /*8c60*/  BSYNC B0 ;  /* 0x0000000000007941 */ /* 0x000fea0003800000 */
.L_x_3407:
        /* <DEDUP_REMOVED lines=14> */
.L_x_3410:
[----:B------:R-:W-:Y:S05]  /*8d50*/  BSYNC B0 ;  /* 0x0000000000007941 */ /* 0x000fea0003800000 */
.L_x_3409:
        /* <DEDUP_REMOVED lines=15> */
.L_x_3412:
[----:B------:R-:W-:Y:S05]  /*8e50*/  BSYNC B0 ;  /* 0x0000000000007941 */ /* 0x000fea0003800000 */
.L_x_3411:
[----:B------:R-:W-:Y:S06]  /*8e60*/  BAR.ARV 0xa, 0xa0 ;  /* 0x0282800000007b1d */ /* 0x000fec0000002000 */
[----:B------:R-:W-:Y:S04]  /*8e70*/  BSSY B0, `(.L_x_3413) ;  /* 0x0000003000007945 */ /* 0x000fe80003800000 */
[----:B------:R-:W-:Y:S05]  /*8e80*/  @!P0 BRA `(.L_x_3414) ;  /* 0x0000000000048947 */ /* 0x000fea0003800000 */
[----:B------:R-:W-:-:S04]  /*8e90*/  DEPBAR.LE SB0, 0x1 ;  /* 0x000080400000791a */ /* 0x000fc80000000000 */
.L_x_3414:
[----:B------:R-:W-:Y:S05]  /*8ea0*/  BSYNC B0 ;  /* 0x0000000000007941 */ /* 0x000fea0003800000 */
.L_x_3413:
[----:B------:R-:W-:Y:S06]  /*8eb0*/  BAR.ARV 0xb, 0xa0 ;  /* 0x02c2800000007b1d */ /* 0x000fec0000002000 */
[----:B------:R-:W-:Y:S04]  /*8ec0*/  BSSY B0, `(.L_x_3415) ;  /* 0x0000003000007945 */ /* 0x000fe80003800000 */
[----:B------:R-:W-:Y:S05]  /*8ed0*/  @!P0 BRA `(.L_x_3416) ;  /* 0x0000000000048947 */ /* 0x000fea0003800000 */
[----:B------:R-:W-:-:S04]  /*8ee0*/  DEPBAR.LE SB0, 0x0 ;  /* 0x000080000000791a */ /* 0x000fc80000000000 */
.L_x_3416:
[----:B------:R-:W-:Y:S05]  /*8ef0*/  BSYNC B0 ;  /* 0x0000000000007941 */ /* 0x000fea0003800000 */
.L_x_3415:
        /* <DEDUP_REMOVED lines=19> */
.L_x_3418:
[----:B------:R-:W-:Y:S05]  /*9030*/  BSYNC B0 ;  /* 0x0000000000007941 */ /* 0x000fea0003800000 */
.L_x_3417:
[----:B------:R-:W-:Y:S02]  /*9040*/  UIADD3 UR13, UR13, 0x2, URZ ;  /* 0x000000020d0d7890 */ /* 0x000fe4000fffe03f */
[----:B------:R-:W-:Y:S02]  /*9050*/  UIADD3 UR6, UR6, 0x6000, URZ ;  /* 0x0000600006067890 */ /* 0x000fe4000fffe03f */
[----:B------:R-:W-:-:S06]  /*9060*/  UISETP.GE.AND UP0, UPT, UR13, UR7, UPT ;  /* 0x000000070d00728c */ /* 0x000fcc000bf06270 */
[----:B------:R-:W-:-:S13]  /*9070*/  PLOP3.LUT P1, PT, PT, PT, UP0, 0x80, 0x0 ;  /* 0x000000000000781c */ /* 0x000fda0003f2f008 */
[----:B------:R-:W-:Y:S05]  /*9080*/  @!P1 BRA `(.L_x_3419) ;  /* 0xfffffff000a49947 */ /* 0x000fea000383ffff */
[----:B------:R-:W-:Y:S05]  /*9090*/  BRA `(.L_x_3289) ;  /* 0x0000002c00407947 */ /* 0x000fea0003800000 */
.L_x_3360:
        /* <DEDUP_REMOVED lines=21> */
.L_x_3420:
[----:B------:R-:W1:Y:S01]  /*91f0*/  LDC R3, c[0x0][0x8c4] ;  /* 0x00023100ff037b82 */ /* 0x000e620000000800 */
[----:B------:R-:W-:Y:S01]  /*9200*/  IMAD.MOV.U32 R0, RZ, RZ, R5 ;  /* 0x000000ffff007224 */ /* 0x000fe200078e0005 */
[----:B-1----:R-:W-:-:S13]  /*9210*/  ISETP.NE.AND P0, PT, R3, 0x1, PT ;  /* 0x000000010300780c */ /* 0x002fda0003f05270 */
[----:B------:R-:W1:Y:S02]  /*9220*/  @P0 LDC.64 R6, c[0x0][0x8c8] ;  /* 0x00023200ff060b82 */ /* 0x000e640000000a00 */
[----:B-1----:R-:W-:-:S05]  /*9230*/  @P0 IMAD.HI.U32 R4, R5, R6, RZ ;  /* 0x0000000605040227 */ /* 0x002fca00078e00ff */
[----:B------:R-:W-:-:S05]  /*9240*/  @P0 SHF.R.U32.HI R0, RZ, R7, R4 ;  /* 0x00000007ff000219 */ /* 0x000fca0000011604 */
[----:B------:R-:W-:-:S07]  /*9250*/  IMAD R3, R0, R3, RZ ;  /* 0x0000000300037224 */ /* 0x000fce00078e02ff */
.L_x_3421:
        /* <DEDUP_REMOVED lines=23> */
.L_x_3422:
        /* <DEDUP_REMOVED lines=10> */
.L_x_3424:
[----:B------:R-:W2:Y:S02]  /*9470*/  LDC R4, c[0x0][0x8ec] ;  /* 0x00023b00ff047b82 */ /* 0x000ea40000000800 */
.L_x_3423:
[----:B--2--5:R-:W-:Y:S01]  /*9480*/  VIADD R4, R4, 0x5f ;  /* 0x0000005f04047836 */ /* 0x024fe20000000000 */
[----:B------:R-:W-:Y:S01]  /*9490*/  LOP3.LUT R8, RZ, R0, RZ, 0x33, !PT ;  /* 0x00000000ff087212 */ /* 0x000fe200078e33ff */
[----:B-1----:R-:W-:Y:S02]  /*94a0*/  IMAD.MOV.U32 R2, RZ, RZ, RZ ;  /* 0x000000ffff027224 */ /* 0x002fe400078e00ff */
[----:B------:R-:W-:-:S04]  /*94b0*/  IMAD.HI R4, R4, 0x2aaaaaab, RZ ;  /* 0x2aaaaaab04047827 */ /* 0x000fc800078e02ff */
[----:B------:R-:W-:Y:S01]  /*94c0*/  IMAD.MOV.U32 R16, RZ, RZ, 0x1 ;  /* 0x00000001ff107424 */ /* 0x000fe200078e00ff */
[----:B------:R-:W-:-:S04]  /*94d0*/  SHF.R.U32.HI R3, RZ, 0x1f, R4 ;  /* 0x0000001fff037819 */ /* 0x000fc80000011604 */
[----:B------:R-:W-:-:S04]  /*94e0*/  LEA.HI.SX32 R3, R4, R3, 0x1c ;  /* 0x0000000304037211 */ /* 0x000fc800078fe2ff */
[C---:B------:R-:W-:Y:S01]  /*94f0*/  ISETP.GT.AND P0, PT, R3.reuse, R0, PT ;  /* 0x000000000300720c */ /* 0x040fe20003f04270 */
[----:B------:R-:W-:Y:S02]  /*9500*/  IMAD.MOV.U32 R0, RZ, RZ, 0x1 ;  /* 0x00000001ff007424 */ /* 0x000fe400078e00ff */
[----:B------:R-:W-:Y:S01]  /*9510*/  IMAD.IADD R8, R3, 0x1, R8 ;  /* 0x0000000103087824 */ /* 0x000fe200078e0208 */
[----:B------:R-:W-:-:S04]  /*9520*/  SEL R9, R9, 0xffffffff, P0 ;  /* 0xffffffff09097807 */ /* 0x000fc80000000000 */
        /* <DEDUP_REMOVED lines=41> */
.L_x_3426:
        /* <DEDUP_REMOVED lines=11> */
.L_x_3427:
[----:B------:R-:W-:Y:S05]  /*9870*/  @!P0 BRA `(.L_x_3428) ;  /* 0x00000000000c8947 */ /* 0x000fea0003800000 */
[----:B------:R-:W2:Y:S04]  /*9880*/  LDG.E R5, desc[UR38][R2.64] ;  /* 0x0000002602057981 */ /* 0x000ea8000c1e1900 */
[----:B------:R-:W2:Y:S02]  /*9890*/  LDG.E R4, desc[UR38][R2.64+0x4] ;  /* 0x0000042602047981 */ /* 0x000ea4000c1e1900 */
[----:B--2---:R-:W-:-:S07]  /*98a0*/  IMAD.IADD R4, R4, 0x1, -R5 ;  /* 0x0000000104047824 */ /* 0x004fce00078e0a05 */
.L_x_3428:
        /* <DEDUP_REMOVED lines=22> */
[C---:B------:R-:W-:Y:S01]  /*9a10*/  R2UR UR29, R9.reuse ;  /* 0x00000000091d72ca */ /* 0x040fe200000e0000 */
[----:B------:R-:W-:Y:S01]  /*9a20*/  UIMAD.WIDE.U32 UR4, UR28, UR10, UR8 ;  /* 0x0000000a1c0472a5 */ /* 0x000fe2000f8e0008 */
[----:B------:R-:W-:Y:S01]  /*9a30*/  SEL R2, R2, RZ, !P1 ;  /* 0x000000ff02027207 */ /* 0x000fe20004800000 */
[----:B------:R-:W-:Y:S01]  /*9a40*/  UIMAD UR10, UR7, UR10, URZ ;  /* 0x0000000a070a72a4 */ /* 0x000fe2000f8e023f */
[----:B------:R-:W-:Y:S01]  /*9a50*/  R2UR UR35, R8 ;  /* 0x00000000082372ca */ /* 0x000fe200000e0000 */
[----:B------:R-:W-:Y:S01]  /*9a60*/  ULDC.64 UR12, c[0x0][0x730] ;  /* 0x0001cc00000c7ab9 */ /* 0x000fe20000000a00 */
[----:B------:R-:W-:Y:S01]  /*9a70*/  R2UR UR14, R2 ;  /* 0x00000000020e72ca */ /* 0x000fe200000e0000 */
[----:B------:R-:W-:Y:S01]  /*9a80*/  UIMAD UR10, UR28, UR11, UR10 ;  /* 0x0000000b1c0a72a4 */ /* 0x000fe2000f8e020a */
[----:B------:R-:W-:Y:S01]  /*9a90*/  SEL R9, R9, RZ, !P0 ;  /* 0x000000ff09097207 */ /* 0x000fe20004000000 */
[----:B------:R-:W-:Y:S01]  /*9aa0*/  UIMAD UR7, UR7, UR12, URZ ;  /* 0x0000000c070772a4 */ /* 0x000fe2000f8e023f */
[----:B------:R-:W-:Y:S01]  /*9ab0*/  BSSY B0, `(.L_x_3425) ;  /* 0x000020d000007945 */ /* 0x000fe20003800000 */
[----:B------:R-:W-:Y:S01]  /*9ac0*/  ULDC UR11, c[0x0][0x2e8] ;  /* 0x0000ba00000b7ab9 */ /* 0x000fe20000000800 */
[----:B------:R-:W-:Y:S01]  /*9ad0*/  UIMAD.WIDE.U32 UR8, UR28, UR12, UR8 ;  /* 0x0000000c1c0872a5 */ /* 0x000fe2000f8e0008 */
[----:B------:R-:W-:Y:S01]  /*9ae0*/  R2UR UR37, R9 ;  /* 0x00000000092572ca */ /* 0x000fe200000e0000 */
[----:B------:R-:W-:Y:S01]  /*9af0*/  UISETP.NE.AND UP0, UPT, UR11, 0x1, UPT ;  /* 0x000000010b00788c */ /* 0x000fe2000bf05270 */
[----:B------:R-:W-:Y:S01]  /*9b00*/  R2UR UR11, R12 ;  /* 0x000000000c0b72ca */ /* 0x000fe200000e0000 */
[----:B------:R-:W-:Y:S01]  /*9b10*/  UIMAD UR7, UR28, UR13, UR7 ;  /* 0x0000000d1c0772a4 */ /* 0x000fe2000f8e0207 */
[----:B------:R-:W-:Y:S01]  /*9b20*/  IMAD.MOV.U32 R2, RZ, RZ, RZ ;  /* 0x000000ffff027224 */ /* 0x000fe200078e00ff */
[----:B------:R-:W-:Y:S01]  /*9b30*/  VOTEU.ANY UP1, P1 ;  /* 0x00000000003f7886 */ /* 0x000fe20000820100 */
[----:B------:R-:W-:Y:S01]  /*9b40*/  ELECT P0, URZ, PT ;  /* 0x00000000003f782f */ /* 0x000fe20003800000 */
[----:B------:R-:W-:Y:S01]  /*9b50*/  IMAD.MOV.U32 R16, RZ, RZ, 0x1 ;  /* 0x00000001ff107424 */ /* 0x000fe200078e00ff */
[----:B------:R-:W-:Y:S01]  /*9b60*/  ULDC.64 UR12, c[0x0][0x720] ;  /* 0x0001c800000c7ab9 */ /* 0x000fe20000000a00 */
[----:B------:R-:W-:-:S02]  /*9b70*/  UIADD3 UR9, UR9, UR7, URZ ;  /* 0x0000000709097290 */ /* 0x000fc4000fffe03f */
[----:B------:R-:W-:Y:S01]  /*9b80*/  USEL UR29, UR29, URZ, !UP1 ;  /* 0x0000003f1d1d7287 */ /* 0x000fe2000c800000 */
[----:B------:R-:W-:Y:S01]  /*9b90*/  ULDC.64 UR16, c[0x0][0x738] ;  /* 0x0001ce0000107ab9 */ /* 0x000fe20000000a00 */
[----:B------:R-:W-:Y:S02]  /*9ba0*/  UIADD3 UR5, UR5, UR10, URZ ;  /* 0x0000000a05057290 */ /* 0x000fe4000fffe03f */
[----:B------:R-:W-:Y:S02]  /*9bb0*/  UIMAD UR7, UR14, UR12, URZ ;  /* 0x0000000c0e0772a4 */ /* 0x000fe4000f8e023f */
[----:B------:R-:W-:Y:S02]  /*9bc0*/  UIMAD UR10, UR14, UR16, URZ ;  /* 0x000000100e0a72a4 */ /* 0x000fe4000f8e023f */
[----:B------:R-:W-:Y:S02]  /*9bd0*/  UIMAD.WIDE.U32 UR14, UR16, UR29, UR8 ;  /* 0x0000001d100e72a5 */ /* 0x000fe4000f8e0008 */
[----:B------:R-:W-:Y:S01]  /*9be0*/  UIMAD.WIDE.U32 UR22, UR12, UR29, UR4 ;  /* 0x0000001d0c1672a5 */ /* 0x000fe2000f8e0004 */
[----:B------:R-:W-:Y:S01]  /*9bf0*/  @UP0 ULDC UR8, c[0x0][0x2ec] ;  /* 0x0000bb0000080ab9 */ /* 0x000fe20000000800 */
[----:B------:R-:W-:-:S02]  /*9c00*/  UIMAD UR5, UR13, UR29, UR7 ;  /* 0x0000001d0d0572a4 */ /* 0x000fc4000f8e0207 */
[----:B------:R-:W-:Y:S01]  /*9c10*/  UIMAD.WIDE.U32 UR8, UR28, UR8, URZ ;  /* 0x000000081c0872a5 */ /* 0x000fe2000f8e003f */
[----:B------:R-:W-:Y:S01]  /*9c20*/  @UP0 ULDC UR7, c[0x0][0x2f0] ;  /* 0x0000bc0000070ab9 */ /* 0x000fe20000000800 */
[----:B------:R-:W-:Y:S01]  /*9c30*/  UMOV UR36, UR28 ;  /* 0x0000001c00247c82 */ /* 0x000fe20008000000 */
[----:B------:R-:W-:Y:S02]  /*9c40*/  UIMAD UR4, UR17, UR29, UR10 ;  /* 0x0000001d110472a4 */ /* 0x000fe4000f8e020a */
[----:B------:R-:W-:Y:S02]  /*9c50*/  UIMAD UR35, UR35, 0x60, UR11 ;  /* 0x00000060232378a4 */ /* 0x000fe4000f8e020b */
        /* <DEDUP_REMOVED lines=14> */
.L_x_3466:
        /* <DEDUP_REMOVED lines=9> */
.L_x_3431:
        /* <DEDUP_REMOVED lines=112> */
.L_x_3442:
[----:B-1----:R-:W-:-:S05]  /*a4d0*/  IMAD.MOV.U32 R6, RZ, RZ, 0x1 ;  /* 0x00000001ff067424 */ /* 0x002fca00078e00ff */
[----:B------:R-:W-:-:S04]  /*a4e0*/  SHF.L.U32 R6, R6, 0x1f, RZ ;  /* 0x0000001f06067819 */ /* 0x000fc800000006ff */
[----:B------:R-:W1:Y:S02]  /*a4f0*/  SYNCS.PHASECHK.TRANS64.TRYWAIT P1, [R0+URZ+0x36438], R6 ;  /* 0x03643806000075a7 */ /* 0x000e64000802017f */
[----:B-1----:R-:W-:Y:S05]  /*a500*/  @!P1 BRA `(.L_x_3434) ;  /* 0x0000001800f49947 */ /* 0x002fea0003800000 */
.L_x_3467:
[----:B------:R-:W-:Y:S05]  /*a510*/  @P0 BRA `(.L_x_3435) ;  /* 0x0000000000140947 */ /* 0x000fea0003800000 */
[----:B------:R-:W-:Y:S01]  /*a520*/  ISETP.NE.AND P1, PT, R18, RZ, PT ;  /* 0x000000ff1200720c */ /* 0x000fe20003f25270 */
[----:B------:R-:W-:-:S04]  /*a530*/  IMAD.MOV.U32 R3, RZ, RZ, 0x6100 ;  /* 0x00006100ff037424 */ /* 0x000fc800078e00ff */
[----:B------:R2:W-:Y:S08]  /*a540*/  SYNCS.ARRIVE.TRANS64 RZ, [R0+URZ+0x36430], R3 ;  /* 0x0364300300ff79a7 */ /* 0x0005f0000800003f */
[----:B------:R-:W-:Y:S05]  /*a550*/  @!P1 BRA `(.L_x_3435) ;  /* 0x0000000000049947 */ /* 0x000fea0003800000 */
[----:B------:R-:W-:Y:S01]  /*a560*/  BPT.TRAP 0x1 ;  /* 0x000000040000795c */ /* 0x000fe20000300000 */
.L_x_3435:
        /* <DEDUP_REMOVED lines=48> */
.L_x_3468:
[----:B------:R-:W-:Y:S05]  /*a870*/  @P0 BRA `(.L_x_3437) ;  /* 0x0000000000140947 */ /* 0x000fea0003800000 */
[----:B------:R-:W-:Y:S01]  /*a880*/  ISETP.NE.AND P1, PT, R18, RZ, PT ;  /* 0x000000ff1200720c */ /* 0x000fe20003f25270 */
[----:B--2---:R-:W-:-:S04]  /*a890*/  IMAD.MOV.U32 R3, RZ, RZ, 0x6100 ;  /* 0x00006100ff037424 */ /* 0x004fc800078e00ff */
[----:B------:R3:W-:Y:S08]  /*a8a0*/  SYNCS.ARRIVE.TRANS64 RZ, [R0+URZ+0x36418], R3 ;  /* 0x0364180300ff79a7 */ /* 0x0007f0000800003f */
[----:B------:R-:W-:Y:S05]  /*a8b0*/  @!P1 BRA `(.L_x_3437) ;  /* 0x0000000000049947 */ /* 0x000fea0003800000 */
[----:B------:R-:W-:Y:S01]  /*a8c0*/  BPT.TRAP 0x1 ;  /* 0x000000040000795c */ /* 0x000fe20000300000 */
.L_x_3437:
        /* <DEDUP_REMOVED lines=47> */
.L_x_3469:
        /* <DEDUP_REMOVED lines=8> */
.L_x_3439:
        /* <DEDUP_REMOVED lines=37> */
.L_x_3471:
[----:B------:R-:W-:Y:S05]  /*ae90*/  @P0 BRA `(.L_x_3441) ;  /* 0x0000000000140947 */ /* 0x000fea0003800000 */
[----:B------:R-:W-:Y:S01]  /*aea0*/  ISETP.NE.AND P1, PT, R18, RZ, PT ;  /* 0x000000ff1200720c */ /* 0x000fe20003f25270 */
[----:B--2---:R-:W-:-:S04]  /*aeb0*/  IMAD.MOV.U32 R5, RZ, RZ, 0x6100 ;  /* 0x00006100ff057424 */ /* 0x004fc800078e00ff */
[----:B------:R3:W-:Y:S08]  /*aec0*/  SYNCS.ARRIVE.TRANS64 RZ, [R0+URZ+0x36410], R5 ;  /* 0x0364100500ff79a7 */ /* 0x0007f0000800003f */
[----:B------:R-:W-:Y:S05]  /*aed0*/  @!P1 BRA `(.L_x_3441) ;  /* 0x0000000000049947 */ /* 0x000fea0003800000 */
[----:B------:R-:W-:Y:S01]  /*aee0*/  BPT.TRAP 0x1 ;  /* 0x000000040000795c */ /* 0x000fe20000300000 */
.L_x_3441:
        /* <DEDUP_REMOVED lines=44> */
.L_x_3433:
[----:B------:R-:W-:Y:S01]  /*b1b0*/  ISETP.NE.AND P1, PT, R20, RZ, PT ;  /* 0x000000ff1400720c */ /* 0x000fe20003f25270 */
[----:B------:R-:W-:Y:S02]  /*b1c0*/  IMAD.MOV.U32 R16, RZ, RZ, 0x1 ;  /* 0x00000001ff107424 */ /* 0x000fe400078e00ff */
[----:B------:R-:W-:-:S10]  /*b1d0*/  IMAD.MOV.U32 R5, RZ, RZ, R14 ;  /* 0x000000ffff057224 */ /* 0x000fd400078e000e */
[----:B------:R-:W-:Y:S05]  /*b1e0*/  @!P1 BRA `(.L_x_3432) ;  /* 0x00000004008c9947 */ /* 0x000fea0003800000 */
[----:B------:R-:W2:Y:S02]  /*b1f0*/  SYNCS.PHASECHK.TRANS64.TRYWAIT P1, [R0+URZ+0x36438], R6 ;  /* 0x03643806000075a7 */ /* 0x000ea4000802017f */
[----:B--2---:R-:W-:Y:S05]  /*b200*/  @!P1 BRA `(.L_x_3443) ;  /* 0x0000001000149947 */ /* 0x004fea0003800000 */
.L_x_3472:
[----:B------:R-:W-:Y:S05]  /*b210*/  @P0 BRA `(.L_x_3444) ;  /* 0x0000000000140947 */ /* 0x000fea0003800000 */
[----:B------:R-:W-:Y:S01]  /*b220*/  ISETP.NE.AND P1, PT, R18, RZ, PT ;  /* 0x000000ff1200720c */ /* 0x000fe20003f25270 */
[----:B------:R-:W-:-:S04]  /*b230*/  IMAD.MOV.U32 R5, RZ, RZ, 0x6100 ;  /* 0x00006100ff057424 */ /* 0x000fc800078e00ff */
[----:B------:R3:W-:Y:S08]  /*b240*/  SYNCS.ARRIVE.TRANS64 RZ, [R0+URZ+0x36430], R5 ;  /* 0x0364300500ff79a7 */ /* 0x0007f0000800003f */
[----:B------:R-:W-:Y:S05]  /*b250*/  @!P1 BRA `(.L_x_3444) ;  /* 0x0000000000049947 */ /* 0x000fea0003800000 */
[----:B------:R-:W-:Y:S01]  /*b260*/  BPT.TRAP 0x1 ;  /* 0x000000040000795c */ /* 0x000fe20000300000 */
.L_x_3444:
        /* <DEDUP_REMOVED lines=42> */
.L_x_3473:
[----:B------:R-:W-:Y:S01]  /*b510*/  IMAD.MOV.U32 R16, RZ, RZ, RZ ;  /* 0x000000ffff107224 */ /* 0x000fe200078e00ff */
[----:B------:R-:W-:Y:S06]  /*b520*/  @P0 BRA `(.L_x_3446) ;  /* 0x0000000000140947 */ /* 0x000fec0003800000 */
[----:B------:R-:W-:Y:S01]  /*b530*/  ISETP.NE.AND P1, PT, R18, RZ, PT ;  /* 0x000000ff1200720c */ /* 0x000fe20003f25270 */
[----:B-1----:R-:W-:-:S04]  /*b540*/  IMAD.MOV.U32 R5, RZ, RZ, 0x6100 ;  /* 0x00006100ff057424 */ /* 0x002fc800078e00ff */
[----:B------:R2:W-:Y:S08]  /*b550*/  SYNCS.ARRIVE.TRANS64 RZ, [R0+URZ+0x36418], R5 ;  /* 0x0364180500ff79a7 */ /* 0x0005f0000800003f */
[----:B------:R-:W-:Y:S05]  /*b560*/  @!P1 BRA `(.L_x_3446) ;  /* 0x0000000000049947 */ /* 0x000fea0003800000 */
[----:B------:R-:W-:Y:S01]  /*b570*/  BPT.TRAP 0x1 ;  /* 0x000000040000795c */ /* 0x000fe20000300000 */
.L_x_3446:
        /* <DEDUP_REMOVED lines=42> */
.L_x_3432:
[----:B------:R-:W-:-:S04]  /*b820*/  SHF.L.U32 R3, R16, 0x1f, RZ ;  /* 0x0000001f10037819 */ /* 0x000fc800000006ff */
[----:B------:R-:W2:Y:S02]  /*b830*/  SYNCS.PHASECHK.TRANS64.TRYWAIT P1, [R0+URZ+0x36438], R3 ;  /* 0x03643803000075a7 */ /* 0x000ea4000802017f */
[----:B--2---:R-:W-:Y:S05]  /*b840*/  @!P1 BRA `(.L_x_3447) ;  /* 0x0000000800ac9947 */ /* 0x004fea0003800000 */
.L_x_3474:
[----:B------:R-:W-:Y:S05]  /*b850*/  @P0 BRA `(.L_x_3448) ;  /* 0x0000000000180947 */ /* 0x000fea0003800000 */
[----:B------:R-:W3:Y:S01]  /*b860*/  S2R R2, SR_TID.X ;  /* 0x0000000000027919 */ /* 0x000ee20000002100 */
[----:B--2---:R-:W-:-:S04]  /*b870*/  IMAD.MOV.U32 R3, RZ, RZ, 0x6100 ;  /* 0x00006100ff037424 */ /* 0x004fc800078e00ff */
[----:B------:R4:W-:Y:S01]  /*b880*/  SYNCS.ARRIVE.TRANS64 RZ, [R0+URZ+0x36430], R3 ;  /* 0x0364300300ff79a7 */ /* 0x0009e2000800003f */
[----:B---3--:R-:W-:-:S13]  /*b890*/  LOP3.LUT P0, RZ, R2, 0x1f, RZ, 0xc0, !PT ;  /* 0x0000001f02ff7812 */ /* 0x008fda000780c0ff */
[----:B----4-:R-:W-:Y:S05]  /*b8a0*/  @!P0 BRA `(.L_x_3448) ;  /* 0x0000000000048947 */ /* 0x010fea0003800000 */
[----:B------:R-:W-:Y:S01]  /*b8b0*/  BPT.TRAP 0x1 ;  /* 0x000000040000795c */ /* 0x000fe20000300000 */
.L_x_3448:
        /* <DEDUP_REMOVED lines=44> */
.L_x_3429:
[----:B------:R-:W-:Y:S05]  /*bb80*/  BSYNC B0 ;  /* 0x0000000000007941 */ /* 0x000fea0003800000 */
.L_x_3425:
[----:B------:R-:W-:-:S03]  /*bb90*/  UMOV UR7, 0xffffffff ;  /* 0xffffffff00077882 */ /* 0x000fc60000000000 */
[----:B------:R-:W-:Y:S05]  /*bba0*/  BRA.DIV UR7, `(.L_x_3449) ;  /* 0x0000000607e87947 */ /* 0x000fea000b800000 */
[----:B------:R-:W-:-:S13]  /*bbb0*/  ELECT P6, URZ, PT ;  /* 0x00000000003f782f */ /* 0x000fda00038c0000 */
.L_x_3477:
[----:B------:R-:W-:Y:S05]  /*bbc0*/  @!P6 BRA `(.L_x_3289) ;  /* 0x000000000074e947 */ /* 0x000fea0003800000 */
[----:B------:R-:W2:Y:S02]  /*bbd0*/  LDL.LU R3, [R1+0x4] ;  /* 0x0000040001037983 */ /* 0x000ea40000300800 */
[----:B--2---:R-:W-:-:S04]  /*bbe0*/  LOP3.LUT R3, R3, 0x2, RZ, 0xfc, !PT ;  /* 0x0000000203037812 */ /* 0x004fc800078efcff */
[----:B------:R-:W-:-:S13]  /*bbf0*/  ISETP.NE.AND P2, PT, R3, 0x3, PT ;  /* 0x000000030300780c */ /* 0x000fda0003f45270 */
[----:B------:R-:W-:Y:S05]  /*bc00*/  @!P2 BRA `(.L_x_3450) ;  /* 0x000000000004a947 */ /* 0x000fea0003800000 */
[----:B------:R-:W-:Y:S01]  /*bc10*/  BPT.TRAP 0x1 ;  /* 0x000000040000795c */ /* 0x000fe20000300000 */
.L_x_3450:
        /* <DEDUP_REMOVED lines=15> */
.L_x_3478:
[----:B------:R-:W2:Y:S02]  /*bd10*/  SYNCS.PHASECHK.TRANS64.TRYWAIT P0, [R3+URZ], R0 ;  /* 0x00000000030075a7 */ /* 0x000ea4000800017f */
[----:B--2---:R-:W-:Y:S05]  /*bd20*/  @!P0 BRA `(.L_x_3452) ;  /* 0x0000000400bc8947 */ /* 0x004fea0003800000 */
.L_x_3479:
[----:B------:R-:W-:Y:S05]  /*bd30*/  @!P2 BRA `(.L_x_3453) ;  /* 0x000000000004a947 */ /* 0x000fea0003800000 */
[----:B------:R-:W-:Y:S01]  /*bd40*/  BPT.TRAP 0x1 ;  /* 0x000000040000795c */ /* 0x000fe20000300000 */
.L_x_3453:
[----:B------:R-:W-:-:S07]  /*bd50*/  SHF.L.U32 R16, R16, 0x1f, RZ ;  /* 0x0000001f10107819 */ /* 0x000fce00000006ff */
.L_x_3454:
[----:B---3--:R3:W4:Y:S02]  /*bd60*/  SYNCS.PHASECHK.TRANS64.TRYWAIT P0, [R9+URZ+0x36438], R16 ;  /* 0x03643810090075a7 */ /* 0x008724000800017f */
[----:B----4-:R-:W-:Y:S05]  /*bd70*/  @!P0 NANOSLEEP.SYNCS 0x989680 ;  /* 0x009896800000895d */ /* 0x010fea0003900000 */
[----:B------:R-:W4:Y:S02]  /*bd80*/  @!P0 SYNCS.PHASECHK.TRANS64 P0, [R9+URZ+0x36438], R16 ;  /* 0x03643810090085a7 */ /* 0x000f24000800007f */
[----:B----4-:R-:W-:Y:S05]  /*bd90*/  @!P0 BRA `(.L_x_3454) ;  /* 0xfffffffc00f08947 */ /* 0x010fea000383ffff */
.L_x_3289:
[----:B------:R-:W-:Y:S05]  /*bda0*/  BSYNC B6 ;  /* 0x0000000000067941 */ /* 0x000fea0003800000 */
.L_x_3281:
[----:B------:R-:W-:Y:S05]  /*bdb0*/  EXIT ;  /* 0x000000000000794d */ /* 0x000fea0003800000 */
.L_x_3299:
[----:B------:R-:W-:Y:S02]  /*bdc0*/  IMAD.MOV.U32 R12, RZ, RZ, RZ ;  /* 0x000000ffff0c7224 */ /* 0x000fe400078e00ff */
[----:B------:R-:W-:Y:S02]  /*bdd0*/  IMAD.MOV.U32 R11, RZ, RZ, 0x1f ;  /* 0x0000001fff0b7424 */ /* 0x000fe400078e00ff */
[----:B------:R-:W-:-:S07]  /*bde0*/  IMAD.MOV.U32 R15, RZ, RZ, -0x1 ;  /* 0xffffffffff0f7424 */ /* 0x000fce00078e00ff */
[----:B------:R-:W-:Y:S05]  /*bdf0*/  WARPSYNC.COLLECTIVE R15, `(.L_x_3455) ;  /* 0x000000000f087348 */ /* 0x000fea0003c00000 */
[----:B------:R1:W2:Y:S02]  /*be00*/  SHFL.IDX P6, R14, R13, R12, R11 ;  /* 0x0000000c0d0e7389 */ /* 0x0002a400000c000b */
[----:B-12---:R-:W-:Y:S01]  /*be10*/  ENDCOLLECTIVE ;  /* 0x000000000000791b */ /* 0x006fe20003800000 */
.L_x_3455:
[----:B------:R-:W-:Y:S05]  /*be20*/  BRA `(.L_x_3456) ;  /* 0xffffff5800007947 */ /* 0x000fea000383ffff */
.L_x_3301:
[----:B--2---:R-:W-:-:S04]  /*be30*/  IMAD.U32 R0, RZ, RZ, UR36 ;  /* 0x00000024ff007e24 */ /* 0x004fc8000f8e00ff */
[----:B------:R2:W3:Y:S03]  /*be40*/  SYNCS.PHASECHK.TRANS64.TRYWAIT P0, [R0+URZ+0x36400], R10 ;  /* 0x0364000a000075a7 */ /* 0x0004e6000800017f */
[----:B---3--:R-:W-:Y:S05]  /*be50*/  @!P0 NANOSLEEP.SYNCS 0x989680 ;  /* 0x009896800000895d */ /* 0x008fea0003900000 */
[----:B------:R-:W3:Y:S02]  /*be60*/  @!P0 SYNCS.PHASECHK.TRANS64 P0, [R0+URZ+0x36400], R10 ;  /* 0x0364000a000085a7 */ /* 0x000ee4000800007f */
[----:B---3--:R-:W-:Y:S05]  /*be70*/  @!P0 BRA `(.L_x_3301) ;  /* 0xfffffffc00ec8947 */ /* 0x008fea000383ffff */
[----:B------:R-:W-:Y:S05]  /*be80*/  BRA `(.L_x_3300) ;  /* 0xffffff58003c7947 */ /* 0x000fea000383ffff */
.L_x_3305:
[----:B---3--:R3:W4:Y:S02]  /*be90*/  SYNCS.PHASECHK.TRANS64.TRYWAIT P1, [R3+URZ+0x36410], R10 ;  /* 0x0364100a030075a7 */ /* 0x008724000802017f */
[----:B----4-:R-:W-:Y:S05]  /*bea0*/  @!P1 NANOSLEEP.SYNCS 0x989680 ;  /* 0x009896800000995d */ /* 0x010fea0003900000 */
[----:B------:R-:W4:Y:S02]  /*beb0*/  @!P1 SYNCS.PHASECHK.TRANS64 P1, [R3+URZ+0x36410], R10 ;  /* 0x0364100a030095a7 */ /* 0x000f24000802007f */
[----:B----4-:R-:W-:Y:S05]  /*bec0*/  @!P1 BRA `(.L_x_3305) ;  /* 0xfffffffc00f09947 */ /* 0x010fea000383ffff */
[----:B------:R-:W-:Y:S05]  /*bed0*/  BRA `(.L_x_3304) ;  /* 0xffffff5c00fc7947 */ /* 0x000fea000383ffff */
.L_x_3309:
[----:B-1----:R-:W-:-:S04]  /*bee0*/  IMAD.U32 R121, RZ, RZ, UR36 ;  /* 0x00000024ff797e24 */ /* 0x002fc8000f8e00ff */
[----:B------:R1:W2:Y:S03]  /*bef0*/  SYNCS.PHASECHK.TRANS64.TRYWAIT P1, [R121+URZ+0x36430], R14 ;  /* 0x0364300e790075a7 */ /* 0x0002a6000802017f */
[----:B--2---:R-:W-:Y:S05]  /*bf00*/  @!P1 NANOSLEEP.SYNCS 0x989680 ;  /* 0x009896800000995d */ /* 0x004fea0003900000 */
[----:B------:R-:W2:Y:S02]  /*bf10*/  @!P1 SYNCS.PHASECHK.TRANS64 P1, [R121+URZ+0x36430], R14 ;  /* 0x0364300e790095a7 */ /* 0x000ea4000802007f */
[----:B--2---:R-:W-:Y:S05]  /*bf20*/  @!P1 BRA `(.L_x_3309) ;  /* 0xfffffffc00ec9947 */ /* 0x004fea000383ffff */
[----:B------:R-:W-:Y:S05]  /*bf30*/  BRA `(.L_x_3308) ;  /* 0xffffff6800207947 */ /* 0x000fea000383ffff */
.L_x_3373:
[----:B------:R-:W-:Y:S01]  /*bf40*/  BSSY B0, `(.L_x_3457) ;  /* 0x0000005000007945 */ /* 0x000fe20003800000 */
[----:B------:R-:W-:-:S07]  /*bf50*/  IMAD.MOV.U32 R15, RZ, RZ, -0x1 ;  /* 0xffffffffff0f7424 */ /* 0x000fce00078e00ff */
[----:B------:R-:W-:Y:S05]  /*bf60*/  WARPSYNC.COLLECTIVE R15, `(.L_x_3458) ;  /* 0x000000000f087348 */ /* 0x000fea0003c00000 */
[----:B------:R-:W-:Y:S01]  /*bf70*/  NOP ;  /* 0x0000000000007918 */ /* 0x000fe20000000000 */
[----:B------:R-:W-:Y:S01]  /*bf80*/  ENDCOLLECTIVE ;  /* 0x000000000000791b */ /* 0x000fe20003800000 */
.L_x_3458:
[----:B------:R-:W-:Y:S05]  /*bf90*/  BSYNC B0 ;  /* 0x0000000000007941 */ /* 0x000fea0003800000 */
.L_x_3457:
[----:B------:R-:W-:Y:S05]  /*bfa0*/  BRA `(.L_x_3459) ;  /* 0xffffffbc00187947 */ /* 0x000fea000383ffff */
.L_x_3390:
[----:B------:R-:W-:Y:S01]  /*bfb0*/  BSSY B0, `(.L_x_3460) ;  /* 0x0000005000007945 */ /* 0x000fe20003800000 */
[----:B------:R-:W-:-:S07]  /*bfc0*/  IMAD.MOV.U32 R15, RZ, RZ, -0x1 ;  /* 0xffffffffff0f7424 */ /* 0x000fce00078e00ff */
[----:B------:R-:W-:Y:S05]  /*bfd0*/  WARPSYNC.COLLECTIVE R15, `(.L_x_3461) ;  /* 0x000000000f087348 */ /* 0x000fea0003c00000 */
[----:B------:R-:W-:Y:S01]  /*bfe0*/  NOP ;  /* 0x0000000000007918 */ /* 0x000fe20000000000 */
[----:B------:R-:W-:Y:S01]  /*bff0*/  ENDCOLLECTIVE ;  /* 0x000000000000791b */ /* 0x000fe20003800000 */
.L_x_3461:
[----:B------:R-:W-:Y:S05]  /*c000*/  BSYNC B0 ;  /* 0x0000000000007941 */ /* 0x000fea0003800000 */
.L_x_3460:
[----:B------:R-:W-:Y:S05]  /*c010*/  BRA `(.L_x_3462) ;  /* 0xffffffc4002c7947 */ /* 0x000fea000383ffff */
.L_x_3406:
[----:B------:R-:W-:Y:S01]  /*c020*/  BSSY B0, `(.L_x_3463) ;  /* 0x0000005000007945 */ /* 0x000fe20003800000 */
[----:B------:R-:W-:-:S07]  /*c030*/  IMAD.MOV.U32 R15, RZ, RZ, -0x1 ;  /* 0xffffffffff0f7424 */ /* 0x000fce00078e00ff */
[----:B------:R-:W-:Y:S05]  /*c040*/  WARPSYNC.COLLECTIVE R15, `(.L_x_3464) ;  /* 0x000000000f087348 */ /* 0x000fea0003c00000 */
[----:B------:R-:W-:Y:S01]  /*c050*/  NOP ;  /* 0x0000000000007918 */ /* 0x000fe20000000000 */
[----:B------:R-:W-:Y:S01]  /*c060*/  ENDCOLLECTIVE ;  /* 0x000000000000791b */ /* 0x000fe20003800000 */
.L_x_3464:
[----:B------:R-:W-:Y:S05]  /*c070*/  BSYNC B0 ;  /* 0x0000000000007941 */ /* 0x000fea0003800000 */
.L_x_3463:
[----:B------:R-:W-:Y:S05]  /*c080*/  BRA `(.L_x_3465) ;  /* 0xffffffc800b87947 */ /* 0x000fea000383ffff */
.L_x_3430:
[----:B-1----:R1:W2:Y:S02]  /*c090*/  SYNCS.PHASECHK.TRANS64.TRYWAIT P1, [R0+URZ+0x36420], R6 ;  /* 0x03642006000075a7 */ /* 0x0022a4000802017f */
[----:B--2---:R-:W-:Y:S05]  /*c0a0*/  @!P1 NANOSLEEP.SYNCS 0x989680 ;  /* 0x009896800000995d */ /* 0x004fea0003900000 */
[----:B------:R-:W2:Y:S02]  /*c0b0*/  @!P1 SYNCS.PHASECHK.TRANS64 P1, [R0+URZ+0x36420], R6 ;  /* 0x03642006000095a7 */ /* 0x000ea4000802007f */
[----:B--2---:R-:W-:Y:S05]  /*c0c0*/  @!P1 BRA `(.L_x_3430) ;  /* 0xfffffffc00f09947 */ /* 0x004fea000383ffff */
[----:B------:R-:W-:Y:S05]  /*c0d0*/  BRA `(.L_x_3466) ;  /* 0xffffffdc00187947 */ /* 0x000fea000383ffff */
.L_x_3434:
[----:B-1----:R1:W2:Y:S02]  /*c0e0*/  SYNCS.PHASECHK.TRANS64.TRYWAIT P1, [R0+URZ+0x36438], R6 ;  /* 0x03643806000075a7 */ /* 0x0022a4000802017f */
[----:B--2---:R-:W-:Y:S05]  /*c0f0*/  @!P1 NANOSLEEP.SYNCS 0x989680 ;  /* 0x009896800000995d */ /* 0x004fea0003900000 */
[----:B------:R-:W2:Y:S02]  /*c100*/  @!P1 SYNCS.PHASECHK.TRANS64 P1, [R0+URZ+0x36438], R6 ;  /* 0x03643806000095a7 */ /* 0x000ea4000802007f */
[----:B--2---:R-:W-:Y:S05]  /*c110*/  @!P1 BRA `(.L_x_3434) ;  /* 0xfffffffc00f09947 */ /* 0x004fea000383ffff */
[----:B------:R-:W-:Y:S05]  /*c120*/  BRA `(.L_x_3467) ;  /* 0xffffffe000f87947 */ /* 0x000fea000383ffff */
.L_x_3436:
[----:B--2---:R2:W3:Y:S02]  /*c130*/  SYNCS.PHASECHK.TRANS64.TRYWAIT P1, [R0+URZ+0x36428], R3 ;  /* 0x03642803000075a7 */ /* 0x0044e4000802017f */
[----:B---3--:R-:W-:Y:S05]  /*c140*/  @!P1 NANOSLEEP.SYNCS 0x989680 ;  /* 0x009896800000995d */ /* 0x008fea0003900000 */
[----:B------:R-:W3:Y:S02]  /*c150*/  @!P1 SYNCS.PHASECHK.TRANS64 P1, [R0+URZ+0x36428], R3 ;  /* 0x03642803000095a7 */ /* 0x000ee4000802007f */
[----:B---3--:R-:W-:Y:S05]  /*c160*/  @!P1 BRA `(.L_x_3436) ;  /* 0xfffffffc00f09947 */ /* 0x008fea000383ffff */
[----:B------:R-:W-:Y:S05]  /*c170*/  BRA `(.L_x_3468) ;  /* 0xffffffe400bc7947 */ /* 0x000fea000383ffff */
.L_x_3438:
        /* <DEDUP_REMOVED lines=8> */
.L_x_3440:
[----:B------:R-:W-:-:S07]  /*c200*/  SHF.L.U32 R5, R7, 0x1f, RZ ;  /* 0x0000001f07057819 */ /* 0x000fce00000006ff */
.L_x_3470:
[----:B--2---:R2:W3:Y:S02]  /*c210*/  SYNCS.PHASECHK.TRANS64.TRYWAIT P1, [R0+URZ+0x36420], R5 ;  /* 0x03642005000075a7 */ /* 0x0044e4000802017f */
[----:B---3--:R-:W-:Y:S05]  /*c220*/  @!P1 NANOSLEEP.SYNCS 0x989680 ;  /* 0x009896800000995d */ /* 0x008fea0003900000 */
[----:B------:R-:W3:Y:S02]  /*c230*/  @!P1 SYNCS.PHASECHK.TRANS64 P1, [R0+URZ+0x36420], R5 ;  /* 0x03642005000095a7 */ /* 0x000ee4000802007f */
[----:B---3--:R-:W-:Y:S05]  /*c240*/  @!P1 BRA `(.L_x_3470) ;  /* 0xfffffffc00f09947 */ /* 0x008fea000383ffff */
[----:B------:R-:W-:Y:S05]  /*c250*/  BRA `(.L_x_3471) ;  /* 0xffffffec000c7947 */ /* 0x000fea000383ffff */
.L_x_3443:
[----:B--2---:R2:W3:Y:S02]  /*c260*/  SYNCS.PHASECHK.TRANS64.TRYWAIT P1, [R0+URZ+0x36438], R6 ;  /* 0x03643806000075a7 */ /* 0x0044e4000802017f */
[----:B---3--:R-:W-:Y:S05]  /*c270*/  @!P1 NANOSLEEP.SYNCS 0x989680 ;  /* 0x009896800000995d */ /* 0x008fea0003900000 */
[----:B------:R-:W3:Y:S02]  /*c280*/  @!P1 SYNCS.PHASECHK.TRANS64 P1, [R0+URZ+0x36438], R6 ;  /* 0x03643806000095a7 */ /* 0x000ee4000802007f */
[----:B---3--:R-:W-:Y:S05]  /*c290*/  @!P1 BRA `(.L_x_3443) ;  /* 0xfffffffc00f09947 */ /* 0x008fea000383ffff */
[----:B------:R-:W-:Y:S05]  /*c2a0*/  BRA `(.L_x_3472) ;  /* 0xffffffec00d87947 */ /* 0x000fea000383ffff */
.L_x_3445:
[----:B-1----:R1:W2:Y:S02]  /*c2b0*/  SYNCS.PHASECHK.TRANS64.TRYWAIT P1, [R0+URZ+0x36428], R5 ;  /* 0x03642805000075a7 */ /* 0x0022a4000802017f */
[----:B--2---:R-:W-:Y:S05]  /*c2c0*/  @!P1 NANOSLEEP.SYNCS 0x989680 ;  /* 0x009896800000995d */ /* 0x004fea0003900000 */
[----:B------:R-:W2:Y:S02]  /*c2d0*/  @!P1 SYNCS.PHASECHK.TRANS64 P1, [R0+URZ+0x36428], R5 ;  /* 0x03642805000095a7 */ /* 0x000ea4000802007f */
[----:B--2---:R-:W-:Y:S05]  /*c2e0*/  @!P1 BRA `(.L_x_3445) ;  /* 0xfffffffc00f09947 */ /* 0x004fea000383ffff */
[----:B------:R-:W-:Y:S05]  /*c2f0*/  BRA `(.L_x_3473) ;  /* 0xfffffff000847947 */ /* 0x000fea000383ffff */
.L_x_3447:
[----:B--2---:R2:W3:Y:S02]  /*c300*/  SYNCS.PHASECHK.TRANS64.TRYWAIT P1, [R0+URZ+0x36438], R3 ;  /* 0x03643803000075a7 */ /* 0x0044e4000802017f */
[----:B---3--:R-:W-:Y:S05]  /*c310*/  @!P1 NANOSLEEP.SYNCS 0x989680 ;  /* 0x009896800000995d */ /* 0x008fea0003900000 */
[----:B------:R-:W3:Y:S02]  /*c320*/  @!P1 SYNCS.PHASECHK.TRANS64 P1, [R0+URZ+0x36438], R3 ;  /* 0x03643803000095a7 */ /* 0x000ee4000802007f */
[----:B---3--:R-:W-:Y:S05]  /*c330*/  @!P1 BRA `(.L_x_3447) ;  /* 0xfffffffc00f09947 */ /* 0x008fea000383ffff */
[----:B------:R-:W-:Y:S05]  /*c340*/  BRA `(.L_x_3474) ;  /* 0xfffffff400407947 */ /* 0x000fea000383ffff */
.L_x_3449:
[----:B------:R-:W-:Y:S01]  /*c350*/  BSSY B0, `(.L_x_3475) ;  /* 0x0000006000007945 */ /* 0x000fe20003800000 */
[----:B------:R-:W-:-:S07]  /*c360*/  IMAD.MOV.U32 R15, RZ, RZ, -0x1 ;  /* 0xffffffffff0f7424 */ /* 0x000fce00078e00ff */
[----:B------:R-:W-:Y:S05]  /*c370*/  WARPSYNC.COLLECTIVE R15, `(.L_x_3476) ;  /* 0x000000000f0c7348 */ /* 0x000fea0003c00000 */
[----:B------:R-:W-:Y:S02]  /*c380*/  ELECT P6, UR62, PT ;  /* 0x00000000003e782f */ /* 0x000fe400038c0000 */
[----:B------:R-:W-:Y:S01]  /*c390*/  MOV R14, UR62 ;  /* 0x0000003e000e7c02 */ /* 0x000fe20008000f00 */
[----:B------:R-:W-:Y:S10]  /*c3a0*/  ENDCOLLECTIVE ;  /* 0x000000000000791b */ /* 0x000ff40003800000 */
.L_x_3476:
[----:B------:R-:W-:Y:S05]  /*c3b0*/  BSYNC B0 ;  /* 0x0000000000007941 */ /* 0x000fea0003800000 */
.L_x_3475:
[----:B------:R-:W-:Y:S05]  /*c3c0*/  BRA `(.L_x_3477) ;  /* 0xfffffff400fc7947 */ /* 0x000fea000383ffff */
.L_x_3451:
[----:B-1----:R1:W2:Y:S02]  /*c3d0*/  SYNCS.PHASECHK.TRANS64.TRYWAIT P0, [R7+URZ], R4 ;  /* 0x00000004070075a7 */ /* 0x0022a4000800017f */
[----:B--2---:R-:W-:Y:S05]  /*c3e0*/  @!P0 NANOSLEEP.SYNCS 0x989680 ;  /* 0x009896800000895d */ /* 0x004fea0003900000 */
[----:B------:R-:W2:Y:S02]  /*c3f0*/  @!P0 SYNCS.PHASECHK.TRANS64 P0, [R7+URZ], R4 ;  /* 0x00000004070085a7 */ /* 0x000ea4000800007f */
[----:B--2---:R-:W-:Y:S05]  /*c400*/  @!P0 BRA `(.L_x_3451) ;  /* 0xfffffffc00f08947 */ /* 0x004fea000383ffff */
[----:B------:R-:W-:Y:S05]  /*c410*/  BRA `(.L_x_3478) ;  /* 0xfffffff8003c7947 */ /* 0x000fea000383ffff */
.L_x_3452:
[----:B--2---:R2:W3:Y:S02]  /*c420*/  SYNCS.PHASECHK.TRANS64.TRYWAIT P0, [R3+URZ], R0 ;  /* 0x00000000030075a7 */ /* 0x0044e4000800017f */
[----:B---3--:R-:W-:Y:S05]  /*c430*/  @!P0 NANOSLEEP.SYNCS 0x989680 ;  /* 0x009896800000895d */ /* 0x008fea0003900000 */
[----:B------:R-:W3:Y:S02]  /*c440*/  @!P0 SYNCS.PHASECHK.TRANS64 P0, [R3+URZ], R0 ;  /* 0x00000000030085a7 */ /* 0x000ee4000800007f */
[----:B---3--:R-:W-:Y:S05]  /*c450*/  @!P0 BRA `(.L_x_3452) ;  /* 0xfffffffc00f08947 */ /* 0x008fea000383ffff */
[----:B------:R-:W-:Y:S05]  /*c460*/  BRA `(.L_x_3479) ;  /* 0xfffffff800307947 */ /* 0x000fea000383ffff */
.L_x_3480:
        /* <DEDUP_REMOVED lines=9> */
.L_x_7670:


//--------------------- .text._ZN7cutlass13device_kernelIN5flash11enable_sm90INS1_16FlashAttnBwdSm90INS1_25CollectiveMainloopBwdSm90ILi2ELi1ELi1EN4cute5tupleIJNS5_1CILi1EEES8_S8_EEENS6_IJNS7_ILi64EEENS7_ILi96EEENS7_ILi192EEEEEENS_6half_tEfNS_4arch4Sm90ELb1ELb0ELb1ELb1ELb0ELb0ELb1ELb0ELi3ELi1ELi1ELi1ELb0EEENS1_24CollectiveEpilogueBwdGQAISD_fSG_Li384ELb1ELb0EEENS1_25SingleTileBwdLPTSchedulerILb1ELi96ELb0EEEEEEEEEvNT_6ParamsE --------------------------
	.section	.text._ZN7cutlass13device_kernelIN5flash11enable_sm90INS1_16FlashAttnBwdSm90INS1_25CollectiveMainloopBwdSm90ILi2ELi1ELi1EN4cute5tupleIJNS5_1CILi1EEES8_S8_EEENS6_IJNS7_ILi64EEENS7_ILi96EEENS7_ILi192EEEEEENS_6half_tEfNS_4arch4Sm90ELb1ELb0ELb1ELb1ELb0ELb0ELb1ELb0ELi3ELi1ELi1ELi1ELb0EEENS1_24CollectiveEpilogueBwdGQAISD_fSG_Li384ELb1ELb0EEENS1_25SingleTileBwdLPTSchedulerILb1ELi96ELb0EEEEEEEEEvNT_6ParamsE,"ax",@progbits
	.align	128
.text._ZN7cutlass13device_kernelIN5flash11enable_sm90INS1_16FlashAttnBwdSm90INS1_25CollectiveMainloopBwdSm90ILi2ELi1ELi1EN4cute5tupleIJNS5_1CILi1EEES8_S8_EEENS6_IJNS7_ILi64EEENS7_ILi96EEENS7_ILi192EEEEEENS_6half_tEfNS_4arch4Sm90ELb1ELb0ELb1ELb1ELb0ELb0ELb1ELb0ELi3ELi1ELi1ELi1ELb0EEENS1_24CollectiveEpilogueBwdGQAISD_fSG_Li384ELb1ELb0EEENS1_25SingleTileBwdLPTSchedulerILb1ELi96ELb0EEEEEEEEEvNT_6ParamsE:
        .type           _ZN7cutlass13device_kernelIN5flash11enable_sm90INS1_16FlashAttnBwdSm90INS1_25CollectiveMainloopBwdSm90ILi2ELi1ELi1EN4cute5tupleIJNS5_1CILi1EEES8_S8_EEENS6_IJNS7_ILi64EEENS7_ILi96EEENS7_ILi192EEEEEENS_6half_tEfNS_4arch4Sm90ELb1ELb0ELb1ELb1ELb0ELb0ELb1ELb0ELi3ELi1ELi1ELi1ELb0EEENS1_24CollectiveEpilogueBwdGQAISD_fSG_Li384ELb1ELb0EEENS1_25SingleTileBwdLPTSchedulerILb1ELi96ELb0EEEEEEEEEvNT_6ParamsE,@function
        .size           _ZN7cutlass13device_kernelIN5flash11enable_sm90INS1_16FlashAttnBwdSm90INS1_25CollectiveMainloopBwdSm90ILi2ELi1ELi1EN4cute5tupleIJNS5_1CILi1EEES8_S8_EEENS6_IJNS7_ILi64EEENS7_ILi96EEENS7_ILi192EEEEEENS_6half_tEfNS_4arch4Sm90ELb1ELb0ELb1ELb1ELb0ELb0ELb1ELb0ELi3ELi1ELi1ELi1ELb0EEENS1_24CollectiveEpilogueBwdGQAISD_fSG_Li384ELb1ELb0EEENS1_25SingleTileBwdLPTSchedulerILb1ELi96ELb0EEEEEEEEEvNT_6ParamsE,(.L_x_7671 - _ZN7cutlass13device_kernelIN5flash11enable_sm90INS1_16FlashAttnBwdSm90INS1_25CollectiveMainloopBwdSm90ILi2ELi1ELi1EN4cute5tupleIJNS5_1CILi1EEES8_S8_EEENS6_IJNS7_ILi64EEENS7_ILi96EEENS7_ILi192EEEEEENS_6half_tEfNS_4arch4Sm90ELb1ELb0ELb1ELb1ELb0ELb0ELb1ELb0ELi3ELi1ELi1ELi1ELb0EEENS1_24CollectiveEpilogueBwdGQAISD_fSG_Li384ELb1ELb0EEENS1_25SingleTileBwdLPTSchedulerILb1ELi96ELb0EEEEEEEEEvNT_6ParamsE)
        .other          _ZN7cutlass13device_kernelIN5flash11enable_sm90INS1_16FlashAttnBwdSm90INS1_25CollectiveMainloopBwdSm90ILi2ELi1ELi1EN4cute5tupleIJNS5_1CILi1EEES8_S8_EEENS6_IJNS7_ILi64EEENS7_ILi96EEENS7_ILi192EEEEEENS_6half_tEfNS_4arch4Sm90ELb1ELb0ELb1ELb1ELb0ELb0ELb1ELb0ELi3ELi1ELi1ELi1ELb0EEENS1_24CollectiveEpilogueBwdGQAISD_fSG_Li384ELb1ELb0EEENS1_25SingleTileBwdLPTSchedulerILb1ELi96ELb0EEEEEEEEEvNT_6ParamsE,@"STO_CUDA_ENTRY STV_DEFAULT"
_ZN7cutlass13device_kernelIN5flash11enable_sm90INS1_16FlashAttnBwdSm90INS1_25CollectiveMainloopBwdSm90ILi2ELi1ELi1EN4cute5tupleIJNS5_1CILi1EEES8_S8_EEENS6_IJNS7_ILi64EEENS7_ILi96EEENS7_ILi192EEEEEENS_6half_tEfNS_4arch4Sm90ELb1ELb0ELb1ELb1ELb0ELb0ELb1ELb0ELi3ELi1ELi1ELi1ELb0EEENS1_24CollectiveEpilogueBwdGQAISD_fSG_Li384ELb1ELb0EEENS1_25SingleTileBwdLPTSchedulerILb1ELi96ELb0EEEEEEEEEvNT_6ParamsE:
        /* <DEDUP_REMOVED lines=23> */
.L_x_3482:
[----:B------:R-:W-:Y:S05]  /*0170*/  BSYNC B0 ;  /* 0x0000000000007941 */ /* 0x000fea0003800000 */
.L_x_3481:
        /* <DEDUP_REMOVED lines=34> */
.L_x_3483:
        /* <DEDUP_REMOVED lines=20> */
.L_x_3484:
        /* <DEDUP_REMOVED lines=9> */
.L_x_3487:
        /* <DEDUP_REMOVED lines=33> */
.L_x_3488:
        /* <DEDUP_REMOVED lines=8> */
.L_x_3489:
        /* <DEDUP_REMOVED lines=19> */
[----:B-1----:R2:W5:Y:S01]  /*0930*/  LDG.E R0, desc[UR38][R2.64] ;  /* 0x0000002602007981 */ /* 0x002562000c1e1900 */
[----:B------:R-:W-:Y:S05]  /*0940*/  BRA `(.L_x_3491) ;  /* 0x00000000002c7947 */ /* 0x000fea0003800000 */
.L_x_3490:
[----:B------:R-:W-:Y:S02]  /*0950*/  ULDC.64 UR4, c[0x0][0x8f8] ;  /* 0x00023e0000047ab9 */ /* 0x000fe40000000a00 */
[----:B------:R-:W-:-:S04]  /*0960*/  ISETP.NE.U32.AND P0, PT, RZ, UR4, PT ;  /* 0x00000004ff007c0c */ /* 0x000fc8000bf05070 */
[----:B------:R-:W-:-:S13]  /*0970*/  ISETP.NE.AND.EX P0, PT, RZ, UR5, PT, P0 ;  /* 0x00000005ff007c0c */ /* 0x000fda000bf05300 */
[----:B------:R-:W-:Y:S05]  /*0980*/  @!P0 BRA `(.L_x_3492) ;  /* 0x0000000000188947 */ /* 0x000fea0003800000 */
[----:B------:R-:W2:Y:S02]  /*0990*/  LDC.64 R2, c[0x0][0x8f8] ;  /* 0x00023e00ff027b82 */ /* 0x000ea40000000a00 */
[----:B--2---:R-:W-:-:S05]  /*09a0*/  IMAD.WIDE R2, R5, 0x4, R2 ;  /* 0x0000000405027825 */ /* 0x004fca00078e0202 */
[----:B-1----:R-:W2:Y:S04]  /*09b0*/  LDG.E R0, desc[UR38][R2.64] ;  /* 0x0000002602007981 */ /* 0x002ea8000c1e1900 */
[----:B------:R-:W2:Y:S02]  /*09c0*/  LDG.E R7, desc[UR38][R2.64+0x4] ;  /* 0x0000042602077981 */ /* 0x000ea4000c1e1900 */
[----:B--2---:R-:W-:Y:S01]  /*09d0*/  IMAD.IADD R0, R7, 0x1, -R0 ;  /* 0x0000000107007824 */ /* 0x004fe200078e0a00 */
[----:B------:R-:W-:Y:S06]  /*09e0*/  BRA `(.L_x_3491) ;  /* 0x0000000000047947 */ /* 0x000fec0003800000 */
.L_x_3492:
[----:B-1----:R-:W1:Y:S02]  /*09f0*/  LDC R0, c[0x0][0x8f4] ;  /* 0x00023d00ff007b82 */ /* 0x002e640000000800 */
.L_x_3491:
[----:B------:R-:W3:Y:S01]  /*0a00*/  LDL R4, [R1+0x10] ;  /* 0x0000100001047983 */ /* 0x000ee20000100800 */
[----:B-1---5:R-:W-:-:S04]  /*0a10*/  VIADD R0, R0, 0x5f ;  /* 0x0000005f00007836 */ /* 0x022fc80000000000 */
[----:B------:R-:W-:-:S05]  /*0a20*/  IMAD.HI R0, R0, 0x2aaaaaab, RZ ;  /* 0x2aaaaaab00007827 */ /* 0x000fca00078e02ff */
[----:B--2---:R-:W-:-:S04]  /*0a30*/  SHF.R.U32.HI R3, RZ, 0x1f, R0 ;  /* 0x0000001fff037819 */ /* 0x004fc80000011600 */
[----:B------:R-:W-:-:S04]  /*0a40*/  LEA.HI.SX32 R3, R0, R3, 0x1c ;  /* 0x0000000300037211 */ /* 0x000fc800078fe2ff */
[----:B---3--:R-:W-:-:S04]  /*0a50*/  ISETP.GE.AND P0, PT, R4, R3, PT ;  /* 0x000000030400720c */ /* 0x008fc80003f06270 */
[----:B------:R-:W-:-:S04]  /*0a60*/  SEL R6, R5, 0xffffffff, !P0 ;  /* 0xffffffff05067807 */ /* 0x000fc80004000000 */
[----:B------:R-:W-:Y:S01]  /*0a70*/  ISETP.GE.AND P0, PT, R6, RZ, PT ;  /* 0x000000ff0600720c */ /* 0x000fe20003f06270 */
[----:B------:R4:W-:-:S12]  /*0a80*/  STL [R1+0xc], R6 ;  /* 0x00000c0601007387 */ /* 0x0009d80000100800 */
[----:B----4-:R-:W-:Y:S05]  /*0a90*/  @!P0 BRA `(.L_x_3493) ;  /* 0x0000008800788947 */ /* 0x010fea0003800000 */
[----:B------:R-:W-:Y:S01]  /*0aa0*/  ULDC.64 UR4, c[0x0][0x780] ;  /* 0x0001e00000047ab9 */ /* 0x000fe20000000a00 */
[----:B------:R-:W1:Y:S01]  /*0ab0*/  LDC R17, c[0x0][0x290] ;  /* 0x0000a400ff117b82 */ /* 0x000e620000000800 */
[----:B------:R-:W-:-:S04]  /*0ac0*/  ISETP.NE.U32.AND P0, PT, RZ, UR4, PT ;  /* 0x00000004ff007c0c */ /* 0x000fc8000bf05070 */
[----:B------:R-:W-:-:S13]  /*0ad0*/  ISETP.NE.AND.EX P0, PT, RZ, UR5, PT, P0 ;  /* 0x00000005ff007c0c */ /* 0x000fda000bf05300 */
[----:B------:R-:W-:Y:S05]  /*0ae0*/  @!P0 BRA `(.L_x_3494) ;  /* 0x0000000000108947 */ /* 0x000fea0003800000 */
[----:B------:R-:W2:Y:S02]  /*0af0*/  LDC.64 R18, c[0x0][0x780] ;  /* 0x0001e000ff127b82 */ /* 0x000ea40000000a00 */
[----:B--2---:R-:W-:-:S06]  /*0b00*/  IMAD.WIDE R18, R6, 0x4, R18 ;  /* 0x0000000406127825 */ /* 0x004fcc00078e0212 */
[----:B------:R2:W5:Y:S01]  /*0b10*/  LDG.E R18, desc[UR38][R18.64] ;  /* 0x0000002612127981 */ /* 0x000562000c1e1900 */
[----:B------:R-:W-:Y:S05]  /*0b20*/  BRA `(.L_x_3495) ;  /* 0x0000000000287947 */ /* 0x000fea0003800000 */
.L_x_3494:
        /* <DEDUP_REMOVED lines=10> */
.L_x_3495:
[----:B------:R-:W-:Y:S02]  /*0bd0*/  ULDC.64 UR4, c[0x0][0x788] ;  /* 0x0001e20000047ab9 */ /* 0x000fe40000000a00 */
[----:B------:R-:W-:-:S04]  /*0be0*/  ISETP.NE.U32.AND P0, PT, RZ, UR4, PT ;  /* 0x00000004ff007c0c */ /* 0x000fc8000bf05070 */
[----:B------:R-:W-:-:S13]  /*0bf0*/  ISETP.NE.AND.EX P0, PT, RZ, UR5, PT, P0 ;  /* 0x00000005ff007c0c */ /* 0x000fda000bf05300 */
[----:B------:R-:W-:Y:S05]  /*0c00*/  @!P0 BRA `(.L_x_3496) ;  /* 0x0000000000108947 */ /* 0x000fea0003800000 */
[----:B------:R-:W4:Y:S02]  /*0c10*/  LDC.64 R2, c[0x0][0x788] ;  /* 0x0001e200ff027b82 */ /* 0x000f240000000a00 */
[----:B----4-:R-:W-:-:S05]  /*0c20*/  IMAD.WIDE R2, R6, 0x4, R2 ;  /* 0x0000000406027825 */ /* 0x010fca00078e0202 */
[----:B-1----:R4:W5:Y:S01]  /*0c30*/  LDG.E R17, desc[UR38][R2.64] ;  /* 0x0000002602117981 */ /* 0x002962000c1e1900 */
[----:B------:R-:W-:Y:S05]  /*0c40*/  BRA `(.L_x_3497) ;  /* 0x0000000000247947 */ /* 0x000fea0003800000 */
.L_x_3496:
[----:B------:R-:W-:Y:S02]  /*0c50*/  ULDC.64 UR4, c[0x0][0x778] ;  /* 0x0001de0000047ab9 */ /* 0x000fe40000000a00 */
[----:B------:R-:W-:-:S04]  /*0c60*/  ISETP.NE.U32.AND P0, PT, RZ, UR4, PT ;  /* 0x00000004ff007c0c */ /* 0x000fc8000bf05070 */
[----:B------:R-:W-:-:S13]  /*0c70*/  ISETP.NE.AND.EX P0, PT, RZ, UR5, PT, P0 ;  /* 0x00000005ff007c0c */ /* 0x000fda000bf05300 */
[----:B------:R-:W-:Y:S05]  /*0c80*/  @!P0 BRA `(.L_x_3497) ;  /* 0x0000000000148947 */ /* 0x000fea0003800000 */
[----:B------:R-:W4:Y:S02]  /*0c90*/  LDC.64 R2, c[0x0][0x778] ;  /* 0x0001de00ff027b82 */ /* 0x000f240000000a00 */
[----:B----4-:R-:W-:-:S05]  /*0ca0*/  IMAD.WIDE R2, R6, 0x4, R2 ;  /* 0x0000000406027825 */ /* 0x010fca00078e0202 */
[----:B-1----:R-:W4:Y:S04]  /*0cb0*/  LDG.E R17, desc[UR38][R2.64] ;  /* 0x0000002602117981 */ /* 0x002f28000c1e1900 */
[----:B------:R-:W4:Y:S02]  /*0cc0*/  LDG.E R0, desc[UR38][R2.64+0x4] ;  /* 0x0000042602007981 */ /* 0x000f24000c1e1900 */
[----:B----4-:R-:W-:-:S07]  /*0cd0*/  IMAD.IADD R17, R0, 0x1, -R17 ;  /* 0x0000000100117824 */ /* 0x010fce00078e0a11 */
.L_x_3497:
[----:B-1-3-5:R-:W-:Y:S01]  /*0ce0*/  IMAD.IADD R0, R18, 0x1, -R17 ;  /* 0x0000000112007824 */ /* 0x02afe200078e0a11 */
[----:B------:R-:W-:Y:S01]  /*0cf0*/  ULDC UR4, c[0x0][0x74c] ;  /* 0x0001d30000047ab9 */ /* 0x000fe20000000800 */
[----:B------:R-:W-:Y:S02]  /*0d00*/  PLOP3.LUT P0, PT, PT, PT, PT, 0x80, 0x0 ;  /* 0x000000000000781c */ /* 0x000fe40003f0f070 */
[----:B------:R-:W-:Y:S01]  /*0d10*/  CS2R R72, SRZ ;  /* 0x0000000000487805 */ /* 0x000fe2000001ff00 */
[----:B----4-:R-:W-:Y:S01]  /*0d20*/  IMAD R2, R4, 0x60, R0 ;  /* 0x0000006004027824 */ /* 0x010fe200078e0200 */
        /* <DEDUP_REMOVED lines=72> */
[----:B------:R1:W3:Y:S01]  /*11b0*/  LDC.64 R14, c[0x4][R2] ;  /* 0x01000000020e7b82 */ /* 0x0002e20000000a00 */
        /* <DEDUP_REMOVED lines=11> */
.L_x_3500:
        /* <DEDUP_REMOVED lines=15> */
.L_x_3499:
        /* <DEDUP_REMOVED lines=20> */
.L_x_3502:
        /* <DEDUP_REMOVED lines=15> */
.L_x_3501:
[----:B------:R-:W1:Y:S01]  /*1590*/  S2R R2, SR_TID.X ;  /* 0x0000000000027919 */ /* 0x000e620000002100 */
[----:B------:R-:W-:Y:S01]  /*15a0*/  UMOV UR4, 0xffffffff ;  /* 0xffffffff00047882 */ /* 0x000fe20000000000 */
[----:B-1----:R-:W-:-:S05]  /*15b0*/  VIADD R0, R2, 0xffffff80 ;  /* 0xffffff8002007836 */ /* 0x002fca0000000000 */
[----:B------:R-:W-:-:S04]  /*15c0*/  SHF.R.S32.HI R3, RZ, 0x1f, R0 ;  /* 0x0000001fff037819 */ /* 0x000fc80000011400 */
[----:B------:R-:W-:-:S04]  /*15d0*/  LEA.HI R2, R3, R0, RZ, 0x7 ;  /* 0x0000000003027211 */ /* 0x000fc800078f38ff */
[----:B------:R-:W-:Y:S01]  /*15e0*/  SHF.R.S32.HI R13, RZ, 0x7, R2 ;  /* 0x00000007ff0d7819 */ /* 0x000fe20000011402 */
[----:B------:R-:W-:Y:S06]  /*15f0*/  BRA.DIV UR4, `(.L_x_3503) ;  /* 0x0000007e04a87947 */ /* 0x000fec000b800000 */
[----:B------:R1:W3:Y:S02]  /*1600*/  SHFL.IDX PT, R14, R13, RZ, 0x1f ;  /* 0x00001fff0d0e7589 */ /* 0x0002e400000e0000 */
.L_x_3599:
[----:B------:R-:W-:Y:S01]  /*1610*/  SHF.L.U32 R10, RZ, 0x1f, RZ ;  /* 0x0000001fff0a7819 */ /* 0x000fe200000006ff */
[----:B---3--:R-:W-:Y:S01]  /*1620*/  IMAD.HI R4, R14, 0x55555556, RZ ;  /* 0x555555560e047827 */ /* 0x008fe200078e02ff */
[----:B------:R-:W-:Y:S02]  /*1630*/  LOP3.LUT R5, R2, 0xffffff80, RZ, 0xc0, !PT ;  /* 0xffffff8002057812 */ /* 0x000fe400078ec0ff */
[----:B------:R-:W3:Y:S01]  /*1640*/  SYNCS.PHASECHK.TRANS64.TRYWAIT P0, [UR36+0x36400], R10 ;  /* 0x0364000aff0075a7 */ /* 0x000ee20008000164 */
        /* <DEDUP_REMOVED lines=14> */
[----:B---3--:R-:W-:Y:S06]  /*1730*/  @P0 BRA `(.L_x_3504) ;  /* 0x0000000000080947 */ /* 0x008fec0003800000 */
[----:B------:R-:W3:Y:S02]  /*1740*/  SYNCS.PHASECHK.TRANS64.TRYWAIT P0, [UR36+0x36400], R10 ;  /* 0x0364000aff0075a7 */ /* 0x000ee40008000164 */
[----:B---3--:R-:W-:Y:S05]  /*1750*/  @!P0 BRA `(.L_x_3505) ;  /* 0x0000007c006c8947 */ /* 0x008fea0003800000 */
.L_x_3504:
[----:B------:R-:W4:Y:S04]  /*1760*/  LDL R20, [R1+0x10] ;  /* 0x0000100001147983 */ /* 0x000f280000100800 */
[----:B--2---:R-:W2:Y:S01]  /*1770*/  LDL.LU R19, [R1+0x4] ;  /* 0x0000040001137983 */ /* 0x004ea20000300800 */
[----:B---3--:R-:W-:Y:S01]  /*1780*/  LEA.HI R0, R3, R2, RZ, 0x2 ;  /* 0x0000000203007211 */ /* 0x008fe200078f10ff */
        /* <DEDUP_REMOVED lines=98> */
[----:B--2---:R-:W-:Y:S02]  /*1db0*/  LOP3.LUT R8, R19, 0x1, RZ, 0xfc, !PT ;  /* 0x0000000113087812 */ /* 0x004fe400078efcff */
[----:B------:R2:W-:Y:S01]  /*1dc0*/  STL [R1], R2 ;  /* 0x0000000201007387 */ /* 0x0005e20000100800 */
[----:B------:R-:W-:-:S03]  /*1dd0*/  IMAD.IADD R157, R18, 0x1, -R157 ;  /* 0x00000001129d7824 */ /* 0x000fc600078e0a9d */
[----:B------:R3:W-:Y:S01]  /*1de0*/  STL [R1+0x4], R3 ;  /* 0x0000040301007387 */ /* 0x0007e20000100800 */
[----:B--2---:R-:W-:-:S07]  /*1df0*/  IMAD.MOV.U32 R2, RZ, RZ, RZ ;  /* 0x000000ffff027224 */ /* 0x004fce00078e00ff */
.L_x_3516:
[----:B------:R-:W-:-:S13]  /*1e00*/  ISETP.NE.AND P0, PT, R8, 0x3, PT ;  /* 0x000000030800780c */ /* 0x000fda0003f05270 */
[----:B------:R-:W-:Y:S05]  /*1e10*/  @!P0 BRA `(.L_x_3506) ;  /* 0x0000000000048947 */ /* 0x000fea0003800000 */
[----:B------:R-:W-:Y:S01]  /*1e20*/  BPT.TRAP 0x1 ;  /* 0x000000040000795c */ /* 0x000fe20000300000 */
.L_x_3506:
[----:B---3--:R-:W-:Y:S02]  /*1e30*/  LEA R3, R2, UR36, 0x3 ;  /* 0x0000002402037c11 */ /* 0x008fe4000f8e18ff */
[----:B------:R-:W-:-:S04]  /*1e40*/  SHF.L.U32 R10, R7, 0x1f, RZ ;  /* 0x0000001f070a7819 */ /* 0x000fc800000006ff */
[----:B------:R2:W3:Y:S01]  /*1e50*/  SYNCS.PHASECHK.TRANS64.TRYWAIT P1, [R3+URZ+0x36410], R10 ;  /* 0x0364100a030075a7 */ /* 0x0004e2000802017f */
[----:B------:R-:W-:Y:S05]  /*1e60*/  @!P0 BRA `(.L_x_3507) ;  /* 0x0000000000048947 */ /* 0x000fea0003800000 */
[----:B------:R-:W-:Y:S01]  /*1e70*/  BPT.TRAP 0x1 ;  /* 0x000000040000795c */ /* 0x000fe20000300000 */
.L_x_3507:
[----:B---3--:R-:W-:Y:S05]  /*1e80*/  @P1 BRA `(.L_x_3508) ;  /* 0x0000000000081947 */ /* 0x008fea0003800000 */
[----:B------:R-:W3:Y:S02]  /*1e90*/  SYNCS.PHASECHK.TRANS64.TRYWAIT P1, [R3+URZ+0x36410], R10 ;  /* 0x0364100a030075a7 */ /* 0x000ee4000802017f */
[----:B---3--:R-:W-:Y:S05]  /*1ea0*/  @!P1 BRA `(.L_x_3509) ;  /* 0x0000007400b09947 */ /* 0x008fea0003800000 */
.L_x_3508:
        /* <DEDUP_REMOVED lines=103> */
.L_x_3510:
[----:B------:R-:W-:-:S04]  /*2520*/  SHF.L.U32 R14, R5, 0x1f, RZ ;  /* 0x0000001f050e7819 */ /* 0x000fc800000006ff */
[----:B------:R1:W1:Y:S01]  /*2530*/  SYNCS.PHASECHK.TRANS64.TRYWAIT P1, [UR36+0x36430], R14 ;  /* 0x0364300eff0075a7 */ /* 0x0002620008020164 */
[----:B------:R-:W-:Y:S05]  /*2540*/  @!P0 BRA `(.L_x_3511) ;  /* 0x0000000000048947 */ /* 0x000fea0003800000 */
[----:B------:R-:W-:Y:S01]  /*2550*/  BPT.TRAP 0x1 ;  /* 0x000000040000795c */ /* 0x000fe20000300000 */
.L_x_3511:
        /* <DEDUP_REMOVED lines=36> */
.L_x_3512:
        /* <DEDUP_REMOVED lines=351> */
.L_x_3514:
        /* <DEDUP_REMOVED lines=60> */
.L_x_3515:
        /* <DEDUP_REMOVED lines=63> */
.L_x_3498:
[----:B------:R-:W-:Y:S05]  /*4540*/  @P0 BRA `(.L_x_3493) ;  /* 0x0000004c00cc0947 */ /* 0x000fea0003800000 */
[----:B------:R-:W3:Y:S01]  /*4550*/  LDL.LU R9, [R1+0x10] ;  /* 0x0000100001097983 */ /* 0x000ee20000300800 */
[----:B------:R-:W1:Y:S03]  /*4560*/  LDC.64 R2, c[0x0][0x878] ;  /* 0x00021e00ff027b82 */ /* 0x000e660000000a00 */
[----:B------:R-:W4:Y:S04]  /*4570*/  LDL.LU R121, [R1+0x14] ;  /* 0x0000140001797983 */ /* 0x000f280000300800 */
[----:B------:R-:W5:Y:S01]  /*4580*/  LDL.LU R120, [R1+0xc] ;  /* 0x00000c0001787983 */ /* 0x000f620000300800 */
[----:B------:R-:W5:Y:S01]  /*4590*/  S2R R0, SR_TID.X ;  /* 0x0000000000007919 */ /* 0x000f620000002100 */
[----:B------:R-:W5:Y:S01]  /*45a0*/  S2UR UR5, SR_CgaCtaId ;  /* 0x00000000000579c3 */ /* 0x000f620000008800 */
[----:B------:R-:W-:-:S07]  /*45b0*/  UMOV UR4, 0x400 ;  /* 0x0000040000047882 */ /* 0x000fce0000000000 */
[----:B------:R-:W3:Y:S01]  /*45c0*/  LDC.64 R12, c[0x0][0x818] ;  /* 0x00020600ff0c7b82 */ /* 0x000ee20000000a00 */
[----:B-1----:R-:W-:-:S04]  /*45d0*/  ISETP.NE.U32.AND P0, PT, R2, RZ, PT ;  /* 0x000000ff0200720c */ /* 0x002fc80003f05070 */
[----:B------:R-:W-:-:S03]  /*45e0*/  ISETP.NE.AND.EX P0, PT, R3, RZ, PT, P0 ;  /* 0x000000ff0300720c */ /* 0x000fc60003f05300 */
[----:B------:R-:W1:Y:S08]  /*45f0*/  LDC R2, c[0x0][0x850] ;  /* 0x00021400ff027b82 */ /* 0x000e700000000800 */
[----:B------:R-:W3:Y:S08]  /*4600*/  LDC.64 R16, c[0x0][0x840] ;  /* 0x00021000ff107b82 */ /* 0x000ef00000000a00 */
[----:B------:R-:W5:Y:S08]  /*4610*/  @P0 LDC.64 R4, c[0x0][0x878] ;  /* 0x00021e00ff040b82 */ /* 0x000f700000000a00 */
[----:B------:R-:W3:Y:S08]  /*4620*/  LDC.64 R14, c[0x0][0x820] ;  /* 0x00020800ff0e7b82 */ /* 0x000ef00000000a00 */
[----:B--2---:R-:W2:Y:S08]  /*4630*/  LDC.64 R18, c[0x0][0x848] ;  /* 0x00021200ff127b82 */ /* 0x004eb00000000a00 */
[----:B------:R-:W2:Y:S08]  /*4640*/  LDC.64 R20, c[0x0][0x800] ;  /* 0x00020000ff147b82 */ /* 0x000eb00000000a00 */
[----:B------:R-:W2:Y:S01]  /*4650*/  LDC.64 R22, c[0x0][0x828] ;  /* 0x00020a00ff167b82 */ /* 0x000ea20000000a00 */
[----:B-----5:R-:W-:-:S06]  /*4660*/  @P0 IMAD.WIDE R4, R120, 0x4, R4 ;  /* 0x0000000478040825 */ /* 0x020fcc00078e0204 */
[----:B------:R-:W5:Y:S01]  /*4670*/  @P0 LDG.E R4, desc[UR38][R4.64] ;  /* 0x0000002604040981 */ /* 0x000f62000c1e1900 */
[----:B------:R-:W-:Y:S01]  /*4680*/  BAR.SYNC.DEFER_BLOCKING 0x1, 0x180 ;  /* 0x0046000000007b1d */ /* 0x000fe20000010000 */
[----:B-1----:R-:W-:Y:S01]  /*4690*/  ISETP.NE.AND P1, PT, R2, 0x1, PT ;  /* 0x000000010200780c */ /* 0x002fe20003f25270 */
        /* <DEDUP_REMOVED lines=9> */
[----:B------:R-:W1:Y:S02]  /*4730*/  @P1 LDC R8, c[0x0][0x858] ;  /* 0x00021600ff081b82 */ /* 0x000e640000000800 */
[----:B------:R-:W-:-:S04]  /*4740*/  IMAD R6, R6, 0x600, R3 ;  /* 0x0000060006067824 */ /* 0x000fc800078e0203 */
[----:B------:R-:W-:Y:S02]  /*4750*/  IMAD.SHL.U32 R6, R6, 0x4, RZ ;  /* 0x0000000406067824 */ /* 0x000fe400078e00ff */
[----:B----4-:R-:W-:-:S05]  /*4760*/  @P1 IMAD.HI.U32 R3, R121, R7, RZ ;  /* 0x0000000779031227 */ /* 0x010fca00078e00ff */
[----:B-1----:R-:W-:Y:S01]  /*4770*/  @P1 SHF.R.U32.HI R121, RZ, R8, R3 ;  /* 0x00000008ff791219 */ /* 0x002fe20000011603 */
[----:B---3--:R-:W-:Y:S01]  /*4780*/  IMAD R3, R9, 0x4800, RZ ;  /* 0x0000480009037824 */ /* 0x008fe200078e02ff */
[----:B------:R-:W-:Y:S02]  /*4790*/  LEA R8, R6, UR4, 0x2 ;  /* 0x0000000406087c11 */ /* 0x000fe4000f8e10ff */
[----:B------:R-:W-:Y:S01]  /*47a0*/  SHF.R.S32.HI R9, RZ, 0x1f, R121 ;  /* 0x0000001fff097819 */ /* 0x000fe20000011479 */
[----:B------:R1:W-:Y:S04]  /*47b0*/  @P1 STL [R1+0x14], R121 ;  /* 0x0000147901001387 */ /* 0x0003e80000100800 */
[----:B------:R1:W-:Y:S01]  /*47c0*/  STS.128 [R8], R24 ;  /* 0x0000001808007388 */ /* 0x0003e20000000c00 */
[----:B------:R-:W-:-:S03]  /*47d0*/  IMAD R10, R9, R16, RZ ;  /* 0x00000010090a7224 */ /* 0x000fc600078e02ff */
        /* <DEDUP_REMOVED lines=16> */
[----:B---3--:R-:W3:Y:S01]  /*48e0*/  FENCE.VIEW.ASYNC.S ;  /* 0x00000000000073c6 */ /* 0x008ee20000000000 */
[----:B-----5:R-:W-:-:S04]  /*48f0*/  @P0 IMAD R4, R120, 0x60, R4 ;  /* 0x0000006078040824 */ /* 0x020fc800078e0204 */
[----:B------:R-:W-:-:S05]  /*4900*/  @P0 IMAD.HI R4, R4, 0x2aaaaaab, RZ ;  /* 0x2aaaaaab04040827 */ /* 0x000fca00078e02ff */
[----:B------:R-:W-:-:S04]  /*4910*/  @P0 SHF.R.U32.HI R5, RZ, 0x1f, R4 ;  /* 0x0000001fff050819 */ /* 0x000fc80000011604 */
[----:B------:R-:W-:-:S05]  /*4920*/  @P0 LEA.HI.SX32 R5, R4, R5, 0x1c ;  /* 0x0000000504050211 */ /* 0x000fca00078fe2ff */
[----:B------:R-:W-:-:S05]  /*4930*/  @P0 IMAD R4, R5, 0x4800, RZ ;  /* 0x0000480005040824 */ /* 0x000fca00078e02ff */
[----:B------:R-:W-:Y:S02]  /*4940*/  @P0 SHF.R.S32.HI R5, RZ, 0x1f, R4 ;  /* 0x0000001fff050819 */ /* 0x000fe40000011404 */
[----:B------:R-:W-:Y:S01]  /*4950*/  @!P0 CS2R R4, SRZ ;  /* 0x0000000000048805 */ /* 0x000fe2000001ff00 */
[----:B---3--:R-:W-:Y:S05]  /*4960*/  BAR.SYNC.DEFER_BLOCKING 0x1, 0x180 ;  /* 0x0046000000007b1d */ /* 0x008fea0000010000 */
[----:B------:R-:W-:Y:S01]  /*4970*/  IADD3 R6, P1, R3, R4, RZ ;  /* 0x0000000403067210 */ /* 0x000fe20007f3e0ff */
[----:B------:R-:W-:Y:S01]  /*4980*/  IMAD R4, R9, R12, RZ ;  /* 0x0000000c09047224 */ /* 0x000fe200078e02ff */
[----:B------:R-:W-:-:S02]  /*4990*/  SEL R9, R120, RZ, !P0 ;  /* 0x000000ff78097207 */ /* 0x000fc40004000000 */
[----:B------:R-:W-:Y:S01]  /*49a0*/  LEA.HI.X.SX32 R7, R3, R5, 0x1, P1 ;  /* 0x0000000503077211 */ /* 0x000fe200008f0eff */
[C---:B------:R-:W-:Y:S01]  /*49b0*/  IMAD R11, R121.reuse, R13, R4 ;  /* 0x0000000d790b7224 */ /* 0x040fe200078e0204 */
[----:B------:R-:W-:Y:S01]  /*49c0*/  SHF.R.S32.HI R3, RZ, 0x1f, R120 ;  /* 0x0000001fff037819 */ /* 0x000fe20000011478 */
[C---:B------:R-:W-:Y:S02]  /*49d0*/  IMAD R13, R121.reuse, R17, R10 ;  /* 0x00000011790d7224 */ /* 0x040fe400078e020a */
[--C-:B------:R-:W-:Y:S01]  /*49e0*/  IMAD.WIDE.U32 R4, R121, R12, R6.reuse ;  /* 0x0000000c79047225 */ /* 0x100fe200078e0006 */
[----:B------:R-:W-:Y:S02]  /*49f0*/  SEL R3, R3, RZ, !P0 ;  /* 0x000000ff03037207 */ /* 0x000fe40004000000 */
[----:B------:R-:W-:Y:S01]  /*4a00*/  ISETP.NE.AND P0, PT, R2, RZ, PT ;  /* 0x000000ff0200720c */ /* 0x000fe20003f05270 */
[----:B------:R-:W-:-:S04]  /*4a10*/  IMAD.WIDE.U32 R6, R121, R16, R6 ;  /* 0x0000001079067225 */ /* 0x000fc800078e0006 */
[----:B------:R-:W-:Y:S02]  /*4a20*/  IMAD.IADD R5, R5, 0x1, R11 ;  /* 0x0000000105057824 */ /* 0x000fe400078e020b */
[----:B------:R-:W-:Y:S02]  /*4a30*/  IMAD.IADD R7, R7, 0x1, R13 ;  /* 0x0000000107077824 */ /* 0x000fe400078e020d */
[C---:B------:R-:W-:Y:S02]  /*4a40*/  IMAD R10, R3.reuse, R14, RZ ;  /* 0x0000000e030a7224 */ /* 0x040fe400078e02ff */
[----:B--2---:R-:W-:Y:S02]  /*4a50*/  IMAD R12, R3, R18, RZ ;  /* 0x00000012030c7224 */ /* 0x004fe400078e02ff */
[----:B------:R-:W-:-:S04]  /*4a60*/  IMAD.WIDE.U32 R4, R9, R14, R4 ;  /* 0x0000000e09047225 */ /* 0x000fc800078e0004 */
[----:B------:R-:W-:Y:S01]  /*4a70*/  IMAD.WIDE.U32 R6, R9, R18, R6 ;  /* 0x0000001209067225 */ /* 0x000fe200078e0006 */
[----:B------:R-:W-:-:S03]  /*4a80*/  LEA R20, P1, R4, R20, 0x2 ;  /* 0x0000001404147211 */ /* 0x000fc600078210ff */
[C---:B------:R-:W-:Y:S01]  /*4a90*/  IMAD R3, R9.reuse, R15, R10 ;  /* 0x0000000f09037224 */ /* 0x040fe200078e020a */
[----:B------:R-:W-:Y:S01]  /*4aa0*/  LEA R22, P2, R6, R22, 0x2 ;  /* 0x0000001606167211 */ /* 0x000fe200078410ff */
[----:B------:R-:W-:Y:S02]  /*4ab0*/  IMAD R9, R9, R19, R12 ;  /* 0x0000001309097224 */ /* 0x000fe400078e020c */
[----:B------:R-:W-:Y:S02]  /*4ac0*/  IMAD.IADD R3, R5, 0x1, R3 ;  /* 0x0000000105037824 */ /* 0x000fe400078e0203 */
[----:B------:R-:W-:-:S03]  /*4ad0*/  IMAD.IADD R2, R7, 0x1, R9 ;  /* 0x0000000107027824 */ /* 0x000fc600078e0209 */
[----:B------:R-:W-:Y:S02]  /*4ae0*/  LEA.HI.X R3, R4, R21, R3, 0x2, P1 ;  /* 0x0000001504037211 */ /* 0x000fe400008f1403 */
[----:B------:R-:W-:Y:S01]  /*4af0*/  LEA.HI.X R2, R6, R23, R2, 0x2, P2 ;  /* 0x0000001706027211 */ /* 0x000fe200010f1402 */
[----:B-1----:R-:W-:Y:S06]  /*4b00*/  @P0 BRA `(.L_x_3518) ;  /* 0x0000000000340947 */ /* 0x002fec0003800000 */
[----:B------:R-:W-:Y:S01]  /*4b10*/  R2UR UR6, R22 ;  /* 0x00000000160672ca */ /* 0x000fe200000e0000 */
[----:B------:R-:W-:Y:S01]  /*4b20*/  UMOV UR5, 0x1200 ;  /* 0x0000120000057882 */ /* 0x000fe20000000000 */
[----:B------:R-:W-:Y:S01]  /*4b30*/  R2UR UR7, R2 ;  /* 0x00000000020772ca */ /* 0x000fe200000e0000 */
[----:B------:R-:W-:Y:S01]  /*4b40*/  UMOV UR8, 0x0 ;  /* 0x0000000000087882 */ /* 0x000fe20000000000 */
[----:B------:R-:W-:Y:S01]  /*4b50*/  PLOP3.LUT P0, PT, PT, PT, PT, 0x80, 0x0 ;  /* 0x000000000000781c */ /* 0x000fe20003f0f070 */
[----:B------:R-:W-:-:S12]  /*4b60*/  UMOV UR9, 0x14f00000 ;  /* 0x14f0000000097882 */ /* 0x000fd80000000000 */
.L_x_3519:
[----:B------:R-:W-:Y:S01]  /*4b70*/  @P0 ELECT P1, URZ, PT ;  /* 0x00000000003f082f */ /* 0x000fe20003820000 */
[----:B------:R1:W-:-:S12]  /*4b80*/  UBLKRED.G.S.ADD.F32.RN [UR6], [UR4], UR5, desc[UR8] ;  /* 0x00000806040073bb */ /* 0x0003d800080a1405 */
[----:B------:R-:W-:Y:S02]  /*4b90*/  @P1 PLOP3.LUT P0, PT, P1, PT, PT, 0x8, 0x0 ;  /* 0x000000000000181c */ /* 0x000fe40000f0e170 */
[----:B------:R-:W-:-:S11]  /*4ba0*/  PLOP3.LUT P1, PT, PT, PT, PT, 0x8, 0x0 ;  /* 0x000000000000781c */ /* 0x000fd60003f2e170 */
[----:B-1----:R-:W-:Y:S05]  /*4bb0*/  @P0 BRA.U.ANY `(.L_x_3519) ;  /* 0xfffffffd00ec0947 */ /* 0x002fea000393ffff */
[----:B------:R0:W-:Y:S01]  /*4bc0*/  UTMACMDFLUSH ;  /* 0x00000000000079b7 */ /* 0x0001e20000000000 */
[----:B------:R-:W-:-:S04]  /*4bd0*/  DEPBAR.LE SB0, 0x0 ;  /* 0x000080000000791a */ /* 0x000fc80000000000 */
.L_x_3518:
[----:B------:R-:W-:Y:S05]  /*4be0*/  BSYNC B0 ;  /* 0x0000000000007941 */ /* 0x000fea0003800000 */
.L_x_3517:
        /* <DEDUP_REMOVED lines=28> */
.L_x_3520:
        /* <DEDUP_REMOVED lines=8> */
.L_x_3486:
        /* <DEDUP_REMOVED lines=29> */
.L_x_3522:
[----:B------:R-:W-:Y:S01]  /*5000*/  ULDC UR9, c[0x0][0x8cc] ;  /* 0x0002330000097ab9 */ /* 0x000fe20000000800 */
[----:B------:R-:W-:Y:S01]  /*5010*/  UMOV UR7, UR8 ;  /* 0x0000000800077c82 */ /* 0x000fe20008000000 */
[----:B------:R-:W-:-:S11]  /*5020*/  UISETP.NE.AND UP0, UPT, UR9, 0x1, UPT ;  /* 0x000000010900788c */ /* 0x000fd6000bf05270 */
[----:B------:R-:W-:Y:S02]  /*5030*/  @UP0 ULDC.64 UR10, c[0x0][0x8d0] ;  /* 0x00023400000a0ab9 */ /* 0x000fe40000000a00 */
[----:B------:R-:W-:-:S04]  /*5040*/  UIMAD.WIDE.U32 UR4, UR8, UR10, URZ ;  /* 0x0000000a080472a5 */ /* 0x000fc8000f8e003f */
[----:B------:R-:W-:-:S04]  /*5050*/  @UP0 USHF.R.U32.HI UR7, URZ, UR11, UR5 ;  /* 0x0000000b3f070299 */ /* 0x000fc80008011605 */
[----:B------:R-:W-:-:S12]  /*5060*/  UIMAD UR4, UR7, UR9, URZ ;  /* 0x00000009070472a4 */ /* 0x000fd8000f8e023f */
.L_x_3523:
        /* <DEDUP_REMOVED lines=23> */
.L_x_3524:
        /* <DEDUP_REMOVED lines=13> */
.L_x_3526:
[----:B------:R-:W-:-:S05]  /*52b0*/  ULDC UR4, c[0x0][0x8f4] ;  /* 0x00023d0000047ab9 */ /* 0x000fca0000000800 */
.L_x_3525:
        /* <DEDUP_REMOVED lines=46> */
.L_x_3527:
        /* <DEDUP_REMOVED lines=13> */
.L_x_3528:
        /* <DEDUP_REMOVED lines=12> */
.L_x_3529:
        /* <DEDUP_REMOVED lines=54> */
.L_x_3532:
[----:B------:R-:W-:Y:S05]  /*5a90*/  BSYNC B0 ;  /* 0x0000000000007941 */ /* 0x000fea0003800000 */
.L_x_3531:
        /* <DEDUP_REMOVED lines=18> */
.L_x_3534:
[----:B------:R-:W-:Y:S05]  /*5bc0*/  BSYNC B0 ;  /* 0x0000000000007941 */ /* 0x000fea0003800000 */
.L_x_3533:
        /* <DEDUP_REMOVED lines=19> */
.L_x_3536:
[----:B------:R-:W-:Y:S05]  /*5d00*/  BSYNC B0 ;  /* 0x0000000000007941 */ /* 0x000fea0003800000 */
.L_x_3535:
[----:B------:R-:W-:Y:S06]  /*5d10*/  BAR.ARV 0xa, 0xa0 ;  /* 0x0282800000007b1d */ /* 0x000fec0000002000 */
[----:B------:R-:W-:Y:S04]  /*5d20*/  BSSY B0, `(.L_x_3537) ;  /* 0x0000003000007945 */ /* 0x000fe80003800000 */
[----:B------:R-:W-:Y:S05]  /*5d30*/  @!P0 BRA `(.L_x_3538) ;  /* 0x0000000000048947 */ /* 0x000fea0003800000 */
[----:B------:R-:W-:-:S04]  /*5d40*/  DEPBAR.LE SB0, 0x1 ;  /* 0x000080400000791a */ /* 0x000fc80000000000 */
.L_x_3538:
[----:B------:R-:W-:Y:S05]  /*5d50*/  BSYNC B0 ;  /* 0x0000000000007941 */ /* 0x000fea0003800000 */
.L_x_3537:
[----:B------:R-:W-:Y:S06]  /*5d60*/  BAR.ARV 0xb, 0xa0 ;  /* 0x02c2800000007b1d */ /* 0x000fec0000002000 */
[----:B------:R-:W-:Y:S04]  /*5d70*/  BSSY B0, `(.L_x_3539) ;  /* 0x0000003000007945 */ /* 0x000fe80003800000 */
[----:B------:R-:W-:Y:S05]  /*5d80*/  @!P0 BRA `(.L_x_3540) ;  /* 0x0000000000048947 */ /* 0x000fea0003800000 */
[----:B------:R-:W-:-:S04]  /*5d90*/  DEPBAR.LE SB0, 0x0 ;  /* 0x000080000000791a */ /* 0x000fc80000000000 */
.L_x_3540:
[----:B------:R-:W-:Y:S05]  /*5da0*/  BSYNC B0 ;  /* 0x0000000000007941 */ /* 0x000fea0003800000 */
.L_x_3539:
[----:B------:R-:W-:Y:S06]  /*5db0*/  BAR.ARV 0xc, 0xa0 ;  /* 0x0302800000007b1d */ /* 0x000fec0000002000 */
[----:B------:R-:W-:Y:S01]  /*5dc0*/  UIADD3 UR20, UR16, 0x1, URZ ;  /* 0x0000000110147890 */ /* 0x000fe2000fffe03f */
[----:B------:R-:W-:Y:S11]  /*5dd0*/  BRA `(.L_x_3541) ;  /* 0x0000000000047947 */ /* 0x000ff60003800000 */
.L_x_3530:
[----:B------:R-:W-:-:S05]  /*5de0*/  UMOV UR20, UR16 ;  /* 0x0000001000147c82 */ /* 0x000fca0008000000 */
.L_x_3541:
        /* <DEDUP_REMOVED lines=26> */
.L_x_3562:
        /* <DEDUP_REMOVED lines=32> */
.L_x_3543:
[----:B------:R-:W-:Y:S05]  /*6190*/  BSYNC B0 ;  /* 0x0000000000007941 */ /* 0x000fea0003800000 */
.L_x_3542:
        /* <DEDUP_REMOVED lines=12> */
.L_x_3545:
[----:B------:R-:W-:Y:S05]  /*6260*/  BSYNC B0 ;  /* 0x0000000000007941 */ /* 0x000fea0003800000 */
.L_x_3544:
        /* <DEDUP_REMOVED lines=13> */
.L_x_3547:
[----:B------:R-:W-:Y:S05]  /*6340*/  BSYNC B0 ;  /* 0x0000000000007941 */ /* 0x000fea0003800000 */
.L_x_3546:
[----:B------:R-:W-:Y:S06]  /*6350*/  BAR.ARV 0xa, 0xa0 ;  /* 0x0282800000007b1d */ /* 0x000fec0000002000 */
[----:B------:R-:W-:Y:S04]  /*6360*/  BSSY B0, `(.L_x_3548) ;  /* 0x0000003000007945 */ /* 0x000fe80003800000 */
[----:B------:R-:W-:Y:S05]  /*6370*/  @!P0 BRA `(.L_x_3549) ;  /* 0x0000000000048947 */ /* 0x000fea0003800000 */
[----:B------:R-:W-:-:S04]  /*6380*/  DEPBAR.LE SB0, 0x1 ;  /* 0x000080400000791a */ /* 0x000fc80000000000 */
.L_x_3549:
[----:B------:R-:W-:Y:S05]  /*6390*/  BSYNC B0 ;  /* 0x0000000000007941 */ /* 0x000fea0003800000 */
.L_x_3548:
[----:B------:R-:W-:Y:S06]  /*63a0*/  BAR.ARV 0xb, 0xa0 ;  /* 0x02c2800000007b1d */ /* 0x000fec0000002000 */
[----:B------:R-:W-:Y:S04]  /*63b0*/  BSSY B0, `(.L_x_3550) ;  /* 0x0000003000007945 */ /* 0x000fe80003800000 */
[----:B------:R-:W-:Y:S05]  /*63c0*/  @!P0 BRA `(.L_x_3551) ;  /* 0x0000000000048947 */ /* 0x000fea0003800000 */
[----:B------:R-:W-:-:S04]  /*63d0*/  DEPBAR.LE SB0, 0x0 ;  /* 0x000080000000791a */ /* 0x000fc80000000000 */
.L_x_3551:
[----:B------:R-:W-:Y:S05]  /*63e0*/  BSYNC B0 ;  /* 0x0000000000007941 */ /* 0x000fea0003800000 */
.L_x_3550:
        /* <DEDUP_REMOVED lines=13> */
.L_x_3553:
[----:B------:R-:W-:Y:S05]  /*64c0*/  BSYNC B0 ;  /* 0x0000000000007941 */ /* 0x000fea0003800000 */
.L_x_3552:
        /* <DEDUP_REMOVED lines=12> */
.L_x_3555:
[----:B------:R-:W-:Y:S05]  /*6590*/  BSYNC B0 ;  /* 0x0000000000007941 */ /* 0x000fea0003800000 */
.L_x_3554:
        /* <DEDUP_REMOVED lines=13> */
.L_x_3557:
[----:B------:R-:W-:Y:S05]  /*6670*/  BSYNC B0 ;  /* 0x0000000000007941 */ /* 0x000fea0003800000 */
.L_x_3556:
[----:B------:R-:W-:Y:S06]  /*6680*/  BAR.ARV 0xa, 0xa0 ;  /* 0x0282800000007b1d */ /* 0x000fec0000002000 */
[----:B------:R-:W-:Y:S04]  /*6690*/  BSSY B0, `(.L_x_3558) ;  /* 0x0000003000007945 */ /* 0x000fe80003800000 */
[----:B------:R-:W-:Y:S05]  /*66a0*/  @!P0 BRA `(.L_x_3559) ;  /* 0x0000000000048947 */ /* 0x000fea0003800000 */
[----:B------:R-:W-:-:S04]  /*66b0*/  DEPBAR.LE SB0, 0x1 ;  /* 0x000080400000791a */ /* 0x000fc80000000000 */
.L_x_3559:
[----:B------:R-:W-:Y:S05]  /*66c0*/  BSYNC B0 ;  /* 0x0000000000007941 */ /* 0x000fea0003800000 */
.L_x_3558:
[----:B------:R-:W-:Y:S01]  /*66d0*/  UIADD3 UR20, UR20, 0x2, URZ ;  /* 0x0000000214147890 */ /* 0x000fe2000fffe03f */
[----:B------:R-:W-:Y:S06]  /*66e0*/  BAR.ARV 0xb, 0xa0 ;  /* 0x02c2800000007b1d */ /* 0x000fec0000002000 */
[----:B------:R-:W-:Y:S01]  /*66f0*/  UISETP.GE.AND UP0, UPT, UR20, UR7, UPT ;  /* 0x000000071400728c */ /* 0x000fe2000bf06270 */
[----:B------:R-:W-:Y:S04]  /*6700*/  BSSY B0, `(.L_x_3560) ;  /* 0x0000003000007945 */ /* 0x000fe80003800000 */
[----:B------:R-:W-:Y:S06]  /*6710*/  @!P0 BRA `(.L_x_3561) ;  /* 0x0000000000048947 */ /* 0x000fec0003800000 */
[----:B------:R-:W-:-:S04]  /*6720*/  DEPBAR.LE SB0, 0x0 ;  /* 0x000080000000791a */ /* 0x000fc80000000000 */
.L_x_3561:
[----:B------:R-:W-:Y:S05]  /*6730*/  BSYNC B0 ;  /* 0x0000000000007941 */ /* 0x000fea0003800000 */
.L_x_3560:
[----:B------:R-:W-:Y:S06]  /*6740*/  BAR.ARV 0xc, 0xa0 ;  /* 0x0302800000007b1d */ /* 0x000fec0000002000 */
[----:B------:R-:W-:Y:S01]  /*6750*/  PLOP3.LUT P1, PT, PT, PT, UP0, 0x80, 0x0 ;  /* 0x000000000000781c */ /* 0x000fe20003f2f008 */
[----:B------:R-:W-:Y:S02]  /*6760*/  UIADD3 UR47, UR47, 0x6000, URZ ;  /* 0x000060002f2f7890 */ /* 0x000fe4000fffe03f */
[----:B------:R-:W-:-:S10]  /*6770*/  UIADD3 UR6, UR6, 0x6000, URZ ;  /* 0x0000600006067890 */ /* 0x000fd4000fffe03f */
[----:B------:R-:W-:Y:S05]  /*6780*/  @!P1 BRA `(.L_x_3562) ;  /* 0xfffffff800009947 */ /* 0x000fea000383ffff */
[----:B------:R-:W-:Y:S05]  /*6790*/  BRA `(.L_x_3493) ;  /* 0x0000002c00387947 */ /* 0x000fea0003800000 */
.L_x_3521:
        /* <DEDUP_REMOVED lines=21> */
.L_x_3563:
[----:B------:R-:W1:Y:S01]  /*68f0*/  LDC R3, c[0x0][0x8cc] ;  /* 0x00023300ff037b82 */ /* 0x000e620000000800 */
[----:B------:R-:W-:Y:S01]  /*6900*/  IMAD.MOV.U32 R0, RZ, RZ, R5 ;  /* 0x000000ffff007224 */ /* 0x000fe200078e0005 */
[----:B-1----:R-:W-:-:S13]  /*6910*/  ISETP.NE.AND P0, PT, R3, 0x1, PT ;  /* 0x000000010300780c */ /* 0x002fda0003f05270 */
[----:B------:R-:W1:Y:S02]  /*6920*/  @P0 LDC.64 R6, c[0x0][0x8d0] ;  /* 0x00023400ff060b82 */ /* 0x000e640000000a00 */
[----:B-1----:R-:W-:-:S05]  /*6930*/  @P0 IMAD.HI.U32 R4, R5, R6, RZ ;  /* 0x0000000605040227 */ /* 0x002fca00078e00ff */
[----:B------:R-:W-:-:S05]  /*6940*/  @P0 SHF.R.U32.HI R0, RZ, R7, R4 ;  /* 0x00000007ff000219 */ /* 0x000fca0000011604 */
[----:B------:R-:W-:-:S07]  /*6950*/  IMAD R3, R0, R3, RZ ;  /* 0x0000000300037224 */ /* 0x000fce00078e02ff */
.L_x_3564:
        /* <DEDUP_REMOVED lines=23> */
.L_x_3565:
        /* <DEDUP_REMOVED lines=10> */
.L_x_3567:
[----:B------:R-:W1:Y:S02]  /*6b70*/  LDC R4, c[0x0][0x8f4] ;  /* 0x00023d00ff047b82 */ /* 0x000e640000000800 */
.L_x_3566:
[----:B-1---5:R-:W-:Y:S02]  /*6b80*/  VIADD R4, R4, 0x5f ;  /* 0x0000005f04047836 */ /* 0x022fe40000000000 */
[----:B------:R-:W-:Y:S02]  /*6b90*/  IMAD.MOV.U32 R8, RZ, RZ, 0x1 ;  /* 0x00000001ff087424 */ /* 0x000fe400078e00ff */
[----:B------:R-:W-:-:S04]  /*6ba0*/  IMAD.HI R4, R4, 0x2aaaaaab, RZ ;  /* 0x2aaaaaab04047827 */ /* 0x000fc800078e02ff */
[----:B--2---:R-:W-:Y:S01]  /*6bb0*/  IMAD.MOV.U32 R2, RZ, RZ, RZ ;  /* 0x000000ffff027224 */ /* 0x004fe200078e00ff */
        /* <DEDUP_REMOVED lines=46> */
.L_x_3569:
        /* <DEDUP_REMOVED lines=11> */
.L_x_3570:
[----:B------:R-:W-:Y:S05]  /*6f50*/  @!P0 BRA `(.L_x_3571) ;  /* 0x00000000000c8947 */ /* 0x000fea0003800000 */
[----:B------:R-:W2:Y:S04]  /*6f60*/  LDG.E R5, desc[UR38][R2.64] ;  /* 0x0000002602057981 */ /* 0x000ea8000c1e1900 */
[----:B------:R-:W2:Y:S02]  /*6f70*/  LDG.E R4, desc[UR38][R2.64+0x4] ;  /* 0x0000042602047981 */ /* 0x000ea4000c1e1900 */
[----:B--2---:R-:W-:-:S07]  /*6f80*/  IMAD.IADD R4, R4, 0x1, -R5 ;  /* 0x0000000104047824 */ /* 0x004fce00078e0a05 */
.L_x_3571:
        /* <DEDUP_REMOVED lines=73> */
.L_x_3600:
        /* <DEDUP_REMOVED lines=9> */
.L_x_3574:
        /* <DEDUP_REMOVED lines=112> */
.L_x_3585:
[----:B-1----:R-:W-:-:S05]  /*7bb0*/  IMAD.MOV.U32 R6, RZ, RZ, 0x1 ;  /* 0x00000001ff067424 */ /* 0x002fca00078e00ff */
[----:B------:R-:W-:-:S04]  /*7bc0*/  SHF.L.U32 R6, R6, 0x1f, RZ ;  /* 0x0000001f06067819 */ /* 0x000fc800000006ff */
[----:B------:R-:W1:Y:S02]  /*7bd0*/  SYNCS.PHASECHK.TRANS64.TRYWAIT P1, [R0+URZ+0x36438], R6 ;  /* 0x03643806000075a7 */ /* 0x000e64000802017f */
[----:B-1----:R-:W-:Y:S05]  /*7be0*/  @!P1 BRA `(.L_x_3577) ;  /* 0x0000001800a09947 */ /* 0x002fea0003800000 */
.L_x_3601:
[----:B------:R-:W-:Y:S05]  /*7bf0*/  @P0 BRA `(.L_x_3578) ;  /* 0x0000000000140947 */ /* 0x000fea0003800000 */
[----:B------:R-:W-:Y:S01]  /*7c00*/  ISETP.NE.AND P1, PT, R18, RZ, PT ;  /* 0x000000ff1200720c */ /* 0x000fe20003f25270 */
[----:B------:R-:W-:-:S04]  /*7c10*/  IMAD.MOV.U32 R3, RZ, RZ, 0x6100 ;  /* 0x00006100ff037424 */ /* 0x000fc800078e00ff */
[----:B------:R2:W-:Y:S08]  /*7c20*/  SYNCS.ARRIVE.TRANS64 RZ, [R0+URZ+0x36430], R3 ;  /* 0x0364300300ff79a7 */ /* 0x0005f0000800003f */
[----:B------:R-:W-:Y:S05]  /*7c30*/  @!P1 BRA `(.L_x_3578) ;  /* 0x0000000000049947 */ /* 0x000fea0003800000 */
[----:B------:R-:W-:Y:S01]  /*7c40*/  BPT.TRAP 0x1 ;  /* 0x000000040000795c */ /* 0x000fe20000300000 */
.L_x_3578:
        /* <DEDUP_REMOVED lines=48> */
.L_x_3602:
[----:B------:R-:W-:Y:S05]  /*7f50*/  @P0 BRA `(.L_x_3580) ;  /* 0x0000000000140947 */ /* 0x000fea0003800000 */
[----:B------:R-:W-:Y:S01]  /*7f60*/  ISETP.NE.AND P1, PT, R18, RZ, PT ;  /* 0x000000ff1200720c */ /* 0x000fe20003f25270 */
[----:B--2---:R-:W-:-:S04]  /*7f70*/  IMAD.MOV.U32 R3, RZ, RZ, 0x6100 ;  /* 0x00006100ff037424 */ /* 0x004fc800078e00ff */
[----:B------:R3:W-:Y:S08]  /*7f80*/  SYNCS.ARRIVE.TRANS64 RZ, [R0+URZ+0x36418], R3 ;  /* 0x0364180300ff79a7 */ /* 0x0007f0000800003f */
[----:B------:R-:W-:Y:S05]  /*7f90*/  @!P1 BRA `(.L_x_3580) ;  /* 0x0000000000049947 */ /* 0x000fea0003800000 */
[----:B------:R-:W-:Y:S01]  /*7fa0*/  BPT.TRAP 0x1 ;  /* 0x000000040000795c */ /* 0x000fe20000300000 */
.L_x_3580:
        /* <DEDUP_REMOVED lines=47> */
.L_x_3603:
        /* <DEDUP_REMOVED lines=8> */
.L_x_3582:
        /* <DEDUP_REMOVED lines=37> */
.L_x_3605:
[----:B------:R-:W-:Y:S05]  /*8570*/  @P0 BRA `(.L_x_3584) ;  /* 0x0000000000140947 */ /* 0x000fea0003800000 */
[----:B------:R-:W-:Y:S01]  /*8580*/  ISETP.NE.AND P1, PT, R18, RZ, PT ;  /* 0x000000ff1200720c */ /* 0x000fe20003f25270 */
[----:B--2---:R-:W-:-:S04]  /*8590*/  IMAD.MOV.U32 R5, RZ, RZ, 0x6100 ;  /* 0x00006100ff057424 */ /* 0x004fc800078e00ff */
[----:B------:R3:W-:Y:S08]  /*85a0*/  SYNCS.ARRIVE.TRANS64 RZ, [R0+URZ+0x36410], R5 ;  /* 0x0364100500ff79a7 */ /* 0x0007f0000800003f */
[----:B------:R-:W-:Y:S05]  /*85b0*/  @!P1 BRA `(.L_x_3584) ;  /* 0x0000000000049947 */ /* 0x000fea0003800000 */
[----:B------:R-:W-:Y:S01]  /*85c0*/  BPT.TRAP 0x1 ;  /* 0x000000040000795c */ /* 0x000fe20000300000 */
.L_x_3584:
        /* <DEDUP_REMOVED lines=44> */
.L_x_3576:
[----:B------:R-:W-:Y:S01]  /*8890*/  ISETP.NE.AND P1, PT, R20, RZ, PT ;  /* 0x000000ff1400720c */ /* 0x000fe20003f25270 */
[----:B------:R-:W-:Y:S02]  /*88a0*/  IMAD.MOV.U32 R16, RZ, RZ, 0x1 ;  /* 0x00000001ff107424 */ /* 0x000fe400078e00ff */
[----:B------:R-:W-:-:S10]  /*88b0*/  IMAD.MOV.U32 R5, RZ, RZ, R14 ;  /* 0x000000ffff057224 */ /* 0x000fd400078e000e */
[----:B------:R-:W-:Y:S05]  /*88c0*/  @!P1 BRA `(.L_x_3575) ;  /* 0x00000004008c9947 */ /* 0x000fea0003800000 */
[----:B------:R-:W2:Y:S02]  /*88d0*/  SYNCS.PHASECHK.TRANS64.TRYWAIT P1, [R0+URZ+0x36438], R6 ;  /* 0x03643806000075a7 */ /* 0x000ea4000802017f */
[----:B--2---:R-:W-:Y:S05]  /*88e0*/  @!P1 BRA `(.L_x_3586) ;  /* 0x0000000c00c09947 */ /* 0x004fea0003800000 */
.L_x_3606:
[----:B------:R-:W-:Y:S05]  /*88f0*/  @P0 BRA `(.L_x_3587) ;  /* 0x0000000000140947 */ /* 0x000fea0003800000 */
[----:B------:R-:W-:Y:S01]  /*8900*/  ISETP.NE.AND P1, PT, R18, RZ, PT ;  /* 0x000000ff1200720c */ /* 0x000fe20003f25270 */
[----:B------:R-:W-:-:S04]  /*8910*/  IMAD.MOV.U32 R5, RZ, RZ, 0x6100 ;  /* 0x00006100ff057424 */ /* 0x000fc800078e00ff */
[----:B------:R3:W-:Y:S08]  /*8920*/  SYNCS.ARRIVE.TRANS64 RZ, [R0+URZ+0x36430], R5 ;  /* 0x0364300500ff79a7 */ /* 0x0007f0000800003f */
[----:B------:R-:W-:Y:S05]  /*8930*/  @!P1 BRA `(.L_x_3587) ;  /* 0x0000000000049947 */ /* 0x000fea0003800000 */
[----:B------:R-:W-:Y:S01]  /*8940*/  BPT.TRAP 0x1 ;  /* 0x000000040000795c */ /* 0x000fe20000300000 */
.L_x_3587:
        /* <DEDUP_REMOVED lines=42> */
.L_x_3607:
[----:B------:R-:W-:Y:S01]  /*8bf0*/  IMAD.MOV.U32 R16, RZ, RZ, RZ ;  /* 0x000000ffff107224 */ /* 0x000fe200078e00ff */
[----:B------:R-:W-:Y:S06]  /*8c00*/  @P0 BRA `(.L_x_3589) ;  /* 0x0000000000140947 */ /* 0x000fec0003800000 */
[----:B------:R-:W-:Y:S01]  /*8c10*/  ISETP.NE.AND P1, PT, R18, RZ, PT ;  /* 0x000000ff1200720c */ /* 0x000fe20003f25270 */
[----:B-1----:R-:W-:-:S04]  /*8c20*/  IMAD.MOV.U32 R5, RZ, RZ, 0x6100 ;  /* 0x00006100ff057424 */ /* 0x002fc800078e00ff */
[----:B------:R2:W-:Y:S08]  /*8c30*/  SYNCS.ARRIVE.TRANS64 RZ, [R0+URZ+0x36418], R5 ;  /* 0x0364180500ff79a7 */ /* 0x0005f0000800003f */
[----:B------:R-:W-:Y:S05]  /*8c40*/  @!P1 BRA `(.L_x_3589) ;  /* 0x0000000000049947 */ /* 0x000fea0003800000 */
[----:B------:R-:W-:Y:S01]  /*8c50*/  BPT.TRAP 0x1 ;  /* 0x000000040000795c */ /* 0x000fe20000300000 */
.L_x_3589:
        /* <DEDUP_REMOVED lines=42> */
.L_x_3575:
[----:B------:R-:W-:-:S04]  /*8f00*/  SHF.L.U32 R3, R16, 0x1f, RZ ;  /* 0x0000001f10037819 */ /* 0x000fc800000006ff */
[----:B------:R-:W2:Y:S02]  /*8f10*/  SYNCS.PHASECHK.TRANS64.TRYWAIT P1, [R0+URZ+0x36438], R3 ;  /* 0x03643803000075a7 */ /* 0x000ea4000802017f */
[----:B--2---:R-:W-:Y:S05]  /*8f20*/  @!P1 BRA `(.L_x_3590) ;  /* 0x0000000800589947 */ /* 0x004fea0003800000 */
.L_x_3608:
[----:B------:R-:W-:Y:S05]  /*8f30*/  @P0 BRA `(.L_x_3591) ;  /* 0x0000000000180947 */ /* 0x000fea0003800000 */
[----:B------:R-:W3:Y:S01]  /*8f40*/  S2R R2, SR_TID.X ;  /* 0x0000000000027919 */ /* 0x000ee20000002100 */
[----:B--2---:R-:W-:-:S04]  /*8f50*/  IMAD.MOV.U32 R3, RZ, RZ, 0x6100 ;  /* 0x00006100ff037424 */ /* 0x004fc800078e00ff */
[----:B------:R4:W-:Y:S01]  /*8f60*/  SYNCS.ARRIVE.TRANS64 RZ, [R0+URZ+0x36430], R3 ;  /* 0x0364300300ff79a7 */ /* 0x0009e2000800003f */
[----:B---3--:R-:W-:-:S13]  /*8f70*/  LOP3.LUT P0, RZ, R2, 0x1f, RZ, 0xc0, !PT ;  /* 0x0000001f02ff7812 */ /* 0x008fda000780c0ff */
[----:B----4-:R-:W-:Y:S05]  /*8f80*/  @!P0 BRA `(.L_x_3591) ;  /* 0x0000000000048947 */ /* 0x010fea0003800000 */
[----:B------:R-:W-:Y:S01]  /*8f90*/  BPT.TRAP 0x1 ;  /* 0x000000040000795c */ /* 0x000fe20000300000 */
.L_x_3591:
        /* <DEDUP_REMOVED lines=44> */
.L_x_3572:
[----:B------:R-:W-:Y:S05]  /*9260*/  BSYNC B0 ;  /* 0x0000000000007941 */ /* 0x000fea0003800000 */
.L_x_3568:
[----:B------:R-:W-:-:S03]  /*9270*/  UMOV UR7, 0xffffffff ;  /* 0xffffffff00077882 */ /* 0x000fc60000000000 */
[----:B------:R-:W-:Y:S05]  /*9280*/  BRA.DIV UR7, `(.L_x_3592) ;  /* 0x0000000607947947 */ /* 0x000fea000b800000 */
[----:B------:R-:W-:-:S13]  /*9290*/  ELECT P6, URZ, PT ;  /* 0x00000000003f782f */ /* 0x000fda00038c0000 */
.L_x_3611:
[----:B------:R-:W-:Y:S05]  /*92a0*/  @!P6 BRA `(.L_x_3493) ;  /* 0x000000000074e947 */ /* 0x000fea0003800000 */
[----:B-12---:R-:W2:Y:S02]  /*92b0*/  LDL.LU R0, [R1+0x4] ;  /* 0x0000040001007983 */ /* 0x006ea40000300800 */
[----:B--2---:R-:W-:-:S04]  /*92c0*/  LOP3.LUT R0, R0, 0x2, RZ, 0xfc, !PT ;  /* 0x0000000200007812 */ /* 0x004fc800078efcff */
[----:B------:R-:W-:-:S13]  /*92d0*/  ISETP.NE.AND P2, PT, R0, 0x3, PT ;  /* 0x000000030000780c */ /* 0x000fda0003f45270 */
[----:B------:R-:W-:Y:S05]  /*92e0*/  @!P2 BRA `(.L_x_3593) ;  /* 0x000000000004a947 */ /* 0x000fea0003800000 */
[----:B------:R-:W-:Y:S01]  /*92f0*/  BPT.TRAP 0x1 ;  /* 0x000000040000795c */ /* 0x000fe20000300000 */
.L_x_3593:
        /* <DEDUP_REMOVED lines=15> */
.L_x_3612:
[----:B------:R-:W2:Y:S02]  /*93f0*/  SYNCS.PHASECHK.TRANS64.TRYWAIT P0, [R3+URZ], R2 ;  /* 0x00000002030075a7 */ /* 0x000ea4000800017f */
[----:B--2---:R-:W-:Y:S05]  /*9400*/  @!P0 BRA `(.L_x_3595) ;  /* 0x0000000400688947 */ /* 0x004fea0003800000 */
.L_x_3613:
[----:B------:R-:W-:Y:S05]  /*9410*/  @!P2 BRA `(.L_x_3596) ;  /* 0x000000000004a947 */ /* 0x000fea0003800000 */
[----:B------:R-:W-:Y:S01]  /*9420*/  BPT.TRAP 0x1 ;  /* 0x000000040000795c */ /* 0x000fe20000300000 */
.L_x_3596:
[----:B------:R-:W-:-:S07]  /*9430*/  SHF.L.U32 R16, R16, 0x1f, RZ ;  /* 0x0000001f10107819 */ /* 0x000fce00000006ff */
.L_x_3597:
[----:B---3--:R3:W4:Y:S02]  /*9440*/  SYNCS.PHASECHK.TRANS64.TRYWAIT P0, [R9+URZ+0x36438], R16 ;  /* 0x03643810090075a7 */ /* 0x008724000800017f */
[----:B----4-:R-:W-:Y:S05]  /*9450*/  @!P0 NANOSLEEP.SYNCS 0x989680 ;  /* 0x009896800000895d */ /* 0x010fea0003900000 */
[----:B------:R-:W4:Y:S02]  /*9460*/  @!P0 SYNCS.PHASECHK.TRANS64 P0, [R9+URZ+0x36438], R16 ;  /* 0x03643810090085a7 */ /* 0x000f24000800007f */
[----:B----4-:R-:W-:Y:S05]  /*9470*/  @!P0 BRA `(.L_x_3597) ;  /* 0xfffffffc00f08947 */ /* 0x010fea000383ffff */
.L_x_3493:
[----:B------:R-:W-:Y:S05]  /*9480*/  BSYNC B6 ;  /* 0x0000000000067941 */ /* 0x000fea0003800000 */
.L_x_3485:
[----:B------:R-:W-:Y:S05]  /*9490*/  EXIT ;  /* 0x000000000000794d */ /* 0x000fea0003800000 */
.L_x_3503:
[----:B------:R-:W-:Y:S02]  /*94a0*/  IMAD.MOV.U32 R12, RZ, RZ, RZ ;  /* 0x000000ffff0c7224 */ /* 0x000fe400078e00ff */
[----:B------:R-:W-:Y:S02]  /*94b0*/  IMAD.MOV.U32 R11, RZ, RZ, 0x1f ;  /* 0x0000001fff0b7424 */ /* 0x000fe400078e00ff */
[----:B------:R-:W-:-:S07]  /*94c0*/  IMAD.MOV.U32 R15, RZ, RZ, -0x1 ;  /* 0xffffffffff0f7424 */ /* 0x000fce00078e00ff */
[----:B--2---:R-:W-:Y:S05]  /*94d0*/  WARPSYNC.COLLECTIVE R15, `(.L_x_3598) ;  /* 0x000000000f087348 */ /* 0x004fea0003c00000 */
[----:B------:R1:W3:Y:S02]  /*94e0*/  SHFL.IDX P6, R14, R13, R12, R11 ;  /* 0x0000000c0d0e7389 */ /* 0x0002e400000c000b */
[----:B-123--:R-:W-:Y:S01]  /*94f0*/  ENDCOLLECTIVE ;  /* 0x000000000000791b */ /* 0x00efe20003800000 */
.L_x_3598:
[----:B------:R-:W-:Y:S05]  /*9500*/  BRA `(.L_x_3599) ;  /* 0xffffff8000407947 */ /* 0x000fea000383ffff */
.L_x_3505:
[----:B---3--:R-:W-:-:S04]  /*9510*/  IMAD.U32 R0, RZ, RZ, UR36 ;  /* 0x00000024ff007e24 */ /* 0x008fc8000f8e00ff */
[----:B------:R3:W4:Y:S03]  /*9520*/  SYNCS.PHASECHK.TRANS64.TRYWAIT P0, [R0+URZ+0x36400], R10 ;  /* 0x0364000a000075a7 */ /* 0x000726000800017f */
[----:B----4-:R-:W-:Y:S05]  /*9530*/  @!P0 NANOSLEEP.SYNCS 0x989680 ;  /* 0x009896800000895d */ /* 0x010fea0003900000 */
[----:B------:R-:W4:Y:S02]  /*9540*/  @!P0 SYNCS.PHASECHK.TRANS64 P0, [R0+URZ+0x36400], R10 ;  /* 0x0364000a000085a7 */ /* 0x000f24000800007f */
[----:B----4-:R-:W-:Y:S05]  /*9550*/  @!P0 BRA `(.L_x_3505) ;  /* 0xfffffffc00ec8947 */ /* 0x010fea000383ffff */
[----:B------:R-:W-:Y:S05]  /*9560*/  BRA `(.L_x_3504) ;  /* 0xffffff80007c7947 */ /* 0x000fea000383ffff */
.L_x_3509:
[----:B---3--:R3:W4:Y:S02]  /*9570*/  SYNCS.PHASECHK.TRANS64.TRYWAIT P1, [R3+URZ+0x36410], R10 ;  /* 0x0364100a030075a7 */ /* 0x008724000802017f */
[----:B----4-:R-:W-:Y:S05]  /*9580*/  @!P1 NANOSLEEP.SYNCS 0x989680 ;  /* 0x009896800000995d */ /* 0x010fea0003900000 */
[----:B------:R-:W4:Y:S02]  /*9590*/  @!P1 SYNCS.PHASECHK.TRANS64 P1, [R3+URZ+0x36410], R10 ;  /* 0x0364100a030095a7 */ /* 0x000f24000802007f */
[----:B----4-:R-:W-:Y:S05]  /*95a0*/  @!P1 BRA `(.L_x_3509) ;  /* 0xfffffffc00f09947 */ /* 0x010fea000383ffff */
[----:B------:R-:W-:Y:S05]  /*95b0*/  BRA `(.L_x_3508) ;  /* 0xffffff88003c7947 */ /* 0x000fea000383ffff */
.L_x_3513:
[----:B-1----:R-:W-:-:S04]  /*95c0*/  IMAD.U32 R121, RZ, RZ, UR36 ;  /* 0x00000024ff797e24 */ /* 0x002fc8000f8e00ff */
[----:B------:R1:W2:Y:S03]  /*95d0*/  SYNCS.PHASECHK.TRANS64.TRYWAIT P1, [R121+URZ+0x36430], R14 ;  /* 0x0364300e790075a7 */ /* 0x0002a6000802017f */
[----:B--2---:R-:W-:Y:S05]  /*95e0*/  @!P1 NANOSLEEP.SYNCS 0x989680 ;  /* 0x009896800000995d */ /* 0x004fea0003900000 */
[----:B------:R-:W2:Y:S02]  /*95f0*/  @!P1 SYNCS.PHASECHK.TRANS64 P1, [R121+URZ+0x36430], R14 ;  /* 0x0364300e790095a7 */ /* 0x000ea4000802007f */
[----:B--2---:R-:W-:Y:S05]  /*9600*/  @!P1 BRA `(.L_x_3513) ;  /* 0xfffffffc00ec9947 */ /* 0x004fea000383ffff */
[----:B------:R-:W-:Y:S05]  /*9610*/  BRA `(.L_x_3512) ;  /* 0xffffff9000607947 */ /* 0x000fea000383ffff */
.L_x_3573:
[----:B-1----:R1:W2:Y:S02]  /*9620*/  SYNCS.PHASECHK.TRANS64.TRYWAIT P1, [R0+URZ+0x36420], R6 ;  /* 0x03642006000075a7 */ /* 0x0022a4000802017f */
[----:B--2---:R-:W-:Y:S05]  /*9630*/  @!P1 NANOSLEEP.SYNCS 0x989680 ;  /* 0x009896800000995d */ /* 0x004fea0003900000 */
[----:B------:R-:W2:Y:S02]  /*9640*/  @!P1 SYNCS.PHASECHK.TRANS64 P1, [R0+URZ+0x36420], R6 ;  /* 0x03642006000095a7 */ /* 0x000ea4000802007f */
[----:B--2---:R-:W-:Y:S05]  /*9650*/  @!P1 BRA `(.L_x_3573) ;  /* 0xfffffffc00f09947 */ /* 0x004fea000383ffff */
[----:B------:R-:W-:Y:S05]  /*9660*/  BRA `(.L_x_3600) ;  /* 0xffffffdc006c7947 */ /* 0x000fea000383ffff */
.L_x_3577:
[----:B-1----:R1:W2:Y:S02]  /*9670*/  SYNCS.PHASECHK.TRANS64.TRYWAIT P1, [R0+URZ+0x36438], R6 ;  /* 0x03643806000075a7 */ /* 0x0022a4000802017f */
[----:B--2---:R-:W-:Y:S05]  /*9680*/  @!P1 NANOSLEEP.SYNCS 0x989680 ;  /* 0x009896800000995d */ /* 0x004fea0003900000 */
[----:B------:R-:W2:Y:S02]  /*9690*/  @!P1 SYNCS.PHASECHK.TRANS64 P1, [R0+URZ+0x36438], R6 ;  /* 0x03643806000095a7 */ /* 0x000ea4000802007f */
[----:B--2---:R-:W-:Y:S05]  /*96a0*/  @!P1 BRA `(.L_x_3577) ;  /* 0xfffffffc00f09947 */ /* 0x004fea000383ffff */
[----:B------:R-:W-:Y:S05]  /*96b0*/  BRA `(.L_x_3601) ;  /* 0xffffffe4004c7947 */ /* 0x000fea000383ffff */
.L_x_3579:
[----:B--2---:R2:W3:Y:S02]  /*96c0*/  SYNCS.PHASECHK.TRANS64.TRYWAIT P1, [R0+URZ+0x36428], R3 ;  /* 0x03642803000075a7 */ /* 0x0044e4000802017f */
[----:B---3--:R-:W-:Y:S05]  /*96d0*/  @!P1 NANOSLEEP.SYNCS 0x989680 ;  /* 0x009896800000995d */ /* 0x008fea0003900000 */
[----:B------:R-:W3:Y:S02]  /*96e0*/  @!P1 SYNCS.PHASECHK.TRANS64 P1, [R0+URZ+0x36428], R3 ;  /* 0x03642803000095a7 */ /* 0x000ee4000802007f */
[----:B---3--:R-:W-:Y:S05]  /*96f0*/  @!P1 BRA `(.L_x_3579) ;  /* 0xfffffffc00f09947 */ /* 0x008fea000383ffff */
[----:B------:R-:W-:Y:S05]  /*9700*/  BRA `(.L_x_3602) ;  /* 0xffffffe800107947 */ /* 0x000fea000383ffff */
.L_x_3581:
        /* <DEDUP_REMOVED lines=8> */
.L_x_3583:
[----:B------:R-:W-:-:S07]  /*9790*/  SHF.L.U32 R5, R7, 0x1f, RZ ;  /* 0x0000001f07057819 */ /* 0x000fce00000006ff */
.L_x_3604:
[----:B--2---:R2:W3:Y:S02]  /*97a0*/  SYNCS.PHASECHK.TRANS64.TRYWAIT P1, [R0+URZ+0x36420], R5 ;  /* 0x03642005000075a7 */ /* 0x0044e4000802017f */
[----:B---3--:R-:W-:Y:S05]  /*97b0*/  @!P1 NANOSLEEP.SYNCS 0x989680 ;  /* 0x009896800000995d */ /* 0x008fea0003900000 */
[----:B------:R-:W3:Y:S02]  /*97c0*/  @!P1 SYNCS.PHASECHK.TRANS64 P1, [R0+URZ+0x36420], R5 ;  /* 0x03642005000095a7 */ /* 0x000ee4000802007f */
[----:B---3--:R-:W-:Y:S05]  /*97d0*/  @!P1 BRA `(.L_x_3604) ;  /* 0xfffffffc00f09947 */ /* 0x008fea000383ffff */
[----:B------:R-:W-:Y:S05]  /*97e0*/  BRA `(.L_x_3605) ;  /* 0xffffffec00607947 */ /* 0x000fea000383ffff */
.L_x_3586:
[----:B--2---:R2:W3:Y:S02]  /*97f0*/  SYNCS.PHASECHK.TRANS64.TRYWAIT P1, [R0+URZ+0x36438], R6 ;  /* 0x03643806000075a7 */ /* 0x0044e4000802017f */
[----:B---3--:R-:W-:Y:S05]  /*9800*/  @!P1 NANOSLEEP.SYNCS 0x989680 ;  /* 0x009896800000995d */ /* 0x008fea0003900000 */
[----:B------:R-:W3:Y:S02]  /*9810*/  @!P1 SYNCS.PHASECHK.TRANS64 P1, [R0+URZ+0x36438], R6 ;  /* 0x03643806000095a7 */ /* 0x000ee4000802007f */
[----:B---3--:R-:W-:Y:S05]  /*9820*/  @!P1 BRA `(.L_x_3586) ;  /* 0xfffffffc00f09947 */ /* 0x008fea000383ffff */
[----:B------:R-:W-:Y:S05]  /*9830*/  BRA `(.L_x_3606) ;  /* 0xfffffff0002c7947 */ /* 0x000fea000383ffff */
.L_x_3588:
[----:B-1----:R1:W2:Y:S02]  /*9840*/  SYNCS.PHASECHK.TRANS64.TRYWAIT P1, [R0+URZ+0x36428], R5 ;  /* 0x03642805000075a7 */ /* 0x0022a4000802017f */
[----:B--2---:R-:W-:Y:S05]  /*9850*/  @!P1 NANOSLEEP.SYNCS 0x989680 ;  /* 0x009896800000995d */ /* 0x004fea0003900000 */
[----:B------:R-:W2:Y:S02]  /*9860*/  @!P1 SYNCS.PHASECHK.TRANS64 P1, [R0+URZ+0x36428], R5 ;  /* 0x03642805000095a7 */ /* 0x000ea4000802007f */
[----:B--2---:R-:W-:Y:S05]  /*9870*/  @!P1 BRA `(.L_x_3588) ;  /* 0xfffffffc00f09947 */ /* 0x004fea000383ffff */
[----:B------:R-:W-:Y:S05]  /*9880*/  BRA `(.L_x_3607) ;  /* 0xfffffff000d87947 */ /* 0x000fea000383ffff */
.L_x_3590:
[----:B--2---:R2:W3:Y:S02]  /*9890*/  SYNCS.PHASECHK.TRANS64.TRYWAIT P1, [R0+URZ+0x36438], R3 ;  /* 0x03643803000075a7 */ /* 0x0044e4000802017f */
[----:B---3--:R-:W-:Y:S05]  /*98a0*/  @!P1 NANOSLEEP.SYNCS 0x989680 ;  /* 0x009896800000995d */ /* 0x008fea0003900000 */
[----:B------:R-:W3:Y:S02]  /*98b0*/  @!P1 SYNCS.PHASECHK.TRANS64 P1, [R0+URZ+0x36438], R3 ;  /* 0x03643803000095a7 */ /* 0x000ee4000802007f */
[----:B---3--:R-:W-:Y:S05]  /*98c0*/  @!P1 BRA `(.L_x_3590) ;  /* 0xfffffffc00f09947 */ /* 0x008fea000383ffff */
[----:B------:R-:W-:Y:S05]  /*98d0*/  BRA `(.L_x_3608) ;  /* 0xfffffff400947947 */ /* 0x000fea000383ffff */
.L_x_3592:
[----:B------:R-:W-:Y:S01]  /*98e0*/  BSSY B0, `(.L_x_3609) ;  /* 0x0000006000007945 */ /* 0x000fe20003800000 */
[----:B------:R-:W-:-:S07]  /*98f0*/  IMAD.MOV.U32 R15, RZ, RZ, -0x1 ;  /* 0xffffffffff0f7424 */ /* 0x000fce00078e00ff */
[----:B-12---:R-:W-:Y:S05]  /*9900*/  WARPSYNC.COLLECTIVE R15, `(.L_x_3610) ;  /* 0x000000000f0c7348 */ /* 0x006fea0003c00000 */
[----:B------:R-:W-:Y:S02]  /*9910*/  ELECT P6, UR62, PT ;  /* 0x00000000003e782f */ /* 0x000fe400038c0000 */
[----:B------:R-:W-:Y:S01]  /*9920*/  MOV R14, UR62 ;  /* 0x0000003e000e7c02 */ /* 0x000fe20008000f00 */
[----:B-12---:R-:W-:Y:S10]  /*9930*/  ENDCOLLECTIVE ;  /* 0x000000000000791b */ /* 0x006ff40003800000 */
.L_x_3610:
[----:B------:R-:W-:Y:S05]  /*9940*/  BSYNC B0 ;  /* 0x0000000000007941 */ /* 0x000fea0003800000 */
.L_x_3609:
[----:B------:R-:W-:Y:S05]  /*9950*/  BRA `(.L_x_3611) ;  /* 0xfffffff800507947 */ /* 0x000fea000383ffff */
.L_x_3594:
[----:B-1----:R1:W2:Y:S02]  /*9960*/  SYNCS.PHASECHK.TRANS64.TRYWAIT P0, [R7+URZ], R0 ;  /* 0x00000000070075a7 */ /* 0x0022a4000800017f */
[----:B--2---:R-:W-:Y:S05]  /*9970*/  @!P0 NANOSLEEP.SYNCS 0x989680 ;  /* 0x009896800000895d */ /* 0x004fea0003900000 */
[----:B------:R-:W2:Y:S02]  /*9980*/  @!P0 SYNCS.PHASECHK.TRANS64 P0, [R7+URZ], R0 ;  /* 0x00000000070085a7 */ /* 0x000ea4000800007f */
[----:B--2---:R-:W-:Y:S05]  /*9990*/  @!P0 BRA `(.L_x_3594) ;  /* 0xfffffffc00f08947 */ /* 0x004fea000383ffff */
[----:B------:R-:W-:Y:S05]  /*99a0*/  BRA `(.L_x_3612) ;  /* 0xfffffff800907947 */ /* 0x000fea000383ffff */
.L_x_3595:
[----:B--2---:R2:W3:Y:S02]  /*99b0*/  SYNCS.PHASECHK.TRANS64.TRYWAIT P0, [R3+URZ], R2 ;  /* 0x00000002030075a7 */ /* 0x0044e4000800017f */
[----:B---3--:R-:W-:Y:S05]  /*99c0*/  @!P0 NANOSLEEP.SYNCS 0x989680 ;  /* 0x009896800000895d */ /* 0x008fea0003900000 */
[----:B------:R-:W3:Y:S02]  /*99d0*/  @!P0 SYNCS.PHASECHK.TRANS64 P0, [R3+URZ], R2 ;  /* 0x00000002030085a7 */ /* 0x000ee4000800007f */
[----:B---3--:R-:W-:Y:S05]  /*99e0*/  @!P0 BRA `(.L_x_3595) ;  /* 0xfffffffc00f08947 */ /* 0x008fea000383ffff */
[----:B------:R-:W-:Y:S05]  /*99f0*/  BRA `(.L_x_3613) ;  /* 0xfffffff800847947 */ /* 0x000fea000383ffff */
.L_x_3614:
        /* <DEDUP_REMOVED lines=16> */
.L_x_7671:


//--------------------- .text._ZN7cutlass13device_kernelIN5flash11enable_sm90INS1_16FlashAttnBwdSm90INS1_25CollectiveMainloopBwdSm90ILi2ELi1ELi1EN4cute5tupleIJNS5_1CILi1EEES8_S8_EEENS6_IJNS7_ILi64EEENS7_ILi96EEENS7_ILi192EEEEEENS_6half_tEfNS_4arch4Sm90ELb1ELb0ELb1ELb1ELb1ELb0ELb1ELb0ELi3ELi1ELi1ELi1ELb0EEENS1_24CollectiveEpilogueBwdGQAISD_fSG_Li384ELb1ELb1EEENS1_25SingleTileBwdLPTSchedulerILb1ELi96ELb1EEEEEEEEEvNT_6ParamsE --------------------------
	.section	.text._ZN7cutlass13device_kernelIN5flash11enable_sm90INS1_16FlashAttnBwdSm90INS1_25CollectiveMainloopBwdSm90ILi2ELi1ELi1EN4cute5tupleIJNS5_1CILi1EEES8_S8_EEENS6_IJNS7_ILi64EEENS7_ILi96EEENS7_ILi192EEEEEENS_6half_tEfNS_4arch4Sm90ELb1ELb0ELb1ELb1ELb1ELb0ELb1ELb0ELi3ELi1ELi1ELi1ELb0EEENS1_24CollectiveEpilogueBwdGQAISD_fSG_Li384ELb1ELb1EEENS1_25SingleTileBwdLPTSchedulerILb1ELi96ELb1EEEEEEEEEvNT_6ParamsE,"ax",@progbits
	.align	128
.text._ZN7cutlass13device_kernelIN5flash11enable_sm90INS1_16FlashAttnBwdSm90INS1_25CollectiveMainloopBwdSm90ILi2ELi1ELi1EN4cute5tupleIJNS5_1CILi1EEES8_S8_EEENS6_IJNS7_ILi64EEENS7_ILi96EEENS7_ILi192EEEEEENS_6half_tEfNS_4arch4Sm90ELb1ELb0ELb1ELb1ELb1ELb0ELb1ELb0ELi3ELi1ELi1ELi1ELb0EEENS1_24CollectiveEpilogueBwdGQAISD_fSG_Li384ELb1ELb1EEENS1_25SingleTileBwdLPTSchedulerILb1ELi96ELb1EEEEEEEEEvNT_6ParamsE:
        .type           _ZN7cutlass13device_kernelIN5flash11enable_sm90INS1_16FlashAttnBwdSm90INS1_25CollectiveMainloopBwdSm90ILi2ELi1ELi1EN4cute5tupleIJNS5_1CILi1EEES8_S8_EEENS6_IJNS7_ILi64EEENS7_ILi96EEENS7_ILi192EEEEEENS_6half_tEfNS_4arch4Sm90ELb1ELb0ELb1ELb1ELb1ELb0ELb1ELb0ELi3ELi1ELi1ELi1ELb0EEENS1_24CollectiveEpilogueBwdGQAISD_fSG_Li384ELb1ELb1EEENS1_25SingleTileBwdLPTSchedulerILb1ELi96ELb1EEEEEEEEEvNT_6ParamsE,@function
        .size           _ZN7cutlass13device_kernelIN5flash11enable_sm90INS1_16FlashAttnBwdSm90INS1_25CollectiveMainloopBwdSm90ILi2ELi1ELi1EN4cute5tupleIJNS5_1CILi1EEES8_S8_EEENS6_IJNS7_ILi64EEENS7_ILi96EEENS7_ILi192EEEEEENS_6half_tEfNS_4arch4Sm90ELb1ELb0ELb1ELb1ELb1ELb0ELb1ELb0ELi3ELi1ELi1ELi1ELb0EEENS1_24CollectiveEpilogueBwdGQAISD_fSG_Li384ELb1ELb1EEENS1_25SingleTileBwdLPTSchedulerILb1ELi96ELb1EEEEEEEEEvNT_6ParamsE,(.L_x_7672 - _ZN7cutlass13device_kernelIN5flash11enable_sm90INS1_16FlashAttnBwdSm90INS1_25CollectiveMainloopBwdSm90ILi2ELi1ELi1EN4cute5tupleIJNS5_1CILi1EEES8_S8_EEENS6_IJNS7_ILi64EEENS7_ILi96EEENS7_ILi192EEEEEENS_6half_tEfNS_4arch4Sm90ELb1ELb0ELb1ELb1ELb1ELb0ELb1ELb0ELi3ELi1ELi1ELi1ELb0EEENS1_24CollectiveEpilogueBwdGQAISD_fSG_Li384ELb1ELb1EEENS1_25SingleTileBwdLPTSchedulerILb1ELi96ELb1EEEEEEEEEvNT_6ParamsE)
        .other          _ZN7cutlass13device_kernelIN5flash11enable_sm90INS1_16FlashAttnBwdSm90INS1_25CollectiveMainloopBwdSm90ILi2ELi1ELi1EN4cute5tupleIJNS5_1CILi1EEES8_S8_EEENS6_IJNS7_ILi64EEENS7_ILi96EEENS7_ILi192EEEEEENS_6half_tEfNS_4arch4Sm90ELb1ELb0ELb1ELb1ELb1ELb0ELb1ELb0ELi3ELi1ELi1ELi1ELb0EEENS1_24CollectiveEpilogueBwdGQAISD_fSG_Li384ELb1ELb1EEENS1_25SingleTileBwdLPTSchedulerILb1ELi96ELb1EEEEEEEEEvNT_6ParamsE,@"STO_CUDA_ENTRY STV_DEFAULT"
_ZN7cutlass13device_kernelIN5flash11enable_sm90INS1_16FlashAttnBwdSm90INS1_25CollectiveMainloopBwdSm90ILi2ELi1ELi1EN4cute5tupleIJNS5_1CILi1EEES8_S8_EEENS6_IJNS7_ILi64EEENS7_ILi96EEENS7_ILi192EEEEEENS_6half_tEfNS_4arch4Sm90ELb1ELb0ELb1ELb1ELb1ELb0ELb1ELb0ELi3ELi1ELi1ELi1ELb0EEENS1_24CollectiveEpilogueBwdGQAISD_fSG_Li384ELb1ELb1EEENS1_25SingleTileBwdLPTSchedulerILb1ELi96ELb1EEEEEEEEEvNT_6ParamsE:
        /* <DEDUP_REMOVED lines=23> */
.L_x_3616:
[----:B------:R-:W-:Y:S05]  /*0170*/  BSYNC B0 ;  /* 0x0000000000007941 */ /* 0x000fea0003800000 */
.L_x_3615:
        /* <DEDUP_REMOVED lines=34> */
.L_x_3617:
        /* <DEDUP_REMOVED lines=20> */
.L_x_3618:
        /* <DEDUP_REMOVED lines=9> */
.L_x_3621:
        /* <DEDUP_REMOVED lines=30> */
[----:B------:R-:W-:Y:S01]  /*0750*/  IMAD R2, R0, R3, RZ ;  /* 0x0000000300027224 */ /* 0x000fe200078e02ff */
[----:B------:R-:W-:Y:S06]  /*0760*/  BRA `(.L_x_3623) ;  /* 0x00000000001c7947 */ /* 0x000fec0003800000 */
.L_x_3622:
[----:B------:R-:W1:Y:S01]  /*0770*/  LDC R3, c[0x0][0x8cc] ;  /* 0x00023300ff037b82 */ /* 0x000e620000000800 */
[----:B------:R-:W-:Y:S01]  /*0780*/  IMAD.U32 R0, RZ, RZ, UR4 ;  /* 0x00000004ff007e24 */ /* 0x000fe2000f8e00ff */
[----:B-1----:R-:W-:-:S13]  /*0790*/  ISETP.NE.AND P0, PT, R3, 0x1, PT ;  /* 0x000000010300780c */ /* 0x002fda0003f05270 */
[----:B------:R-:W1:Y:S02]  /*07a0*/  @P0 LDC.64 R4, c[0x0][0x8d0] ;  /* 0x00023400ff040b82 */ /* 0x000e640000000a00 */
[----:B-1----:R-:W-:-:S05]  /*07b0*/  @P0 IMAD.HI.U32 R2, R4, UR4, RZ ;  /* 0x0000000404020c27 */ /* 0x002fca000f8e00ff */
[----:B------:R-:W-:-:S05]  /*07c0*/  @P0 SHF.R.U32.HI R0, RZ, R5, R2 ;  /* 0x00000005ff000219 */ /* 0x000fca0000011602 */
[----:B------:R-:W-:-:S07]  /*07d0*/  IMAD R2, R0, R3, RZ ;  /* 0x0000000300027224 */ /* 0x000fce00078e02ff */
.L_x_3623:
[----:B------:R-:W1:Y:S01]  /*07e0*/  LDC R3, c[0x0][0x8c0] ;  /* 0x00023000ff037b82 */ /* 0x000e620000000800 */
[----:B------:R-:W-:Y:S01]  /*07f0*/  IADD3 R2, -R2, UR4, RZ ;  /* 0x0000000402027c10 */ /* 0x000fe2000fffe1ff */
[----:B------:R-:W-:Y:S02]  /*0800*/  ULDC.64 UR4, c[0x0][0x900] ;  /* 0x0002400000047ab9 */ /* 0x000fe40000000a00 */
[----:B------:R-:W-:-:S04]  /*0810*/  ISETP.NE.U32.AND P0, PT, RZ, UR4, PT ;  /* 0x00000004ff007c0c */ /* 0x000fc8000bf05070 */
[----:B------:R-:W2:Y:S01]  /*0820*/  LDC R9, c[0x0][0x8cc] ;  /* 0x00023300ff097b82 */ /* 0x000ea20000000800 */
[----:B------:R-:W-:Y:S02]  /*0830*/  ISETP.NE.AND.EX P0, PT, RZ, UR5, PT, P0 ;  /* 0x00000005ff007c0c */ /* 0x000fe4000bf05300 */
[----:B-1----:R-:W-:Y:S01]  /*0840*/  ISETP.NE.AND P1, PT, R3, 0x1, PT ;  /* 0x000000010300780c */ /* 0x002fe20003f25270 */
[----:B--2---:R-:W-:-:S04]  /*0850*/  IMAD R9, R9, UR6, R2 ;  /* 0x0000000609097c24 */ /* 0x004fc8000f8e0202 */
[----:B------:R-:W-:-:S08]  /*0860*/  IMAD.MOV.U32 R5, RZ, RZ, R9 ;  /* 0x000000ffff057224 */ /* 0x000fd000078e0009 */
[----:B------:R-:W1:Y:S08]  /*0870*/  @P1 LDC R4, c[0x0][0x8c4] ;  /* 0x00023100ff041b82 */ /* 0x000e700000000800 */
[----:B------:R-:W2:Y:S01]  /*0880*/  @P1 LDC R7, c[0x0][0x8c8] ;  /* 0x00023200ff071b82 */ /* 0x000ea20000000800 */
[----:B-1----:R-:W-:-:S05]  /*0890*/  @P1 IMAD.HI.U32 R2, R9, R4, RZ ;  /* 0x0000000409021227 */ /* 0x002fca00078e00ff */
[----:B--2---:R-:W-:-:S05]  /*08a0*/  @P1 SHF.R.U32.HI R5, RZ, R7, R2 ;  /* 0x00000007ff051219 */ /* 0x004fca0000011602 */
[----:B------:R-:W-:-:S04]  /*08b0*/  IMAD.MOV R2, RZ, RZ, -R5 ;  /* 0x000000ffff027224 */ /* 0x000fc800078e0a05 */
[----:B------:R-:W-:-:S05]  /*08c0*/  IMAD R2, R3, R2, R9 ;  /* 0x0000000203027224 */ /* 0x000fca00078e0209 */
[----:B------:R1:W-:Y:S01]  /*08d0*/  STL [R1+0x14], R2 ;  /* 0x0000140201007387 */ /* 0x0003e20000100800 */
[----:B------:R-:W-:Y:S05]  /*08e0*/  @!P0 BRA `(.L_x_3624) ;  /* 0x0000000000108947 */ /* 0x000fea0003800000 */
[----:B-1----:R-:W1:Y:S02]  /*08f0*/  LDC.64 R2, c[0x0][0x900] ;  /* 0x00024000ff027b82 */ /* 0x002e640000000a00 */
[----:B-1----:R-:W-:-:S05]  /*0900*/  IMAD.WIDE R2, R5, 0x4, R2 ;  /* 0x0000000405027825 */ /* 0x002fca00078e0202 */
[----:B------:R3:W5:Y:S01]  /*0910*/  LDG.E R4, desc[UR38][R2.64] ;  /* 0x0000002602047981 */ /* 0x000762000c1e1900 */
[----:B------:R-:W-:Y:S05]  /*0920*/  BRA `(.L_x_3625) ;  /* 0x00000000002c7947 */ /* 0x000fea0003800000 */
.L_x_3624:
[----:B------:R-:W-:Y:S02]  /*0930*/  ULDC.64 UR4, c[0x0][0x8f8] ;  /* 0x00023e0000047ab9 */ /* 0x000fe40000000a00 */
[----:B------:R-:W-:-:S04]  /*0940*/  ISETP.NE.U32.AND P0, PT, RZ, UR4, PT ;  /* 0x00000004ff007c0c */ /* 0x000fc8000bf05070 */
[----:B------:R-:W-:-:S13]  /*0950*/  ISETP.NE.AND.EX P0, PT, RZ, UR5, PT, P0 ;  /* 0x00000005ff007c0c */ /* 0x000fda000bf05300 */
[----:B------:R-:W-:Y:S05]  /*0960*/  @!P0 BRA `(.L_x_3626) ;  /* 0x0000000000188947 */ /* 0x000fea0003800000 */
[----:B-1----:R-:W1:Y:S02]  /*0970*/  LDC.64 R2, c[0x0][0x8f8] ;  /* 0x00023e00ff027b82 */ /* 0x002e640000000a00 */
[----:B-1----:R-:W-:-:S05]  /*0980*/  IMAD.WIDE R2, R5, 0x4, R2 ;  /* 0x0000000405027825 */ /* 0x002fca00078e0202 */
[----:B------:R-:W2:Y:S04]  /*0990*/  LDG.E R4, desc[UR38][R2.64] ;  /* 0x0000002602047981 */ /* 0x000ea8000c1e1900 */
[----:B------:R-:W2:Y:S02]  /*09a0*/  LDG.E R7, desc[UR38][R2.64+0x4] ;  /* 0x0000042602077981 */ /* 0x000ea4000c1e1900 */
[----:B--2---:R-:W-:Y:S01]  /*09b0*/  IMAD.IADD R4, R7, 0x1, -R4 ;  /* 0x0000000107047824 */ /* 0x004fe200078e0a04 */
[----:B------:R-:W-:Y:S06]  /*09c0*/  BRA `(.L_x_3625) ;  /* 0x0000000000047947 */ /* 0x000fec0003800000 */
.L_x_3626:
[----:B------:R-:W2:Y:S02]  /*09d0*/  LDC R4, c[0x0][0x8f4] ;  /* 0x00023d00ff047b82 */ /* 0x000ea40000000800 */
.L_x_3625:
[----:B--2--5:R-:W-:-:S04]  /*09e0*/  VIADD R4, R4, 0x5f ;  /* 0x0000005f04047836 */ /* 0x024fc80000000000 */
[----:B------:R-:W-:-:S05]  /*09f0*/  IMAD.HI R4, R4, 0x2aaaaaab, RZ ;  /* 0x2aaaaaab04047827 */ /* 0x000fca00078e02ff */
[----:B---3--:R-:W-:-:S04]  /*0a00*/  SHF.R.U32.HI R3, RZ, 0x1f, R4 ;  /* 0x0000001fff037819 */ /* 0x008fc80000011604 */
[----:B------:R-:W-:-:S04]  /*0a10*/  LEA.HI.SX32 R3, R4, R3, 0x1c ;  /* 0x0000000304037211 */ /* 0x000fc800078fe2ff */
[-C--:B------:R-:W-:Y:S02]  /*0a20*/  ISETP.GT.AND P0, PT, R3, R0.reuse, PT ;  /* 0x000000000300720c */ /* 0x080fe40003f04270 */
[----:B------:R-:W-:Y:S02]  /*0a30*/  LOP3.LUT R0, RZ, R0, RZ, 0x33, !PT ;  /* 0x00000000ff007212 */ /* 0x000fe400078e33ff */
[----:B------:R-:W-:-:S03]  /*0a40*/  SEL R7, R5, 0xffffffff, P0 ;  /* 0xffffffff05077807 */ /* 0x000fc60000000000 */
[----:B------:R-:W-:Y:S01]  /*0a50*/  IMAD.IADD R6, R3, 0x1, R0 ;  /* 0x0000000103067824 */ /* 0x000fe200078e0200 */
[----:B------:R-:W-:Y:S01]  /*0a60*/  ISETP.GE.AND P0, PT, R7, RZ, PT ;  /* 0x000000ff0700720c */ /* 0x000fe20003f06270 */
[----:B------:R4:W-:Y:S04]  /*0a70*/  STL [R1+0xc], R7 ;  /* 0x00000c0701007387 */ /* 0x0009e80000100800 */
[----:B------:R4:W-:Y:S08]  /*0a80*/  STL [R1+0x10], R6 ;  /* 0x0000100601007387 */ /* 0x0009f00000100800 */
[----:B------:R-:W-:Y:S05]  /*0a90*/  @!P0 BRA `(.L_x_3627) ;  /* 0x0000009400e88947 */ /* 0x000fea0003800000 */
[----:B------:R-:W-:Y:S01]  /*0aa0*/  ULDC.64 UR4, c[0x0][0x780] ;  /* 0x0001e00000047ab9 */ /* 0x000fe20000000a00 */
[----:B------:R-:W2:Y:S01]  /*0ab0*/  LDC R17, c[0x0][0x290] ;  /* 0x0000a400ff117b82 */ /* 0x000ea20000000800 */
[----:B------:R-:W-:-:S04]  /*0ac0*/  ISETP.NE.U32.AND P0, PT, RZ, UR4, PT ;  /* 0x00000004ff007c0c */ /* 0x000fc8000bf05070 */
[----:B------:R-:W-:-:S13]  /*0ad0*/  ISETP.NE.AND.EX P0, PT, RZ, UR5, PT, P0 ;  /* 0x00000005ff007c0c */ /* 0x000fda000bf05300 */
[----:B------:R-:W-:Y:S05]  /*0ae0*/  @!P0 BRA `(.L_x_3628) ;  /* 0x0000000000108947 */ /* 0x000fea0003800000 */
[----:B------:R-:W3:Y:S02]  /*0af0*/  LDC.64 R18, c[0x0][0x780] ;  /* 0x0001e000ff127b82 */ /* 0x000ee40000000a00 */
[----:B---3--:R-:W-:-:S06]  /*0b00*/  IMAD.WIDE R18, R7, 0x4, R18 ;  /* 0x0000000407127825 */ /* 0x008fcc00078e0212 */
[----:B------:R3:W5:Y:S01]  /*0b10*/  LDG.E R18, desc[UR38][R18.64] ;  /* 0x0000002612127981 */ /* 0x000762000c1e1900 */
[----:B------:R-:W-:Y:S05]  /*0b20*/  BRA `(.L_x_3629) ;  /* 0x0000000000287947 */ /* 0x000fea0003800000 */
.L_x_3628:
        /* <DEDUP_REMOVED lines=10> */
.L_x_3629:
[----:B------:R-:W-:Y:S02]  /*0bd0*/  ULDC.64 UR4, c[0x0][0x788] ;  /* 0x0001e20000047ab9 */ /* 0x000fe40000000a00 */
[----:B------:R-:W-:-:S04]  /*0be0*/  ISETP.NE.U32.AND P0, PT, RZ, UR4, PT ;  /* 0x00000004ff007c0c */ /* 0x000fc8000bf05070 */
[----:B------:R-:W-:-:S13]  /*0bf0*/  ISETP.NE.AND.EX P0, PT, RZ, UR5, PT, P0 ;  /* 0x00000005ff007c0c */ /* 0x000fda000bf05300 */
[----:B------:R-:W-:Y:S05]  /*0c00*/  @!P0 BRA `(.L_x_3630) ;  /* 0x0000000000108947 */ /* 0x000fea0003800000 */
[----:B-1----:R-:W1:Y:S02]  /*0c10*/  LDC.64 R2, c[0x0][0x788] ;  /* 0x0001e200ff027b82 */ /* 0x002e640000000a00 */
[----:B-1----:R-:W-:-:S05]  /*0c20*/  IMAD.WIDE R2, R7, 0x4, R2 ;  /* 0x0000000407027825 */ /* 0x002fca00078e0202 */
[----:B--2---:R1:W5:Y:S01]  /*0c30*/  LDG.E R17, desc[UR38][R2.64] ;  /* 0x0000002602117981 */ /* 0x004362000c1e1900 */
[----:B------:R-:W-:Y:S05]  /*0c40*/  BRA `(.L_x_3631) ;  /* 0x0000000000247947 */ /* 0x000fea0003800000 */
.L_x_3630:
[----:B------:R-:W-:Y:S02]  /*0c50*/  ULDC.64 UR4, c[0x0][0x778] ;  /* 0x0001de0000047ab9 */ /* 0x000fe40000000a00 */
[----:B------:R-:W-:-:S04]  /*0c60*/  ISETP.NE.U32.AND P0, PT, RZ, UR4, PT ;  /* 0x00000004ff007c0c */ /* 0x000fc8000bf05070 */
[----:B------:R-:W-:-:S13]  /*0c70*/  ISETP.NE.AND.EX P0, PT, RZ, UR5, PT, P0 ;  /* 0x00000005ff007c0c */ /* 0x000fda000bf05300 */
[----:B------:R-:W-:Y:S05]  /*0c80*/  @!P0 BRA `(.L_x_3631) ;  /* 0x0000000000148947 */ /* 0x000fea0003800000 */
[----:B-1----:R-:W1:Y:S02]  /*0c90*/  LDC.64 R2, c[0x0][0x778] ;  /* 0x0001de00ff027b82 */ /* 0x002e640000000a00 */
[----:B-1----:R-:W-:-:S05]  /*0ca0*/  IMAD.WIDE R2, R7, 0x4, R2 ;  /* 0x0000000407027825 */ /* 0x002fca00078e0202 */
[----:B--2---:R-:W2:Y:S04]  /*0cb0*/  LDG.E R17, desc[UR38][R2.64] ;  /* 0x0000002602117981 */ /* 0x004ea8000c1e1900 */
[----:B------:R-:W2:Y:S02]  /*0cc0*/  LDG.E R0, desc[UR38][R2.64+0x4] ;  /* 0x0000042602007981 */ /* 0x000ea4000c1e1900 */
[----:B--2---:R-:W-:-:S07]  /*0cd0*/  IMAD.IADD R17, R0, 0x1, -R17 ;  /* 0x0000000100117824 */ /* 0x004fce00078e0a11 */
.L_x_3631:
        /* <DEDUP_REMOVED lines=81> */
[----:B----4-:R-:W-:Y:S02]  /*11f0*/  IMAD.U32 R6, RZ, RZ, UR4 ;  /* 0x00000004ff067e24 */ /* 0x010fe4000f8e00ff */
[----:B------:R-:W-:-:S02]  /*1200*/  IMAD.U32 R7, RZ, RZ, UR5 ;  /* 0x00000005ff077e24 */ /* 0x000fc4000f8e00ff */
[----:B------:R-:W-:Y:S02]  /*1210*/  IMAD.U32 R11, RZ, RZ, UR7 ;  /* 0x00000007ff0b7e24 */ /* 0x000fe4000f8e00ff */
[----:B------:R-:W-:Y:S02]  /*1220*/  IMAD.MOV.U32 R8, RZ, RZ, 0x70 ;  /* 0x00000070ff087424 */ /* 0x000fe400078e00ff */
[----:B------:R-:W-:Y:S02]  /*1230*/  IMAD.MOV.U32 R12, RZ, RZ, 0x1 ;  /* 0x00000001ff0c7424 */ /* 0x000fe400078e00ff */
[----:B-1----:R-:W-:-:S07]  /*1240*/  IMAD.MOV.U32 R13, RZ, RZ, RZ ;  /* 0x000000ffff0d7224 */ /* 0x002fce00078e00ff */
[----:B------:R-:W-:-:S07]  /*1250*/  LEPC R20, `(.L_x_3634) ;  /* 0x000000001014794e */ /* 0x000fce0000000000 */
[----:B--2---:R-:W-:Y:S05]  /*1260*/  CALL.ABS.NOINC R14 ;  /* 0x000000000e007343 */ /* 0x004fea0003c00000 */
.L_x_3634:
        /* <DEDUP_REMOVED lines=15> */
.L_x_3633:
        /* <DEDUP_REMOVED lines=20> */
.L_x_3636:
        /* <DEDUP_REMOVED lines=15> */
.L_x_3635:
        /* <DEDUP_REMOVED lines=8> */
.L_x_3763:
[----:B------:R-:W-:Y:S01]  /*1610*/  SHF.L.U32 R10, RZ, 0x1f, RZ ;  /* 0x0000001fff0a7819 */ /* 0x000fe200000006ff */
[----:B--2---:R-:W-:Y:S01]  /*1620*/  IMAD.HI R4, R14, 0x55555556, RZ ;  /* 0x555555560e047827 */ /* 0x004fe200078e02ff */
[----:B------:R-:W-:Y:S02]  /*1630*/  LOP3.LUT R5, R2, 0xffffff80, RZ, 0xc0, !PT ;  /* 0xffffff8002057812 */ /* 0x000fe400078ec0ff */
[----:B------:R-:W2:Y:S01]  /*1640*/  SYNCS.PHASECHK.TRANS64.TRYWAIT P0, [UR36+0x36400], R10 ;  /* 0x0364000aff0075a7 */ /* 0x000ea20008000164 */
[-C--:B------:R-:W-:Y:S01]  /*1650*/  LEA.HI R2, R3, R0.reuse, RZ, 0x5 ;  /* 0x0000000003027211 */ /* 0x080fe200078f28ff */
[----:B------:R-:W-:Y:S01]  /*1660*/  IMAD.HI R8, R13, 0x55555556, RZ ;  /* 0x555555560d087827 */ /* 0x000fe200078e02ff */
[----:B----4-:R-:W-:Y:S02]  /*1670*/  LEA.HI R7, R3, R0, RZ, 0x4 ;  /* 0x0000000003077211 */ /* 0x010fe400078f20ff */
        /* <DEDUP_REMOVED lines=14> */
.L_x_3638:
        /* <DEDUP_REMOVED lines=106> */
.L_x_3650:
[----:B------:R-:W-:-:S13]  /*1e00*/  ISETP.NE.AND P0, PT, R8, 0x3, PT ;  /* 0x000000030800780c */ /* 0x000fda0003f05270 */
[----:B------:R-:W-:Y:S05]  /*1e10*/  @!P0 BRA `(.L_x_3640) ;  /* 0x0000000000048947 */ /* 0x000fea0003800000 */
[----:B------:R-:W-:Y:S01]  /*1e20*/  BPT.TRAP 0x1 ;  /* 0x000000040000795c */ /* 0x000fe20000300000 */
.L_x_3640:
[----:B---3--:R-:W-:Y:S02]  /*1e30*/  LEA R3, R2, UR36, 0x3 ;  /* 0x0000002402037c11 */ /* 0x008fe4000f8e18ff */
[----:B------:R-:W-:-:S04]  /*1e40*/  SHF.L.U32 R10, R7, 0x1f, RZ ;  /* 0x0000001f070a7819 */ /* 0x000fc800000006ff */
[----:B------:R2:W3:Y:S01]  /*1e50*/  SYNCS.PHASECHK.TRANS64.TRYWAIT P1, [R3+URZ+0x36410], R10 ;  /* 0x0364100a030075a7 */ /* 0x0004e2000802017f */
[----:B------:R-:W-:Y:S05]  /*1e60*/  @!P0 BRA `(.L_x_3641) ;  /* 0x0000000000048947 */ /* 0x000fea0003800000 */
[----:B------:R-:W-:Y:S01]  /*1e70*/  BPT.TRAP 0x1 ;  /* 0x000000040000795c */ /* 0x000fe20000300000 */
.L_x_3641:
[----:B---3--:R-:W-:Y:S05]  /*1e80*/  @P1 BRA `(.L_x_3642) ;  /* 0x0000000000081947 */ /* 0x008fea0003800000 */
[----:B------:R-:W3:Y:S02]  /*1e90*/  SYNCS.PHASECHK.TRANS64.TRYWAIT P1, [R3+URZ+0x36410], R10 ;  /* 0x0364100a030075a7 */ /* 0x000ee4000802017f */
[----:B---3--:R-:W-:Y:S05]  /*1ea0*/  @!P1 BRA `(.L_x_3643) ;  /* 0x0000008400209947 */ /* 0x008fea0003800000 */
.L_x_3642:
        /* <DEDUP_REMOVED lines=103> */
.L_x_3644:
[----:B------:R-:W-:-:S04]  /*2520*/  SHF.L.U32 R14, R5, 0x1f, RZ ;  /* 0x0000001f050e7819 */ /* 0x000fc800000006ff */
[----:B------:R1:W1:Y:S01]  /*2530*/  SYNCS.PHASECHK.TRANS64.TRYWAIT P1, [UR36+0x36430], R14 ;  /* 0x0364300eff0075a7 */ /* 0x0002620008020164 */
[----:B------:R-:W-:Y:S05]  /*2540*/  @!P0 BRA `(.L_x_3645) ;  /* 0x0000000000048947 */ /* 0x000fea0003800000 */
[----:B------:R-:W-:Y:S01]  /*2550*/  BPT.TRAP 0x1 ;  /* 0x000000040000795c */ /* 0x000fe20000300000 */
.L_x_3645:
        /* <DEDUP_REMOVED lines=36> */
.L_x_3646:
        /* <DEDUP_REMOVED lines=351> */
.L_x_3648:
        /* <DEDUP_REMOVED lines=60> */
.L_x_3649:
        /* <DEDUP_REMOVED lines=63> */
.L_x_3632:
[----:B------:R-:W-:Y:S05]  /*4540*/  @P0 BRA `(.L_x_3627) ;  /* 0x0000005c003c0947 */ /* 0x000fea0003800000 */
[----:B------:R-:W2:Y:S01]  /*4550*/  LDL.LU R17, [R1+0x10] ;  /* 0x0000100001117983 */ /* 0x000ea20000300800 */
[----:B------:R-:W1:Y:S01]  /*4560*/  LDC.64 R2, c[0x0][0x878] ;  /* 0x00021e00ff027b82 */ /* 0x000e620000000a00 */
[----:B------:R-:W-:Y:S01]  /*4570*/  ULDC UR7, c[0x0][0x870] ;  /* 0x00021c0000077ab9 */ /* 0x000fe20000000800 */
[----:B------:R-:W-:Y:S01]  /*4580*/  ULDC UR6, c[0x0][0x80c] ;  /* 0x0002030000067ab9 */ /* 0x000fe20000000800 */
[----:B------:R-:W3:Y:S04]  /*4590*/  LDL.LU R120, [R1+0xc] ;  /* 0x00000c0001787983 */ /* 0x000ee80000300800 */
[----:B------:R-:W5:Y:S01]  /*45a0*/  LDL.LU R16, [R1+0x14] ;  /* 0x0000140001107983 */ /* 0x000f620000300800 */
[----:B------:R-:W4:Y:S01]  /*45b0*/  LDC R0, c[0x0][0x850] ;  /* 0x00021400ff007b82 */ /* 0x000f220000000800 */
[----:B------:R-:W4:Y:S07]  /*45c0*/  S2R R8, SR_TID.X ;  /* 0x0000000000087919 */ /* 0x000f2e0000002100 */
[----:B------:R-:W4:Y:S01]  /*45d0*/  S2UR UR5, SR_CgaCtaId ;  /* 0x00000000000579c3 */ /* 0x000f220000008800 */
[----:B-1----:R-:W-:Y:S01]  /*45e0*/  ISETP.NE.U32.AND P0, PT, R2, RZ, PT ;  /* 0x000000ff0200720c */ /* 0x002fe20003f05070 */
[----:B------:R-:W-:-:S06]  /*45f0*/  UMOV UR4, 0x400 ;  /* 0x0000040000047882 */ /* 0x000fcc0000000000 */
[----:B------:R-:W1:Y:S01]  /*4600*/  LDC.64 R18, c[0x0][0x820] ;  /* 0x00020800ff127b82 */ /* 0x000e620000000a00 */
[----:B------:R-:W-:-:S07]  /*4610*/  ISETP.NE.AND.EX P0, PT, R3, RZ, PT, P0 ;  /* 0x000000ff0300720c */ /* 0x000fce0003f05300 */
[----:B------:R-:W1:Y:S08]  /*4620*/  LDC.64 R20, c[0x0][0x848] ;  /* 0x00021200ff147b82 */ /* 0x000e700000000a00 */
[----:B------:R-:W3:Y:S08]  /*4630*/  @P0 LDC.64 R2, c[0x0][0x878] ;  /* 0x00021e00ff020b82 */ /* 0x000ef00000000a00 */
[----:B------:R-:W1:Y:S01]  /*4640*/  LDC.64 R22, c[0x0][0x800] ;  /* 0x00020000ff167b82 */ /* 0x000e620000000a00 */
[----:B---3--:R-:W-:-:S06]  /*4650*/  @P0 IMAD.WIDE R2, R120, 0x4, R2 ;  /* 0x0000000478020825 */ /* 0x008fcc00078e0202 */
[----:B------:R3:W2:Y:S01]  /*4660*/  @P0 LDG.E R3, desc[UR38][R2.64] ;  /* 0x0000002602030981 */ /* 0x0006a2000c1e1900 */
[----:B------:R-:W-:Y:S01]  /*4670*/  BAR.SYNC.DEFER_BLOCKING 0x1, 0x180 ;  /* 0x0046000000007b1d */ /* 0x000fe20000010000 */
[----:B----4-:R-:W-:Y:S01]  /*4680*/  ISETP.NE.AND P2, PT, R0, 0x1, PT ;  /* 0x000000010000780c */ /* 0x010fe20003f45270 */
[C---:B------:R-:W-:Y:S01]  /*4690*/  VIADD R15, R8.reuse, 0xffffff80 ;  /* 0xffffff80080f7836 */ /* 0x040fe20000000000 */
[----:B------:R-:W-:Y:S01]  /*46a0*/  ISETP.NE.AND P1, PT, R8, 0x80, PT ;  /* 0x000000800800780c */ /* 0x000fe20003f25270 */
[----:B------:R-:W-:Y:S01]  /*46b0*/  IMAD R9, R120, UR6, RZ ;  /* 0x0000000678097c24 */ /* 0x000fe2000f8e02ff */
[----:B------:R-:W-:Y:S01]  /*46c0*/  ULEA UR4, UR5, UR4, 0x18 ;  /* 0x0000000405047291 */ /* 0x000fe2000f8ec03f */
[----:B------:R-:W-:Y:S01]  /*46d0*/  BSSY B0, `(.L_x_3651) ;  /* 0x0000051000007945 */ /* 0x000fe20003800000 */
[----:B------:R-:W-:Y:S02]  /*46e0*/  SHF.R.S32.HI R4, RZ, 0x1f, R15 ;  /* 0x0000001fff047819 */ /* 0x000fe4000001140f */
[----:B------:R-:W-:-:S02]  /*46f0*/  SHF.R.S32.HI R12, RZ, 0x1f, R9 ;  /* 0x0000001fff0c7819 */ /* 0x000fc40000011409 */
[----:B------:R-:W-:-:S03]  /*4700*/  LEA.HI R6, R4, R15, RZ, 0x7 ;  /* 0x0000000f04067211 */ /* 0x000fc600078f38ff */
[----:B------:R-:W3:Y:S01]  /*4710*/  @P2 LDC R5, c[0x0][0x854] ;  /* 0x00021500ff052b82 */ /* 0x000ee20000000800 */
[----:B------:R-:W-:Y:S02]  /*4720*/  LOP3.LUT R4, R6, 0x3fffff80, RZ, 0xc0, !PT ;  /* 0x3fffff8006047812 */ /* 0x000fe400078ec0ff */
[----:B------:R-:W-:Y:S01]  /*4730*/  SHF.R.S32.HI R11, RZ, 0x7, R6 ;  /* 0x00000007ff0b7819 */ /* 0x000fe20000011406 */
[----:B-----5:R-:W-:Y:S02]  /*4740*/  IMAD.MOV.U32 R6, RZ, RZ, R16 ;  /* 0x000000ffff067224 */ /* 0x020fe400078e0010 */
[----:B------:R-:W-:Y:S02]  /*4750*/  IMAD.IADD R4, R15, 0x1, -R4 ;  /* 0x000000010f047824 */ /* 0x000fe400078e0a04 */
[----:B------:R-:W4:Y:S02]  /*4760*/  @P2 LDC R7, c[0x0][0x858] ;  /* 0x00021600ff072b82 */ /* 0x000f240000000800 */
[----:B------:R-:W-:-:S02]  /*4770*/  IMAD R11, R11, 0x600, R4 ;  /* 0x000006000b0b7824 */ /* 0x000fc400078e0204 */
[----:B---3--:R-:W-:-:S04]  /*4780*/  @P2 IMAD.HI.U32 R2, R16, R5, RZ ;  /* 0x0000000510022227 */ /* 0x008fc800078e00ff */
[----:B--2---:R-:W-:Y:S01]  /*4790*/  IMAD R5, R17, UR7, RZ ;  /* 0x0000000711057c24 */ /* 0x004fe2000f8e02ff */
[----:B----4-:R-:W-:-:S03]  /*47a0*/  @P2 SHF.R.U32.HI R6, RZ, R7, R2 ;  /* 0x00000007ff062219 */ /* 0x010fc60000011602 */
[----:B------:R-:W-:Y:S01]  /*47b0*/  IMAD R10, R5, UR6, RZ ;  /* 0x00000006050a7c24 */ /* 0x000fe2000f8e02ff */
[----:B------:R-:W-:Y:S01]  /*47c0*/  ISETP.NE.AND P2, PT, R15, RZ, PT ;  /* 0x000000ff0f00720c */ /* 0x000fe20003f45270 */
[----:B------:R-:W-:Y:S01]  /*47d0*/  ULDC.64 UR6, c[0x0][0x868] ;  /* 0x00021a0000067ab9 */ /* 0x000fe20000000a00 */
[--C-:B------:R-:W-:Y:S02]  /*47e0*/  SHF.R.S32.HI R13, RZ, 0x1f, R6.reuse ;  /* 0x0000001fff0d7819 */ /* 0x100fe40000011406 */
[----:B------:R-:W-:Y:S01]  /*47f0*/  IADD3 R14, P3, P4, R10, R9, R6 ;  /* 0x000000090a0e7210 */ /* 0x000fe20007c7e006 */
[----:B------:R-:W-:Y:S01]  /*4800*/  IMAD.SHL.U32 R9, R11, 0x4, RZ ;  /* 0x000000040b097824 */ /* 0x000fe200078e00ff */
[----:B------:R-:W-:Y:S01]  /*4810*/  SHF.R.S32.HI R10, RZ, 0x1f, R10 ;  /* 0x0000001fff0a7819 */ /* 0x000fe2000001140a */
[----:B------:R-:W-:-:S03]  /*4820*/  IMAD R11, R17, 0x4800, RZ ;  /* 0x00004800110b7824 */ /* 0x000fc600078e02ff */
        /* <DEDUP_REMOVED lines=9> */
[----:B------:R4:W-:Y:S03]  /*48c0*/  STS.128 [R7], R24 ;  /* 0x0000001807007388 */ /* 0x0009e60000000c00 */
        /* <DEDUP_REMOVED lines=9> */
[----:B----4-:R-:W3:Y:S01]  /*4960*/  LDC.64 R24, c[0x0][0x828] ;  /* 0x00020a00ff187b82 */ /* 0x010ee20000000a00 */
[C---:B------:R-:W-:Y:S01]  /*4970*/  IMAD R13, R6.reuse, R3, R10 ;  /* 0x00000003060d7224 */ /* 0x040fe200078e020a */
[----:B------:R-:W-:Y:S01]  /*4980*/  SHF.R.S32.HI R10, RZ, 0x1f, R120 ;  /* 0x0000001fff0a7819 */ /* 0x000fe20000011478 */
[----:B------:R2:W-:Y:S01]  /*4990*/  STS.128 [R7+0x2000], R40 ;  /* 0x0020002807007388 */ /* 0x0005e20000000c00 */
[----:B------:R-:W-:Y:S01]  /*49a0*/  IMAD R17, R6, R5, R12 ;  /* 0x0000000506117224 */ /* 0x000fe200078e020c */
[----:B------:R-:W-:Y:S01]  /*49b0*/  SHF.L.U64.HI R12, R14, 0x2, R15 ;  /* 0x000000020e0c7819 */ /* 0x000fe2000001020f */
[----:B------:R-:W-:Y:S01]  /*49c0*/  IMAD.WIDE.U32 R2, R6, R2, R8 ;  /* 0x0000000206027225 */ /* 0x000fe200078e0008 */
[----:B------:R2:W-:Y:S01]  /*49d0*/  STS.128 [R7+0x2800], R44 ;  /* 0x0028002c07007388 */ /* 0x0005e20000000c00 */
[----:B------:R-:W-:-:S02]  /*49e0*/  SEL R11, R10, RZ, !P0 ;  /* 0x000000ff0a0b7207 */ /* 0x000fc40004000000 */
[----:B------:R-:W-:Y:S01]  /*49f0*/  IMAD.WIDE.U32 R4, R6, R4, R8 ;  /* 0x0000000406047225 */ /* 0x000fe200078e0008 */
[----:B------:R2:W-:Y:S01]  /*4a00*/  STS.128 [R7+0x3000], R48 ;  /* 0x0030003007007388 */ /* 0x0005e20000000c00 */
[----:B------:R-:W-:Y:S02]  /*4a10*/  SEL R9, R120, RZ, !P0 ;  /* 0x000000ff78097207 */ /* 0x000fe40004000000 */
[----:B-1----:R-:W-:Y:S01]  /*4a20*/  IMAD R8, R11, R18, RZ ;  /* 0x000000120b087224 */ /* 0x002fe200078e02ff */
[----:B------:R2:W-:Y:S01]  /*4a30*/  STS.128 [R7+0x3800], R52 ;  /* 0x0038003407007388 */ /* 0x0005e20000000c00 */
[----:B------:R-:W-:Y:S02]  /*4a40*/  IMAD.SHL.U32 R14, R14, 0x4, RZ ;  /* 0x000000040e0e7824 */ /* 0x000fe400078e00ff */
[----:B------:R-:W-:Y:S01]  /*4a50*/  IMAD.IADD R3, R3, 0x1, R13 ;  /* 0x0000000103037824 */ /* 0x000fe200078e020d */
[----:B------:R2:W-:Y:S01]  /*4a60*/  STS.128 [R7+0x4000], R56 ;  /* 0x0040003807007388 */ /* 0x0005e20000000c00 */
[----:B------:R-:W-:-:S02]  /*4a70*/  IMAD.IADD R5, R5, 0x1, R17 ;  /* 0x0000000105057824 */ /* 0x000fc400078e0211 */
[----:B------:R-:W-:Y:S01]  /*4a80*/  IMAD R13, R9, R19, R8 ;  /* 0x00000013090d7224 */ /* 0x000fe200078e0208 */
[----:B------:R2:W-:Y:S01]  /*4a90*/  STS.128 [R7+0x4800], R60 ;  /* 0x0048003c07007388 */ /* 0x0005e20000000c00 */
[----:B------:R-:W-:Y:S01]  /*4aa0*/  IMAD R10, R11, R20, RZ ;  /* 0x000000140b0a7224 */ /* 0x000fe200078e02ff */
[----:B------:R-:W-:Y:S01]  /*4ab0*/  IADD3 R8, P0, R14, UR6, RZ ;  /* 0x000000060e087c10 */ /* 0x000fe2000ff1e0ff */
[C---:B------:R-:W-:Y:S01]  /*4ac0*/  IMAD.WIDE.U32 R2, R9.reuse, R18, R2 ;  /* 0x0000001209027225 */ /* 0x040fe200078e0002 */
[----:B------:R2:W-:Y:S03]  /*4ad0*/  STS.128 [R7+0x5000], R64 ;  /* 0x0050004007007388 */ /* 0x0005e60000000c00 */
[----:B------:R-:W-:Y:S01]  /*4ae0*/  IMAD.WIDE.U32 R4, R9, R20, R4 ;  /* 0x0000001409047225 */ /* 0x000fe200078e0004 */
[----:B------:R2:W-:Y:S01]  /*4af0*/  STS.128 [R7+0x5800], R68 ;  /* 0x0058004407007388 */ /* 0x0005e20000000c00 */
[----:B------:R-:W-:-:S02]  /*4b00*/  LEA R22, P3, R2, R22, 0x2 ;  /* 0x0000001602167211 */ /* 0x000fc400078610ff */
[----:B------:R-:W-:Y:S01]  /*4b10*/  IMAD.MOV R15, RZ, RZ, -R6 ;  /* 0x000000ffff0f7224 */ /* 0x000fe200078e0a06 */
[----:B---3--:R-:W-:Y:S01]  /*4b20*/  LEA R24, P4, R4, R24, 0x2 ;  /* 0x0000001804187211 */ /* 0x008fe200078810ff */
[----:B------:R-:W-:Y:S01]  /*4b30*/  IMAD R11, R9, R21, R10 ;  /* 0x00000015090b7224 */ /* 0x000fe200078e020a */
[----:B------:R-:W-:Y:S01]  /*4b40*/  IADD3.X R9, R12, UR7, RZ, P0, !PT ;  /* 0x000000070c097c10 */ /* 0x000fe200087fe4ff */
[----:B------:R-:W-:Y:S02]  /*4b50*/  IMAD R17, R0, R15, R16 ;  /* 0x0000000f00117224 */ /* 0x000fe400078e0210 */
[----:B------:R-:W-:Y:S02]  /*4b60*/  IMAD.IADD R10, R3, 0x1, R13 ;  /* 0x00000001030a7824 */ /* 0x000fe400078e020d */
[----:B------:R-:W-:Y:S01]  /*4b70*/  IMAD.IADD R6, R5, 0x1, R11 ;  /* 0x0000000105067824 */ /* 0x000fe200078e020b */
[----:B--2---:R-:W-:Y:S06]  /*4b80*/  @P2 BRA `(.L_x_3652) ;  /* 0x0000000000142947 */ /* 0x004fec0003800000 */
.L_x_3653:
[----:B------:R-:W2:Y:S04]  /*4b90*/  LDG.E.STRONG.GPU R0, desc[UR38][R8.64] ;  /* 0x0000002608007981 */ /* 0x000ea8000c1ef900 */
[----:B--2---:R-:W-:Y:S01]  /*4ba0*/  CCTL.IVALL ;  /* 0x00000000ff00798f */ /* 0x004fe20002000000 */
[----:B------:R-:W-:Y:S05]  /*4bb0*/  YIELD ;  /* 0x0000000000007946 */ /* 0x000fea0003800000 */
[----:B------:R-:W-:-:S13]  /*4bc0*/  ISETP.NE.AND P0, PT, R0, R17, PT ;  /* 0x000000110000720c */ /* 0x000fda0003f05270 */
[----:B------:R-:W-:Y:S05]  /*4bd0*/  @P0 BRA `(.L_x_3653) ;  /* 0xfffffffc00ec0947 */ /* 0x000fea000383ffff */
.L_x_3652:
[----:B------:R-:W-:Y:S05]  /*4be0*/  BSYNC B0 ;  /* 0x0000000000007941 */ /* 0x000fea0003800000 */
.L_x_3651:
[----:B------:R-:W-:Y:S01]  /*4bf0*/  UMOV UR5, 0xffffffff ;  /* 0xffffffff00057882 */ /* 0x000fe20000000000 */
[----:B------:R-:W-:Y:S02]  /*4c00*/  LEA.HI.X R10, R2, R23, R10, 0x2, P3 ;  /* 0x00000017020a7211 */ /* 0x000fe400018f140a */
[----:B------:R-:W-:Y:S01]  /*4c10*/  LEA.HI.X R6, R4, R25, R6, 0x2, P4 ;  /* 0x0000001904067211 */ /* 0x000fe200020f1406 */
[----:B------:R-:W-:Y:S06]  /*4c20*/  BRA.DIV UR5, `(.L_x_3654) ;  /* 0x0000005605ec7947 */ /* 0x000fec000b800000 */
[----:B------:R-:W-:Y:S01]  /*4c30*/  NOP ;  /* 0x0000000000007918 */ /* 0x000fe20000000000 */
.L_x_3766:
        /* <DEDUP_REMOVED lines=16> */
.L_x_3657:
[----:B------:R-:W-:Y:S01]  /*4d40*/  @P0 ELECT P2, URZ, PT ;  /* 0x00000000003f082f */ /* 0x000fe20003840000 */
[----:B------:R1:W-:-:S12]  /*4d50*/  UBLKRED.G.S.ADD.F32.RN [UR6], [UR4], UR5, desc[UR8] ;  /* 0x00000806040073bb */ /* 0x0003d800080a1405 */
[----:B------:R-:W-:Y:S02]  /*4d60*/  @P2 PLOP3.LUT P0, PT, P2, PT, PT, 0x8, 0x0 ;  /* 0x000000000000281c */ /* 0x000fe4000170e170 */
[----:B------:R-:W-:-:S11]  /*4d70*/  PLOP3.LUT P2, PT, PT, PT, PT, 0x8, 0x0 ;  /* 0x000000000000781c */ /* 0x000fd60003f4e170 */
[----:B-1----:R-:W-:Y:S05]  /*4d80*/  @P0 BRA.U.ANY `(.L_x_3657) ;  /* 0xfffffffd00ec0947 */ /* 0x002fea000393ffff */
[----:B------:R0:W-:Y:S01]  /*4d90*/  UTMACMDFLUSH ;  /* 0x00000000000079b7 */ /* 0x0001e20000000000 */
[----:B------:R-:W-:-:S04]  /*4da0*/  DEPBAR.LE SB0, 0x0 ;  /* 0x000080000000791a */ /* 0x000fc80000000000 */
.L_x_3656:
[----:B------:R-:W-:Y:S05]  /*4db0*/  BSYNC B0 ;  /* 0x0000000000007941 */ /* 0x000fea0003800000 */
.L_x_3655:
        /* <DEDUP_REMOVED lines=14> */
.L_x_3659:
[----:B------:R-:W-:Y:S05]  /*4ea0*/  BSYNC B0 ;  /* 0x0000000000007941 */ /* 0x000fea0003800000 */
.L_x_3658:
        /* <DEDUP_REMOVED lines=18> */
.L_x_3662:
[----:B------:R-:W2:Y:S04]  /*4fd0*/  LDG.E.STRONG.GPU R0, desc[UR38][R2.64] ;  /* 0x0000002602007981 */ /* 0x000ea8000c1ef900 */
[----:B--2---:R-:W-:Y:S01]  /*4fe0*/  CCTL.IVALL ;  /* 0x00000000ff00798f */ /* 0x004fe20002000000 */
[----:B------:R-:W-:Y:S05]  /*4ff0*/  YIELD ;  /* 0x0000000000007946 */ /* 0x000fea0003800000 */
[----:B------:R-:W-:-:S13]  /*5000*/  ISETP.NE.AND P0, PT, R0, R17, PT ;  /* 0x000000110000720c */ /* 0x000fda0003f05270 */
[----:B------:R-:W-:Y:S05]  /*5010*/  @P0 BRA `(.L_x_3662) ;  /* 0xfffffffc00ec0947 */ /* 0x000fea000383ffff */
.L_x_3661:
[----:B------:R-:W-:Y:S05]  /*5020*/  BSYNC B0 ;  /* 0x0000000000007941 */ /* 0x000fea0003800000 */
.L_x_3660:
[----:B------:R-:W-:-:S03]  /*5030*/  UMOV UR5, 0xffffffff ;  /* 0xffffffff00057882 */ /* 0x000fc60000000000 */
[----:B------:R-:W-:Y:S05]  /*5040*/  BRA.DIV UR5, `(.L_x_3663) ;  /* 0x0000005605007947 */ /* 0x000fea000b800000 */
[----:B------:R-:W-:Y:S01]  /*5050*/  NOP ;  /* 0x0000000000007918 */ /* 0x000fe20000000000 */
.L_x_3769:
        /* <DEDUP_REMOVED lines=16> */
.L_x_3666:
[----:B------:R-:W-:Y:S01]  /*5160*/  @P0 ELECT P2, URZ, PT ;  /* 0x00000000003f082f */ /* 0x000fe20003840000 */
[----:B------:R2:W-:-:S12]  /*5170*/  UBLKRED.G.S.ADD.F32.RN [UR6], [UR4], UR5, desc[UR8] ;  /* 0x00000806040073bb */ /* 0x0005d800080a1405 */
[----:B------:R-:W-:Y:S02]  /*5180*/  @P2 PLOP3.LUT P0, PT, P2, PT, PT, 0x8, 0x0 ;  /* 0x000000000000281c */ /* 0x000fe4000170e170 */
[----:B------:R-:W-:-:S11]  /*5190*/  PLOP3.LUT P2, PT, PT, PT, PT, 0x8, 0x0 ;  /* 0x000000000000781c */ /* 0x000fd60003f4e170 */
[----:B--2---:R-:W-:Y:S05]  /*51a0*/  @P0 BRA.U.ANY `(.L_x_3666) ;  /* 0xfffffffd00ec0947 */ /* 0x004fea000393ffff */
[----:B------:R0:W-:Y:S01]  /*51b0*/  UTMACMDFLUSH ;  /* 0x00000000000079b7 */ /* 0x0001e20000000000 */
[----:B------:R-:W-:-:S04]  /*51c0*/  DEPBAR.LE SB0, 0x0 ;  /* 0x000080000000791a */ /* 0x000fc80000000000 */
.L_x_3665:
[----:B------:R-:W-:Y:S05]  /*51d0*/  BSYNC B0 ;  /* 0x0000000000007941 */ /* 0x000fea0003800000 */
.L_x_3664:
        /* <DEDUP_REMOVED lines=14> */
.L_x_3620:
        /* <DEDUP_REMOVED lines=29> */
.L_x_3668:
[----:B------:R-:W-:Y:S01]  /*5490*/  ULDC UR9, c[0x0][0x8cc] ;  /* 0x0002330000097ab9 */ /* 0x000fe20000000800 */
[----:B------:R-:W-:Y:S01]  /*54a0*/  UMOV UR7, UR8 ;  /* 0x0000000800077c82 */ /* 0x000fe20008000000 */
[----:B------:R-:W-:-:S11]  /*54b0*/  UISETP.NE.AND UP0, UPT, UR9, 0x1, UPT ;  /* 0x000000010900788c */ /* 0x000fd6000bf05270 */
[----:B------:R-:W-:Y:S02]  /*54c0*/  @UP0 ULDC.64 UR10, c[0x0][0x8d0] ;  /* 0x00023400000a0ab9 */ /* 0x000fe40000000a00 */
[----:B------:R-:W-:-:S04]  /*54d0*/  UIMAD.WIDE.U32 UR4, UR8, UR10, URZ ;  /* 0x0000000a080472a5 */ /* 0x000fc8000f8e003f */
[----:B------:R-:W-:-:S04]  /*54e0*/  @UP0 USHF.R.U32.HI UR7, URZ, UR11, UR5 ;  /* 0x0000000b3f070299 */ /* 0x000fc80008011605 */
[----:B------:R-:W-:-:S12]  /*54f0*/  UIMAD UR4, UR7, UR9, URZ ;  /* 0x00000009070472a4 */ /* 0x000fd8000f8e023f */
.L_x_3669:
        /* <DEDUP_REMOVED lines=23> */
.L_x_3670:
        /* <DEDUP_REMOVED lines=13> */
.L_x_3672:
[----:B------:R-:W-:-:S05]  /*5740*/  ULDC UR4, c[0x0][0x8f4] ;  /* 0x00023d0000047ab9 */ /* 0x000fca0000000800 */
.L_x_3671:
        /* <DEDUP_REMOVED lines=48> */
.L_x_3673:
        /* <DEDUP_REMOVED lines=13> */
.L_x_3674:
        /* <DEDUP_REMOVED lines=12> */
.L_x_3675:
        /* <DEDUP_REMOVED lines=68> */
.L_x_3679:
[----:B------:R-:W2:Y:S04]  /*6020*/  LDG.E.STRONG.GPU R4, desc[UR38][R2.64] ;  /* 0x0000002602047981 */ /* 0x000ea8000c1ef900 */
[----:B--2---:R-:W-:Y:S01]  /*6030*/  CCTL.IVALL ;  /* 0x00000000ff00798f */ /* 0x004fe20002000000 */
[----:B------:R-:W-:Y:S05]  /*6040*/  YIELD ;  /* 0x0000000000007946 */ /* 0x000fea0003800000 */
[----:B------:R-:W-:-:S13]  /*6050*/  ISETP.NE.AND P1, PT, R4, R5, PT ;  /* 0x000000050400720c */ /* 0x000fda0003f25270 */
[----:B------:R-:W-:Y:S05]  /*6060*/  @P1 BRA `(.L_x_3679) ;  /* 0xfffffffc00ec1947 */ /* 0x000fea000383ffff */
.L_x_3678:
[----:B------:R-:W-:Y:S05]  /*6070*/  BSYNC B0 ;  /* 0x0000000000007941 */ /* 0x000fea0003800000 */
.L_x_3677:
[----:B------:R-:W-:-:S03]  /*6080*/  UMOV UR6, 0xffffffff ;  /* 0xffffffff00067882 */ /* 0x000fc60000000000 */
[----:B------:R-:W-:Y:S05]  /*6090*/  BRA.DIV UR6, `(.L_x_3680) ;  /* 0x0000004606087947 */ /* 0x000fea000b800000 */
[----:B------:R-:W-:Y:S01]  /*60a0*/  NOP ;  /* 0x0000000000007918 */ /* 0x000fe20000000000 */
.L_x_3772:
        /* <DEDUP_REMOVED lines=22> */
.L_x_3682:
[----:B------:R-:W-:Y:S05]  /*6210*/  BSYNC B0 ;  /* 0x0000000000007941 */ /* 0x000fea0003800000 */
.L_x_3681:
        /* <DEDUP_REMOVED lines=19> */
.L_x_3684:
[----:B------:R-:W-:Y:S05]  /*6350*/  BSYNC B0 ;  /* 0x0000000000007941 */ /* 0x000fea0003800000 */
.L_x_3683:
        /* <DEDUP_REMOVED lines=20> */
.L_x_3686:
[----:B------:R-:W-:Y:S05]  /*64a0*/  BSYNC B0 ;  /* 0x0000000000007941 */ /* 0x000fea0003800000 */
.L_x_3685:
[----:B------:R-:W-:Y:S06]  /*64b0*/  BAR.ARV 0xa, 0xa0 ;  /* 0x0282800000007b1d */ /* 0x000fec0000002000 */
[----:B------:R-:W-:Y:S04]  /*64c0*/  BSSY B0, `(.L_x_3687) ;  /* 0x0000003000007945 */ /* 0x000fe80003800000 */
[----:B------:R-:W-:Y:S05]  /*64d0*/  @!P0 BRA `(.L_x_3688) ;  /* 0x0000000000048947 */ /* 0x000fea0003800000 */
[----:B------:R-:W-:-:S04]  /*64e0*/  DEPBAR.LE SB0, 0x1 ;  /* 0x000080400000791a */ /* 0x000fc80000000000 */
.L_x_3688:
[----:B------:R-:W-:Y:S05]  /*64f0*/  BSYNC B0 ;  /* 0x0000000000007941 */ /* 0x000fea0003800000 */
.L_x_3687:
[----:B------:R-:W-:Y:S06]  /*6500*/  BAR.ARV 0xb, 0xa0 ;  /* 0x02c2800000007b1d */ /* 0x000fec0000002000 */
[----:B------:R-:W-:Y:S04]  /*6510*/  BSSY B0, `(.L_x_3689) ;  /* 0x0000003000007945 */ /* 0x000fe80003800000 */
[----:B------:R-:W-:Y:S05]  /*6520*/  @!P0 BRA `(.L_x_3690) ;  /* 0x0000000000048947 */ /* 0x000fea0003800000 */
[----:B------:R-:W-:-:S04]  /*6530*/  DEPBAR.LE SB0, 0x0 ;  /* 0x000080000000791a */ /* 0x000fc80000000000 */
.L_x_3690:
[----:B------:R-:W-:Y:S05]  /*6540*/  BSYNC B0 ;  /* 0x0000000000007941 */ /* 0x000fea0003800000 */
.L_x_3689:
        /* <DEDUP_REMOVED lines=19> */
.L_x_3692:
[----:B------:R-:W-:Y:S05]  /*6680*/  BSYNC B0 ;  /* 0x0000000000007941 */ /* 0x000fea0003800000 */
.L_x_3691:
[----:B------:R-:W-:Y:S01]  /*6690*/  UIADD3 UR13, UR12, 0x1, URZ ;  /* 0x000000010c0d7890 */ /* 0x000fe2000fffe03f */
[----:B------:R-:W-:Y:S11]  /*66a0*/  BRA `(.L_x_3693) ;  /* 0x0000000000047947 */ /* 0x000ff60003800000 */
.L_x_3676:
[----:B------:R-:W-:-:S05]  /*66b0*/  UMOV UR13, UR12 ;  /* 0x0000000c000d7c82 */ /* 0x000fca0008000000 */
.L_x_3693:
        /* <DEDUP_REMOVED lines=16> */
.L_x_3726:
        /* <DEDUP_REMOVED lines=18> */
.L_x_3696:
[----:B------:R-:W2:Y:S04]  /*68e0*/  LDG.E.STRONG.GPU R4, desc[UR38][R2.64] ;  /* 0x0000002602047981 */ /* 0x000ea8000c1ef900 */
[----:B--2---:R-:W-:Y:S01]  /*68f0*/  CCTL.IVALL ;  /* 0x00000000ff00798f */ /* 0x004fe20002000000 */
[----:B------:R-:W-:Y:S05]  /*6900*/  YIELD ;  /* 0x0000000000007946 */ /* 0x000fea0003800000 */
[----:B------:R-:W-:-:S13]  /*6910*/  ISETP.NE.AND P1, PT, R4, R5, PT ;  /* 0x000000050400720c */ /* 0x000fda0003f25270 */
[----:B------:R-:W-:Y:S05]  /*6920*/  @P1 BRA `(.L_x_3696) ;  /* 0xfffffffc00ec1947 */ /* 0x000fea000383ffff */
.L_x_3695:
[----:B------:R-:W-:Y:S05]  /*6930*/  BSYNC B0 ;  /* 0x0000000000007941 */ /* 0x000fea0003800000 */
.L_x_3694:
[----:B------:R-:W-:-:S03]  /*6940*/  UMOV UR24, 0xffffffff ;  /* 0xffffffff00187882 */ /* 0x000fc60000000000 */
[----:B------:R-:W-:Y:S05]  /*6950*/  BRA.DIV UR24, `(.L_x_3697) ;  /* 0x0000003a18f47947 */ /* 0x000fea000b800000 */
[----:B------:R-:W-:Y:S01]  /*6960*/  NOP ;  /* 0x0000000000007918 */ /* 0x000fe20000000000 */
.L_x_3775:
        /* <DEDUP_REMOVED lines=19> */
.L_x_3699:
[----:B------:R-:W-:Y:S05]  /*6aa0*/  BSYNC B0 ;  /* 0x0000000000007941 */ /* 0x000fea0003800000 */
.L_x_3698:
        /* <DEDUP_REMOVED lines=14> */
.L_x_3701:
[----:B------:R-:W-:Y:S05]  /*6b90*/  BSYNC B0 ;  /* 0x0000000000007941 */ /* 0x000fea0003800000 */
.L_x_3700:
        /* <DEDUP_REMOVED lines=15> */
.L_x_3703:
[----:B------:R-:W-:Y:S05]  /*6c90*/  BSYNC B0 ;  /* 0x0000000000007941 */ /* 0x000fea0003800000 */
.L_x_3702:
[----:B------:R-:W-:Y:S06]  /*6ca0*/  BAR.ARV 0xa, 0xa0 ;  /* 0x0282800000007b1d */ /* 0x000fec0000002000 */
[----:B------:R-:W-:Y:S04]  /*6cb0*/  BSSY B0, `(.L_x_3704) ;  /* 0x0000003000007945 */ /* 0x000fe80003800000 */
[----:B------:R-:W-:Y:S05]  /*6cc0*/  @!P0 BRA `(.L_x_3705) ;  /* 0x0000000000048947 */ /* 0x000fea0003800000 */
[----:B------:R-:W-:-:S04]  /*6cd0*/  DEPBAR.LE SB0, 0x1 ;  /* 0x000080400000791a */ /* 0x000fc80000000000 */
.L_x_3705:
[----:B------:R-:W-:Y:S05]  /*6ce0*/  BSYNC B0 ;  /* 0x0000000000007941 */ /* 0x000fea0003800000 */
.L_x_3704:
[----:B------:R-:W-:Y:S06]  /*6cf0*/  BAR.ARV 0xb, 0xa0 ;  /* 0x02c2800000007b1d */ /* 0x000fec0000002000 */
[----:B------:R-:W-:Y:S04]  /*6d00*/  BSSY B0, `(.L_x_3706) ;  /* 0x0000003000007945 */ /* 0x000fe80003800000 */
[----:B------:R-:W-:Y:S05]  /*6d10*/  @!P0 BRA `(.L_x_3707) ;  /* 0x0000000000048947 */ /* 0x000fea0003800000 */
[----:B------:R-:W-:-:S04]  /*6d20*/  DEPBAR.LE SB0, 0x0 ;  /* 0x000080000000791a */ /* 0x000fc80000000000 */
.L_x_3707:
[----:B------:R-:W-:Y:S05]  /*6d30*/  BSYNC B0 ;  /* 0x0000000000007941 */ /* 0x000fea0003800000 */
.L_x_3706:
        /* <DEDUP_REMOVED lines=19> */
.L_x_3709:
[----:B------:R-:W-:Y:S05]  /*6e70*/  BSYNC B0 ;  /* 0x0000000000007941 */ /* 0x000fea0003800000 */
.L_x_3708:
        /* <DEDUP_REMOVED lines=16> */
.L_x_3712:
[----:B------:R-:W2:Y:S04]  /*6f80*/  LDG.E.STRONG.GPU R4, desc[UR38][R2.64] ;  /* 0x0000002602047981 */ /* 0x000ea8000c1ef900 */
[----:B--2---:R-:W-:Y:S01]  /*6f90*/  CCTL.IVALL ;  /* 0x00000000ff00798f */ /* 0x004fe20002000000 */
[----:B------:R-:W-:Y:S05]  /*6fa0*/  YIELD ;  /* 0x0000000000007946 */ /* 0x000fea0003800000 */
[----:B------:R-:W-:-:S13]  /*6fb0*/  ISETP.NE.AND P1, PT, R4, R5, PT ;  /* 0x000000050400720c */ /* 0x000fda0003f25270 */
[----:B------:R-:W-:Y:S05]  /*6fc0*/  @P1 BRA `(.L_x_3712) ;  /* 0xfffffffc00ec1947 */ /* 0x000fea000383ffff */
.L_x_3711:
[----:B------:R-:W-:Y:S05]  /*6fd0*/  BSYNC B0 ;  /* 0x0000000000007941 */ /* 0x000fea0003800000 */
.L_x_3710:
[----:B------:R-:W-:-:S03]  /*6fe0*/  UMOV UR22, 0xffffffff ;  /* 0xffffffff00167882 */ /* 0x000fc60000000000 */
[----:B------:R-:W-:Y:S05]  /*6ff0*/  BRA.DIV UR22, `(.L_x_3713) ;  /* 0x0000003616687947 */ /* 0x000fea000b800000 */
[----:B------:R-:W-:Y:S01]  /*7000*/  NOP ;  /* 0x0000000000007918 */ /* 0x000fe20000000000 */
.L_x_3778:
        /* <DEDUP_REMOVED lines=15> */
.L_x_3715:
[----:B------:R-:W-:Y:S05]  /*7100*/  BSYNC B0 ;  /* 0x0000000000007941 */ /* 0x000fea0003800000 */
.L_x_3714:
        /* <DEDUP_REMOVED lines=14> */
.L_x_3717:
[----:B------:R-:W-:Y:S05]  /*71f0*/  BSYNC B0 ;  /* 0x0000000000007941 */ /* 0x000fea0003800000 */
.L_x_3716:
        /* <DEDUP_REMOVED lines=15> */
.L_x_3719:
[----:B------:R-:W-:Y:S05]  /*72f0*/  BSYNC B0 ;  /* 0x0000000000007941 */ /* 0x000fea0003800000 */
.L_x_3718:
[----:B------:R-:W-:Y:S06]  /*7300*/  BAR.ARV 0xa, 0xa0 ;  /* 0x0282800000007b1d */ /* 0x000fec0000002000 */
[----:B------:R-:W-:Y:S04]  /*7310*/  BSSY B0, `(.L_x_3720) ;  /* 0x0000003000007945 */ /* 0x000fe80003800000 */
[----:B------:R-:W-:Y:S05]  /*7320*/  @!P0 BRA `(.L_x_3721) ;  /* 0x0000000000048947 */ /* 0x000fea0003800000 */
[----:B------:R-:W-:-:S04]  /*7330*/  DEPBAR.LE SB0, 0x1 ;  /* 0x000080400000791a */ /* 0x000fc80000000000 */
.L_x_3721:
[----:B------:R-:W-:Y:S05]  /*7340*/  BSYNC B0 ;  /* 0x0000000000007941 */ /* 0x000fea0003800000 */
.L_x_3720:
[----:B------:R-:W-:Y:S06]  /*7350*/  BAR.ARV 0xb, 0xa0 ;  /* 0x02c2800000007b1d */ /* 0x000fec0000002000 */
[----:B------:R-:W-:Y:S04]  /*7360*/  BSSY B0, `(.L_x_3722) ;  /* 0x0000003000007945 */ /* 0x000fe80003800000 */
[----:B------:R-:W-:Y:S05]  /*7370*/  @!P0 BRA `(.L_x_3723) ;  /* 0x0000000000048947 */ /* 0x000fea0003800000 */
[----:B------:R-:W-:-:S04]  /*7380*/  DEPBAR.LE SB0, 0x0 ;  /* 0x000080000000791a */ /* 0x000fc80000000000 */
.L_x_3723:
[----:B------:R-:W-:Y:S05]  /*7390*/  BSYNC B0 ;  /* 0x0000000000007941 */ /* 0x000fea0003800000 */
.L_x_3722:
        /* <DEDUP_REMOVED lines=19> */
.L_x_3725:
[----:B------:R-:W-:Y:S05]  /*74d0*/  BSYNC B0 ;  /* 0x0000000000007941 */ /* 0x000fea0003800000 */
.L_x_3724:
[----:B------:R-:W-:Y:S02]  /*74e0*/  UIADD3 UR13, UR13, 0x2, URZ ;  /* 0x000000020d0d7890 */ /* 0x000fe4000fffe03f */
[----:B------:R-:W-:Y:S02]  /*74f0*/  UIADD3 UR6, UR6, 0x6000, URZ ;  /* 0x0000600006067890 */ /* 0x000fe4000fffe03f */
[----:B------:R-:W-:-:S06]  /*7500*/  UISETP.GE.AND UP0, UPT, UR13, UR7, UPT ;  /* 0x000000070d00728c */ /* 0x000fcc000bf06270 */
[----:B------:R-:W-:-:S13]  /*7510*/  PLOP3.LUT P1, PT, PT, PT, UP0, 0x80, 0x0 ;  /* 0x000000000000781c */ /* 0x000fda0003f2f008 */
[----:B------:R-:W-:Y:S05]  /*7520*/  @!P1 BRA `(.L_x_3726) ;  /* 0xfffffff000a49947 */ /* 0x000fea000383ffff */
[----:B------:R-:W-:Y:S05]  /*7530*/  BRA `(.L_x_3627) ;  /* 0x0000002c00407947 */ /* 0x000fea0003800000 */
.L_x_3667:
        /* <DEDUP_REMOVED lines=21> */
.L_x_3727:
[----:B------:R-:W1:Y:S01]  /*7690*/  LDC R3, c[0x0][0x8cc] ;  /* 0x00023300ff037b82 */ /* 0x000e620000000800 */
[----:B------:R-:W-:Y:S01]  /*76a0*/  IMAD.MOV.U32 R0, RZ, RZ, R5 ;  /* 0x000000ffff007224 */ /* 0x000fe200078e0005 */
[----:B-1----:R-:W-:-:S13]  /*76b0*/  ISETP.NE.AND P0, PT, R3, 0x1, PT ;  /* 0x000000010300780c */ /* 0x002fda0003f05270 */
[----:B------:R-:W1:Y:S02]  /*76c0*/  @P0 LDC.64 R6, c[0x0][0x8d0] ;  /* 0x00023400ff060b82 */ /* 0x000e640000000a00 */
[----:B-1----:R-:W-:-:S05]  /*76d0*/  @P0 IMAD.HI.U32 R4, R5, R6, RZ ;  /* 0x0000000605040227 */ /* 0x002fca00078e00ff */
[----:B------:R-:W-:-:S05]  /*76e0*/  @P0 SHF.R.U32.HI R0, RZ, R7, R4 ;  /* 0x00000007ff000219 */ /* 0x000fca0000011604 */
[----:B------:R-:W-:-:S07]  /*76f0*/  IMAD R3, R0, R3, RZ ;  /* 0x0000000300037224 */ /* 0x000fce00078e02ff */
.L_x_3728:
        /* <DEDUP_REMOVED lines=23> */
.L_x_3729:
        /* <DEDUP_REMOVED lines=10> */
.L_x_3731:
[----:B------:R-:W2:Y:S02]  /*7910*/  LDC R4, c[0x0][0x8f4] ;  /* 0x00023d00ff047b82 */ /* 0x000ea40000000800 */
.L_x_3730:
        /* <DEDUP_REMOVED lines=52> */
.L_x_3733:
        /* <DEDUP_REMOVED lines=11> */
.L_x_3734:
[----:B------:R-:W-:Y:S05]  /*7d10*/  @!P0 BRA `(.L_x_3735) ;  /* 0x00000000000c8947 */ /* 0x000fea0003800000 */
[----:B------:R-:W2:Y:S04]  /*7d20*/  LDG.E R5, desc[UR38][R2.64] ;  /* 0x0000002602057981 */ /* 0x000ea8000c1e1900 */
[----:B------:R-:W2:Y:S02]  /*7d30*/  LDG.E R4, desc[UR38][R2.64+0x4] ;  /* 0x0000042602047981 */ /* 0x000ea4000c1e1900 */
[----:B--2---:R-:W-:-:S07]  /*7d40*/  IMAD.IADD R4, R4, 0x1, -R5 ;  /* 0x0000000104047824 */ /* 0x004fce00078e0a05 */
.L_x_3735:
        /* <DEDUP_REMOVED lines=73> */
.L_x_3779:
        /* <DEDUP_REMOVED lines=9> */
.L_x_3738:
        /* <DEDUP_REMOVED lines=112> */
.L_x_3749:
[----:B-1----:R-:W-:-:S05]  /*8970*/  IMAD.MOV.U32 R6, RZ, RZ, 0x1 ;  /* 0x00000001ff067424 */ /* 0x002fca00078e00ff */
[----:B------:R-:W-:-:S04]  /*8980*/  SHF.L.U32 R6, R6, 0x1f, RZ ;  /* 0x0000001f06067819 */ /* 0x000fc800000006ff */
[----:B------:R-:W1:Y:S02]  /*8990*/  SYNCS.PHASECHK.TRANS64.TRYWAIT P1, [R0+URZ+0x36438], R6 ;  /* 0x03643806000075a7 */ /* 0x000e64000802017f */
[----:B-1----:R-:W-:Y:S05]  /*89a0*/  @!P1 BRA `(.L_x_3741) ;  /* 0x0000001c002c9947 */ /* 0x002fea0003800000 */
.L_x_3780:
[----:B------:R-:W-:Y:S05]  /*89b0*/  @P0 BRA `(.L_x_3742) ;  /* 0x0000000000140947 */ /* 0x000fea0003800000 */
[----:B------:R-:W-:Y:S01]  /*89c0*/  ISETP.NE.AND P1, PT, R18, RZ, PT ;  /* 0x000000ff1200720c */ /* 0x000fe20003f25270 */
[----:B------:R-:W-:-:S04]  /*89d0*/  IMAD.MOV.U32 R3, RZ, RZ, 0x6100 ;  /* 0x00006100ff037424 */ /* 0x000fc800078e00ff */
[----:B------:R2:W-:Y:S08]  /*89e0*/  SYNCS.ARRIVE.TRANS64 RZ, [R0+URZ+0x36430], R3 ;  /* 0x0364300300ff79a7 */ /* 0x0005f0000800003f */
[----:B------:R-:W-:Y:S05]  /*89f0*/  @!P1 BRA `(.L_x_3742) ;  /* 0x0000000000049947 */ /* 0x000fea0003800000 */
[----:B------:R-:W-:Y:S01]  /*8a00*/  BPT.TRAP 0x1 ;  /* 0x000000040000795c */ /* 0x000fe20000300000 */
.L_x_3742:
        /* <DEDUP_REMOVED lines=48> */
.L_x_3781:
[----:B------:R-:W-:Y:S05]  /*8d10*/  @P0 BRA `(.L_x_3744) ;  /* 0x0000000000140947 */ /* 0x000fea0003800000 */
[----:B------:R-:W-:Y:S01]  /*8d20*/  ISETP.NE.AND P1, PT, R18, RZ, PT ;  /* 0x000000ff1200720c */ /* 0x000fe20003f25270 */
[----:B--2---:R-:W-:-:S04]  /*8d30*/  IMAD.MOV.U32 R3, RZ, RZ, 0x6100 ;  /* 0x00006100ff037424 */ /* 0x004fc800078e00ff */
[----:B------:R3:W-:Y:S08]  /*8d40*/  SYNCS.ARRIVE.TRANS64 RZ, [R0+URZ+0x36418], R3 ;  /* 0x0364180300ff79a7 */ /* 0x0007f0000800003f */
[----:B------:R-:W-:Y:S05]  /*8d50*/  @!P1 BRA `(.L_x_3744) ;  /* 0x0000000000049947 */ /* 0x000fea0003800000 */
[----:B------:R-:W-:Y:S01]  /*8d60*/  BPT.TRAP 0x1 ;  /* 0x000000040000795c */ /* 0x000fe20000300000 */
.L_x_3744:
        /* <DEDUP_REMOVED lines=47> */
.L_x_3782:
        /* <DEDUP_REMOVED lines=8> */
.L_x_3746:
        /* <DEDUP_REMOVED lines=37> */
.L_x_3784:
[----:B------:R-:W-:Y:S05]  /*9330*/  @P0 BRA `(.L_x_3748) ;  /* 0x0000000000140947 */ /* 0x000fea0003800000 */
[----:B------:R-:W-:Y:S01]  /*9340*/  ISETP.NE.AND P1, PT, R18, RZ, PT ;  /* 0x000000ff1200720c */ /* 0x000fe20003f25270 */
[----:B--2---:R-:W-:-:S04]  /*9350*/  IMAD.MOV.U32 R5, RZ, RZ, 0x6100 ;  /* 0x00006100ff057424 */ /* 0x004fc800078e00ff */
[----:B------:R3:W-:Y:S08]  /*9360*/  SYNCS.ARRIVE.TRANS64 RZ, [R0+URZ+0x36410], R5 ;  /* 0x0364100500ff79a7 */ /* 0x0007f0000800003f */
[----:B------:R-:W-:Y:S05]  /*9370*/  @!P1 BRA `(.L_x_3748) ;  /* 0x0000000000049947 */ /* 0x000fea0003800000 */
[----:B------:R-:W-:Y:S01]  /*9380*/  BPT.TRAP 0x1 ;  /* 0x000000040000795c */ /* 0x000fe20000300000 */
.L_x_3748:
        /* <DEDUP_REMOVED lines=44> */
.L_x_3740:
[----:B------:R-:W-:Y:S01]  /*9650*/  ISETP.NE.AND P1, PT, R20, RZ, PT ;  /* 0x000000ff1400720c */ /* 0x000fe20003f25270 */
[----:B------:R-:W-:Y:S02]  /*9660*/  IMAD.MOV.U32 R16, RZ, RZ, 0x1 ;  /* 0x00000001ff107424 */ /* 0x000fe400078e00ff */
[----:B------:R-:W-:-:S10]  /*9670*/  IMAD.MOV.U32 R5, RZ, RZ, R14 ;  /* 0x000000ffff057224 */ /* 0x000fd400078e000e */
[----:B------:R-:W-:Y:S05]  /*9680*/  @!P1 BRA `(.L_x_3739) ;  /* 0x00000004008c9947 */ /* 0x000fea0003800000 */
[----:B------:R-:W2:Y:S02]  /*9690*/  SYNCS.PHASECHK.TRANS64.TRYWAIT P1, [R0+URZ+0x36438], R6 ;  /* 0x03643806000075a7 */ /* 0x000ea4000802017f */
[----:B--2---:R-:W-:Y:S05]  /*96a0*/  @!P1 BRA `(.L_x_3750) ;  /* 0x00000010004c9947 */ /* 0x004fea0003800000 */
.L_x_3785:
[----:B------:R-:W-:Y:S05]  /*96b0*/  @P0 BRA `(.L_x_3751) ;  /* 0x0000000000140947 */ /* 0x000fea0003800000 */
[----:B------:R-:W-:Y:S01]  /*96c0*/  ISETP.NE.AND P1, PT, R18, RZ, PT ;  /* 0x000000ff1200720c */ /* 0x000fe20003f25270 */
[----:B------:R-:W-:-:S04]  /*96d0*/  IMAD.MOV.U32 R5, RZ, RZ, 0x6100 ;  /* 0x00006100ff057424 */ /* 0x000fc800078e00ff */
[----:B------:R3:W-:Y:S08]  /*96e0*/  SYNCS.ARRIVE.TRANS64 RZ, [R0+URZ+0x36430], R5 ;  /* 0x0364300500ff79a7 */ /* 0x0007f0000800003f */
[----:B------:R-:W-:Y:S05]  /*96f0*/  @!P1 BRA `(.L_x_3751) ;  /* 0x0000000000049947 */ /* 0x000fea0003800000 */
[----:B------:R-:W-:Y:S01]  /*9700*/  BPT.TRAP 0x1 ;  /* 0x000000040000795c */ /* 0x000fe20000300000 */
.L_x_3751:
        /* <DEDUP_REMOVED lines=42> */
.L_x_3786:
[----:B------:R-:W-:Y:S01]  /*99b0*/  IMAD.MOV.U32 R16, RZ, RZ, RZ ;  /* 0x000000ffff107224 */ /* 0x000fe200078e00ff */
[----:B------:R-:W-:Y:S06]  /*99c0*/  @P0 BRA `(.L_x_3753) ;  /* 0x0000000000140947 */ /* 0x000fec0003800000 */
[----:B------:R-:W-:Y:S01]  /*99d0*/  ISETP.NE.AND P1, PT, R18, RZ, PT ;  /* 0x000000ff1200720c */ /* 0x000fe20003f25270 */
[----:B-1----:R-:W-:-:S04]  /*99e0*/  IMAD.MOV.U32 R5, RZ, RZ, 0x6100 ;  /* 0x00006100ff057424 */ /* 0x002fc800078e00ff */
[----:B------:R2:W-:Y:S08]  /*99f0*/  SYNCS.ARRIVE.TRANS64 RZ, [R0+URZ+0x36418], R5 ;  /* 0x0364180500ff79a7 */ /* 0x0005f0000800003f */
[----:B------:R-:W-:Y:S05]  /*9a00*/  @!P1 BRA `(.L_x_3753) ;  /* 0x0000000000049947 */ /* 0x000fea0003800000 */
[----:B------:R-:W-:Y:S01]  /*9a10*/  BPT.TRAP 0x1 ;  /* 0x000000040000795c */ /* 0x000fe20000300000 */
.L_x_3753:
        /* <DEDUP_REMOVED lines=42> */
.L_x_3739:
[----:B------:R-:W-:-:S04]  /*9cc0*/  SHF.L.U32 R3, R16, 0x1f, RZ ;  /* 0x0000001f10037819 */ /* 0x000fc800000006ff */
[----:B------:R-:W2:Y:S02]  /*9cd0*/  SYNCS.PHASECHK.TRANS64.TRYWAIT P1, [R0+URZ+0x36438], R3 ;  /* 0x03643803000075a7 */ /* 0x000ea4000802017f */
[----:B--2---:R-:W-:Y:S05]  /*9ce0*/  @!P1 BRA `(.L_x_3754) ;  /* 0x0000000800e49947 */ /* 0x004fea0003800000 */
.L_x_3787:
[----:B------:R-:W-:Y:S05]  /*9cf0*/  @P0 BRA `(.L_x_3755) ;  /* 0x0000000000180947 */ /* 0x000fea0003800000 */
[----:B------:R-:W3:Y:S01]  /*9d00*/  S2R R2, SR_TID.X ;  /* 0x0000000000027919 */ /* 0x000ee20000002100 */
[----:B--2---:R-:W-:-:S04]  /*9d10*/  IMAD.MOV.U32 R3, RZ, RZ, 0x6100 ;  /* 0x00006100ff037424 */ /* 0x004fc800078e00ff */
[----:B------:R4:W-:Y:S01]  /*9d20*/  SYNCS.ARRIVE.TRANS64 RZ, [R0+URZ+0x36430], R3 ;  /* 0x0364300300ff79a7 */ /* 0x0009e2000800003f */
[----:B---3--:R-:W-:-:S13]  /*9d30*/  LOP3.LUT P0, RZ, R2, 0x1f, RZ, 0xc0, !PT ;  /* 0x0000001f02ff7812 */ /* 0x008fda000780c0ff */
[----:B----4-:R-:W-:Y:S05]  /*9d40*/  @!P0 BRA `(.L_x_3755) ;  /* 0x0000000000048947 */ /* 0x010fea0003800000 */
[----:B------:R-:W-:Y:S01]  /*9d50*/  BPT.TRAP 0x1 ;  /* 0x000000040000795c */ /* 0x000fe20000300000 */
.L_x_3755:
        /* <DEDUP_REMOVED lines=44> */
.L_x_3736:
[----:B------:R-:W-:Y:S05]  /*a020*/  BSYNC B0 ;  /* 0x0000000000007941 */ /* 0x000fea0003800000 */
.L_x_3732:
[----:B------:R-:W-:-:S03]  /*a030*/  UMOV UR7, 0xffffffff ;  /* 0xffffffff00077882 */ /* 0x000fc60000000000 */
[----:B------:R-:W-:Y:S05]  /*a040*/  BRA.DIV UR7, `(.L_x_3756) ;  /* 0x0000000a07207947 */ /* 0x000fea000b800000 */
[----:B------:R-:W-:-:S13]  /*a050*/  ELECT P6, URZ, PT ;  /* 0x00000000003f782f */ /* 0x000fda00038c0000 */
.L_x_3790:
[----:B------:R-:W-:Y:S05]  /*a060*/  @!P6 BRA `(.L_x_3627) ;  /* 0x000000000074e947 */ /* 0x000fea0003800000 */
[----:B------:R-:W2:Y:S02]  /*a070*/  LDL.LU R3, [R1+0x4] ;  /* 0x0000040001037983 */ /* 0x000ea40000300800 */
[----:B--2---:R-:W-:-:S04]  /*a080*/  LOP3.LUT R3, R3, 0x2, RZ, 0xfc, !PT ;  /* 0x0000000203037812 */ /* 0x004fc800078efcff */
[----:B------:R-:W-:-:S13]  /*a090*/  ISETP.NE.AND P2, PT, R3, 0x3, PT ;  /* 0x000000030300780c */ /* 0x000fda0003f45270 */
[----:B------:R-:W-:Y:S05]  /*a0a0*/  @!P2 BRA `(.L_x_3757) ;  /* 0x000000000004a947 */ /* 0x000fea0003800000 */
[----:B------:R-:W-:Y:S01]  /*a0b0*/  BPT.TRAP 0x1 ;  /* 0x000000040000795c */ /* 0x000fe20000300000 */
.L_x_3757:
        /* <DEDUP_REMOVED lines=15> */
.L_x_3791:
[----:B------:R-:W2:Y:S02]  /*a1b0*/  SYNCS.PHASECHK.TRANS64.TRYWAIT P0, [R3+URZ], R0 ;  /* 0x00000000030075a7 */ /* 0x000ea4000800017f */
[----:B--2---:R-:W-:Y:S05]  /*a1c0*/  @!P0 BRA `(.L_x_3759) ;  /* 0x0000000400f48947 */ /* 0x004fea0003800000 */
.L_x_3792:
[----:B------:R-:W-:Y:S05]  /*a1d0*/  @!P2 BRA `(.L_x_3760) ;  /* 0x000000000004a947 */ /* 0x000fea0003800000 */
[----:B------:R-:W-:Y:S01]  /*a1e0*/  BPT.TRAP 0x1 ;  /* 0x000000040000795c */ /* 0x000fe20000300000 */
.L_x_3760:
[----:B------:R-:W-:-:S07]  /*a1f0*/  SHF.L.U32 R16, R16, 0x1f, RZ ;  /* 0x0000001f10107819 */ /* 0x000fce00000006ff */
.L_x_3761:
[----:B---3--:R3:W4:Y:S02]  /*a200*/  SYNCS.PHASECHK.TRANS64.TRYWAIT P0, [R9+URZ+0x36438], R16 ;  /* 0x03643810090075a7 */ /* 0x008724000800017f */
[----:B----4-:R-:W-:Y:S05]  /*a210*/  @!P0 NANOSLEEP.SYNCS 0x989680 ;  /* 0x009896800000895d */ /* 0x010fea0003900000 */
[----:B------:R-:W4:Y:S02]  /*a220*/  @!P0 SYNCS.PHASECHK.TRANS64 P0, [R9+URZ+0x36438], R16 ;  /* 0x03643810090085a7 */ /* 0x000f24000800007f */
[----:B----4-:R-:W-:Y:S05]  /*a230*/  @!P0 BRA `(.L_x_3761) ;  /* 0xfffffffc00f08947 */ /* 0x010fea000383ffff */
.L_x_3627:
[----:B------:R-:W-:Y:S05]  /*a240*/  BSYNC B6 ;  /* 0x0000000000067941 */ /* 0x000fea0003800000 */
.L_x_3619:
[----:B------:R-:W-:Y:S05]  /*a250*/  EXIT ;  /* 0x000000000000794d */ /* 0x000fea0003800000 */
.L_x_3637:
[----:B------:R-:W-:Y:S02]  /*a260*/  IMAD.MOV.U32 R12, RZ, RZ, RZ ;  /* 0x000000ffff0c7224 */ /* 0x000fe400078e00ff */
[----:B------:R-:W-:Y:S02]  /*a270*/  IMAD.MOV.U32 R11, RZ, RZ, 0x1f ;  /* 0x0000001fff0b7424 */ /* 0x000fe400078e00ff */
[----:B------:R-:W-:-:S07]  /*a280*/  IMAD.MOV.U32 R15, RZ, RZ, -0x1 ;  /* 0xffffffffff0f7424 */ /* 0x000fce00078e00ff */
[----:B----4-:R-:W-:Y:S05]  /*a290*/  WARPSYNC.COLLECTIVE R15, `(.L_x_3762) ;  /* 0x000000000f087348 */ /* 0x010fea0003c00000 */
[----:B------:R1:W2:Y:S02]  /*a2a0*/  SHFL.IDX P6, R14, R13, R12, R11 ;  /* 0x0000000c0d0e7389 */ /* 0x0002a400000c000b */
[----:B-12-4-:R-:W-:Y:S01]  /*a2b0*/  ENDCOLLECTIVE ;  /* 0x000000000000791b */ /* 0x016fe20003800000 */
.L_x_3762:
[----:B------:R-:W-:Y:S05]  /*a2c0*/  BRA `(.L_x_3763) ;  /* 0xffffff7000d07947 */ /* 0x000fea000383ffff */
.L_x_3639:
[----:B--2---:R-:W-:-:S04]  /*a2d0*/  IMAD.U32 R0, RZ, RZ, UR36 ;  /* 0x00000024ff007e24 */ /* 0x004fc8000f8e00ff */
[----:B------:R2:W3:Y:S03]  /*a2e0*/  SYNCS.PHASECHK.TRANS64.TRYWAIT P0, [R0+URZ+0x36400], R10 ;  /* 0x0364000a000075a7 */ /* 0x0004e6000800017f */
[----:B---3--:R-:W-:Y:S05]  /*a2f0*/  @!P0 NANOSLEEP.SYNCS 0x989680 ;  /* 0x009896800000895d */ /* 0x008fea0003900000 */
[----:B------:R-:W3:Y:S02]  /*a300*/  @!P0 SYNCS.PHASECHK.TRANS64 P0, [R0+URZ+0x36400], R10 ;  /* 0x0364000a000085a7 */ /* 0x000ee4000800007f */
[----:B---3--:R-:W-:Y:S05]  /*a310*/  @!P0 BRA `(.L_x_3639) ;  /* 0xfffffffc00ec8947 */ /* 0x008fea000383ffff */
[----:B------:R-:W-:Y:S05]  /*a320*/  BRA `(.L_x_3638) ;  /* 0xffffff74000c7947 */ /* 0x000fea000383ffff */
.L_x_3643:
[----:B---3--:R3:W4:Y:S02]  /*a330*/  SYNCS.PHASECHK.TRANS64.TRYWAIT P1, [R3+URZ+0x36410], R10 ;  /* 0x0364100a030075a7 */ /* 0x008724000802017f */
[----:B----4-:R-:W-:Y:S05]  /*a340*/  @!P1 NANOSLEEP.SYNCS 0x989680 ;  /* 0x009896800000995d */ /* 0x010fea0003900000 */
[----:B------:R-:W4:Y:S02]  /*a350*/  @!P1 SYNCS.PHASECHK.TRANS64 P1, [R3+URZ+0x36410], R10 ;  /* 0x0364100a030095a7 */ /* 0x000f24000802007f */
[----:B----4-:R-:W-:Y:S05]  /*a360*/  @!P1 BRA `(.L_x_3643) ;  /* 0xfffffffc00f09947 */ /* 0x010fea000383ffff */
[----:B------:R-:W-:Y:S05]  /*a370*/  BRA `(.L_x_3642) ;  /* 0xffffff7800cc7947 */ /* 0x000fea000383ffff */
.L_x_3647:
[----:B-1----:R-:W-:-:S04]  /*a380*/  IMAD.U32 R121, RZ, RZ, UR36 ;  /* 0x00000024ff797e24 */ /* 0x002fc8000f8e00ff */
[----:B------:R1:W2:Y:S03]  /*a390*/  SYNCS.PHASECHK.TRANS64.TRYWAIT P1, [R121+URZ+0x36430], R14 ;  /* 0x0364300e790075a7 */ /* 0x0002a6000802017f */
[----:B--2---:R-:W-:Y:S05]  /*a3a0*/  @!P1 NANOSLEEP.SYNCS 0x989680 ;  /* 0x009896800000995d */ /* 0x004fea0003900000 */
[----:B------:R-:W2:Y:S02]  /*a3b0*/  @!P1 SYNCS.PHASECHK.TRANS64 P1, [R121+URZ+0x36430], R14 ;  /* 0x0364300e790095a7 */ /* 0x000ea4000802007f */
[----:B--2---:R-:W-:Y:S05]  /*a3c0*/  @!P1 BRA `(.L_x_3647) ;  /* 0xfffffffc00ec9947 */ /* 0x004fea000383ffff */
[----:B------:R-:W-:Y:S05]  /*a3d0*/  BRA `(.L_x_3646) ;  /* 0xffffff8000f07947 */ /* 0x000fea000383ffff */
.L_x_3654:
[----:B------:R-:W-:Y:S01]  /*a3e0*/  BSSY B0, `(.L_x_3764) ;  /* 0x0000005000007945 */ /* 0x000fe20003800000 */
[----:B------:R-:W-:-:S07]  /*a3f0*/  IMAD.MOV.U32 R15, RZ, RZ, -0x1 ;  /* 0xffffffffff0f7424 */ /* 0x000fce00078e00ff */
[----:B------:R-:W-:Y:S05]  /*a400*/  WARPSYNC.COLLECTIVE R15, `(.L_x_3765) ;  /* 0x000000000f087348 */ /* 0x000fea0003c00000 */
[----:B------:R-:W-:Y:S01]  /*a410*/  NOP ;  /* 0x0000000000007918 */ /* 0x000fe20000000000 */
[----:B------:R-:W-:Y:S01]  /*a420*/  ENDCOLLECTIVE ;  /* 0x000000000000791b */ /* 0x000fe20003800000 */
.L_x_3765:
[----:B------:R-:W-:Y:S05]  /*a430*/  BSYNC B0 ;  /* 0x0000000000007941 */ /* 0x000fea0003800000 */
.L_x_3764:
[----:B------:R-:W-:Y:S05]  /*a440*/  BRA `(.L_x_3766) ;  /* 0xffffffa400fc7947 */ /* 0x000fea000383ffff */
.L_x_3663:
[----:B------:R-:W-:Y:S01]  /*a450*/  BSSY B0, `(.L_x_3767) ;  /* 0x0000005000007945 */ /* 0x000fe20003800000 */
[----:B------:R-:W-:-:S07]  /*a460*/  IMAD.MOV.U32 R15, RZ, RZ, -0x1 ;  /* 0xffffffffff0f7424 */ /* 0x000fce00078e00ff */
[----:B-1----:R-:W-:Y:S05]  /*a470*/  WARPSYNC.COLLECTIVE R15, `(.L_x_3768) ;  /* 0x000000000f087348 */ /* 0x002fea0003c00000 */
[----:B------:R-:W-:Y:S01]  /*a480*/  NOP ;  /* 0x0000000000007918 */ /* 0x000fe20000000000 */
[----:B-1----:R-:W-:Y:S01]  /*a490*/  ENDCOLLECTIVE ;  /* 0x000000000000791b */ /* 0x002fe20003800000 */
.L_x_3768:
[----:B------:R-:W-:Y:S05]  /*a4a0*/  BSYNC B0 ;  /* 0x0000000000007941 */ /* 0x000fea0003800000 */
.L_x_3767:
[----:B------:R-:W-:Y:S05]  /*a4b0*/  BRA `(.L_x_3769) ;  /* 0xffffffa800e87947 */ /* 0x000fea000383ffff */
.L_x_3680:
[----:B------:R-:W-:Y:S01]  /*a4c0*/  BSSY B0, `(.L_x_3770) ;  /* 0x0000005000007945 */ /* 0x000fe20003800000 */
[----:B------:R-:W-:-:S07]  /*a4d0*/  IMAD.MOV.U32 R15, RZ, RZ, -0x1 ;  /* 0xffffffffff0f7424 */ /* 0x000fce00078e00ff */
[----:B------:R-:W-:Y:S05]  /*a4e0*/  WARPSYNC.COLLECTIVE R15, `(.L_x_3771) ;  /* 0x000000000f087348 */ /* 0x000fea0003c00000 */
[----:B------:R-:W-:Y:S01]  /*a4f0*/  NOP ;  /* 0x0000000000007918 */ /* 0x000fe20000000000 */
[----:B------:R-:W-:Y:S01]  /*a500*/  ENDCOLLECTIVE ;  /* 0x000000000000791b */ /* 0x000fe20003800000 */
.L_x_3771:
[----:B------:R-:W-:Y:S05]  /*a510*/  BSYNC B0 ;  /* 0x0000000000007941 */ /* 0x000fea0003800000 */
.L_x_3770:
[----:B------:R-:W-:Y:S05]  /*a520*/  BRA `(.L_x_3772) ;  /* 0xffffffb800e07947 */ /* 0x000fea000383ffff */
.L_x_3697:
[----:B------:R-:W-:Y:S01]  /*a530*/  BSSY B0, `(.L_x_3773) ;  /* 0x0000005000007945 */ /* 0x000fe20003800000 */
[----:B------:R-:W-:-:S07]  /*a540*/  IMAD.MOV.U32 R15, RZ, RZ, -0x1 ;  /* 0xffffffffff0f7424 */ /* 0x000fce00078e00ff */
[----:B------:R-:W-:Y:S05]  /*a550*/  WARPSYNC.COLLECTIVE R15, `(.L_x_3774) ;  /* 0x000000000f087348 */ /* 0x000fea0003c00000 */
[----:B------:R-:W-:Y:S01]  /*a560*/  NOP ;  /* 0x0000000000007918 */ /* 0x000fe20000000000 */
[----:B------:R-:W-:Y:S01]  /*a570*/  ENDCOLLECTIVE ;  /* 0x000000000000791b */ /* 0x000fe20003800000 */
.L_x_3774:
[----:B------:R-:W-:Y:S05]  /*a580*/  BSYNC B0 ;  /* 0x0000000000007941 */ /* 0x000fea0003800000 */
.L_x_3773:
[----:B------:R-:W-:Y:S05]  /*a590*/  BRA `(.L_x_3775) ;  /* 0xffffffc000f47947 */ /* 0x000fea000383ffff */
.L_x_3713:
[----:B------:R-:W-:Y:S01]  /*a5a0*/  BSSY B0, `(.L_x_3776) ;  /* 0x0000005000007945 */ /* 0x000fe20003800000 */
[----:B------:R-:W-:-:S07]  /*a5b0*/  IMAD.MOV.U32 R15, RZ, RZ, -0x1 ;  /* 0xffffffffff0f7424 */ /* 0x000fce00078e00ff */
[----:B------:R-:W-:Y:S05]  /*a5c0*/  WARPSYNC.COLLECTIVE R15, `(.L_x_3777) ;  /* 0x000000000f087348 */ /* 0x000fea0003c00000 */
[----:B------:R-:W-:Y:S01]  /*a5d0*/  NOP ;  /* 0x0000000000007918 */ /* 0x000fe20000000000 */
[----:B------:R-:W-:Y:S01]  /*a5e0*/  ENDCOLLECTIVE ;  /* 0x000000000000791b */ /* 0x000fe20003800000 */
.L_x_3777:
[----:B------:R-:W-:Y:S05]  /*a5f0*/  BSYNC B0 ;  /* 0x0000000000007941 */ /* 0x000fea0003800000 */
.L_x_3776:
[----:B------:R-:W-:Y:S05]  /*a600*/  BRA `(.L_x_3778) ;  /* 0xffffffc800807947 */ /* 0x000fea000383ffff */
.L_x_3737:
[----:B-1----:R1:W2:Y:S02]  /*a610*/  SYNCS.PHASECHK.TRANS64.TRYWAIT P1, [R0+URZ+0x36420], R6 ;  /* 0x03642006000075a7 */ /* 0x0022a4000802017f */
[----:B--2---:R-:W-:Y:S05]  /*a620*/  @!P1 NANOSLEEP.SYNCS 0x989680 ;  /* 0x009896800000995d */ /* 0x004fea0003900000 */
[----:B------:R-:W2:Y:S02]  /*a630*/  @!P1 SYNCS.PHASECHK.TRANS64 P1, [R0+URZ+0x36420], R6 ;  /* 0x03642006000095a7 */ /* 0x000ea4000802007f */
[----:B--2---:R-:W-:Y:S05]  /*a640*/  @!P1 BRA `(.L_x_3737) ;  /* 0xfffffffc00f09947 */ /* 0x004fea000383ffff */
[----:B------:R-:W-:Y:S05]  /*a650*/  BRA `(.L_x_3779) ;  /* 0xffffffd800e07947 */ /* 0x000fea000383ffff */
.L_x_3741:
[----:B-1----:R1:W2:Y:S02]  /*a660*/  SYNCS.PHASECHK.TRANS64.TRYWAIT P1, [R0+URZ+0x36438], R6 ;  /* 0x03643806000075a7 */ /* 0x0022a4000802017f */
[----:B--2---:R-:W-:Y:S05]  /*a670*/  @!P1 NANOSLEEP.SYNCS 0x989680 ;  /* 0x009896800000995d */ /* 0x004fea0003900000 */
[----:B------:R-:W2:Y:S02]  /*a680*/  @!P1 SYNCS.PHASECHK.TRANS64 P1, [R0+URZ+0x36438], R6 ;  /* 0x03643806000095a7 */ /* 0x000ea4000802007f */
[----:B--2---:R-:W-:Y:S05]  /*a690*/  @!P1 BRA `(.L_x_3741) ;  /* 0xfffffffc00f09947 */ /* 0x004fea000383ffff */
[----:B------:R-:W-:Y:S05]  /*a6a0*/  BRA `(.L_x_3780) ;  /* 0xffffffe000c07947 */ /* 0x000fea000383ffff */
.L_x_3743:
[----:B--2---:R2:W3:Y:S02]  /*a6b0*/  SYNCS.PHASECHK.TRANS64.TRYWAIT P1, [R0+URZ+0x36428], R3 ;  /* 0x03642803000075a7 */ /* 0x0044e4000802017f */
[----:B---3--:R-:W-:Y:S05]  /*a6c0*/  @!P1 NANOSLEEP.SYNCS 0x989680 ;  /* 0x009896800000995d */ /* 0x008fea0003900000 */
[----:B------:R-:W3:Y:S02]  /*a6d0*/  @!P1 SYNCS.PHASECHK.TRANS64 P1, [R0+URZ+0x36428], R3 ;  /* 0x03642803000095a7 */ /* 0x000ee4000802007f */
[----:B---3--:R-:W-:Y:S05]  /*a6e0*/  @!P1 BRA `(.L_x_3743) ;  /* 0xfffffffc00f09947 */ /* 0x008fea000383ffff */
[----:B------:R-:W-:Y:S05]  /*a6f0*/  BRA `(.L_x_3781) ;  /* 0xffffffe400847947 */ /* 0x000fea000383ffff */
.L_x_3745:
        /* <DEDUP_REMOVED lines=8> */
.L_x_3747:
[----:B------:R-:W-:-:S07]  /*a780*/  SHF.L.U32 R5, R7, 0x1f, RZ ;  /* 0x0000001f07057819 */ /* 0x000fce00000006ff */
.L_x_3783:
[----:B--2---:R2:W3:Y:S02]  /*a790*/  SYNCS.PHASECHK.TRANS64.TRYWAIT P1, [R0+URZ+0x36420], R5 ;  /* 0x03642005000075a7 */ /* 0x0044e4000802017f */
[----:B---3--:R-:W-:Y:S05]  /*a7a0*/  @!P1 NANOSLEEP.SYNCS 0x989680 ;  /* 0x009896800000995d */ /* 0x008fea0003900000 */
[----:B------:R-:W3:Y:S02]  /*a7b0*/  @!P1 SYNCS.PHASECHK.TRANS64 P1, [R0+URZ+0x36420], R5 ;  /* 0x03642005000095a7 */ /* 0x000ee4000802007f */
[----:B---3--:R-:W-:Y:S05]  /*a7c0*/  @!P1 BRA `(.L_x_3783) ;  /* 0xfffffffc00f09947 */ /* 0x008fea000383ffff */
[----:B------:R-:W-:Y:S05]  /*a7d0*/  BRA `(.L_x_3784) ;  /* 0xffffffe800d47947 */ /* 0x000fea000383ffff */
.L_x_3750:
[----:B--2---:R2:W3:Y:S02]  /*a7e0*/  SYNCS.PHASECHK.TRANS64.TRYWAIT P1, [R0+URZ+0x36438], R6 ;  /* 0x03643806000075a7 */ /* 0x0044e4000802017f */
[----:B---3--:R-:W-:Y:S05]  /*a7f0*/  @!P1 NANOSLEEP.SYNCS 0x989680 ;  /* 0x009896800000995d */ /* 0x008fea0003900000 */
[----:B------:R-:W3:Y:S02]  /*a800*/  @!P1 SYNCS.PHASECHK.TRANS64 P1, [R0+URZ+0x36438], R6 ;  /* 0x03643806000095a7 */ /* 0x000ee4000802007f */
[----:B---3--:R-:W-:Y:S05]  /*a810*/  @!P1 BRA `(.L_x_3750) ;  /* 0xfffffffc00f09947 */ /* 0x008fea000383ffff */
[----:B------:R-:W-:Y:S05]  /*a820*/  BRA `(.L_x_3785) ;  /* 0xffffffec00a07947 */ /* 0x000fea000383ffff */
.L_x_3752:
[----:B-1----:R1:W2:Y:S02]  /*a830*/  SYNCS.PHASECHK.TRANS64.TRYWAIT P1, [R0+URZ+0x36428], R5 ;  /* 0x03642805000075a7 */ /* 0x0022a4000802017f */
[----:B--2---:R-:W-:Y:S05]  /*a840*/  @!P1 NANOSLEEP.SYNCS 0x989680 ;  /* 0x009896800000995d */ /* 0x004fea0003900000 */
[----:B------:R-:W2:Y:S02]  /*a850*/  @!P1 SYNCS.PHASECHK.TRANS64 P1, [R0+URZ+0x36428], R5 ;  /* 0x03642805000095a7 */ /* 0x000ea4000802007f */
[----:B--2---:R-:W-:Y:S05]  /*a860*/  @!P1 BRA `(.L_x_3752) ;  /* 0xfffffffc00f09947 */ /* 0x004fea000383ffff */
[----:B------:R-:W-:Y:S05]  /*a870*/  BRA `(.L_x_3786) ;  /* 0xfffffff0004c7947 */ /* 0x000fea000383ffff */
.L_x_3754:
[----:B--2---:R2:W3:Y:S02]  /*a880*/  SYNCS.PHASECHK.TRANS64.TRYWAIT P1, [R0+URZ+0x36438], R3 ;  /* 0x03643803000075a7 */ /* 0x0044e4000802017f */
[----:B---3--:R-:W-:Y:S05]  /*a890*/  @!P1 NANOSLEEP.SYNCS 0x989680 ;  /* 0x009896800000995d */ /* 0x008fea0003900000 */
[----:B------:R-:W3:Y:S02]  /*a8a0*/  @!P1 SYNCS.PHASECHK.TRANS64 P1, [R0+URZ+0x36438], R3 ;  /* 0x03643803000095a7 */ /* 0x000ee4000802007f */
[----:B---3--:R-:W-:Y:S05]  /*a8b0*/  @!P1 BRA `(.L_x_3754) ;  /* 0xfffffffc00f09947 */ /* 0x008fea000383ffff */
[----:B------:R-:W-:Y:S05]  /*a8c0*/  BRA `(.L_x_3787) ;  /* 0xfffffff400087947 */ /* 0x000fea000383ffff */
.L_x_3756:
[----:B------:R-:W-:Y:S01]  /*a8d0*/  BSSY B0, `(.L_x_3788) ;  /* 0x0000006000007945 */ /* 0x000fe20003800000 */
[----:B------:R-:W-:-:S07]  /*a8e0*/  IMAD.MOV.U32 R15, RZ, RZ, -0x1 ;  /* 0xffffffffff0f7424 */ /* 0x000fce00078e00ff */
[----:B------:R-:W-:Y:S05]  /*a8f0*/  WARPSYNC.COLLECTIVE R15, `(.L_x_3789) ;  /* 0x000000000f0c7348 */ /* 0x000fea0003c00000 */
[----:B------:R-:W-:Y:S02]  /*a900*/  ELECT P6, UR62, PT ;  /* 0x00000000003e782f */ /* 0x000fe400038c0000 */
[----:B------:R-:W-:Y:S01]  /*a910*/  MOV R14, UR62 ;  /* 0x0000003e000e7c02 */ /* 0x000fe20008000f00 */
[----:B------:R-:W-:Y:S10]  /*a920*/  ENDCOLLECTIVE ;  /* 0x000000000000791b */ /* 0x000ff40003800000 */
.L_x_3789:
[----:B------:R-:W-:Y:S05]  /*a930*/  BSYNC B0 ;  /* 0x0000000000007941 */ /* 0x000fea0003800000 */
.L_x_3788:
[----:B------:R-:W-:Y:S05]  /*a940*/  BRA `(.L_x_3790) ;  /* 0xfffffff400c47947 */ /* 0x000fea000383ffff */
.L_x_3758:
[----:B-1----:R1:W2:Y:S02]  /*a950*/  SYNCS.PHASECHK.TRANS64.TRYWAIT P0, [R7+URZ], R4 ;  /* 0x00000004070075a7 */ /* 0x0022a4000800017f */
[----:B--2---:R-:W-:Y:S05]  /*a960*/  @!P0 NANOSLEEP.SYNCS 0x989680 ;  /* 0x009896800000895d */ /* 0x004fea0003900000 */
[----:B------:R-:W2:Y:S02]  /*a970*/  @!P0 SYNCS.PHASECHK.TRANS64 P0, [R7+URZ], R4 ;  /* 0x00000004070085a7 */ /* 0x000ea4000800007f */
[----:B--2---:R-:W-:Y:S05]  /*a980*/  @!P0 BRA `(.L_x_3758) ;  /* 0xfffffffc00f08947 */ /* 0x004fea000383ffff */
[----:B------:R-:W-:Y:S05]  /*a990*/  BRA `(.L_x_3791) ;  /* 0xfffffff800047947 */ /* 0x000fea000383ffff */
.L_x_3759:
[----:B--2---:R2:W3:Y:S02]  /*a9a0*/  SYNCS.PHASECHK.TRANS64.TRYWAIT P0, [R3+URZ], R0 ;  /* 0x00000000030075a7 */ /* 0x0044e4000800017f */
[----:B---3--:R-:W-:Y:S05]  /*a9b0*/  @!P0 NANOSLEEP.SYNCS 0x989680 ;  /* 0x009896800000895d */ /* 0x008fea0003900000 */
[----:B------:R-:W3:Y:S02]  /*a9c0*/  @!P0 SYNCS.PHASECHK.TRANS64 P0, [R3+URZ], R0 ;  /* 0x00000000030085a7 */ /* 0x000ee4000800007f */
[----:B---3--:R-:W-:Y:S05]  /*a9d0*/  @!P0 BRA `(.L_x_3759) ;  /* 0xfffffffc00f08947 */ /* 0x008fea000383ffff */
[----:B------:R-:W-:Y:S05]  /*a9e0*/  BRA `(.L_x_3792) ;  /* 0xfffffff400f87947 */ /* 0x000fea000383ffff */
.L_x_3793:
        /* <DEDUP_REMOVED lines=9> */
.L_x_7672:


//--------------------- .text._ZN7cutlass13device_kernelIN5flash11enable_sm90INS1_16FlashAttnBwdSm90INS1_25CollectiveMainloopBwdSm90ILi2ELi1ELi1EN4cute5tupleIJNS5_1CILi1EEES8_S8_EEENS6_IJNS7_ILi64EEENS7_ILi96EEENS7_ILi192EEEEEENS_6half_tEfNS_4arch4Sm90ELb0ELb0ELb0ELb0ELb0ELb0ELb1ELb0ELi3ELi1ELi1ELi1ELb0EEENS1_21CollectiveEpilogueBwdISD_SE_SG_Li384ELb0ELb1ELi3EEENS1_19SingleTileSchedulerILb0ELb0ELb0ELi96EEEEEEEEEvNT_6ParamsE --------------------------
	.section	.text._ZN7cutlass13device_kernelIN5flash11enable_sm90INS1_16FlashAttnBwdSm90INS1_25CollectiveMainloopBwdSm90ILi2ELi1ELi1EN4cute5tupleIJNS5_1CILi1EEES8_S8_EEENS6_IJNS7_ILi64EEENS7_ILi96EEENS7_ILi192EEEEEENS_6half_tEfNS_4arch4Sm90ELb0ELb0ELb0ELb0ELb0ELb0ELb1ELb0ELi3ELi1ELi1ELi1ELb0EEENS1_21CollectiveEpilogueBwdISD_SE_SG_Li384ELb0ELb1ELi3EEENS1_19SingleTileSchedulerILb0ELb0ELb0ELi96EEEEEEEEEvNT_6ParamsE,"ax",@progbits
	.align	128
.text._ZN7cutlass13device_kernelIN5flash11enable_sm90INS1_16FlashAttnBwdSm90INS1_25CollectiveMainloopBwdSm90ILi2ELi1ELi1EN4cute5tupleIJNS5_1CILi1EEES8_S8_EEENS6_IJNS7_ILi64EEENS7_ILi96EEENS7_ILi192EEEEEENS_6half_tEfNS_4arch4Sm90ELb0ELb0ELb0ELb0ELb0ELb0ELb1ELb0ELi3ELi1ELi1ELi1ELb0EEENS1_21CollectiveEpilogueBwdISD_SE_SG_Li384ELb0ELb1ELi3EEENS1_19SingleTileSchedulerILb0ELb0ELb0ELi96EEEEEEEEEvNT_6ParamsE:
        .type           _ZN7cutlass13device_kernelIN5flash11enable_sm90INS1_16FlashAttnBwdSm90INS1_25CollectiveMainloopBwdSm90ILi2ELi1ELi1EN4cute5tupleIJNS5_1CILi1EEES8_S8_EEENS6_IJNS7_ILi64EEENS7_ILi96EEENS7_ILi192EEEEEENS_6half_tEfNS_4arch4Sm90ELb0ELb0ELb0ELb0ELb0ELb0ELb1ELb0ELi3ELi1ELi1ELi1ELb0EEENS1_21CollectiveEpilogueBwdISD_SE_SG_Li384ELb0ELb1ELi3EEENS1_19SingleTileSchedulerILb0ELb0ELb0ELi96EEEEEEEEEvNT_6ParamsE,@function
        .size           _ZN7cutlass13device_kernelIN5flash11enable_sm90INS1_16FlashAttnBwdSm90INS1_25CollectiveMainloopBwdSm90ILi2ELi1ELi1EN4cute5tupleIJNS5_1CILi1EEES8_S8_EEENS6_IJNS7_ILi64EEENS7_ILi96EEENS7_ILi192EEEEEENS_6half_tEfNS_4arch4Sm90ELb0ELb0ELb0ELb0ELb0ELb0ELb1ELb0ELi3ELi1ELi1ELi1ELb0EEENS1_21CollectiveEpilogueBwdISD_SE_SG_Li384ELb0ELb1ELi3EEENS1_19SingleTileSchedulerILb0ELb0ELb0ELi96EEEEEEEEEvNT_6ParamsE,(.L_x_7673 - _ZN7cutlass13device_kernelIN5flash11enable_sm90INS1_16FlashAttnBwdSm90INS1_25CollectiveMainloopBwdSm90ILi2ELi1ELi1EN4cute5tupleIJNS5_1CILi1EEES8_S8_EEENS6_IJNS7_ILi64EEENS7_ILi96EEENS7_ILi192EEEEEENS_6half_tEfNS_4arch4Sm90ELb0ELb0ELb0ELb0ELb0ELb0ELb1ELb0ELi3ELi1ELi1ELi1ELb0EEENS1_21CollectiveEpilogueBwdISD_SE_SG_Li384ELb0ELb1ELi3EEENS1_19SingleTileSchedulerILb0ELb0ELb0ELi96EEEEEEEEEvNT_6ParamsE)
        .other          _ZN7cutlass13device_kernelIN5flash11enable_sm90INS1_16FlashAttnBwdSm90INS1_25CollectiveMainloopBwdSm90ILi2ELi1ELi1EN4cute5tupleIJNS5_1CILi1EEES8_S8_EEENS6_IJNS7_ILi64EEENS7_ILi96EEENS7_ILi192EEEEEENS_6half_tEfNS_4arch4Sm90ELb0ELb0ELb0ELb0ELb0ELb0ELb1ELb0ELi3ELi1ELi1ELi1ELb0EEENS1_21CollectiveEpilogueBwdISD_SE_SG_Li384ELb0ELb1ELi3EEENS1_19SingleTileSchedulerILb0ELb0ELb0ELi96EEEEEEEEEvNT_6ParamsE,@"STO_CUDA_ENTRY STV_DEFAULT"
_ZN7cutlass13device_kernelIN5flash11enable_sm90INS1_16FlashAttnBwdSm90INS1_25CollectiveMainloopBwdSm90ILi2ELi1ELi1EN4cute5tupleIJNS5_1CILi1EEES8_S8_EEENS6_IJNS7_ILi64EEENS7_ILi96EEENS7_ILi192EEEEEENS_6half_tEfNS_4arch4Sm90ELb0ELb0ELb0ELb0ELb0ELb0ELb1ELb0ELi3ELi1ELi1ELi1ELb0EEENS1_21CollectiveEpilogueBwdISD_SE_SG_Li384ELb0ELb1ELi3EEENS1_19SingleTileSchedulerILb0ELb0ELb0ELi96EEEEEEEEEvNT_6ParamsE:
        /* <DEDUP_REMOVED lines=28> */
.L_x_3795:
[----:B------:R-:W-:Y:S05]  /*01c0*/  BSYNC B0 ;  /* 0x0000000000007941 */ /* 0x000fea0003800000 */
.L_x_3794:
        /* <DEDUP_REMOVED lines=34> */
.L_x_3796:
        /* <DEDUP_REMOVED lines=20> */
.L_x_3797:
[----:B------:R-:W-:Y:S01]  /*0530*/  ISETP.NE.AND P0, PT, R2, RZ, PT ;  /* 0x000000ff0200720c */ /* 0x000fe20003f05270 */
[----:B------:R-:W-:Y:S01]  /*0540*/  IMAD.MOV.U32 R17, RZ, RZ, 0x1 ;  /* 0x00000001ff117424 */ /* 0x000fe200078e00ff */
[----:B------:R-:W-:-:S04]  /*0550*/  NOP ;  /* 0x0000000000007918 */ /* 0x000fc80000000000 */
[----:B------:R-:W-:Y:S01]  /*0560*/  SEL R17, R17, 0x2, !P0 ;  /* 0x0000000211117807 */ /* 0x000fe20004000000 */
[----:B-12-45:R-:W-:Y:S06]  /*0570*/  BAR.SYNC.DEFER_BLOCKING 0x0 ;  /* 0x0000000000007b1d */ /* 0x036fec0000010000 */
[----:B------:R-:W-:Y:S05]  /*0580*/  @!P0 BRA `(.L_x_3798) ;  /* 0x0000003c00648947 */ /* 0x000fea0003800000 */
.L_x_3799:
        /* <DEDUP_REMOVED lines=37> */
.L_x_3801:
        /* <DEDUP_REMOVED lines=15> */
.L_x_3800:
        /* <DEDUP_REMOVED lines=20> */
.L_x_3803:
        /* <DEDUP_REMOVED lines=15> */
.L_x_3802:
        /* <DEDUP_REMOVED lines=8> */
.L_x_3888:
[----:B------:R-:W-:Y:S02]  /*0b80*/  SHF.L.U32 R12, RZ, 0x1f, RZ ;  /* 0x0000001fff0c7819 */ /* 0x000fe400000006ff */
[----:B------:R-:W-:Y:S01]  /*0b90*/  LOP3.LUT R5, R2, 0xffffff80, RZ, 0xc0, !PT ;  /* 0xffffff8002057812 */ /* 0x000fe200078ec0ff */
[----:B--2---:R-:W-:Y:S01]  /*0ba0*/  IMAD.HI R2, R14, 0x55555556, RZ ;  /* 0x555555560e027827 */ /* 0x004fe200078e02ff */
[----:B------:R-:W2:Y:S01]  /*0bb0*/  SYNCS.PHASECHK.TRANS64.TRYWAIT P0, [UR37+0x36400], R12 ;  /* 0x0364000cff0075a7 */ /* 0x000ea20008000165 */
[CC--:B------:R-:W-:Y:S02]  /*0bc0*/  LEA.HI R6, R3.reuse, R0.reuse, RZ, 0x5 ;  /* 0x0000000003067211 */ /* 0x0c0fe400078f28ff */
[----:B------:R-:W-:Y:S01]  /*0bd0*/  IMAD.IADD R4, R0, 0x1, -R5 ;  /* 0x0000000100047824 */ /* 0x000fe200078e0a05 */
[----:B------:R-:W-:Y:S02]  /*0be0*/  LEA.HI R3, R3, R0, RZ, 0x4 ;  /* 0x0000000003037211 */ /* 0x000fe400078f20ff */
[----:B------:R-:W-:-:S02]  /*0bf0*/  LEA.HI R5, R2, R2, RZ, 0x1 ;  /* 0x0000000202057211 */ /* 0x000fc400078f08ff */
[----:B------:R-:W-:Y:S02]  /*0c00*/  SHF.R.S32.HI R9, RZ, 0x1f, R4 ;  /* 0x0000001fff097819 */ /* 0x000fe40000011404 */
[----:B------:R-:W-:Y:S01]  /*0c10*/  SHF.R.S32.HI R152, RZ, 0x5, R6 ;  /* 0x00000005ff987819 */ /* 0x000fe20000011406 */
[----:B------:R-:W-:Y:S01]  /*0c20*/  IMAD R5, R5, -0x3, R14 ;  /* 0xfffffffd05057824 */ /* 0x000fe200078e020e */
[----:B------:R-:W-:Y:S02]  /*0c30*/  LEA.HI R8, R9, R4, RZ, 0x2 ;  /* 0x0000000409087211 */ /* 0x000fe400078f10ff */
[----:B------:R-:W-:Y:S02]  /*0c40*/  SHF.R.S32.HI R7, RZ, 0x1f, R6 ;  /* 0x0000001fff077819 */ /* 0x000fe40000011406 */
[----:B------:R-:W-:Y:S02]  /*0c50*/  SHF.R.S32.HI R2, RZ, 0x4, R3 ;  /* 0x00000004ff027819 */ /* 0x000fe40000011403 */
[----:B------:R-:W-:-:S02]  /*0c60*/  SHF.R.S32.HI R10, RZ, 0x2, R8 ;  /* 0x00000002ff0a7819 */ /* 0x000fc40000011408 */
[----:B------:R-:W-:Y:S02]  /*0c70*/  SHF.R.S32.HI R11, RZ, 0x1f, R8 ;  /* 0x0000001fff0b7819 */ /* 0x000fe40000011408 */
[----:B------:R-:W-:Y:S02]  /*0c80*/  LEA.HI R6, R3, R2, RZ, 0x1 ;  /* 0x0000000203067211 */ /* 0x000fe400078f08ff */
[----:B------:R-:W-:Y:S02]  /*0c90*/  LEA.HI R7, R7, R152, RZ, 0x2 ;  /* 0x0000009807077211 */ /* 0x000fe400078f10ff */
[----:B------:R-:W-:Y:S02]  /*0ca0*/  LEA.HI R11, R11, R10, RZ, 0x3 ;  /* 0x0000000a0b0b7211 */ /* 0x000fe400078f18ff */
[----:B------:R-:W-:Y:S02]  /*0cb0*/  LOP3.LUT R153, R6, 0xfffffffe, RZ, 0xc0, !PT ;  /* 0xfffffffe06997812 */ /* 0x000fe400078ec0ff */
[----:B------:R-:W-:-:S02]  /*0cc0*/  LOP3.LUT R7, R7, 0xfffffffc, RZ, 0xc0, !PT ;  /* 0xfffffffc07077812 */ /* 0x000fc400078ec0ff */
[----:B------:R-:W-:Y:S01]  /*0cd0*/  LOP3.LUT R11, R11, 0xfffffff8, RZ, 0xc0, !PT ;  /* 0xfffffff80b0b7812 */ /* 0x000fe200078ec0ff */
[----:B------:R-:W-:Y:S01]  /*0ce0*/  IMAD.IADD R153, R2, 0x1, -R153 ;  /* 0x0000000102997824 */ /* 0x000fe200078e0a99 */
[----:B------:R-:W-:Y:S01]  /*0cf0*/  LEA.HI R9, R9, R4, RZ, 0x5 ;  /* 0x0000000409097211 */ /* 0x000fe200078f28ff */
[----:B------:R-:W-:Y:S02]  /*0d00*/  IMAD.IADD R152, R152, 0x1, -R7 ;  /* 0x0000000198987824 */ /* 0x000fe400078e0a07 */
[----:B------:R-:W-:Y:S01]  /*0d10*/  IMAD.IADD R16, R10, 0x1, -R11 ;  /* 0x000000010a107824 */ /* 0x000fe200078e0a0b */
[----:B------:R-:W-:Y:S01]  /*0d20*/  SHF.R.S32.HI R9, RZ, 0x5, R9 ;  /* 0x00000005ff097819 */ /* 0x000fe20000011409 */
[----:B--2---:R-:W-:Y:S06]  /*0d30*/  @P0 BRA `(.L_x_3805) ;  /* 0x0000000000080947 */ /* 0x004fec0003800000 */
[----:B------:R-:W2:Y:S02]  /*0d40*/  SYNCS.PHASECHK.TRANS64.TRYWAIT P0, [UR37+0x36400], R12 ;  /* 0x0364000cff0075a7 */ /* 0x000ea40008000165 */
[----:B--2---:R-:W-:Y:S05]  /*0d50*/  @!P0 BRA `(.L_x_3806) ;  /* 0x0000006400bc8947 */ /* 0x004fea0003800000 */
.L_x_3805:
[----:B--2---:R-:W2:Y:S01]  /*0d60*/  LDC R12, c[0x0][0x280] ;  /* 0x0000a000ff0c7b82 */ /* 0x004ea20000000800 */
        /* <DEDUP_REMOVED lines=23> */
[----:B--2---:R-:W-:-:S02]  /*0ee0*/  ISETP.GE.AND P0, PT, R12, 0x1, PT ;  /* 0x000000010c00780c */ /* 0x004fc40003f06270 */
        /* <DEDUP_REMOVED lines=27> */
[----:B------:R-:W-:Y:S01]  /*10a0*/  LOP3.LUT R3, R3, 0xfffffff0, RZ, 0xc0, !PT ;  /* 0xfffffff003037812 */ /* 0x000fe200078ec0ff */
[----:B------:R-:W2:Y:S01]  /*10b0*/  S2R R11, SR_CTAID.X ;  /* 0x00000000000b7919 */ /* 0x000ea20000002500 */
[----:B------:R-:W-:Y:S01]  /*10c0*/  LOP3.LUT R9, R8, 0xfffffffc, RZ, 0xc0, !PT ;  /* 0xfffffffc08097812 */ /* 0x000fe200078ec0ff */
[----:B------:R-:W2:Y:S01]  /*10d0*/  LDC R20, c[0x0][0x290] ;  /* 0x0000a400ff147b82 */ /* 0x000ea20000000800 */
[----:B------:R-:W-:-:S04]  /*10e0*/  IMAD.HI R10, R13, 0x55555556, RZ ;  /* 0x555555560d0a7827 */ /* 0x000fc800078e02ff */
[----:B------:R-:W-:Y:S01]  /*10f0*/  IMAD.IADD R3, R0, 0x1, -R3 ;  /* 0x0000000100037824 */ /* 0x000fe200078e0a03 */
[----:B------:R-:W-:Y:S01]  /*1100*/  LEA.HI R10, R10, R10, RZ, 0x1 ;  /* 0x0000000a0a0a7211 */ /* 0x000fe200078f08ff */
[----:B------:R-:W-:Y:S02]  /*1110*/  IMAD R14, R13, 0x400, R4 ;  /* 0x000004000d0e7824 */ /* 0x000fe400078e0204 */
[----:B------:R-:W-:Y:S01]  /*1120*/  IMAD.MOV.U32 R15, RZ, RZ, 0x20 ;  /* 0x00000020ff0f7424 */ /* 0x000fe200078e00ff */
[----:B------:R-:W-:Y:S01]  /*1130*/  LEA.HI R0, R3, R3, RZ, 0x1 ;  /* 0x0000000303007211 */ /* 0x000fe200078f08ff */
[----:B------:R-:W-:Y:S01]  /*1140*/  IMAD R10, R10, -0x3, R13 ;  /* 0xfffffffd0a0a7824 */ /* 0x000fe200078e020d */
[----:B------:R-:W-:Y:S01]  /*1150*/  SHF.R.S32.HI R6, RZ, 0x1f, R3 ;  /* 0x0000001fff067819 */ /* 0x000fe20000011403 */
[----:B------:R-:W-:Y:S01]  /*1160*/  IMAD.MOV.U32 R119, RZ, RZ, RZ ;  /* 0x000000ffff777224 */ /* 0x000fe200078e00ff */
        /* <DEDUP_REMOVED lines=10> */
[----:B------:R-:W-:Y:S02]  /*1210*/  IMAD.SHL.U32 R3, R153, 0x8, RZ ;  /* 0x0000000899037824 */ /* 0x000fe400078e00ff */
[C---:B------:R-:W-:Y:S01]  /*1220*/  IMAD.SHL.U32 R0, R7.reuse, 0x40, RZ ;  /* 0x0000004007007824 */ /* 0x040fe200078e00ff */
[----:B------:R-:W-:Y:S01]  /*1230*/  LOP3.LUT P0, RZ, R7, 0x2, RZ, 0xc0, !PT ;  /* 0x0000000207ff7812 */ /* 0x000fe2000780c0ff */
[----:B-1----:R-:W-:Y:S02]  /*1240*/  IMAD R13, R13, 0x800, R8 ;  /* 0x000008000d0d7824 */ /* 0x002fe400078e0208 */
[----:B------:R-:W-:Y:S01]  /*1250*/  IMAD.IADD R2, R4, 0x1, -R9 ;  /* 0x0000000104027824 */ /* 0x000fe200078e0a09 */
[----:B------:R-:W-:Y:S01]  /*1260*/  LOP3.LUT R0, R0, 0xc0, RZ, 0xc0, !PT ;  /* 0x000000c000007812 */ /* 0x000fe200078ec0ff */
[----:B------:R-:W-:Y:S01]  /*1270*/  IMAD R13, R6, 0x20, R13 ;  /* 0x00000020060d7824 */ /* 0x000fe200078e020d */
[----:B------:R-:W-:Y:S01]  /*1280*/  SEL R15, R15, 0xffffffe0, !P0 ;  /* 0xffffffe00f0f7807 */ /* 0x000fe20004000000 */
[----:B------:R-:W-:Y:S01]  /*1290*/  VIADD R4, R12, 0x3f ;  /* 0x0000003f0c047836 */ /* 0x000fe20000000000 */
[----:B------:R-:W-:Y:S01]  /*12a0*/  LOP3.LUT R3, R0, 0x8, R3, 0xf8, !PT ;  /* 0x0000000800037812 */ /* 0x000fe200078ef803 */
[----:B------:R-:W-:Y:S01]  /*12b0*/  IMAD R13, R152, 0x200, R13 ;  /* 0x00000200980d7824 */ /* 0x000fe200078e020d */
[----:B------:R-:W-:Y:S01]  /*12c0*/  SHF.R.U32.HI R0, RZ, 0x3, R0 ;  /* 0x00000003ff007819 */ /* 0x000fe20000011600 */
[----:B--2---:R-:W-:Y:S01]  /*12d0*/  IMAD R9, R11, -0x60, R20 ;  /* 0xffffffa00b097824 */ /* 0x004fe200078e0214 */
[----:B------:R-:W-:-:S02]  /*12e0*/  SHF.R.S32.HI R11, RZ, 0x1f, R4 ;  /* 0x0000001fff0b7819 */ /* 0x000fc40000011404 */
[----:B------:R-:W-:Y:S02]  /*12f0*/  CS2R R6, SRZ ;  /* 0x0000000000067805 */ /* 0x000fe4000001ff00 */
[----:B------:R-:W-:Y:S01]  /*1300*/  LOP3.LUT R0, R3, R0, RZ, 0x3c, !PT ;  /* 0x0000000003007212 */ /* 0x000fe200078e3cff */
[----:B------:R-:W-:Y:S01]  /*1310*/  IMAD R9, R10, -0x20, R9 ;  /* 0xffffffe00a097824 */ /* 0x000fe200078e0209 */
[----:B------:R-:W-:Y:S01]  /*1320*/  LEA.HI R11, R11, R4, RZ, 0x6 ;  /* 0x000000040b0b7211 */ /* 0x000fe200078f30ff */
[----:B------:R-:W-:Y:S02]  /*1330*/  IMAD.SHL.U32 R4, R14, 0x4, RZ ;  /* 0x000000040e047824 */ /* 0x000fe400078e00ff */
[----:B------:R-:W-:Y:S01]  /*1340*/  IMAD.IADD R0, R0, 0x1, R13 ;  /* 0x0000000100007824 */ /* 0x000fe200078e020d */
[----:B------:R-:W-:Y:S01]  /*1350*/  LOP3.LUT R13, R17, 0x1, RZ, 0xfc, !PT ;  /* 0x00000001110d7812 */ /* 0x000fe200078efcff */
[----:B------:R-:W-:Y:S01]  /*1360*/  IMAD R2, R2, -0x2, R9 ;  /* 0xfffffffe02027824 */ /* 0x000fe200078e0209 */
[----:B------:R-:W-:Y:S01]  /*1370*/  SHF.R.S32.HI R17, RZ, 0x6, R11 ;  /* 0x00000006ff117819 */ /* 0x000fe2000001140b */
[----:B------:R-:W-:Y:S01]  /*1380*/  IMAD.MOV.U32 R12, RZ, RZ, RZ ;  /* 0x000000ffff0c7224 */ /* 0x000fe200078e00ff */
[----:B------:R-:W-:Y:S01]  /*1390*/  LEA R14, R0, UR37, 0x1 ;  /* 0x00000025000e7c11 */ /* 0x000fe2000f8e08ff */
[----:B------:R-:W-:Y:S01]  /*13a0*/  IMAD.MOV.U32 R3, RZ, RZ, RZ ;  /* 0x000000ffff037224 */ /* 0x000fe200078e00ff */
[----:B------:R-:W-:-:S02]  /*13b0*/  LEA R0, R4, UR37, 0x2 ;  /* 0x0000002504007c11 */ /* 0x000fc4000f8e10ff */
[----:B------:R-:W-:-:S07]  /*13c0*/  IADD3 R15, R15, 0x30400, R14 ;  /* 0x000304000f0f7810 */ /* 0x000fce0007ffe00e */
.L_x_3818:
[----:B------:R-:W-:Y:S01]  /*13d0*/  ISETP.NE.AND P0, PT, R13, 0x3, PT ;  /* 0x000000030d00780c */ /* 0x000fe20003f05270 */
[----:B------:R-:W-:-:S12]  /*13e0*/  YIELD ;  /* 0x0000000000007946 */ /* 0x000fd80003800000 */
[----:B--2---:R-:W-:Y:S05]  /*13f0*/  @!P0 BRA `(.L_x_3808) ;  /* 0x0000000000048947 */ /* 0x004fea0003800000 */
[----:B------:R-:W-:Y:S01]  /*1400*/  BPT.TRAP 0x1 ;  /* 0x000000040000795c */ /* 0x000fe20000300000 */
.L_x_3808:
[----:B------:R-:W-:Y:S02]  /*1410*/  LEA R4, R3, UR37, 0x3 ;  /* 0x0000002503047c11 */ /* 0x000fe4000f8e18ff */
[----:B------:R-:W-:-:S04]  /*1420*/  SHF.L.U32 R9, R12, 0x1f, RZ ;  /* 0x0000001f0c097819 */ /* 0x000fc800000006ff */
[----:B------:R1:W2:Y:S01]  /*1430*/  SYNCS.PHASECHK.TRANS64.TRYWAIT P1, [R4+URZ+0x36410], R9 ;  /* 0x03641009040075a7 */ /* 0x0002a2000802017f */
[----:B------:R-:W-:Y:S05]  /*1440*/  @!P0 BRA `(.L_x_3809) ;  /* 0x0000000000048947 */ /* 0x000fea0003800000 */
[----:B------:R-:W-:Y:S01]  /*1450*/  BPT.TRAP 0x1 ;  /* 0x000000040000795c */ /* 0x000fe20000300000 */
.L_x_3809:
[----:B--2---:R-:W-:Y:S05]  /*1460*/  @P1 BRA `(.L_x_3810) ;  /* 0x0000000000081947 */ /* 0x004fea0003800000 */
[----:B------:R-:W2:Y:S02]  /*1470*/  SYNCS.PHASECHK.TRANS64.TRYWAIT P1, [R4+URZ+0x36410], R9 ;  /* 0x03641009040075a7 */ /* 0x000ea4000802017f */
[----:B--2---:R-:W-:Y:S05]  /*1480*/  @!P1 BRA `(.L_x_3811) ;  /* 0x0000006000049947 */ /* 0x004fea0003800000 */
.L_x_3810:
        /* <DEDUP_REMOVED lines=100> */
[----:B------:R3:W5:Y:S01]  /*1ad0*/  LDS R20, [R8+0x30020] ;  /* 0x0300200008147984 */ /* 0x0007620000000800 */
[----:B------:R-:W-:Y:S05]  /*1ae0*/  @!P0 BRA `(.L_x_3812) ;  /* 0x0000000000048947 */ /* 0x000fea0003800000 */
[----:B------:R-:W-:Y:S01]  /*1af0*/  BPT.TRAP 0x1 ;  /* 0x000000040000795c */ /* 0x000fe20000300000 */
.L_x_3812:
[----:B---3--:R-:W-:-:S04]  /*1b00*/  SHF.L.U32 R8, R7, 0x1f, RZ ;  /* 0x0000001f07087819 */ /* 0x008fc800000006ff */
[----:B------:R3:W1:Y:S01]  /*1b10*/  SYNCS.PHASECHK.TRANS64.TRYWAIT P1, [UR37+0x36430], R8 ;  /* 0x03643008ff0075a7 */ /* 0x0006620008020165 */
[----:B------:R-:W-:Y:S05]  /*1b20*/  @!P0 BRA `(.L_x_3813) ;  /* 0x0000000000048947 */ /* 0x000fea0003800000 */
[----:B------:R-:W-:Y:S01]  /*1b30*/  BPT.TRAP 0x1 ;  /* 0x000000040000795c */ /* 0x000fe20000300000 */
.L_x_3813:
[----:B-1----:R-:W-:Y:S05]  /*1b40*/  @P1 BRA `(.L_x_3814) ;  /* 0x0000000000081947 */ /* 0x002fea0003800000 */
[----:B------:R-:W1:Y:S02]  /*1b50*/  SYNCS.PHASECHK.TRANS64.TRYWAIT P1, [UR37+0x36430], R8 ;  /* 0x03643008ff0075a7 */ /* 0x000e640008020165 */
[----:B-1----:R-:W-:Y:S05]  /*1b60*/  @!P1 BRA `(.L_x_3815) ;  /* 0x0000005800609947 */ /* 0x002fea0003800000 */
.L_x_3814:
[----:B------:R-:W-:Y:S01]  /*1b70*/  UIADD3 UR5, UR37, 0x2a000, URZ ;  /* 0x0002a00025057890 */ /* 0x000fe2000fffe03f */
[----:B------:R-:W-:Y:S01]  /*1b80*/  WARPGROUP.ARRIVE ;  /* 0x00000000000079c5 */ /* 0x000fe20000000000 */
[----:B------:R-:W-:Y:S01]  /*1b90*/  UIADD3 UR4, UR4, 0x9000, URZ ;  /* 0x0000900004047890 */ /* 0x000fe2000fffe03f */
[C---:B------:R-:W-:Y:S01]  /*1ba0*/  ISETP.GT.AND P1, PT, R2.reuse, RZ, PT ;  /* 0x000000ff0200720c */ /* 0x040fe20003f24270 */
[----:B------:R-:W-:Y:S01]  /*1bb0*/  USHF.R.U32.HI UR6, URZ, 0x4, UR5 ;  /* 0x000000043f067899 */ /* 0x000fe20008011605 */
[----:B------:R-:W-:Y:S01]  /*1bc0*/  ISETP.GT.AND P2, PT, R2, 0x1, PT ;  /* 0x000000010200780c */ /* 0x000fe20003f44270 */
[----:B------:R-:W-:Y:S01]  /*1bd0*/  USHF.R.U32.HI UR4, URZ, 0x4, UR4 ;  /* 0x000000043f047899 */ /* 0x000fe20008011604 */
[----:B--2---:R-:W-:Y:S01]  /*1be0*/  FSEL R9, R138, -INF , P1 ;  /* 0xff8000008a097808 */ /* 0x004fe20000800000 */
[----:B------:R-:W-:Y:S01]  /*1bf0*/  ULOP3.LUT UR7, UR6, 0x3fff, URZ, 0xc0, !UPT ;  /* 0x00003fff06077892 */ /* 0x000fe2000f8ec03f */
[----:B---3--:R-:W-:Y:S01]  /*1c00*/  FSEL R8, R137, -INF , P2 ;  /* 0xff80000089087808 */ /* 0x008fe20001000000 */
[----:B------:R-:W-:Y:S01]  /*1c10*/  ULOP3.LUT UR6, UR4, 0x3fff, URZ, 0xc0, !UPT ;  /* 0x00003fff04067892 */ /* 0x000fe2000f8ec03f */
[C---:B------:R-:W-:Y:S01]  /*1c20*/  ISETP.GT.AND P3, PT, R2.reuse, 0x8, PT ;  /* 0x000000080200780c */ /* 0x040fe20003f64270 */
[----:B------:R-:W-:Y:S01]  /*1c30*/  ULOP3.LUT UR4, UR7, 0x10000, URZ, 0xfc, !UPT ;  /* 0x0001000007047892 */ /* 0x000fe2000f8efc3f */
[----:B------:R-:W-:Y:S01]  /*1c40*/  ISETP.GT.AND P4, PT, R2, 0x9, PT ;  /* 0x000000090200780c */ /* 0x000fe20003f84270 */
[----:B------:R-:W-:Y:S01]  /*1c50*/  ULOP3.LUT UR6, UR6, 0x10000, URZ, 0xfc, !UPT ;  /* 0x0001000006067892 */ /* 0x000fe2000f8efc3f */
[----:B------:R-:W-:Y:S01]  /*1c60*/  FSEL R136, R136, -INF , P1 ;  /* 0xff80000088887808 */ /* 0x000fe20000800000 */
[----:B------:R-:W-:Y:S01]  /*1c70*/  UMOV UR9, 0x40000040 ;  /* 0x4000004000097882 */ /* 0x000fe20000000000 */
[----:B------:R-:W-:Y:S01]  /*1c80*/  UMOV UR11, 0x40000040 ;  /* 0x40000040000b7882 */ /* 0x000fe20000000000 */
[----:B------:R-:W-:Y:S01]  /*1c90*/  ULDC UR7, c[0x0][0x744] ;  /* 0x0001d10000077ab9 */ /* 0x000fe20000000800 */
[----:B------:R-:W-:Y:S01]  /*1ca0*/  UMOV UR8, UR4 ;  /* 0x0000000400087c82 */ /* 0x000fe20008000000 */
[--C-:B-----5:R-:W-:Y:S01]  /*1cb0*/  FFMA.FTZ R138, R9, UR7, -R20.reuse ;  /* 0x00000007098a7c23 */ /* 0x120fe20008010814 */
[----:B------:R-:W-:Y:S01]  /*1cc0*/  UMOV UR10, UR6 ;  /* 0x00000006000a7c82 */ /* 0x000fe20008000000 */
[----:B------:R-:W-:Y:S01]  /*1cd0*/  FSEL R140, R140, -INF , P3 ;  /* 0xff8000008c8c7808 */ /* 0x000fe20001800000 */
[----:B------:R-:W-:Y:S01]  /*1ce0*/  HGMMA.64x32x16.F32 R120, gdesc[UR8], RZ, !UPT, gsb0 ;  /* 0x00600000087879f0 */ /* 0x000fe2000c0008ff */
[----:B------:R-:W-:Y:S01]  /*1cf0*/  UIADD3 UR10, UR6, 0x2, URZ ;  /* 0x00000002060a7890 */ /* 0x000fe2000fffe03f */
[----:B------:R-:W-:Y:S01]  /*1d00*/  FSEL R139, R139, -INF , P2 ;  /* 0xff8000008b8b7808 */ /* 0x000fe20001000000 */
[----:B------:R-:W-:Y:S01]  /*1d10*/  UIADD3 UR8, UR4, 0x2, URZ ;  /* 0x0000000204087890 */ /* 0x000fe2000fffe03f */
[----:B------:R-:W-:Y:S01]  /*1d20*/  FSEL R9, R142, -INF , P3 ;  /* 0xff8000008e097808 */ /* 0x000fe20001800000 */
[----:B------:R-:W-:Y:S01]  /*1d30*/  UMOV UR11, 0x40000040 ;  /* 0x40000040000b7882 */ /* 0x000fe20000000000 */
[----:B------:R-:W-:Y:S01]  /*1d40*/  UMOV UR9, 0x40000040 ;  /* 0x4000004000097882 */ /* 0x000fe20000000000 */
[----:B------:R-:W-:Y:S01]  /*1d50*/  FSEL R11, R143, -INF , P4 ;  /* 0xff8000008f0b7808 */ /* 0x000fe20002000000 */
[--C-:B----4-:R-:W-:Y:S01]  /*1d60*/  FFMA.FTZ R23, R8, UR7, -R21.reuse ;  /* 0x0000000708177c23 */ /* 0x110fe20008010815 */
[----:B------:R-:W-:Y:S01]  /*1d70*/  FSEL R8, R141, -INF , P4 ;  /* 0xff8000008d087808 */ /* 0x000fe20002000000 */
[--C-:B------:R-:W-:Y:S01]  /*1d80*/  FFMA.FTZ R22, R136, UR7, -R21.reuse ;  /* 0x0000000788167c23 */ /* 0x100fe20008010815 */
[----:B------:R-:W-:Y:S01]  /*1d90*/  LEA R155, R16, UR37, 0x2 ;  /* 0x00000025109b7c11 */ /* 0x000fe2000f8e10ff */
[--C-:B------:R-:W-:Y:S01]  /*1da0*/  FFMA.FTZ R136, R140, UR7, -R21.reuse ;  /* 0x000000078c887c23 */ /* 0x100fe20008010815 */
[--C-:B------:R-:W-:Y:S01]  /*1db0*/  FFMA.FTZ R139, R139, UR7, -R20.reuse ;  /* 0x000000078b8b7c23 */ /* 0x100fe20008010814 */
[--C-:B------:R-:W-:Y:S01]  /*1dc0*/  FFMA.FTZ R143, R9, UR7, -R20.reuse ;  /* 0x00000007098f7c23 */ /* 0x100fe20008010814 */
[----:B------:R-:W-:Y:S01]  /*1dd0*/  FFMA.FTZ R142, R11, UR7, -R20 ;  /* 0x000000070b8e7c23 */ /* 0x000fe20008010814 */
[----:B------:R-:W-:Y:S01]  /*1de0*/  FFMA.FTZ R8, R8, UR7, -R21 ;  /* 0x0000000708087c23 */ /* 0x000fe20008010815 */
[----:B------:R-:W-:Y:S01]  /*1df0*/  MUFU.EX2 R22, R22 ;  /* 0x0000001600167308 */ /* 0x000fe20000000800 */
[----:B------:R-:W-:-:S02]  /*1e00*/  ISETP.GT.AND P1, PT, R2, 0x10, PT ;  /* 0x000000100200780c */ /* 0x000fc40003f24270 */
[C---:B------:R-:W-:Y:S02]  /*1e10*/  ISETP.GT.AND P2, PT, R2.reuse, 0x11, PT ;  /* 0x000000110200780c */ /* 0x040fe40003f44270 */
[C---:B------:R-:W-:Y:S02]  /*1e20*/  ISETP.GT.AND P3, PT, R2.reuse, 0x18, PT ;  /* 0x000000180200780c */ /* 0x040fe40003f64270 */
[----:B------:R-:W-:Y:S01]  /*1e30*/  ISETP.GT.AND P4, PT, R2, 0x19, PT ;  /* 0x000000190200780c */ /* 0x000fe20003f84270 */
[----:B------:R-:W1:Y:S01]  /*1e40*/  MUFU.EX2 R23, R23 ;  /* 0x0000001700177308 */ /* 0x000e620000000800 */
[----:B------:R-:W-:Y:S02]  /*1e50*/  FSEL R144, R144, -INF , P1 ;  /* 0xff80000090907808 */ /* 0x000fe40000800000 */
[----:B------:R-:W-:Y:S02]  /*1e60*/  FSEL R154, R145, -INF , P2 ;  /* 0xff800000919a7808 */ /* 0x000fe40001000000 */
[----:B------:R-:W-:Y:S01]  /*1e70*/  FSEL R148, R148, -INF , P3 ;  /* 0xff80000094947808 */ /* 0x000fe20001800000 */
[--C-:B------:R-:W-:Y:S01]  /*1e80*/  FFMA.FTZ R144, R144, UR7, -R21.reuse ;  /* 0x0000000790907c23 */ /* 0x100fe20008010815 */
[----:B------:R-:W-:Y:S01]  /*1e90*/  FSEL R145, R150, -INF , P3 ;  /* 0xff80000096917808 */ /* 0x000fe20001800000 */
[----:B------:R-:W-:Y:S01]  /*1ea0*/  MUFU.EX2 R136, R136 ;  /* 0x0000008800887308 */ /* 0x000fe20000000800 */
[----:B------:R-:W-:Y:S01]  /*1eb0*/  FSEL R147, R147, -INF , P2 ;  /* 0xff80000093937808 */ /* 0x000fe20001000000 */
[----:B------:R-:W-:Y:S01]  /*1ec0*/  FFMA.FTZ R154, R154, UR7, -R21 ;  /* 0x000000079a9a7c23 */ /* 0x000fe20008010815 */
[----:B------:R-:W-:-:S05]  /*1ed0*/  FSEL R151, R151, -INF , P4 ;  /* 0xff80000097977808 */ /* 0x000fca0002000000 */
[----:B------:R1:W2:Y:S08]  /*1ee0*/  MUFU.EX2 R137, R8 ;  /* 0x0000000800897308 */ /* 0x0002b00000000800 */
[----:B------:R-:W-:Y:S01]  /*1ef0*/  MUFU.EX2 R138, R138 ;  /* 0x0000008a008a7308 */ /* 0x000fe20000000800 */
[----:B-1----:R-:W-:-:S07]  /*1f00*/  F2FP.F16.F32.PACK_AB R8, R23, R22 ;  /* 0x000000161708723e */ /* 0x002fce00000000ff */
[----:B------:R-:W1:Y:S01]  /*1f10*/  MUFU.EX2 R139, R139 ;  /* 0x0000008b008b7308 */ /* 0x000e620000000800 */
[----:B--2---:R-:W-:Y:S01]  /*1f20*/  F2FP.F16.F32.PACK_AB R10, R137, R136 ;  /* 0x00000088890a723e */ /* 0x004fe200000000ff */
[----:B------:R-:W-:Y:S02]  /*1f30*/  WARPGROUP.DEPBAR.LE gsb0, 0x0 ;  /* 0x00008000000079c5 */ /* 0x000fe40000010000 */
[----:B------:R-:W-:-:S04]  /*1f40*/  WARPGROUP.ARRIVE ;  /* 0x00000000000079c5 */ /* 0x000fc80000000000 */
[----:B------:R-:W-:Y:S02]  /*1f50*/  MUFU.EX2 R143, R143 ;  /* 0x0000008f008f7308 */ /* 0x000fe40000000800 */
[----:B------:R-:W-:Y:S01]  /*1f60*/  HGMMA.64x32x16.F32 R120, gdesc[UR8], R120, gsb0 ;  /* 0x00600000087879f0 */ /* 0x000fe20008000878 */
[----:B------:R-:W-:Y:S02]  /*1f70*/  UIADD3 UR10, UR6, 0x4, URZ ;  /* 0x00000004060a7890 */ /* 0x000fe4000fffe03f */
[----:B------:R-:W-:Y:S01]  /*1f80*/  UIADD3 UR8, UR4, 0x4, URZ ;  /* 0x0000000404087890 */ /* 0x000fe2000fffe03f */
[----:B------:R-:W-:Y:S01]  /*1f90*/  UMOV UR11, 0x40000040 ;  /* 0x40000040000b7882 */ /* 0x000fe20000000000 */
[----:B------:R-:W-:Y:S01]  /*1fa0*/  UMOV UR9, 0x40000040 ;  /* 0x4000004000097882 */ /* 0x000fe20000000000 */
[----:B------:R-:W2:Y:S01]  /*1fb0*/  MUFU.EX2 R142, R142 ;  /* 0x0000008e008e7308 */ /* 0x000ea20000000800 */
[----:B-1----:R-:W-:-:S07]  /*1fc0*/  F2FP.F16.F32.PACK_AB R9, R139, R138 ;  /* 0x0000008a8b09723e */ /* 0x002fce00000000ff */
[----:B------:R-:W1:Y:S01]  /*1fd0*/  MUFU.EX2 R144, R144 ;  /* 0x0000009000907308 */ /* 0x000e620000000800 */
[----:B--2---:R-:W-:Y:S01]  /*1fe0*/  F2FP.F16.F32.PACK_AB R11, R142, R143 ;  /* 0x0000008f8e0b723e */ /* 0x004fe200000000ff */
        /* <DEDUP_REMOVED lines=78> */
[----:B------:R-:W2:Y:S04]  /*24d0*/  LDS R141, [R155+0x30200] ;  /* 0x030200009b8d7984 */ /* 0x000ea80000000800 */
[----:B------:R-:W3:Y:S01]  /*24e0*/  LDS R140, [R155+0x30220] ;  /* 0x030220009b8c7984 */ /* 0x000ee20000000800 */
[----:B------:R-:W-:Y:S06]  /*24f0*/  BAR.SYNC.DEFER_BLOCKING 0x9, 0x180 ;  /* 0x0246000000007b1d */ /* 0x000fec0000010000 */
[----:B------:R4:W-:Y:S01]  /*2500*/  STSM.16.M88.4 [R14+0x30400], R8 ;  /* 0x030400080e007844 */ /* 0x0009e20000000200 */
[--C-:B--2---:R-:W-:Y:S01]  /*2510*/  FADD.FTZ R150, R125, -R141.reuse ;  /* 0x8000008d7d967221 */ /* 0x104fe20000010000 */
[----:B------:R-:W-:-:S03]  /*2520*/  FADD.FTZ R125, R132, -R141 ;  /* 0x8000008d847d7221 */ /* 0x000fc60000010000 */
[----:B------:R-:W-:Y:S01]  /*2530*/  FMUL.FTZ R137, R137, R150 ;  /* 0x0000009689897220 */ /* 0x000fe20000410000 */
[----:B----4-:R-:W-:Y:S01]  /*2540*/  FSEL R8, R149, -INF , P4 ;  /* 0xff80000095087808 */ /* 0x010fe20002000000 */
[--C-:B------:R-:W-:Y:S01]  /*2550*/  FFMA.FTZ R10, R148, UR7, -R21.reuse ;  /* 0x00000007940a7c23 */ /* 0x100fe20008010815 */
[----:B------:R-:W-:Y:S01]  /*2560*/  FSEL R11, R146, -INF , P1 ;  /* 0xff800000920b7808 */ /* 0x000fe20000800000 */
[--C-:B------:R-:W-:Y:S01]  /*2570*/  FFMA.FTZ R146, R145, UR7, -R20.reuse ;  /* 0x0000000791927c23 */ /* 0x100fe20008010814 */
[--C-:B------:R-:W-:Y:S01]  /*2580*/  FFMA.FTZ R145, R151, UR7, -R20.reuse ;  /* 0x0000000797917c23 */ /* 0x100fe20008010814 */
[----:B------:R-:W-:Y:S01]  /*2590*/  FFMA.FTZ R21, R8, UR7, -R21 ;  /* 0x0000000708157c23 */ /* 0x000fe20008010815 */
[----:B------:R-:W2:Y:S01]  /*25a0*/  MUFU.EX2 R9, R154 ;  /* 0x0000009a00097308 */ /* 0x000ea20000000800 */
[--C-:B------:R-:W-:Y:S01]  /*25b0*/  FFMA.FTZ R8, R11, UR7, -R20.reuse ;  /* 0x000000070b087c23 */ /* 0x100fe20008010814 */
[----:B------:R-:W-:Y:S01]  /*25c0*/  FFMA.FTZ R11, R147, UR7, -R20 ;  /* 0x00000007930b7c23 */ /* 0x000fe20008010814 */
[--C-:B------:R-:W-:Y:S01]  /*25d0*/  FADD.FTZ R149, R124, -R141.reuse ;  /* 0x8000008d7c957221 */ /* 0x100fe20000010000 */
[--C-:B------:R-:W-:Y:S01]  /*25e0*/  FADD.FTZ R148, R121, -R141.reuse ;  /* 0x8000008d79947221 */ /* 0x100fe20000010000 */
[--C-:B------:R-:W-:Y:S01]  /*25f0*/  FADD.FTZ R124, R133, -R141.reuse ;  /* 0x8000008d857c7221 */ /* 0x100fe20000010000 */
[--C-:B------:R-:W-:Y:S01]  /*2600*/  FADD.FTZ R121, R128, -R141.reuse ;  /* 0x8000008d80797221 */ /* 0x100fe20000010000 */
[--C-:B---3--:R-:W-:Y:S01]  /*2610*/  FADD.FTZ R133, R122, -R140.reuse ;  /* 0x8000008c7a857221 */ /* 0x108fe20000010000 */
[----:B------:R-:W3:Y:S01]  /*2620*/  MUFU.EX2 R10, R10 ;  /* 0x0000000a000a7308 */ /* 0x000ee20000000800 */
[--C-:B------:R-:W-:Y:S01]  /*2630*/  FADD.FTZ R147, R120, -R141.reuse ;  /* 0x8000008d78937221 */ /* 0x100fe20000010000 */
[--C-:B------:R-:W-:Y:S01]  /*2640*/  FADD.FTZ R122, R123, -R140.reuse ;  /* 0x8000008c7b7a7221 */ /* 0x100fe20000010000 */
[--C-:B------:R-:W-:Y:S01]  /*2650*/  FADD.FTZ R128, R126, -R140.reuse ;  /* 0x8000008c7e807221 */ /* 0x100fe20000010000 */
[----:B------:R-:W-:Y:S01]  /*2660*/  FADD.FTZ R120, R129, -R141 ;  /* 0x8000008d81787221 */ /* 0x000fe20000010000 */
[--C-:B------:R-:W-:Y:S01]  /*2670*/  FADD.FTZ R123, R127, -R140.reuse ;  /* 0x8000008c7f7b7221 */ /* 0x100fe20000010000 */
[--C-:B------:R-:W-:Y:S01]  /*2680*/  FADD.FTZ R126, R131, -R140.reuse ;  /* 0x8000008c837e7221 */ /* 0x100fe20000010000 */
[----:B------:R-:W-:Y:S01]  /*2690*/  FMUL.FTZ R143, R143, R128 ;  /* 0x000000808f8f7220 */ /* 0x000fe20000410000 */
[----:B------:R-:W4:Y:S01]  /*26a0*/  MUFU.EX2 R21, R21 ;  /* 0x0000001500157308 */ /* 0x000f220000000800 */
[----:B------:R-:W-:Y:S01]  /*26b0*/  FMUL.FTZ R139, R139, R122 ;  /* 0x0000007a8b8b7220 */ /* 0x000fe20000410000 */
[----:B------:R-:W-:Y:S01]  /*26c0*/  FMUL.FTZ R142, R142, R123 ;  /* 0x0000007b8e8e7220 */ /* 0x000fe20000410000 */
[----:B-1----:R-:W-:Y:S01]  /*26d0*/  FMUL.FTZ R128, R144, R121 ;  /* 0x0000007990807220 */ /* 0x002fe20000410000 */
[C---:B--2---:R-:W-:Y:S01]  /*26e0*/  FMUL.FTZ R131, R9.reuse, R120 ;  /* 0x0000007809837220 */ /* 0x044fe20000410000 */
[----:B------:R-:W-:Y:S01]  /*26f0*/  F2FP.F16.F32.PACK_AB R120, R9, R144 ;  /* 0x000000900978723e */ /* 0x000fe200000000ff */
[--C-:B------:R-:W-:Y:S01]  /*2700*/  FADD.FTZ R127, R130, -R140.reuse ;  /* 0x8000008c827f7221 */ /* 0x100fe20000010000 */
[--C-:B------:R-:W-:Y:S01]  /*2710*/  FADD.FTZ R129, R134, -R140.reuse ;  /* 0x8000008c86817221 */ /* 0x100fe20000010000 */
[----:B------:R-:W1:Y:S01]  /*2720*/  MUFU.EX2 R8, R8 ;  /* 0x0000000800087308 */ /* 0x000e620000000800 */
[----:B------:R-:W-:Y:S01]  /*2730*/  FADD.FTZ R140, R135, -R140 ;  /* 0x8000008c878c7221 */ /* 0x000fe20000010000 */
[----:B------:R-:W-:Y:S01]  /*2740*/  FMUL.FTZ R22, R22, R147 ;  /* 0x0000009316167220 */ /* 0x000fe20000410000 */
[----:B------:R-:W-:Y:S01]  /*2750*/  FMUL.FTZ R23, R23, R148 ;  /* 0x0000009417177220 */ /* 0x000fe20000410000 */
[----:B------:R-:W-:Y:S01]  /*2760*/  FMUL.FTZ R136, R136, R149 ;  /* 0x0000009588887220 */ /* 0x000fe20000410000 */
[----:B------:R-:W-:Y:S01]  /*2770*/  FMUL.FTZ R138, R138, R133 ;  /* 0x000000858a8a7220 */ /* 0x000fe20000410000 */
[----:B---3--:R-:W-:Y:S01]  /*2780*/  FMUL.FTZ R125, R10, R125 ;  /* 0x0000007d0a7d7220 */ /* 0x008fe20000410000 */
[----:B------:R-:W-:Y:S01]  /*2790*/  UMOV UR7, 0x80000020 ;  /* 0x8000002000077882 */ /* 0x000fe20000000000 */
[----:B------:R-:W2:Y:S01]  /*27a0*/  MUFU.EX2 R11, R11 ;  /* 0x0000000b000b7308 */ /* 0x000ea20000000800 */
[C---:B----4-:R-:W-:Y:S01]  /*27b0*/  F2FP.F16.F32.PACK_AB R122, R21.reuse, R10 ;  /* 0x0000000a157a723e */ /* 0x050fe200000000ff */
[----:B------:R-:W-:Y:S01]  /*27c0*/  FMUL.FTZ R124, R21, R124 ;  /* 0x0000007c157c7220 */ /* 0x000fe20000410000 */
[----:B------:R-:W-:-:S02]  /*27d0*/  F2FP.F16.F32.PACK_AB R10, R137, R136 ;  /* 0x00000088890a723e */ /* 0x000fc400000000ff */
[----:B------:R-:W-:-:S03]  /*27e0*/  F2FP.F16.F32.PACK_AB R9, R139, R138 ;  /* 0x0000008a8b09723e */ /* 0x000fc600000000ff */
[----:B------:R-:W3:Y:S01]  /*27f0*/  MUFU.EX2 R20, R146 ;  /* 0x0000009200147308 */ /* 0x000ee20000000800 */
[----:B-1----:R-:W-:-:S07]  /*2800*/  FMUL.FTZ R21, R8, R127 ;  /* 0x0000007f08157220 */ /* 0x002fce0000410000 */
[----:B------:R-:W1:Y:S01]  /*2810*/  MUFU.EX2 R145, R145 ;  /* 0x0000009100917308 */ /* 0x000e620000000800 */
[C---:B--2---:R-:W-:Y:S01]  /*2820*/  F2FP.F16.F32.PACK_AB R121, R11.reuse, R8 ;  /* 0x000000080b79723e */ /* 0x044fe200000000ff */
[----:B------:R-:W-:Y:S01]  /*2830*/  FMUL.FTZ R126, R11, R126 ;  /* 0x0000007e0b7e7220 */ /* 0x000fe20000410000 */
[----:B------:R-:W-:Y:S02]  /*2840*/  F2FP.F16.F32.PACK_AB R8, R23, R22 ;  /* 0x000000161708723e */ /* 0x000fe400000000ff */
[----:B------:R-:W-:Y:S02]  /*2850*/  F2FP.F16.F32.PACK_AB R11, R142, R143 ;  /* 0x0000008f8e0b723e */ /* 0x000fe400000000ff */
[----:B------:R-:W-:Y:S01]  /*2860*/  F2FP.F16.F32.PACK_AB R22, R124, R125 ;  /* 0x0000007d7c16723e */ /* 0x000fe200000000ff */
[----:B---3--:R-:W-:Y:S01]  /*2870*/  FMUL.FTZ R129, R20, R129 ;  /* 0x0000008114817220 */ /* 0x008fe20000410000 */
[----:B------:R-:W-:Y:S02]  /*2880*/  F2FP.F16.F32.PACK_AB R21, R126, R21 ;  /* 0x000000157e15723e */ /* 0x000fe400000000ff */
[C---:B-1----:R-:W-:Y:S01]  /*2890*/  F2FP.F16.F32.PACK_AB R123, R145.reuse, R20 ;  /* 0x00000014917b723e */ /* 0x042fe200000000ff */
[----:B------:R-:W-:Y:S01]  /*28a0*/  FMUL.FTZ R140, R145, R140 ;  /* 0x0000008c918c7220 */ /* 0x000fe20000410000 */
[----:B------:R-:W-:-:S03]  /*28b0*/  F2FP.F16.F32.PACK_AB R20, R131, R128 ;  /* 0x000000808314723e */ /* 0x000fc600000000ff */
[----:B------:R1:W-:Y:S01]  /*28c0*/  STSM.16.M88.4 [R15], R120 ;  /* 0x000000780f007844 */ /* 0x0003e20000000200 */
[----:B------:R-:W-:Y:S01]  /*28d0*/  F2FP.F16.F32.PACK_AB R23, R140, R129 ;  /* 0x000000818c17723e */ /* 0x000fe200000000ff */
[----:B------:R-:W-:Y:S01]  /*28e0*/  @!PT LDS RZ, [RZ] ;  /* 0x00000000fffff984 */ /* 0x000fe20000000800 */
[----:B------:R-:W-:Y:S01]  /*28f0*/  @!PT LDS RZ, [RZ] ;  /* 0x00000000fffff984 */ /* 0x000fe20000000800 */
[----:B------:R-:W-:Y:S01]  /*2900*/  @!PT LDS RZ, [RZ] ;  /* 0x00000000fffff984 */ /* 0x000fe20000000800 */
[----:B------:R-:W-:Y:S01]  /*2910*/  @!PT LDS RZ, [RZ] ;  /* 0x00000000fffff984 */ /* 0x000fe20000000800 */
[----:B------:R2:W-:Y:S06]  /*2920*/  MEMBAR.ALL.CTA ;  /* 0x0000000000007992 */ /* 0x0005ec0000008000 */
[----:B--2---:R-:W2:Y:S02]  /*2930*/  FENCE.VIEW.ASYNC.S ;  /* 0x00000000000073c6 */ /* 0x004ea40000000000 */
        /* <DEDUP_REMOVED lines=83> */
.L_x_3816:
        /* <DEDUP_REMOVED lines=60> */
.L_x_3817:
        /* <DEDUP_REMOVED lines=12> */
.L_x_3807:
        /* <DEDUP_REMOVED lines=55> */
[----:B--2---:R-:W-:Y:S02]  /*3660*/  IMAD.U32 R4, RZ, RZ, UR4 ;  /* 0x00000004ff047e24 */ /* 0x004fe4000f8e00ff */
[----:B------:R-:W-:Y:S01]  /*3670*/  IMAD.U32 R5, RZ, RZ, UR5 ;  /* 0x00000005ff057e24 */ /* 0x000fe2000f8e00ff */
[----:B------:R-:W2:Y:S01]  /*3680*/  LDC.64 R14, c[0x4][R14] ;  /* 0x010000000e0e7b82 */ /* 0x000ea20000000a00 */
        /* <DEDUP_REMOVED lines=9> */
[----:B--2---:R-:W-:Y:S05]  /*3720*/  CALL.ABS.NOINC R14 ;  /* 0x000000000e007343 */ /* 0x004fea0003c00000 */
.L_x_3819:
[----:B------:R-:W-:-:S06]  /*3730*/  UIADD3 UR4, UR37, 0x9000, URZ ;  /* 0x0000900025047890 */ /* 0x000fcc000fffe03f */
[----:B------:R-:W-:-:S05]  /*3740*/  IMAD.U32 R16, RZ, RZ, UR4 ;  /* 0x00000004ff107e24 */ /* 0x000fca000f8e00ff */
[----:B------:R-:W-:-:S13]  /*3750*/  LOP3.LUT P0, RZ, R16, 0x3ff, RZ, 0xc0, !PT ;  /* 0x000003ff10ff7812 */ /* 0x000fda000780c0ff */
[----:B------:R-:W-:Y:S05]  /*3760*/  @!P0 BRA `(.L_x_3820) ;  /* 0x0000000000408947 */ /* 0x000fea0003800000 */
        /* <DEDUP_REMOVED lines=16> */
.L_x_3820:
        /* <DEDUP_REMOVED lines=18> */
.L_x_3821:
        /* <DEDUP_REMOVED lines=18> */
.L_x_3822:
[----:B------:R-:W2:Y:S01]  /*3ab0*/  S2R R0, SR_TID.X ;  /* 0x0000000000007919 */ /* 0x000ea20000002100 */
[----:B------:R-:W-:Y:S01]  /*3ac0*/  IMAD.SHL.U32 R3, R152, 0x10, RZ ;  /* 0x0000001098037824 */ /* 0x000fe200078e00ff */
[----:B------:R-:W-:Y:S05]  /*3ad0*/  WARPSYNC.ALL ;  /* 0x0000000000007948 */ /* 0x000fea0003800000 */
[----:B------:R-:W-:Y:S01]  /*3ae0*/  BAR.SYNC.DEFER_BLOCKING 0x1, 0x180 ;  /* 0x0046000000007b1d */ /* 0x000fe20000010000 */
        /* <DEDUP_REMOVED lines=18> */
[----:B------:R-:W-:Y:S02]  /*3c10*/  LOP3.LUT R2, R0, 0x1c0, RZ, 0xc0, !PT ;  /* 0x000001c000027812 */ /* 0x000fe400078ec0ff */
[CC--:B------:R-:W-:Y:S02]  /*3c20*/  LEA.HI R5, R7.reuse, R4.reuse, RZ, 0x7 ;  /* 0x0000000407057211 */ /* 0x0c0fe400078f38ff */
[----:B------:R-:W-:Y:S02]  /*3c30*/  LEA.HI R0, R7, R4, RZ, 0x3 ;  /* 0x0000000407007211 */ /* 0x000fe400078f18ff */
[----:B------:R-:W-:Y:S02]  /*3c40*/  LOP3.LUT R3, R2, 0x30, R3, 0xf8, !PT ;  /* 0x0000003002037812 */ /* 0x000fe400078ef803 */
[----:B------:R-:W-:-:S02]  /*3c50*/  SHF.R.S32.HI R6, RZ, 0x7, R5 ;  /* 0x00000007ff067819 */ /* 0x000fc40000011405 */
[----:B------:R-:W-:Y:S02]  /*3c60*/  SHF.R.U32.HI R5, RZ, 0x3, R2 ;  /* 0x00000003ff057819 */ /* 0x000fe40000011602 */
[----:B------:R-:W-:Y:S01]  /*3c70*/  LOP3.LUT R0, R3, 0x8, R0, 0xf8, !PT ;  /* 0x0000000803007812 */ /* 0x000fe200078ef800 */
[----:B------:R-:W-:Y:S01]  /*3c80*/  IMAD R153, R6, 0xc, R153 ;  /* 0x0000000c06997824 */ /* 0x000fe200078e0299 */
[----:B------:R-:W-:Y:S02]  /*3c90*/  LEA.HI R4, R7, R4, RZ, 0x5 ;  /* 0x0000000407047211 */ /* 0x000fe400078f28ff */
[----:B------:R-:W-:Y:S02]  /*3ca0*/  LOP3.LUT R0, R0, R5, RZ, 0x3c, !PT ;  /* 0x0000000500007212 */ /* 0x000fe400078e3cff */
[----:B------:R-:W-:Y:S02]  /*3cb0*/  SHF.R.S32.HI R2, RZ, 0x5, R4 ;  /* 0x00000005ff027819 */ /* 0x000fe40000011404 */
[----:B------:R-:W-:Y:S01]  /*3cc0*/  F2FP.F16.F32.PACK_AB R50, R53, R52 ;  /* 0x000000343532723e */ /* 0x000fe200000000ff */
[----:B------:R-:W-:Y:S01]  /*3cd0*/  IMAD.U32 R0, R153, 0x200, R0 ;  /* 0x0000020099007824 */ /* 0x000fe200078e0000 */
[----:B------:R-:W-:-:S02]  /*3ce0*/  F2FP.F16.F32.PACK_AB R51, R55, R54 ;  /* 0x000000363733723e */ /* 0x000fc400000000ff */
[----:B------:R-:W-:Y:S01]  /*3cf0*/  F2FP.F16.F32.PACK_AB R57, R59, R58 ;  /* 0x0000003a3b39723e */ /* 0x000fe200000000ff */
[----:B------:R-:W2:Y:S01]  /*3d00*/  SHFL.IDX PT, R2, R2, RZ, 0x1f ;  /* 0x00001fff02027589 */ /* 0x000ea200000e0000 */
        /* <DEDUP_REMOVED lines=32> */
[----:B------:R-:W-:Y:S02]  /*3f10*/  F2FP.F16.F32.PACK_AB R99, R103, R102 ;  /* 0x000000666763723e */ /* 0x000fe400000000ff */
        /* <DEDUP_REMOVED lines=9> */
[----:B--2---:R-:W-:-:S03]  /*3fb0*/  ISETP.NE.AND P0, PT, R2, 0xb, PT ;  /* 0x0000000b0200780c */ /* 0x004fc60003f05270 */
[----:B------:R3:W-:Y:S01]  /*3fc0*/  STSM.16.MT88.4 [R0+0x2800], R112 ;  /* 0x0028007000007844 */ /* 0x0007e20000004200 */
[----:B------:R-:W-:Y:S01]  /*3fd0*/  @!PT LDS RZ, [RZ] ;  /* 0x00000000fffff984 */ /* 0x000fe20000000800 */
[----:B------:R-:W-:Y:S01]  /*3fe0*/  @!PT LDS RZ, [RZ] ;  /* 0x00000000fffff984 */ /* 0x000fe20000000800 */
[----:B------:R-:W-:Y:S01]  /*3ff0*/  @!PT LDS RZ, [RZ] ;  /* 0x00000000fffff984 */ /* 0x000fe20000000800 */
[----:B------:R2:W-:Y:S06]  /*4000*/  MEMBAR.ALL.CTA ;  /* 0x0000000000007992 */ /* 0x0005ec0000008000 */
[----:B--2---:R-:W2:Y:S02]  /*4010*/  FENCE.VIEW.ASYNC.S ;  /* 0x00000000000073c6 */ /* 0x004ea40000000000 */
[----:B--2---:R-:W-:Y:S06]  /*4020*/  BAR.ARV 0x1, 0x1a0 ;  /* 0x0046800000007b1d */ /* 0x004fec0000002000 */
[----:B------:R-:W-:Y:S05]  /*4030*/  @P0 BRA `(.L_x_3823) ;  /* 0x0000000000b00947 */ /* 0x000fea0003800000 */
[----:B------:R-:W-:Y:S01]  /*4040*/  BAR.SYNC.DEFER_BLOCKING 0x1, 0x1a0 ;  /* 0x0046800000007b1d */ /* 0x000fe20000010000 */
[----:B------:R-:W-:-:S05]  /*4050*/  ELECT P0, URZ, PT ;  /* 0x00000000003f782f */ /* 0x000fca0003800000 */
[----:B------:R-:W-:Y:S08]  /*4060*/  BSSY B0, `(.L_x_3823) ;  /* 0x0000029000007945 */ /* 0x000ff00003800000 */
[----:B------:R-:W-:Y:S05]  /*4070*/  @!P0 BRA `(.L_x_3824) ;  /* 0x00000000009c8947 */ /* 0x000fea0003800000 */
[----:B------:R-:W2:Y:S01]  /*4080*/  S2UR UR10, SR_CTAID.X ;  /* 0x00000000000a79c3 */ /* 0x000ea20000002500 */
[----:B------:R-:W-:Y:S01]  /*4090*/  ULDC.64 UR6, c[0x0][0x198] ;  /* 0x0000660000067ab9 */ /* 0x000fe20000000a00 */
[----:B------:R-:W-:Y:S02]  /*40a0*/  UIADD3 UR8, UR37, 0x9000, URZ ;  /* 0x0000900025087890 */ /* 0x000fe4000fffe03f */
[----:B------:R-:W-:Y:S02]  /*40b0*/  UIADD3 UR4, UP0, UR6, 0x770, URZ ;  /* 0x0000077006047890 */ /* 0x000fe4000ff1e03f */
[----:B------:R-:W-:Y:S02]  /*40c0*/  UIADD3 UR40, UR37, 0xc000, URZ ;  /* 0x0000c00025287890 */ /* 0x000fe4000fffe03f */
[----:B------:R-:W4:Y:S01]  /*40d0*/  S2UR UR11, SR_CTAID.Y ;  /* 0x00000000000b79c3 */ /* 0x000f220000002600 */
[----:B------:R-:W-:Y:S02]  /*40e0*/  UIADD3.X UR5, URZ, UR7, URZ, UP0, !UPT ;  /* 0x000000073f057290 */ /* 0x000fe400087fe43f */
[----:B------:R-:W-:-:S02]  /*40f0*/  UIADD3 UR6, UP0, UR6, 0x670, URZ ;  /* 0x0000067006067890 */ /* 0x000fc4000ff1e03f */
[----:B------:R-:W-:Y:S02]  /*4100*/  UIADD3 UR32, UR37, 0xf000, URZ ;  /* 0x0000f00025207890 */ /* 0x000fe4000fffe03f */
[----:B------:R-:W-:Y:S01]  /*4110*/  UIADD3.X UR7, URZ, UR7, URZ, UP0, !UPT ;  /* 0x000000073f077290 */ /* 0x000fe200087fe43f */
[----:B------:R-:W5:Y:S01]  /*4120*/  S2UR UR12, SR_CTAID.Z ;  /* 0x00000000000c79c3 */ /* 0x000f620000002700 */
[----:B------:R-:W-:Y:S02]  /*4130*/  UIADD3 UR24, UR37, 0x3000, URZ ;  /* 0x0000300025187890 */ /* 0x000fe4000fffe03f */
[----:B------:R-:W-:Y:S01]  /*4140*/  UIADD3 UR16, UR37, 0x6000, URZ ;  /* 0x0000600025107890 */ /* 0x000fe2000fffe03f */
[----:B------:R-:W-:Y:S01]  /*4150*/  UMOV UR9, URZ ;  /* 0x0000003f00097c82 */ /* 0x000fe20008000000 */
[----:B------:R-:W-:Y:S01]  /*4160*/  UMOV UR41, 0x40 ;  /* 0x0000004000297882 */ /* 0x000fe20000000000 */
[----:B------:R-:W-:Y:S01]  /*4170*/  UMOV UR33, 0x80 ;  /* 0x0000008000217882 */ /* 0x000fe20000000000 */
[----:B--2---:R-:W-:Y:S01]  /*4180*/  UIMAD UR10, UR10, 0x60, URZ ;  /* 0x000000600a0a78a4 */ /* 0x004fe2000f8e023f */
[----:B------:R-:W-:Y:S01]  /*4190*/  UMOV UR25, 0x40 ;  /* 0x0000004000197882 */ /* 0x000fe20000000000 */
[----:B------:R-:W-:-:S05]  /*41a0*/  UMOV UR17, 0x80 ;  /* 0x0000008000117882 */ /* 0x000fca0000000000 */
[----:B------:R-:W-:Y:S01]  /*41b0*/  UMOV UR42, UR10 ;  /* 0x0000000a002a7c82 */ /* 0x000fe20008000000 */
[----:B----4-:R-:W-:Y:S01]  /*41c0*/  UMOV UR43, UR11 ;  /* 0x0000000b002b7c82 */ /* 0x010fe20008000000 */
[----:B------:R-:W-:Y:S01]  /*41d0*/  UMOV UR35, UR11 ;  /* 0x0000000b00237c82 */ /* 0x000fe20008000000 */
[----:B------:R-:W-:Y:S01]  /*41e0*/  UMOV UR34, UR10 ;  /* 0x0000000a00227c82 */ /* 0x000fe20008000000 */
[----:B------:R-:W-:Y:S01]  /*41f0*/  UMOV UR27, UR11 ;  /* 0x0000000b001b7c82 */ /* 0x000fe20008000000 */
[----:B------:R-:W-:Y:S01]  /*4200*/  UMOV UR26, UR10 ;  /* 0x0000000a001a7c82 */ /* 0x000fe20008000000 */
[----:B------:R-:W-:Y:S01]  /*4210*/  UMOV UR19, UR11 ;  /* 0x0000000b00137c82 */ /* 0x000fe20008000000 */
[----:B------:R-:W-:Y:S01]  /*4220*/  UMOV UR18, UR10 ;  /* 0x0000000a00127c82 */ /* 0x000fe20008000000 */
[----:B-----5:R-:W-:Y:S01]  /*4230*/  UMOV UR44, UR12 ;  /* 0x0000000c002c7c82 */ /* 0x020fe20008000000 */
[----:B------:R2:W-:Y:S01]  /*4240*/  UTMASTG.4D [UR8], [UR4] ;  /* 0x00000008040073b5 */ /* 0x0005e20008018000 */
[----:B------:R-:W-:Y:S01]  /*4250*/  UMOV UR36, UR12 ;  /* 0x0000000c00247c82 */ /* 0x000fe20008000000 */
[----:B------:R-:W-:Y:S01]  /*4260*/  UMOV UR28, UR12 ;  /* 0x0000000c001c7c82 */ /* 0x000fe20008000000 */
[----:B------:R-:W-:Y:S01]  /*4270*/  UMOV UR20, UR12 ;  /* 0x0000000c00147c82 */ /* 0x000fe20008000000 */
[----:B------:R4:W-:Y:S01]  /*4280*/  UTMASTG.4D [UR40], [UR4] ;  /* 0x00000028040073b5 */ /* 0x0009e20008018000 */
[----:B------:R4:W-:Y:S01]  /*4290*/  UTMASTG.4D [UR32], [UR4] ;  /* 0x00000020040073b5 */ /* 0x0009e20008018000 */
[----:B--2---:R-:W-:-:S02]  /*42a0*/  UMOV UR8, UR37 ;  /* 0x0000002500087c82 */ /* 0x004fc40008000000 */
[----:B------:R4:W-:Y:S01]  /*42b0*/  UTMASTG.4D [UR8], [UR6] ;  /* 0x00000008060073b5 */ /* 0x0009e20008018000 */
[----:B------:R4:W-:Y:S01]  /*42c0*/  UTMASTG.4D [UR24], [UR6] ;  /* 0x00000018060073b5 */ /* 0x0009e20008018000 */
[----:B------:R4:W-:Y:S02]  /*42d0*/  UTMASTG.4D [UR16], [UR6] ;  /* 0x00000010060073b5 */ /* 0x0009e40008018000 */
[----:B----4-:R0:W-:Y:S02]  /*42e0*/  UTMACMDFLUSH ;  /* 0x00000000000079b7 */ /* 0x0101e40000000000 */
.L_x_3824:
[----:B------:R-:W-:Y:S05]  /*42f0*/  BSYNC B0 ;  /* 0x0000000000007941 */ /* 0x000fea0003800000 */
.L_x_3823:
[----:B------:R-:W-:-:S04]  /*4300*/  DEPBAR.LE SB0, 0x0 ;  /* 0x000080000000791a */ /* 0x000fc80000000000 */
[----:B------:R-:W-:Y:S05]  /*4310*/  EXIT ;  /* 0x000000000000794d */ /* 0x000fea0003800000 */
.L_x_3798:
        /* <DEDUP_REMOVED lines=55> */
.L_x_3847:
        /* <DEDUP_REMOVED lines=23> */
.L_x_3828:
[----:B------:R-:W-:Y:S05]  /*4800*/  BSYNC B0 ;  /* 0x0000000000007941 */ /* 0x000fea0003800000 */
.L_x_3827:
        /* <DEDUP_REMOVED lines=12> */
.L_x_3830:
[----:B------:R-:W-:Y:S05]  /*48d0*/  BSYNC B0 ;  /* 0x0000000000007941 */ /* 0x000fea0003800000 */
.L_x_3829:
        /* <DEDUP_REMOVED lines=13> */
.L_x_3832:
[----:B------:R-:W-:Y:S05]  /*49b0*/  BSYNC B0 ;  /* 0x0000000000007941 */ /* 0x000fea0003800000 */
.L_x_3831:
[----:B------:R-:W-:Y:S06]  /*49c0*/  BAR.ARV 0xa, 0xa0 ;  /* 0x0282800000007b1d */ /* 0x000fec0000002000 */
[----:B------:R-:W-:Y:S04]  /*49d0*/  BSSY B0, `(.L_x_3833) ;  /* 0x0000003000007945 */ /* 0x000fe80003800000 */
[----:B------:R-:W-:Y:S05]  /*49e0*/  @!P0 BRA `(.L_x_3834) ;  /* 0x0000000000048947 */ /* 0x000fea0003800000 */
[----:B------:R-:W-:-:S04]  /*49f0*/  DEPBAR.LE SB0, 0x1 ;  /* 0x000080400000791a */ /* 0x000fc80000000000 */
.L_x_3834:
[----:B------:R-:W-:Y:S05]  /*4a00*/  BSYNC B0 ;  /* 0x0000000000007941 */ /* 0x000fea0003800000 */
.L_x_3833:
[----:B------:R-:W-:Y:S06]  /*4a10*/  BAR.ARV 0xb, 0xa0 ;  /* 0x02c2800000007b1d */ /* 0x000fec0000002000 */
[----:B------:R-:W-:Y:S04]  /*4a20*/  BSSY B0, `(.L_x_3835) ;  /* 0x0000003000007945 */ /* 0x000fe80003800000 */
[----:B------:R-:W-:Y:S05]  /*4a30*/  @!P0 BRA `(.L_x_3836) ;  /* 0x0000000000048947 */ /* 0x000fea0003800000 */
[----:B------:R-:W-:-:S04]  /*4a40*/  DEPBAR.LE SB0, 0x0 ;  /* 0x000080000000791a */ /* 0x000fc80000000000 */
.L_x_3836:
[----:B------:R-:W-:Y:S05]  /*4a50*/  BSYNC B0 ;  /* 0x0000000000007941 */ /* 0x000fea0003800000 */
.L_x_3835:
        /* <DEDUP_REMOVED lines=13> */
.L_x_3838:
[----:B------:R-:W-:Y:S05]  /*4b30*/  BSYNC B0 ;  /* 0x0000000000007941 */ /* 0x000fea0003800000 */
.L_x_3837:
        /* <DEDUP_REMOVED lines=12> */
.L_x_3840:
[----:B------:R-:W-:Y:S05]  /*4c00*/  BSYNC B0 ;  /* 0x0000000000007941 */ /* 0x000fea0003800000 */
.L_x_3839:
        /* <DEDUP_REMOVED lines=13> */
.L_x_3842:
[----:B------:R-:W-:Y:S05]  /*4ce0*/  BSYNC B0 ;  /* 0x0000000000007941 */ /* 0x000fea0003800000 */
.L_x_3841:
[----:B------:R-:W-:Y:S06]  /*4cf0*/  BAR.ARV 0xa, 0xa0 ;  /* 0x0282800000007b1d */ /* 0x000fec0000002000 */
[----:B------:R-:W-:Y:S04]  /*4d00*/  BSSY B0, `(.L_x_3843) ;  /* 0x0000003000007945 */ /* 0x000fe80003800000 */
[----:B------:R-:W-:Y:S05]  /*4d10*/  @!P0 BRA `(.L_x_3844) ;  /* 0x0000000000048947 */ /* 0x000fea0003800000 */
[----:B------:R-:W-:-:S04]  /*4d20*/  DEPBAR.LE SB0, 0x1 ;  /* 0x000080400000791a */ /* 0x000fc80000000000 */
.L_x_3844:
[----:B------:R-:W-:Y:S05]  /*4d30*/  BSYNC B0 ;  /* 0x0000000000007941 */ /* 0x000fea0003800000 */
.L_x_3843:
[----:B------:R-:W-:Y:S01]  /*4d40*/  VIADD R0, R0, 0xfffffffe ;  /* 0xfffffffe00007836 */ /* 0x000fe20000000000 */
[----:B------:R-:W-:Y:S06]  /*4d50*/  BAR.ARV 0xb, 0xa0 ;  /* 0x02c2800000007b1d */ /* 0x000fec0000002000 */
[----:B------:R-:W-:Y:S01]  /*4d60*/  BSSY B0, `(.L_x_3845) ;  /* 0x0000004000007945 */ /* 0x000fe20003800000 */
[----:B------:R-:W-:-:S03]  /*4d70*/  ISETP.NE.AND P1, PT, R0, RZ, PT ;  /* 0x000000ff0000720c */ /* 0x000fc60003f25270 */
[----:B------:R-:W-:Y:S10]  /*4d80*/  @!P0 BRA `(.L_x_3846) ;  /* 0x0000000000048947 */ /* 0x000ff40003800000 */
[----:B------:R-:W-:-:S04]  /*4d90*/  DEPBAR.LE SB0, 0x0 ;  /* 0x000080000000791a */ /* 0x000fc80000000000 */
.L_x_3846:
[----:B------:R-:W-:Y:S05]  /*4da0*/  BSYNC B0 ;  /* 0x0000000000007941 */ /* 0x000fea0003800000 */
.L_x_3845:
[----:B------:R-:W-:Y:S06]  /*4db0*/  BAR.ARV 0xc, 0xa0 ;  /* 0x0302800000007b1d */ /* 0x000fec0000002000 */
[----:B------:R-:W-:Y:S02]  /*4dc0*/  UIADD3 UR5, UR5, 0x2, URZ ;  /* 0x0000000205057890 */ /* 0x000fe4000fffe03f */
[----:B------:R-:W-:Y:S01]  /*4dd0*/  UIADD3 UR4, UR4, 0x1, URZ ;  /* 0x0000000104047890 */ /* 0x000fe2000fffe03f */
[----:B------:R-:W-:Y:S11]  /*4de0*/  @P1 BRA `(.L_x_3847) ;  /* 0xfffffff800281947 */ /* 0x000ff6000383ffff */
[----:B------:R-:W-:-:S12]  /*4df0*/  UIADD3 UR4, UR9, 0x6000, URZ ;  /* 0x0000600009047890 */ /* 0x000fd8000fffe03f */
.L_x_3826:
        /* <DEDUP_REMOVED lines=19> */
.L_x_3849:
[----:B------:R-:W-:Y:S05]  /*4f30*/  BSYNC B0 ;  /* 0x0000000000007941 */ /* 0x000fea0003800000 */
.L_x_3848:
        /* <DEDUP_REMOVED lines=18> */
.L_x_3851:
[----:B------:R-:W-:Y:S05]  /*5060*/  BSYNC B0 ;  /* 0x0000000000007941 */ /* 0x000fea0003800000 */
.L_x_3850:
        /* <DEDUP_REMOVED lines=19> */
.L_x_3853:
[----:B------:R-:W-:Y:S05]  /*51a0*/  BSYNC B0 ;  /* 0x0000000000007941 */ /* 0x000fea0003800000 */
.L_x_3852:
[----:B------:R-:W-:Y:S06]  /*51b0*/  BAR.ARV 0xa, 0xa0 ;  /* 0x0282800000007b1d */ /* 0x000fec0000002000 */
[----:B------:R-:W-:Y:S04]  /*51c0*/  BSSY B0, `(.L_x_3854) ;  /* 0x0000003000007945 */ /* 0x000fe80003800000 */
[----:B------:R-:W-:Y:S05]  /*51d0*/  @!P0 BRA `(.L_x_3855) ;  /* 0x0000000000048947 */ /* 0x000fea0003800000 */
[----:B------:R-:W-:-:S04]  /*51e0*/  DEPBAR.LE SB0, 0x1 ;  /* 0x000080400000791a */ /* 0x000fc80000000000 */
.L_x_3855:
[----:B------:R-:W-:Y:S05]  /*51f0*/  BSYNC B0 ;  /* 0x0000000000007941 */ /* 0x000fea0003800000 */
.L_x_3854:
[----:B------:R-:W-:Y:S06]  /*5200*/  BAR.ARV 0xb, 0xa0 ;  /* 0x02c2800000007b1d */ /* 0x000fec0000002000 */
[----:B------:R-:W-:Y:S04]  /*5210*/  BSSY B0, `(.L_x_3856) ;  /* 0x0000003000007945 */ /* 0x000fe80003800000 */
[----:B------:R-:W-:Y:S05]  /*5220*/  @!P0 BRA `(.L_x_3857) ;  /* 0x0000000000048947 */ /* 0x000fea0003800000 */
[----:B------:R-:W-:-:S04]  /*5230*/  DEPBAR.LE SB0, 0x0 ;  /* 0x000080000000791a */ /* 0x000fc80000000000 */
.L_x_3857:
[----:B------:R-:W-:Y:S05]  /*5240*/  BSYNC B0 ;  /* 0x0000000000007941 */ /* 0x000fea0003800000 */
.L_x_3856:
[----:B------:R-:W-:Y:S06]  /*5250*/  BAR.ARV 0xc, 0xa0 ;  /* 0x0302800000007b1d */ /* 0x000fec0000002000 */
[----:B------:R-:W-:Y:S05]  /*5260*/  EXIT ;  /* 0x000000000000794d */ /* 0x000fea0003800000 */
.L_x_3825:
        /* <DEDUP_REMOVED lines=57> */
.L_x_3889:
        /* <DEDUP_REMOVED lines=9> */
.L_x_3861:
        /* <DEDUP_REMOVED lines=102> */
.L_x_3872:
[----:B-1----:R-:W-:-:S05]  /*5cf0*/  IMAD.MOV.U32 R10, RZ, RZ, 0x1 ;  /* 0x00000001ff0a7424 */ /* 0x002fca00078e00ff */
[----:B------:R-:W-:-:S04]  /*5d00*/  SHF.L.U32 R10, R10, 0x1f, RZ ;  /* 0x0000001f0a0a7819 */ /* 0x000fc800000006ff */
[----:B------:R-:W1:Y:S02]  /*5d10*/  SYNCS.PHASECHK.TRANS64.TRYWAIT P1, [R0+URZ+0x36438], R10 ;  /* 0x0364380a000075a7 */ /* 0x000e64000802017f */
[----:B-123--:R-:W-:Y:S05]  /*5d20*/  @!P1 BRA `(.L_x_3864) ;  /* 0x0000001800189947 */ /* 0x00efea0003800000 */
.L_x_3890:
[----:B------:R-:W-:Y:S05]  /*5d30*/  @P0 BRA `(.L_x_3865) ;  /* 0x0000000000140947 */ /* 0x000fea0003800000 */
[----:B------:R-:W-:Y:S01]  /*5d40*/  ISETP.NE.AND P1, PT, R16, RZ, PT ;  /* 0x000000ff1000720c */ /* 0x000fe20003f25270 */
[----:B------:R-:W-:-:S04]  /*5d50*/  IMAD.MOV.U32 R3, RZ, RZ, 0x6100 ;  /* 0x00006100ff037424 */ /* 0x000fc800078e00ff */
[----:B------:R2:W-:Y:S08]  /*5d60*/  SYNCS.ARRIVE.TRANS64 RZ, [R0+URZ+0x36430], R3 ;  /* 0x0364300300ff79a7 */ /* 0x0005f0000800003f */
[----:B------:R-:W-:Y:S05]  /*5d70*/  @!P1 BRA `(.L_x_3865) ;  /* 0x0000000000049947 */ /* 0x000fea0003800000 */
[----:B------:R-:W-:Y:S01]  /*5d80*/  BPT.TRAP 0x1 ;  /* 0x000000040000795c */ /* 0x000fe20000300000 */
.L_x_3865:
        /* <DEDUP_REMOVED lines=47> */
.L_x_3891:
[----:B------:R-:W-:Y:S05]  /*6080*/  @P0 BRA `(.L_x_3867) ;  /* 0x0000000000140947 */ /* 0x000fea0003800000 */
[----:B------:R-:W-:Y:S01]  /*6090*/  ISETP.NE.AND P1, PT, R16, RZ, PT ;  /* 0x000000ff1000720c */ /* 0x000fe20003f25270 */
[----:B--2---:R-:W-:-:S04]  /*60a0*/  IMAD.MOV.U32 R3, RZ, RZ, 0x6100 ;  /* 0x00006100ff037424 */ /* 0x004fc800078e00ff */
[----:B------:R3:W-:Y:S08]  /*60b0*/  SYNCS.ARRIVE.TRANS64 RZ, [R0+URZ+0x36418], R3 ;  /* 0x0364180300ff79a7 */ /* 0x0007f0000800003f */
[----:B------:R-:W-:Y:S05]  /*60c0*/  @!P1 BRA `(.L_x_3867) ;  /* 0x0000000000049947 */ /* 0x000fea0003800000 */
[----:B------:R-:W-:Y:S01]  /*60d0*/  BPT.TRAP 0x1 ;  /* 0x000000040000795c */ /* 0x000fe20000300000 */
.L_x_3867:
        /* <DEDUP_REMOVED lines=35> */
.L_x_3892:
        /* <DEDUP_REMOVED lines=9> */
.L_x_3869:
        /* <DEDUP_REMOVED lines=37> */
.L_x_3894:
[----:B------:R-:W-:Y:S05]  /*65f0*/  @P0 BRA `(.L_x_3871) ;  /* 0x0000000000140947 */ /* 0x000fea0003800000 */
[----:B------:R-:W-:Y:S01]  /*6600*/  ISETP.NE.AND P1, PT, R16, RZ, PT ;  /* 0x000000ff1000720c */ /* 0x000fe20003f25270 */
[----:B--2---:R-:W-:-:S04]  /*6610*/  IMAD.MOV.U32 R5, RZ, RZ, 0x6100 ;  /* 0x00006100ff057424 */ /* 0x004fc800078e00ff */
[----:B------:R3:W-:Y:S08]  /*6620*/  SYNCS.ARRIVE.TRANS64 RZ, [R0+URZ+0x36410], R5 ;  /* 0x0364100500ff79a7 */ /* 0x0007f0000800003f */
[----:B------:R-:W-:Y:S05]  /*6630*/  @!P1 BRA `(.L_x_3871) ;  /* 0x0000000000049947 */ /* 0x000fea0003800000 */
[----:B------:R-:W-:Y:S01]  /*6640*/  BPT.TRAP 0x1 ;  /* 0x000000040000795c */ /* 0x000fe20000300000 */
.L_x_3871:
        /* <DEDUP_REMOVED lines=36> */
.L_x_3863:
[----:B------:R-:W-:Y:S01]  /*6890*/  ISETP.NE.AND P1, PT, R21, RZ, PT ;  /* 0x000000ff1500720c */ /* 0x000fe20003f25270 */
[----:B------:R-:W-:-:S12]  /*68a0*/  IMAD.MOV.U32 R4, RZ, RZ, 0x1 ;  /* 0x00000001ff047424 */ /* 0x000fd800078e00ff */
[----:B------:R-:W-:Y:S05]  /*68b0*/  @!P1 BRA `(.L_x_3862) ;  /* 0x0000000400649947 */ /* 0x000fea0003800000 */
[----:B------:R-:W2:Y:S02]  /*68c0*/  SYNCS.PHASECHK.TRANS64.TRYWAIT P1, [R0+URZ+0x36438], R10 ;  /* 0x0364380a000075a7 */ /* 0x000ea4000802017f */
[----:B--2---:R-:W-:Y:S05]  /*68d0*/  @!P1 BRA `(.L_x_3873) ;  /* 0x0000000c00809947 */ /* 0x004fea0003800000 */
.L_x_3895:
[----:B------:R-:W-:Y:S05]  /*68e0*/  @P0 BRA `(.L_x_3874) ;  /* 0x0000000000140947 */ /* 0x000fea0003800000 */
[----:B------:R-:W-:Y:S01]  /*68f0*/  ISETP.NE.AND P1, PT, R16, RZ, PT ;  /* 0x000000ff1000720c */ /* 0x000fe20003f25270 */
[----:B------:R-:W-:-:S04]  /*6900*/  IMAD.MOV.U32 R5, RZ, RZ, 0x6100 ;  /* 0x00006100ff057424 */ /* 0x000fc800078e00ff */
[----:B------:R3:W-:Y:S08]  /*6910*/  SYNCS.ARRIVE.TRANS64 RZ, [R0+URZ+0x36430], R5 ;  /* 0x0364300500ff79a7 */ /* 0x0007f0000800003f */
[----:B------:R-:W-:Y:S05]  /*6920*/  @!P1 BRA `(.L_x_3874) ;  /* 0x0000000000049947 */ /* 0x000fea0003800000 */
[----:B------:R-:W-:Y:S01]  /*6930*/  BPT.TRAP 0x1 ;  /* 0x000000040000795c */ /* 0x000fe20000300000 */
.L_x_3874:
        /* <DEDUP_REMOVED lines=41> */
.L_x_3896:
[----:B------:R-:W-:Y:S01]  /*6bd0*/  IMAD.MOV.U32 R4, RZ, RZ, RZ ;  /* 0x000000ffff047224 */ /* 0x000fe200078e00ff */
[----:B------:R-:W-:Y:S06]  /*6be0*/  @P0 BRA `(.L_x_3876) ;  /* 0x0000000000140947 */ /* 0x000fec0003800000 */
[----:B------:R-:W-:Y:S01]  /*6bf0*/  ISETP.NE.AND P1, PT, R16, RZ, PT ;  /* 0x000000ff1000720c */ /* 0x000fe20003f25270 */
[----:B---3--:R-:W-:-:S04]  /*6c00*/  IMAD.MOV.U32 R5, RZ, RZ, 0x6100 ;  /* 0x00006100ff057424 */ /* 0x008fc800078e00ff */
[----:B------:R4:W-:Y:S08]  /*6c10*/  SYNCS.ARRIVE.TRANS64 RZ, [R0+URZ+0x36418], R5 ;  /* 0x0364180500ff79a7 */ /* 0x0009f0000800003f */
[----:B------:R-:W-:Y:S05]  /*6c20*/  @!P1 BRA `(.L_x_3876) ;  /* 0x0000000000049947 */ /* 0x000fea0003800000 */
[----:B------:R-:W-:Y:S01]  /*6c30*/  BPT.TRAP 0x1 ;  /* 0x000000040000795c */ /* 0x000fe20000300000 */
.L_x_3876:
        /* <DEDUP_REMOVED lines=33> */
.L_x_3862:
[----:B------:R-:W-:-:S04]  /*6e50*/  SHF.L.U32 R3, R4, 0x1f, RZ ;  /* 0x0000001f04037819 */ /* 0x000fc800000006ff */
[----:B------:R-:W3:Y:S02]  /*6e60*/  SYNCS.PHASECHK.TRANS64.TRYWAIT P1, [R0+URZ+0x36438], R3 ;  /* 0x03643803000075a7 */ /* 0x000ee4000802017f */
[----:B---3--:R-:W-:Y:S05]  /*6e70*/  @!P1 BRA `(.L_x_3877) ;  /* 0x0000000800409947 */ /* 0x008fea0003800000 */
.L_x_3897:
[----:B------:R-:W-:Y:S05]  /*6e80*/  @P0 BRA `(.L_x_3878) ;  /* 0x0000000000180947 */ /* 0x000fea0003800000 */
[----:B------:R-:W4:Y:S01]  /*6e90*/  S2R R2, SR_TID.X ;  /* 0x0000000000027919 */ /* 0x000f220000002100 */
[----:B---3--:R-:W-:-:S04]  /*6ea0*/  IMAD.MOV.U32 R3, RZ, RZ, 0x6100 ;  /* 0x00006100ff037424 */ /* 0x008fc800078e00ff */
[----:B------:R5:W-:Y:S01]  /*6eb0*/  SYNCS.ARRIVE.TRANS64 RZ, [R0+URZ+0x36430], R3 ;  /* 0x0364300300ff79a7 */ /* 0x000be2000800003f */
[----:B----4-:R-:W-:-:S13]  /*6ec0*/  LOP3.LUT P0, RZ, R2, 0x1f, RZ, 0xc0, !PT ;  /* 0x0000001f02ff7812 */ /* 0x010fda000780c0ff */
[----:B-----5:R-:W-:Y:S05]  /*6ed0*/  @!P0 BRA `(.L_x_3878) ;  /* 0x0000000000048947 */ /* 0x020fea0003800000 */
[----:B------:R-:W-:Y:S01]  /*6ee0*/  BPT.TRAP 0x1 ;  /* 0x000000040000795c */ /* 0x000fe20000300000 */
.L_x_3878:
        /* <DEDUP_REMOVED lines=43> */
.L_x_3859:
[----:B------:R-:W-:Y:S05]  /*71a0*/  BSYNC B0 ;  /* 0x0000000000007941 */ /* 0x000fea0003800000 */
.L_x_3858:
[----:B------:R-:W-:-:S03]  /*71b0*/  UMOV UR6, 0xffffffff ;  /* 0xffffffff00067882 */ /* 0x000fc60000000000 */
[----:B------:R-:W-:Y:S05]  /*71c0*/  BRA.DIV UR6, `(.L_x_3879) ;  /* 0x0000000606807947 */ /* 0x000fea000b800000 */
[----:B------:R-:W-:-:S13]  /*71d0*/  ELECT P0, URZ, PT ;  /* 0x00000000003f782f */ /* 0x000fda0003800000 */
.L_x_3900:
[----:B------:R-:W-:Y:S04]  /*71e0*/  BSSY B0, `(.L_x_3880) ;  /* 0x000001e000007945 */ /* 0x000fe80003800000 */
[----:B------:R-:W-:Y:S05]  /*71f0*/  @!P0 BRA `(.L_x_3881) ;  /* 0x0000000000708947 */ /* 0x000fea0003800000 */
[----:B------:R-:W-:-:S04]  /*7200*/  LOP3.LUT R17, R17, 0x2, RZ, 0xfc, !PT ;  /* 0x0000000211117812 */ /* 0x000fc800078efcff */
[----:B------:R-:W-:-:S13]  /*7210*/  ISETP.NE.AND P0, PT, R17, 0x3, PT ;  /* 0x000000031100780c */ /* 0x000fda0003f05270 */
[----:B------:R-:W-:Y:S05]  /*7220*/  @!P0 BRA `(.L_x_3882) ;  /* 0x0000000000048947 */ /* 0x000fea0003800000 */
[----:B------:R-:W-:Y:S01]  /*7230*/  BPT.TRAP 0x1 ;  /* 0x000000040000795c */ /* 0x000fe20000300000 */
.L_x_3882:
        /* <DEDUP_REMOVED lines=15> */
.L_x_3901:
[----:B------:R-:W2:Y:S02]  /*7330*/  SYNCS.PHASECHK.TRANS64.TRYWAIT P1, [R3+URZ], R2 ;  /* 0x00000002030075a7 */ /* 0x000ea4000802017f */
[----:B--2---:R-:W-:Y:S05]  /*7340*/  @!P1 BRA `(.L_x_3884) ;  /* 0x0000000400589947 */ /* 0x004fea0003800000 */
.L_x_3902:
[----:B------:R-:W-:Y:S05]  /*7350*/  @!P0 BRA `(.L_x_3885) ;  /* 0x0000000000048947 */ /* 0x000fea0003800000 */
[----:B------:R-:W-:Y:S01]  /*7360*/  BPT.TRAP 0x1 ;  /* 0x000000040000795c */ /* 0x000fe20000300000 */
.L_x_3885:
[----:B------:R-:W-:-:S07]  /*7370*/  SHF.L.U32 R4, R4, 0x1f, RZ ;  /* 0x0000001f04047819 */ /* 0x000fce00000006ff */
.L_x_3886:
[----:B---3--:R3:W4:Y:S02]  /*7380*/  SYNCS.PHASECHK.TRANS64.TRYWAIT P0, [R9+URZ+0x36438], R4 ;  /* 0x03643804090075a7 */ /* 0x008724000800017f */
[----:B----4-:R-:W-:Y:S05]  /*7390*/  @!P0 NANOSLEEP.SYNCS 0x989680 ;  /* 0x009896800000895d */ /* 0x010fea0003900000 */
[----:B------:R-:W4:Y:S02]  /*73a0*/  @!P0 SYNCS.PHASECHK.TRANS64 P0, [R9+URZ+0x36438], R4 ;  /* 0x03643804090085a7 */ /* 0x000f24000800007f */
[----:B----4-:R-:W-:Y:S05]  /*73b0*/  @!P0 BRA `(.L_x_3886) ;  /* 0xfffffffc00f08947 */ /* 0x010fea000383ffff */
.L_x_3881:
[----:B------:R-:W-:Y:S05]  /*73c0*/  BSYNC B0 ;  /* 0x0000000000007941 */ /* 0x000fea0003800000 */
.L_x_3880:
[----:B------:R-:W-:Y:S05]  /*73d0*/  EXIT ;  /* 0x000000000000794d */ /* 0x000fea0003800000 */
.L_x_3804:
[----:B------:R-:W-:Y:S02]  /*73e0*/  IMAD.MOV.U32 R12, RZ, RZ, RZ ;  /* 0x000000ffff0c7224 */ /* 0x000fe400078e00ff */
[----:B------:R-:W-:Y:S02]  /*73f0*/  IMAD.MOV.U32 R11, RZ, RZ, 0x1f ;  /* 0x0000001fff0b7424 */ /* 0x000fe400078e00ff */
[----:B------:R-:W-:-:S07]  /*7400*/  IMAD.MOV.U32 R15, RZ, RZ, -0x1 ;  /* 0xffffffffff0f7424 */ /* 0x000fce00078e00ff */
[----:B------:R-:W-:Y:S05]  /*7410*/  WARPSYNC.COLLECTIVE R15, `(.L_x_3887) ;  /* 0x000000000f087348 */ /* 0x000fea0003c00000 */
[----:B------:R1:W2:Y:S02]  /*7420*/  SHFL.IDX P6, R14, R13, R12, R11 ;  /* 0x0000000c0d0e7389 */ /* 0x0002a400000c000b */
[----:B-12---:R-:W-:Y:S01]  /*7430*/  ENDCOLLECTIVE ;  /* 0x000000000000791b */ /* 0x006fe20003800000 */
.L_x_3887:
[----:B------:R-:W-:Y:S05]  /*7440*/  BRA `(.L_x_3888) ;  /* 0xffffff9400cc7947 */ /* 0x000fea000383ffff */
.L_x_3806:
[----:B--2---:R2:W3:Y:S02]  /*7450*/  SYNCS.PHASECHK.TRANS64.TRYWAIT P0, [R19+URZ+0x36400], R12 ;  /* 0x0364000c130075a7 */ /* 0x0044e4000800017f */
[----:B---3--:R-:W-:Y:S05]  /*7460*/  @!P0 NANOSLEEP.SYNCS 0x989680 ;  /* 0x009896800000895d */ /* 0x008fea0003900000 */
[----:B------:R-:W3:Y:S02]  /*7470*/  @!P0 SYNCS.PHASECHK.TRANS64 P0, [R19+URZ+0x36400], R12 ;  /* 0x0364000c130085a7 */ /* 0x000ee4000800007f */
[----:B---3--:R-:W-:Y:S05]  /*7480*/  @!P0 BRA `(.L_x_3806) ;  /* 0xfffffffc00f08947 */ /* 0x008fea000383ffff */
[----:B------:R-:W-:Y:S05]  /*7490*/  BRA `(.L_x_3805) ;  /* 0xffffff9800307947 */ /* 0x000fea000383ffff */
.L_x_3811:
[----:B--2---:R2:W3:Y:S02]  /*74a0*/  SYNCS.PHASECHK.TRANS64.TRYWAIT P1, [R4+URZ+0x36410], R9 ;  /* 0x03641009040075a7 */ /* 0x0044e4000802017f */
[----:B---3--:R-:W-:Y:S05]  /*74b0*/  @!P1 NANOSLEEP.SYNCS 0x989680 ;  /* 0x009896800000995d */ /* 0x008fea0003900000 */
[----:B------:R-:W3:Y:S02]  /*74c0*/  @!P1 SYNCS.PHASECHK.TRANS64 P1, [R4+URZ+0x36410], R9 ;  /* 0x03641009040095a7 */ /* 0x000ee4000802007f */
[----:B---3--:R-:W-:Y:S05]  /*74d0*/  @!P1 BRA `(.L_x_3811) ;  /* 0xfffffffc00f09947 */ /* 0x008fea000383ffff */
[----:B------:R-:W-:Y:S05]  /*74e0*/  BRA `(.L_x_3810) ;  /* 0xffffff9c00e87947 */ /* 0x000fea000383ffff */
.L_x_3815:
[----:B------:R1:W1:Y:S02]  /*74f0*/  SYNCS.PHASECHK.TRANS64.TRYWAIT P1, [R19+URZ+0x36430], R8 ;  /* 0x03643008130075a7 */ /* 0x000264000802017f */
[----:B-1----:R-:W-:Y:S05]  /*7500*/  @!P1 NANOSLEEP.SYNCS 0x989680 ;  /* 0x009896800000995d */ /* 0x002fea0003900000 */
[----:B------:R-:W1:Y:S02]  /*7510*/  @!P1 SYNCS.PHASECHK.TRANS64 P1, [R19+URZ+0x36430], R8 ;  /* 0x03643008130095a7 */ /* 0x000e64000802007f */
[----:B-1----:R-:W-:Y:S05]  /*7520*/  @!P1 BRA `(.L_x_3815) ;  /* 0xfffffffc00f09947 */ /* 0x002fea000383ffff */
[----:B------:R-:W-:Y:S05]  /*7530*/  BRA `(.L_x_3814) ;  /* 0xffffffa4008c7947 */ /* 0x000fea000383ffff */
.L_x_3860:
[----:B-1----:R1:W2:Y:S02]  /*7540*/  SYNCS.PHASECHK.TRANS64.TRYWAIT P1, [R0+URZ+0x36420], R10 ;  /* 0x0364200a000075a7 */ /* 0x0022a4000802017f */
[----:B--2---:R-:W-:Y:S05]  /*7550*/  @!P1 NANOSLEEP.SYNCS 0x989680 ;  /* 0x009896800000995d */ /* 0x004fea0003900000 */
[----:B------:R-:W2:Y:S02]  /*7560*/  @!P1 SYNCS.PHASECHK.TRANS64 P1, [R0+URZ+0x36420], R10 ;  /* 0x0364200a000095a7 */ /* 0x000ea4000802007f */
[----:B--2---:R-:W-:Y:S05]  /*7570*/  @!P1 BRA `(.L_x_3860) ;  /* 0xfffffffc00f09947 */ /* 0x004fea000383ffff */
[----:B------:R-:W-:Y:S05]  /*7580*/  BRA `(.L_x_3889) ;  /* 0xffffffe0001c7947 */ /* 0x000fea000383ffff */
.L_x_3864:
[----:B-1----:R1:W2:Y:S02]  /*7590*/  SYNCS.PHASECHK.TRANS64.TRYWAIT P1, [R0+URZ+0x36438], R10 ;  /* 0x0364380a000075a7 */ /* 0x0022a4000802017f */
[----:B--2---:R-:W-:Y:S05]  /*75a0*/  @!P1 NANOSLEEP.SYNCS 0x989680 ;  /* 0x009896800000995d */ /* 0x004fea0003900000 */
[----:B------:R-:W2:Y:S02]  /*75b0*/  @!P1 SYNCS.PHASECHK.TRANS64 P1, [R0+URZ+0x36438], R10 ;  /* 0x0364380a000095a7 */ /* 0x000ea4000802007f */
[----:B--2---:R-:W-:Y:S05]  /*75c0*/  @!P1 BRA `(.L_x_3864) ;  /* 0xfffffffc00f09947 */ /* 0x004fea000383ffff */
[----:B------:R-:W-:Y:S05]  /*75d0*/  BRA `(.L_x_3890) ;  /* 0xffffffe400d47947 */ /* 0x000fea000383ffff */
.L_x_3866:
[----:B--2---:R2:W3:Y:S02]  /*75e0*/  SYNCS.PHASECHK.TRANS64.TRYWAIT P1, [R0+URZ+0x36428], R3 ;  /* 0x03642803000075a7 */ /* 0x0044e4000802017f */
[----:B---3--:R-:W-:Y:S05]  /*75f0*/  @!P1 NANOSLEEP.SYNCS 0x989680 ;  /* 0x009896800000995d */ /* 0x008fea0003900000 */
[----:B------:R-:W3:Y:S02]  /*7600*/  @!P1 SYNCS.PHASECHK.TRANS64 P1, [R0+URZ+0x36428], R3 ;  /* 0x03642803000095a7 */ /* 0x000ee4000802007f */
[----:B---3--:R-:W-:Y:S05]  /*7610*/  @!P1 BRA `(.L_x_3866) ;  /* 0xfffffffc00f09947 */ /* 0x008fea000383ffff */
[----:B------:R-:W-:Y:S05]  /*7620*/  BRA `(.L_x_3891) ;  /* 0xffffffe800947947 */ /* 0x000fea000383ffff */
.L_x_3868:
[----:B--2---:R2:W3:Y:S02]  /*7630*/  SYNCS.PHASECHK.TRANS64.TRYWAIT P1, [R0+URZ+0x36438], R29 ;  /* 0x0364381d000075a7 */ /* 0x0044e4000802017f */
[----:B---3--:R-:W-:Y:S05]  /*7640*/  @!P1 NANOSLEEP.SYNCS 0x989680 ;  /* 0x009896800000995d */ /* 0x008fea0003900000 */
[----:B------:R-:W3:Y:S02]  /*7650*/  @!P1 SYNCS.PHASECHK.TRANS64 P1, [R0+URZ+0x36438], R29 ;  /* 0x0364381d000095a7 */ /* 0x000ee4000802007f */
[----:B---3--:R-:W-:Y:S05]  /*7660*/  @!P1 BRA `(.L_x_3868) ;  /* 0xfffffffc00f09947 */ /* 0x008fea000383ffff */
[----:B------:R-:W-:Y:S05]  /*7670*/  BRA `(.L_x_3892) ;  /* 0xffffffec00247947 */ /* 0x000fea000383ffff */
.L_x_3870:
[----:B------:R-:W-:-:S07]  /*7680*/  SHF.L.U32 R5, R12, 0x1f, RZ ;  /* 0x0000001f0c057819 */ /* 0x000fce00000006ff */
.L_x_3893:
[----:B--2---:R2:W3:Y:S02]  /*7690*/  SYNCS.PHASECHK.TRANS64.TRYWAIT P1, [R0+URZ+0x36420], R5 ;  /* 0x03642005000075a7 */ /* 0x0044e4000802017f */
[----:B---3--:R-:W-:Y:S05]  /*76a0*/  @!P1 NANOSLEEP.SYNCS 0x989680 ;  /* 0x009896800000995d */ /* 0x008fea0003900000 */
[----:B------:R-:W3:Y:S02]  /*76b0*/  @!P1 SYNCS.PHASECHK.TRANS64 P1, [R0+URZ+0x36420], R5 ;  /* 0x03642005000095a7 */ /* 0x000ee4000802007f */
[----:B---3--:R-:W-:Y:S05]  /*76c0*/  @!P1 BRA `(.L_x_3893) ;  /* 0xfffffffc00f09947 */ /* 0x008fea000383ffff */
[----:B------:R-:W-:Y:S05]  /*76d0*/  BRA `(.L_x_3894) ;  /* 0xffffffec00c47947 */ /* 0x000fea000383ffff */
.L_x_3873:
[----:B--2---:R2:W3:Y:S02]  /*76e0*/  SYNCS.PHASECHK.TRANS64.TRYWAIT P1, [R0+URZ+0x36438], R10 ;  /* 0x0364380a000075a7 */ /* 0x0044e4000802017f */
[----:B---3--:R-:W-:Y:S05]  /*76f0*/  @!P1 NANOSLEEP.SYNCS 0x989680 ;  /* 0x009896800000995d */ /* 0x008fea0003900000 */
[----:B------:R-:W3:Y:S02]  /*7700*/  @!P1 SYNCS.PHASECHK.TRANS64 P1, [R0+URZ+0x36438], R10 ;  /* 0x0364380a000095a7 */ /* 0x000ee4000802007f */
[----:B---3--:R-:W-:Y:S05]  /*7710*/  @!P1 BRA `(.L_x_3873) ;  /* 0xfffffffc00f09947 */ /* 0x008fea000383ffff */
[----:B------:R-:W-:Y:S05]  /*7720*/  BRA `(.L_x_3895) ;  /* 0xfffffff0006c7947 */ /* 0x000fea000383ffff */
.L_x_3875:
[----:B---3--:R3:W4:Y:S02]  /*7730*/  SYNCS.PHASECHK.TRANS64.TRYWAIT P1, [R0+URZ+0x36428], R5 ;  /* 0x03642805000075a7 */ /* 0x008724000802017f */
[----:B----4-:R-:W-:Y:S05]  /*7740*/  @!P1 NANOSLEEP.SYNCS 0x989680 ;  /* 0x009896800000995d */ /* 0x010fea0003900000 */
[----:B------:R-:W4:Y:S02]  /*7750*/  @!P1 SYNCS.PHASECHK.TRANS64 P1, [R0+URZ+0x36428], R5 ;  /* 0x03642805000095a7 */ /* 0x000f24000802007f */
[----:B----4-:R-:W-:Y:S05]  /*7760*/  @!P1 BRA `(.L_x_3875) ;  /* 0xfffffffc00f09947 */ /* 0x010fea000383ffff */
[----:B------:R-:W-:Y:S05]  /*7770*/  BRA `(.L_x_3896) ;  /* 0xfffffff400147947 */ /* 0x000fea000383ffff */
.L_x_3877:
[----:B---3--:R3:W4:Y:S02]  /*7780*/  SYNCS.PHASECHK.TRANS64.TRYWAIT P1, [R0+URZ+0x36438], R3 ;  /* 0x03643803000075a7 */ /* 0x008724000802017f */
[----:B----4-:R-:W-:Y:S05]  /*7790*/  @!P1 NANOSLEEP.SYNCS 0x989680 ;  /* 0x009896800000995d */ /* 0x010fea0003900000 */
[----:B------:R-:W4:Y:S02]  /*77a0*/  @!P1 SYNCS.PHASECHK.TRANS64 P1, [R0+URZ+0x36438], R3 ;  /* 0x03643803000095a7 */ /* 0x000f24000802007f */
[----:B----4-:R-:W-:Y:S05]  /*77b0*/  @!P1 BRA `(.L_x_3877) ;  /* 0xfffffffc00f09947 */ /* 0x010fea000383ffff */
[----:B------:R-:W-:Y:S05]  /*77c0*/  BRA `(.L_x_3897) ;  /* 0xfffffff400ac7947 */ /* 0x000fea000383ffff */
.L_x_3879:
[----:B------:R-:W-:Y:S01]  /*77d0*/  BSSY B0, `(.L_x_3898) ;  /* 0x0000006000007945 */ /* 0x000fe20003800000 */
[----:B------:R-:W-:-:S07]  /*77e0*/  IMAD.MOV.U32 R15, RZ, RZ, -0x1 ;  /* 0xffffffffff0f7424 */ /* 0x000fce00078e00ff */
[----:B-12---:R-:W-:Y:S05]  /*77f0*/  WARPSYNC.COLLECTIVE R15, `(.L_x_3899) ;  /* 0x000000000f0c7348 */ /* 0x006fea0003c00000 */
[----:B------:R-:W-:Y:S02]  /*7800*/  ELECT P6, UR62, PT ;  /* 0x00000000003e782f */ /* 0x000fe400038c0000 */
[----:B------:R-:W-:Y:S01]  /*7810*/  MOV R14, UR62 ;  /* 0x0000003e000e7c02 */ /* 0x000fe20008000f00 */
[----:B-12---:R-:W-:Y:S10]  /*7820*/  ENDCOLLECTIVE ;  /* 0x000000000000791b */ /* 0x006ff40003800000 */
.L_x_3899:
[----:B------:R-:W-:Y:S05]  /*7830*/  BSYNC B0 ;  /* 0x0000000000007941 */ /* 0x000fea0003800000 */
.L_x_3898:
[----:B------:R-:W-:Y:S01]  /*7840*/  PLOP3.LUT P0, PT, P6, PT, PT, 0x80, 0x0 ;  /* 0x000000000000781c */ /* 0x000fe2000370f070 */
[----:B------:R-:W-:-:S12]  /*7850*/  BRA `(.L_x_3900) ;  /* 0xfffffff800607947 */ /* 0x000fd8000383ffff */
.L_x_3883:
[----:B-1----:R1:W2:Y:S02]  /*7860*/  SYNCS.PHASECHK.TRANS64.TRYWAIT P1, [R7+URZ], R0 ;  /* 0x00000000070075a7 */ /* 0x0022a4000802017f */
[----:B--2---:R-:W-:Y:S05]  /*7870*/  @!P1 NANOSLEEP.SYNCS 0x989680 ;  /* 0x009896800000995d */ /* 0x004fea0003900000 */
[----:B------:R-:W2:Y:S02]  /*7880*/  @!P1 SYNCS.PHASECHK.TRANS64 P1, [R7+URZ], R0 ;  /* 0x00000000070095a7 */ /* 0x000ea4000802007f */
[----:B--2---:R-:W-:Y:S05]  /*7890*/  @!P1 BRA `(.L_x_3883) ;  /* 0xfffffffc00f09947 */ /* 0x004fea000383ffff */
[----:B------:R-:W-:Y:S05]  /*78a0*/  BRA `(.L_x_3901) ;  /* 0xfffffff800a07947 */ /* 0x000fea000383ffff */
.L_x_3884:
[----:B--2---:R2:W3:Y:S02]  /*78b0*/  SYNCS.PHASECHK.TRANS64.TRYWAIT P1, [R3+URZ], R2 ;  /* 0x00000002030075a7 */ /* 0x0044e4000802017f */
[----:B---3--:R-:W-:Y:S05]  /*78c0*/  @!P1 NANOSLEEP.SYNCS 0x989680 ;  /* 0x009896800000995d */ /* 0x008fea0003900000 */
[----:B------:R-:W3:Y:S02]  /*78d0*/  @!P1 SYNCS.PHASECHK.TRANS64 P1, [R3+URZ], R2 ;  /* 0x00000002030095a7 */ /* 0x000ee4000802007f */
[----:B---3--:R-:W-:Y:S05]  /*78e0*/  @!P1 BRA `(.L_x_3884) ;  /* 0xfffffffc00f09947 */ /* 0x008fea000383ffff */
[----:B------:R-:W-:Y:S05]  /*78f0*/  BRA `(.L_x_3902) ;  /* 0xfffffff800947947 */ /* 0x000fea000383ffff */
.L_x_3903:
        /* <DEDUP_REMOVED lines=16> */
.L_x_7673:


//--------------------- .text._ZN7cutlass13device_kernelIN5flash11enable_sm90INS1_16FlashAttnBwdSm90INS1_25CollectiveMainloopBwdSm90ILi2ELi1ELi1EN4cute5tupleIJNS5_1CILi1EEES8_S8_EEENS6_IJNS7_ILi64EEENS7_ILi96EEENS7_ILi192EEEEEENS_6half_tEfNS_4arch4Sm90ELb0ELb0ELb0ELb0ELb1ELb0ELb1ELb0ELi3ELi1ELi1ELi1ELb0EEENS1_21CollectiveEpilogueBwdISD_SE_SG_Li384ELb0ELb1ELi3EEENS1_19SingleTileSchedulerILb0ELb0ELb0ELi96EEEEEEEEEvNT_6ParamsE --------------------------
	.section	.text._ZN7cutlass13device_kernelIN5flash11enable_sm90INS1_16FlashAttnBwdSm90INS1_25CollectiveMainloopBwdSm90ILi2ELi1ELi1EN4cute5tupleIJNS5_1CILi1EEES8_S8_EEENS6_IJNS7_ILi64EEENS7_ILi96EEENS7_ILi192EEEEEENS_6half_tEfNS_4arch4Sm90ELb0ELb0ELb0ELb0ELb1ELb0ELb1ELb0ELi3ELi1ELi1ELi1ELb0EEENS1_21CollectiveEpilogueBwdISD_SE_SG_Li384ELb0ELb1ELi3EEENS1_19SingleTileSchedulerILb0ELb0ELb0ELi96EEEEEEEEEvNT_6ParamsE,"ax",@progbits
	.align	128
.text._ZN7cutlass13device_kernelIN5flash11enable_sm90INS1_16FlashAttnBwdSm90INS1_25CollectiveMainloopBwdSm90ILi2ELi1ELi1EN4cute5tupleIJNS5_1CILi1EEES8_S8_EEENS6_IJNS7_ILi64EEENS7_ILi96EEENS7_ILi192EEEEEENS_6half_tEfNS_4arch4Sm90ELb0ELb0ELb0ELb0ELb1ELb0ELb1ELb0ELi3ELi1ELi1ELi1ELb0EEENS1_21CollectiveEpilogueBwdISD_SE_SG_Li384ELb0ELb1ELi3EEENS1_19SingleTileSchedulerILb0ELb0ELb0ELi96EEEEEEEEEvNT_6ParamsE:
        .type           _ZN7cutlass13device_kernelIN5flash11enable_sm90INS1_16FlashAttnBwdSm90INS1_25CollectiveMainloopBwdSm90ILi2ELi1ELi1EN4cute5tupleIJNS5_1CILi1EEES8_S8_EEENS6_IJNS7_ILi64EEENS7_ILi96EEENS7_ILi192EEEEEENS_6half_tEfNS_4arch4Sm90ELb0ELb0ELb0ELb0ELb1ELb0ELb1ELb0ELi3ELi1ELi1ELi1ELb0EEENS1_21CollectiveEpilogueBwdISD_SE_SG_Li384ELb0ELb1ELi3EEENS1_19SingleTileSchedulerILb0ELb0ELb0ELi96EEEEEEEEEvNT_6ParamsE,@function
        .size           _ZN7cutlass13device_kernelIN5flash11enable_sm90INS1_16FlashAttnBwdSm90INS1_25CollectiveMainloopBwdSm90ILi2ELi1ELi1EN4cute5tupleIJNS5_1CILi1EEES8_S8_EEENS6_IJNS7_ILi64EEENS7_ILi96EEENS7_ILi192EEEEEENS_6half_tEfNS_4arch4Sm90ELb0ELb0ELb0ELb0ELb1ELb0ELb1ELb0ELi3ELi1ELi1ELi1ELb0EEENS1_21CollectiveEpilogueBwdISD_SE_SG_Li384ELb0ELb1ELi3EEENS1_19SingleTileSchedulerILb0ELb0ELb0ELi96EEEEEEEEEvNT_6ParamsE,(.L_x_7674 - _ZN7cutlass13device_kernelIN5flash11enable_sm90INS1_16FlashAttnBwdSm90INS1_25CollectiveMainloopBwdSm90ILi2ELi1ELi1EN4cute5tupleIJNS5_1CILi1EEES8_S8_EEENS6_IJNS7_ILi64EEENS7_ILi96EEENS7_ILi192EEEEEENS_6half_tEfNS_4arch4Sm90ELb0ELb0ELb0ELb0ELb1ELb0ELb1ELb0ELi3ELi1ELi1ELi1ELb0EEENS1_21CollectiveEpilogueBwdISD_SE_SG_Li384ELb0ELb1ELi3EEENS1_19SingleTileSchedulerILb0ELb0ELb0ELi96EEEEEEEEEvNT_6ParamsE)
        .other          _ZN7cutlass13device_kernelIN5flash11enable_sm90INS1_16FlashAttnBwdSm90INS1_25CollectiveMainloopBwdSm90ILi2ELi1ELi1EN4cute5tupleIJNS5_1CILi1EEES8_S8_EEENS6_IJNS7_ILi64EEENS7_ILi96EEENS7_ILi192EEEEEENS_6half_tEfNS_4arch4Sm90ELb0ELb0ELb0ELb0ELb1ELb0ELb1ELb0ELi3ELi1ELi1ELi1ELb0EEENS1_21CollectiveEpilogueBwdISD_SE_SG_Li384ELb0ELb1ELi3EEENS1_19SingleTileSchedulerILb0ELb0ELb0ELi96EEEEEEEEEvNT_6ParamsE,@"STO_CUDA_ENTRY STV_DEFAULT"
_ZN7cutlass13device_kernelIN5flash11enable_sm90INS1_16FlashAttnBwdSm90INS1_25CollectiveMainloopBwdSm90ILi2ELi1ELi1EN4cute5tupleIJNS5_1CILi1EEES8_S8_EEENS6_IJNS7_ILi64EEENS7_ILi96EEENS7_ILi192EEEEEENS_6half_tEfNS_4arch4Sm90ELb0ELb0ELb0ELb0ELb1ELb0ELb1ELb0ELi3ELi1ELi1ELi1ELb0EEENS1_21CollectiveEpilogueBwdISD_SE_SG_Li384ELb0ELb1ELi3EEENS1_19SingleTileSchedulerILb0ELb0ELb0ELi96EEEEEEEEEvNT_6ParamsE:
        /* <DEDUP_REMOVED lines=28> */
.L_x_3905:
[----:B------:R-:W-:Y:S05]  /*01c0*/  BSYNC B0 ;  /* 0x0000000000007941 */ /* 0x000fea0003800000 */
.L_x_3904:
        /* <DEDUP_REMOVED lines=34> */
.L_x_3906:
        /* <DEDUP_REMOVED lines=20> */
.L_x_3907:
[----:B---3--:R-:W-:Y:S01]  /*0530*/  ISETP.NE.AND P0, PT, R2, RZ, PT ;  /* 0x000000ff0200720c */ /* 0x008fe20003f05270 */
[----:B------:R-:W-:Y:S01]  /*0540*/  IMAD.MOV.U32 R17, RZ, RZ, 0x1 ;  /* 0x00000001ff117424 */ /* 0x000fe200078e00ff */
[----:B------:R-:W-:-:S04]  /*0550*/  NOP ;  /* 0x0000000000007918 */ /* 0x000fc80000000000 */
[----:B------:R-:W-:Y:S01]  /*0560*/  SEL R17, R17, 0x2, !P0 ;  /* 0x0000000211117807 */ /* 0x000fe20004000000 */
[----:B-12-4-:R-:W-:Y:S06]  /*0570*/  BAR.SYNC.DEFER_BLOCKING 0x0 ;  /* 0x0000000000007b1d */ /* 0x016fec0000010000 */
[----:B------:R-:W-:Y:S05]  /*0580*/  @!P0 BRA `(.L_x_3908) ;  /* 0x0000003c00648947 */ /* 0x000fea0003800000 */
.L_x_3909:
        /* <DEDUP_REMOVED lines=37> */
.L_x_3911:
        /* <DEDUP_REMOVED lines=15> */
.L_x_3910:
        /* <DEDUP_REMOVED lines=20> */
.L_x_3913:
        /* <DEDUP_REMOVED lines=15> */
.L_x_3912:
        /* <DEDUP_REMOVED lines=8> */
.L_x_4016:
        /* <DEDUP_REMOVED lines=30> */
.L_x_3915:
        /* <DEDUP_REMOVED lines=103> */
.L_x_3928:
[----:B------:R-:W-:Y:S01]  /*13d0*/  ISETP.NE.AND P0, PT, R13, 0x3, PT ;  /* 0x000000030d00780c */ /* 0x000fe20003f05270 */
[----:B------:R-:W-:-:S12]  /*13e0*/  YIELD ;  /* 0x0000000000007946 */ /* 0x000fd80003800000 */
[----:B--2---:R-:W-:Y:S05]  /*13f0*/  @!P0 BRA `(.L_x_3918) ;  /* 0x0000000000048947 */ /* 0x004fea0003800000 */
[----:B------:R-:W-:Y:S01]  /*1400*/  BPT.TRAP 0x1 ;  /* 0x000000040000795c */ /* 0x000fe20000300000 */
.L_x_3918:
[----:B------:R-:W-:Y:S02]  /*1410*/  LEA R4, R3, UR37, 0x3 ;  /* 0x0000002503047c11 */ /* 0x000fe4000f8e18ff */
[----:B------:R-:W-:-:S04]  /*1420*/  SHF.L.U32 R9, R12, 0x1f, RZ ;  /* 0x0000001f0c097819 */ /* 0x000fc800000006ff */
[----:B------:R1:W2:Y:S01]  /*1430*/  SYNCS.PHASECHK.TRANS64.TRYWAIT P1, [R4+URZ+0x36410], R9 ;  /* 0x03641009040075a7 */ /* 0x0002a2000802017f */
[----:B------:R-:W-:Y:S05]  /*1440*/  @!P0 BRA `(.L_x_3919) ;  /* 0x0000000000048947 */ /* 0x000fea0003800000 */
[----:B------:R-:W-:Y:S01]  /*1450*/  BPT.TRAP 0x1 ;  /* 0x000000040000795c */ /* 0x000fe20000300000 */
.L_x_3919:
[----:B--2---:R-:W-:Y:S05]  /*1460*/  @P1 BRA `(.L_x_3920) ;  /* 0x0000000000081947 */ /* 0x004fea0003800000 */
[----:B------:R-:W2:Y:S02]  /*1470*/  SYNCS.PHASECHK.TRANS64.TRYWAIT P1, [R4+URZ+0x36410], R9 ;  /* 0x03641009040075a7 */ /* 0x000ea4000802017f */
[----:B--2---:R-:W-:Y:S05]  /*1480*/  @!P1 BRA `(.L_x_3921) ;  /* 0x0000006800089947 */ /* 0x004fea0003800000 */
.L_x_3920:
        /* <DEDUP_REMOVED lines=103> */
.L_x_3922:
[----:B---3--:R-:W-:-:S04]  /*1b00*/  SHF.L.U32 R8, R7, 0x1f, RZ ;  /* 0x0000001f07087819 */ /* 0x008fc800000006ff */
[----:B------:R3:W1:Y:S01]  /*1b10*/  SYNCS.PHASECHK.TRANS64.TRYWAIT P1, [UR37+0x36430], R8 ;  /* 0x03643008ff0075a7 */ /* 0x0006620008020165 */
[----:B------:R-:W-:Y:S05]  /*1b20*/  @!P0 BRA `(.L_x_3923) ;  /* 0x0000000000048947 */ /* 0x000fea0003800000 */
[----:B------:R-:W-:Y:S01]  /*1b30*/  BPT.TRAP 0x1 ;  /* 0x000000040000795c */ /* 0x000fe20000300000 */
.L_x_3923:
[----:B-1----:R-:W-:Y:S05]  /*1b40*/  @P1 BRA `(.L_x_3924) ;  /* 0x0000000000081947 */ /* 0x002fea0003800000 */
[----:B------:R-:W1:Y:S02]  /*1b50*/  SYNCS.PHASECHK.TRANS64.TRYWAIT P1, [UR37+0x36430], R8 ;  /* 0x03643008ff0075a7 */ /* 0x000e640008020165 */
[----:B-1----:R-:W-:Y:S05]  /*1b60*/  @!P1 BRA `(.L_x_3925) ;  /* 0x0000006000649947 */ /* 0x002fea0003800000 */
.L_x_3924:
        /* <DEDUP_REMOVED lines=20> */
[--C-:B------:R-:W-:Y:S01]  /*1cb0*/  FFMA.FTZ R138, R9, UR7, -R20.reuse ;  /* 0x00000007098a7c23 */ /* 0x100fe20008010814 */
        /* <DEDUP_REMOVED lines=283> */
.L_x_3926:
        /* <DEDUP_REMOVED lines=60> */
.L_x_3927:
        /* <DEDUP_REMOVED lines=12> */
.L_x_3917:
        /* <DEDUP_REMOVED lines=68> */
.L_x_3929:
        /* <DEDUP_REMOVED lines=20> */
.L_x_3930:
        /* <DEDUP_REMOVED lines=18> */
.L_x_3931:
        /* <DEDUP_REMOVED lines=18> */
.L_x_3932:
        /* <DEDUP_REMOVED lines=132> */
.L_x_3934:
[----:B------:R-:W-:Y:S05]  /*42f0*/  BSYNC B0 ;  /* 0x0000000000007941 */ /* 0x000fea0003800000 */
.L_x_3933:
[----:B------:R-:W-:-:S04]  /*4300*/  DEPBAR.LE SB0, 0x0 ;  /* 0x000080000000791a */ /* 0x000fc80000000000 */
[----:B------:R-:W-:Y:S05]  /*4310*/  EXIT ;  /* 0x000000000000794d */ /* 0x000fea0003800000 */
.L_x_3908:
        /* <DEDUP_REMOVED lines=56> */
.L_x_3969:
        /* <DEDUP_REMOVED lines=13> */
.L_x_3939:
[----:B------:R-:W2:Y:S04]  /*4770*/  LDG.E.STRONG.GPU R6, desc[UR20][R2.64] ;  /* 0x0000001402067981 */ /* 0x000ea8000c1ef900 */
[----:B--2---:R-:W-:Y:S01]  /*4780*/  CCTL.IVALL ;  /* 0x00000000ff00798f */ /* 0x004fe20002000000 */
[----:B------:R-:W-:Y:S05]  /*4790*/  YIELD ;  /* 0x0000000000007946 */ /* 0x000fea0003800000 */
[----:B------:R-:W-:-:S13]  /*47a0*/  ISETP.NE.AND P3, PT, R6, UR24, PT ;  /* 0x0000001806007c0c */ /* 0x000fda000bf65270 */
[----:B------:R-:W-:Y:S05]  /*47b0*/  @P3 BRA `(.L_x_3939) ;  /* 0xfffffffc00ec3947 */ /* 0x000fea000383ffff */
.L_x_3938:
[----:B------:R-:W-:Y:S05]  /*47c0*/  BSYNC B0 ;  /* 0x0000000000007941 */ /* 0x000fea0003800000 */
.L_x_3937:
[----:B------:R-:W-:-:S03]  /*47d0*/  UMOV UR14, 0xffffffff ;  /* 0xffffffff000e7882 */ /* 0x000fc60000000000 */
[----:B------:R-:W-:Y:S05]  /*47e0*/  BRA.DIV UR14, `(.L_x_3940) ;  /* 0x000000360e587947 */ /* 0x000fea000b800000 */
[----:B------:R-:W-:Y:S01]  /*47f0*/  NOP ;  /* 0x0000000000007918 */ /* 0x000fe20000000000 */
.L_x_4019:
        /* <DEDUP_REMOVED lines=19> */
.L_x_3942:
[----:B------:R-:W-:Y:S05]  /*4930*/  BSYNC B0 ;  /* 0x0000000000007941 */ /* 0x000fea0003800000 */
.L_x_3941:
        /* <DEDUP_REMOVED lines=14> */
.L_x_3944:
[----:B------:R-:W-:Y:S05]  /*4a20*/  BSYNC B0 ;  /* 0x0000000000007941 */ /* 0x000fea0003800000 */
.L_x_3943:
        /* <DEDUP_REMOVED lines=15> */
.L_x_3946:
[----:B------:R-:W-:Y:S05]  /*4b20*/  BSYNC B0 ;  /* 0x0000000000007941 */ /* 0x000fea0003800000 */
.L_x_3945:
[----:B------:R-:W-:Y:S06]  /*4b30*/  BAR.ARV 0xa, 0xa0 ;  /* 0x0282800000007b1d */ /* 0x000fec0000002000 */
[----:B------:R-:W-:Y:S04]  /*4b40*/  BSSY B0, `(.L_x_3947) ;  /* 0x0000003000007945 */ /* 0x000fe80003800000 */
[----:B------:R-:W-:Y:S05]  /*4b50*/  @!P0 BRA `(.L_x_3948) ;  /* 0x0000000000048947 */ /* 0x000fea0003800000 */
[----:B------:R-:W-:-:S04]  /*4b60*/  DEPBAR.LE SB0, 0x1 ;  /* 0x000080400000791a */ /* 0x000fc80000000000 */
.L_x_3948:
[----:B------:R-:W-:Y:S05]  /*4b70*/  BSYNC B0 ;  /* 0x0000000000007941 */ /* 0x000fea0003800000 */
.L_x_3947:
[----:B------:R-:W-:Y:S06]  /*4b80*/  BAR.ARV 0xb, 0xa0 ;  /* 0x02c2800000007b1d */ /* 0x000fec0000002000 */
[----:B------:R-:W-:Y:S04]  /*4b90*/  BSSY B0, `(.L_x_3949) ;  /* 0x0000003000007945 */ /* 0x000fe80003800000 */
[----:B------:R-:W-:Y:S05]  /*4ba0*/  @!P0 BRA `(.L_x_3950) ;  /* 0x0000000000048947 */ /* 0x000fea0003800000 */
[----:B------:R-:W-:-:S04]  /*4bb0*/  DEPBAR.LE SB0, 0x0 ;  /* 0x000080000000791a */ /* 0x000fc80000000000 */
.L_x_3950:
[----:B------:R-:W-:Y:S05]  /*4bc0*/  BSYNC B0 ;  /* 0x0000000000007941 */ /* 0x000fea0003800000 */
.L_x_3949:
        /* <DEDUP_REMOVED lines=19> */
.L_x_3952:
[----:B------:R-:W-:Y:S05]  /*4d00*/  BSYNC B0 ;  /* 0x0000000000007941 */ /* 0x000fea0003800000 */
.L_x_3951:
        /* <DEDUP_REMOVED lines=9> */
.L_x_3955:
[----:B------:R-:W2:Y:S04]  /*4da0*/  LDG.E.STRONG.GPU R6, desc[UR20][R2.64] ;  /* 0x0000001402067981 */ /* 0x000ea8000c1ef900 */
[----:B--2---:R-:W-:Y:S01]  /*4db0*/  CCTL.IVALL ;  /* 0x00000000ff00798f */ /* 0x004fe20002000000 */
[----:B------:R-:W-:Y:S05]  /*4dc0*/  YIELD ;  /* 0x0000000000007946 */ /* 0x000fea0003800000 */
[----:B------:R-:W-:-:S13]  /*4dd0*/  ISETP.NE.AND P3, PT, R6, UR24, PT ;  /* 0x0000001806007c0c */ /* 0x000fda000bf65270 */
[----:B------:R-:W-:Y:S05]  /*4de0*/  @P3 BRA `(.L_x_3955) ;  /* 0xfffffffc00ec3947 */ /* 0x000fea000383ffff */
.L_x_3954:
[----:B------:R-:W-:Y:S05]  /*4df0*/  BSYNC B0 ;  /* 0x0000000000007941 */ /* 0x000fea0003800000 */
.L_x_3953:
[----:B------:R-:W-:-:S03]  /*4e00*/  UMOV UR10, 0xffffffff ;  /* 0xffffffff000a7882 */ /* 0x000fc60000000000 */
[----:B------:R-:W-:Y:S05]  /*4e10*/  BRA.DIV UR10, `(.L_x_3956) ;  /* 0x0000002e0ae87947 */ /* 0x000fea000b800000 */
[----:B------:R-:W-:Y:S01]  /*4e20*/  NOP ;  /* 0x0000000000007918 */ /* 0x000fe20000000000 */
.L_x_4022:
        /* <DEDUP_REMOVED lines=15> */
.L_x_3958:
[----:B------:R-:W-:Y:S05]  /*4f20*/  BSYNC B0 ;  /* 0x0000000000007941 */ /* 0x000fea0003800000 */
.L_x_3957:
        /* <DEDUP_REMOVED lines=14> */
.L_x_3960:
[----:B------:R-:W-:Y:S05]  /*5010*/  BSYNC B0 ;  /* 0x0000000000007941 */ /* 0x000fea0003800000 */
.L_x_3959:
        /* <DEDUP_REMOVED lines=15> */
.L_x_3962:
[----:B------:R-:W-:Y:S05]  /*5110*/  BSYNC B0 ;  /* 0x0000000000007941 */ /* 0x000fea0003800000 */
.L_x_3961:
[----:B------:R-:W-:Y:S06]  /*5120*/  BAR.ARV 0xa, 0xa0 ;  /* 0x0282800000007b1d */ /* 0x000fec0000002000 */
[----:B------:R-:W-:Y:S04]  /*5130*/  BSSY B0, `(.L_x_3963) ;  /* 0x0000003000007945 */ /* 0x000fe80003800000 */
[----:B------:R-:W-:Y:S05]  /*5140*/  @!P0 BRA `(.L_x_3964) ;  /* 0x0000000000048947 */ /* 0x000fea0003800000 */
[----:B------:R-:W-:-:S04]  /*5150*/  DEPBAR.LE SB0, 0x1 ;  /* 0x000080400000791a */ /* 0x000fc80000000000 */
.L_x_3964:
[----:B------:R-:W-:Y:S05]  /*5160*/  BSYNC B0 ;  /* 0x0000000000007941 */ /* 0x000fea0003800000 */
.L_x_3963:
[----:B------:R-:W-:Y:S06]  /*5170*/  BAR.ARV 0xb, 0xa0 ;  /* 0x02c2800000007b1d */ /* 0x000fec0000002000 */
[----:B------:R-:W-:Y:S04]  /*5180*/  BSSY B0, `(.L_x_3965) ;  /* 0x0000003000007945 */ /* 0x000fe80003800000 */
[----:B------:R-:W-:Y:S05]  /*5190*/  @!P0 BRA `(.L_x_3966) ;  /* 0x0000000000048947 */ /* 0x000fea0003800000 */
[----:B------:R-:W-:-:S04]  /*51a0*/  DEPBAR.LE SB0, 0x0 ;  /* 0x000080000000791a */ /* 0x000fc80000000000 */
.L_x_3966:
[----:B------:R-:W-:Y:S05]  /*51b0*/  BSYNC B0 ;  /* 0x0000000000007941 */ /* 0x000fea0003800000 */
.L_x_3965:
        /* <DEDUP_REMOVED lines=19> */
.L_x_3968:
[----:B------:R-:W-:Y:S05]  /*52f0*/  BSYNC B0 ;  /* 0x0000000000007941 */ /* 0x000fea0003800000 */
.L_x_3967:
[----:B------:R-:W-:Y:S02]  /*5300*/  UIADD3 UR4, UR4, 0x2, URZ ;  /* 0x0000000204047890 */ /* 0x000fe4000fffe03f */
[----:B------:R-:W-:Y:S01]  /*5310*/  UIADD3 UR5, UR5, 0x1, URZ ;  /* 0x0000000105057890 */ /* 0x000fe2000fffe03f */
[----:B------:R-:W-:Y:S11]  /*5320*/  @P2 BRA `(.L_x_3969) ;  /* 0xfffffff000dc2947 */ /* 0x000ff6000383ffff */
.L_x_3936:
        /* <DEDUP_REMOVED lines=13> */
.L_x_3972:
[----:B------:R-:W2:Y:S04]  /*5400*/  LDG.E.STRONG.GPU R0, desc[UR20][R2.64] ;  /* 0x0000001402007981 */ /* 0x000ea8000c1ef900 */
[----:B--2---:R-:W-:Y:S01]  /*5410*/  CCTL.IVALL ;  /* 0x00000000ff00798f */ /* 0x004fe20002000000 */
[----:B------:R-:W-:Y:S05]  /*5420*/  YIELD ;  /* 0x0000000000007946 */ /* 0x000fea0003800000 */
[----:B------:R-:W-:-:S13]  /*5430*/  ISETP.NE.AND P1, PT, R0, UR24, PT ;  /* 0x0000001800007c0c */ /* 0x000fda000bf25270 */
[----:B------:R-:W-:Y:S05]  /*5440*/  @P1 BRA `(.L_x_3972) ;  /* 0xfffffffc00ec1947 */ /* 0x000fea000383ffff */
.L_x_3971:
[----:B------:R-:W-:Y:S05]  /*5450*/  BSYNC B0 ;  /* 0x0000000000007941 */ /* 0x000fea0003800000 */
.L_x_3970:
[----:B------:R-:W-:-:S03]  /*5460*/  UMOV UR5, 0xffffffff ;  /* 0xffffffff00057882 */ /* 0x000fc60000000000 */
[----:B------:R-:W-:Y:S05]  /*5470*/  BRA.DIV UR5, `(.L_x_3973) ;  /* 0x0000002a056c7947 */ /* 0x000fea000b800000 */
[----:B------:R-:W-:Y:S01]  /*5480*/  NOP ;  /* 0x0000000000007918 */ /* 0x000fe20000000000 */
.L_x_4025:
        /* <DEDUP_REMOVED lines=22> */
.L_x_3975:
[----:B------:R-:W-:Y:S05]  /*55f0*/  BSYNC B0 ;  /* 0x0000000000007941 */ /* 0x000fea0003800000 */
.L_x_3974:
        /* <DEDUP_REMOVED lines=19> */
.L_x_3977:
[----:B------:R-:W-:Y:S05]  /*5730*/  BSYNC B0 ;  /* 0x0000000000007941 */ /* 0x000fea0003800000 */
.L_x_3976:
        /* <DEDUP_REMOVED lines=20> */
.L_x_3979:
[----:B------:R-:W-:Y:S05]  /*5880*/  BSYNC B0 ;  /* 0x0000000000007941 */ /* 0x000fea0003800000 */
.L_x_3978:
[----:B------:R-:W-:Y:S06]  /*5890*/  BAR.ARV 0xa, 0xa0 ;  /* 0x0282800000007b1d */ /* 0x000fec0000002000 */
[----:B------:R-:W-:Y:S04]  /*58a0*/  BSSY B0, `(.L_x_3980) ;  /* 0x0000003000007945 */ /* 0x000fe80003800000 */
[----:B------:R-:W-:Y:S05]  /*58b0*/  @!P0 BRA `(.L_x_3981) ;  /* 0x0000000000048947 */ /* 0x000fea0003800000 */
[----:B------:R-:W-:-:S04]  /*58c0*/  DEPBAR.LE SB0, 0x1 ;  /* 0x000080400000791a */ /* 0x000fc80000000000 */
.L_x_3981:
[----:B------:R-:W-:Y:S05]  /*58d0*/  BSYNC B0 ;  /* 0x0000000000007941 */ /* 0x000fea0003800000 */
.L_x_3980:
[----:B------:R-:W-:Y:S06]  /*58e0*/  BAR.ARV 0xb, 0xa0 ;  /* 0x02c2800000007b1d */ /* 0x000fec0000002000 */
[----:B------:R-:W-:Y:S04]  /*58f0*/  BSSY B0, `(.L_x_3982) ;  /* 0x0000003000007945 */ /* 0x000fe80003800000 */
[----:B------:R-:W-:Y:S05]  /*5900*/  @!P0 BRA `(.L_x_3983) ;  /* 0x0000000000048947 */ /* 0x000fea0003800000 */
[----:B------:R-:W-:-:S04]  /*5910*/  DEPBAR.LE SB0, 0x0 ;  /* 0x000080000000791a */ /* 0x000fc80000000000 */
.L_x_3983:
[----:B------:R-:W-:Y:S05]  /*5920*/  BSYNC B0 ;  /* 0x0000000000007941 */ /* 0x000fea0003800000 */
.L_x_3982:
        /* <DEDUP_REMOVED lines=19> */
.L_x_3985:
[----:B------:R-:W-:Y:S05]  /*5a60*/  BSYNC B0 ;  /* 0x0000000000007941 */ /* 0x000fea0003800000 */
.L_x_3984:
[----:B------:R-:W-:Y:S05]  /*5a70*/  EXIT ;  /* 0x000000000000794d */ /* 0x000fea0003800000 */
.L_x_3935:
        /* <DEDUP_REMOVED lines=57> */
.L_x_4026:
        /* <DEDUP_REMOVED lines=9> */
.L_x_3989:
        /* <DEDUP_REMOVED lines=102> */
.L_x_4000:
[----:B-1----:R-:W-:-:S05]  /*6500*/  IMAD.MOV.U32 R10, RZ, RZ, 0x1 ;  /* 0x00000001ff0a7424 */ /* 0x002fca00078e00ff */
[----:B------:R-:W-:-:S04]  /*6510*/  SHF.L.U32 R10, R10, 0x1f, RZ ;  /* 0x0000001f0a0a7819 */ /* 0x000fc800000006ff */
[----:B------:R-:W1:Y:S02]  /*6520*/  SYNCS.PHASECHK.TRANS64.TRYWAIT P1, [R0+URZ+0x36438], R10 ;  /* 0x0364380a000075a7 */ /* 0x000e64000802017f */
[----:B-123--:R-:W-:Y:S05]  /*6530*/  @!P1 BRA `(.L_x_3992) ;  /* 0x00000018006c9947 */ /* 0x00efea0003800000 */
.L_x_4027:
[----:B------:R-:W-:Y:S05]  /*6540*/  @P0 BRA `(.L_x_3993) ;  /* 0x0000000000140947 */ /* 0x000fea0003800000 */
[----:B------:R-:W-:Y:S01]  /*6550*/  ISETP.NE.AND P1, PT, R16, RZ, PT ;  /* 0x000000ff1000720c */ /* 0x000fe20003f25270 */
[----:B------:R-:W-:-:S04]  /*6560*/  IMAD.MOV.U32 R3, RZ, RZ, 0x6100 ;  /* 0x00006100ff037424 */ /* 0x000fc800078e00ff */
[----:B------:R2:W-:Y:S08]  /*6570*/  SYNCS.ARRIVE.TRANS64 RZ, [R0+URZ+0x36430], R3 ;  /* 0x0364300300ff79a7 */ /* 0x0005f0000800003f */
[----:B------:R-:W-:Y:S05]  /*6580*/  @!P1 BRA `(.L_x_3993) ;  /* 0x0000000000049947 */ /* 0x000fea0003800000 */
[----:B------:R-:W-:Y:S01]  /*6590*/  BPT.TRAP 0x1 ;  /* 0x000000040000795c */ /* 0x000fe20000300000 */
.L_x_3993:
        /* <DEDUP_REMOVED lines=47> */
.L_x_4028:
[----:B------:R-:W-:Y:S05]  /*6890*/  @P0 BRA `(.L_x_3995) ;  /* 0x0000000000140947 */ /* 0x000fea0003800000 */
[----:B------:R-:W-:Y:S01]  /*68a0*/  ISETP.NE.AND P1, PT, R16, RZ, PT ;  /* 0x000000ff1000720c */ /* 0x000fe20003f25270 */
[----:B--2---:R-:W-:-:S04]  /*68b0*/  IMAD.MOV.U32 R3, RZ, RZ, 0x6100 ;  /* 0x00006100ff037424 */ /* 0x004fc800078e00ff */
[----:B------:R3:W-:Y:S08]  /*68c0*/  SYNCS.ARRIVE.TRANS64 RZ, [R0+URZ+0x36418], R3 ;  /* 0x0364180300ff79a7 */ /* 0x0007f0000800003f */
[----:B------:R-:W-:Y:S05]  /*68d0*/  @!P1 BRA `(.L_x_3995) ;  /* 0x0000000000049947 */ /* 0x000fea0003800000 */
[----:B------:R-:W-:Y:S01]  /*68e0*/  BPT.TRAP 0x1 ;  /* 0x000000040000795c */ /* 0x000fe20000300000 */
.L_x_3995:
        /* <DEDUP_REMOVED lines=35> */
.L_x_4029:
        /* <DEDUP_REMOVED lines=9> */
.L_x_3997:
        /* <DEDUP_REMOVED lines=37> */
.L_x_4031:
[----:B------:R-:W-:Y:S05]  /*6e00*/  @P0 BRA `(.L_x_3999) ;  /* 0x0000000000140947 */ /* 0x000fea0003800000 */
[----:B------:R-:W-:Y:S01]  /*6e10*/  ISETP.NE.AND P1, PT, R16, RZ, PT ;  /* 0x000000ff1000720c */ /* 0x000fe20003f25270 */
[----:B--2---:R-:W-:-:S04]  /*6e20*/  IMAD.MOV.U32 R5, RZ, RZ, 0x6100 ;  /* 0x00006100ff057424 */ /* 0x004fc800078e00ff */
[----:B------:R3:W-:Y:S08]  /*6e30*/  SYNCS.ARRIVE.TRANS64 RZ, [R0+URZ+0x36410], R5 ;  /* 0x0364100500ff79a7 */ /* 0x0007f0000800003f */
[----:B------:R-:W-:Y:S05]  /*6e40*/  @!P1 BRA `(.L_x_3999) ;  /* 0x0000000000049947 */ /* 0x000fea0003800000 */
[----:B------:R-:W-:Y:S01]  /*6e50*/  BPT.TRAP 0x1 ;  /* 0x000000040000795c */ /* 0x000fe20000300000 */
.L_x_3999:
        /* <DEDUP_REMOVED lines=36> */
.L_x_3991:
[----:B------:R-:W-:Y:S01]  /*70a0*/  ISETP.NE.AND P1, PT, R21, RZ, PT ;  /* 0x000000ff1500720c */ /* 0x000fe20003f25270 */
[----:B------:R-:W-:-:S12]  /*70b0*/  IMAD.MOV.U32 R4, RZ, RZ, 0x1 ;  /* 0x00000001ff047424 */ /* 0x000fd800078e00ff */
[----:B------:R-:W-:Y:S05]  /*70c0*/  @!P1 BRA `(.L_x_3990) ;  /* 0x0000000400649947 */ /* 0x000fea0003800000 */
[----:B------:R-:W2:Y:S02]  /*70d0*/  SYNCS.PHASECHK.TRANS64.TRYWAIT P1, [R0+URZ+0x36438], R10 ;  /* 0x0364380a000075a7 */ /* 0x000ea4000802017f */
[----:B--2---:R-:W-:Y:S05]  /*70e0*/  @!P1 BRA `(.L_x_4001) ;  /* 0x0000000c00d49947 */ /* 0x004fea0003800000 */
.L_x_4032:
[----:B------:R-:W-:Y:S05]  /*70f0*/  @P0 BRA `(.L_x_4002) ;  /* 0x0000000000140947 */ /* 0x000fea0003800000 */
[----:B------:R-:W-:Y:S01]  /*7100*/  ISETP.NE.AND P1, PT, R16, RZ, PT ;  /* 0x000000ff1000720c */ /* 0x000fe20003f25270 */
[----:B------:R-:W-:-:S04]  /*7110*/  IMAD.MOV.U32 R5, RZ, RZ, 0x6100 ;  /* 0x00006100ff057424 */ /* 0x000fc800078e00ff */
[----:B------:R3:W-:Y:S08]  /*7120*/  SYNCS.ARRIVE.TRANS64 RZ, [R0+URZ+0x36430], R5 ;  /* 0x0364300500ff79a7 */ /* 0x0007f0000800003f */
[----:B------:R-:W-:Y:S05]  /*7130*/  @!P1 BRA `(.L_x_4002) ;  /* 0x0000000000049947 */ /* 0x000fea0003800000 */
[----:B------:R-:W-:Y:S01]  /*7140*/  BPT.TRAP 0x1 ;  /* 0x000000040000795c */ /* 0x000fe20000300000 */
.L_x_4002:
        /* <DEDUP_REMOVED lines=41> */
.L_x_4033:
[----:B------:R-:W-:Y:S01]  /*73e0*/  IMAD.MOV.U32 R4, RZ, RZ, RZ ;  /* 0x000000ffff047224 */ /* 0x000fe200078e00ff */
[----:B------:R-:W-:Y:S06]  /*73f0*/  @P0 BRA `(.L_x_4004) ;  /* 0x0000000000140947 */ /* 0x000fec0003800000 */
[----:B------:R-:W-:Y:S01]  /*7400*/  ISETP.NE.AND P1, PT, R16, RZ, PT ;  /* 0x000000ff1000720c */ /* 0x000fe20003f25270 */
[----:B---3--:R-:W-:-:S04]  /*7410*/  IMAD.MOV.U32 R5, RZ, RZ, 0x6100 ;  /* 0x00006100ff057424 */ /* 0x008fc800078e00ff */
[----:B------:R4:W-:Y:S08]  /*7420*/  SYNCS.ARRIVE.TRANS64 RZ, [R0+URZ+0x36418], R5 ;  /* 0x0364180500ff79a7 */ /* 0x0009f0000800003f */
[----:B------:R-:W-:Y:S05]  /*7430*/  @!P1 BRA `(.L_x_4004) ;  /* 0x0000000000049947 */ /* 0x000fea0003800000 */
[----:B------:R-:W-:Y:S01]  /*7440*/  BPT.TRAP 0x1 ;  /* 0x000000040000795c */ /* 0x000fe20000300000 */
.L_x_4004:
        /* <DEDUP_REMOVED lines=33> */
.L_x_3990:
[----:B------:R-:W-:-:S04]  /*7660*/  SHF.L.U32 R3, R4, 0x1f, RZ ;  /* 0x0000001f04037819 */ /* 0x000fc800000006ff */
[----:B------:R-:W3:Y:S02]  /*7670*/  SYNCS.PHASECHK.TRANS64.TRYWAIT P1, [R0+URZ+0x36438], R3 ;  /* 0x03643803000075a7 */ /* 0x000ee4000802017f */
[----:B---3--:R-:W-:Y:S05]  /*7680*/  @!P1 BRA `(.L_x_4005) ;  /* 0x0000000800949947 */ /* 0x008fea0003800000 */
.L_x_4034:
[----:B------:R-:W-:Y:S05]  /*7690*/  @P0 BRA `(.L_x_4006) ;  /* 0x0000000000180947 */ /* 0x000fea0003800000 */
[----:B------:R-:W4:Y:S01]  /*76a0*/  S2R R2, SR_TID.X ;  /* 0x0000000000027919 */ /* 0x000f220000002100 */
[----:B---3--:R-:W-:-:S04]  /*76b0*/  IMAD.MOV.U32 R3, RZ, RZ, 0x6100 ;  /* 0x00006100ff037424 */ /* 0x008fc800078e00ff */
[----:B------:R3:W-:Y:S01]  /*76c0*/  SYNCS.ARRIVE.TRANS64 RZ, [R0+URZ+0x36430], R3 ;  /* 0x0364300300ff79a7 */ /* 0x0007e2000800003f */
[----:B----4-:R-:W-:-:S13]  /*76d0*/  LOP3.LUT P0, RZ, R2, 0x1f, RZ, 0xc0, !PT ;  /* 0x0000001f02ff7812 */ /* 0x010fda000780c0ff */
[----:B---3--:R-:W-:Y:S05]  /*76e0*/  @!P0 BRA `(.L_x_4006) ;  /* 0x0000000000048947 */ /* 0x008fea0003800000 */
[----:B------:R-:W-:Y:S01]  /*76f0*/  BPT.TRAP 0x1 ;  /* 0x000000040000795c */ /* 0x000fe20000300000 */
.L_x_4006:
        /* <DEDUP_REMOVED lines=43> */
.L_x_3987:
[----:B------:R-:W-:Y:S05]  /*79b0*/  BSYNC B0 ;  /* 0x0000000000007941 */ /* 0x000fea0003800000 */
.L_x_3986:
[----:B------:R-:W-:-:S03]  /*79c0*/  UMOV UR6, 0xffffffff ;  /* 0xffffffff00067882 */ /* 0x000fc60000000000 */
[----:B------:R-:W-:Y:S05]  /*79d0*/  BRA.DIV UR6, `(.L_x_4007) ;  /* 0x0000000606d47947 */ /* 0x000fea000b800000 */
[----:B------:R-:W-:-:S13]  /*79e0*/  ELECT P0, URZ, PT ;  /* 0x00000000003f782f */ /* 0x000fda0003800000 */
.L_x_4037:
[----:B------:R-:W-:Y:S04]  /*79f0*/  BSSY B0, `(.L_x_4008) ;  /* 0x000001e000007945 */ /* 0x000fe80003800000 */
[----:B------:R-:W-:Y:S05]  /*7a00*/  @!P0 BRA `(.L_x_4009) ;  /* 0x0000000000708947 */ /* 0x000fea0003800000 */
[----:B------:R-:W-:-:S04]  /*7a10*/  LOP3.LUT R17, R17, 0x2, RZ, 0xfc, !PT ;  /* 0x0000000211117812 */ /* 0x000fc800078efcff */
[----:B------:R-:W-:-:S13]  /*7a20*/  ISETP.NE.AND P0, PT, R17, 0x3, PT ;  /* 0x000000031100780c */ /* 0x000fda0003f05270 */
[----:B------:R-:W-:Y:S05]  /*7a30*/  @!P0 BRA `(.L_x_4010) ;  /* 0x0000000000048947 */ /* 0x000fea0003800000 */
[----:B------:R-:W-:Y:S01]  /*7a40*/  BPT.TRAP 0x1 ;  /* 0x000000040000795c */ /* 0x000fe20000300000 */
.L_x_4010:
        /* <DEDUP_REMOVED lines=15> */
.L_x_4038:
[----:B------:R-:W2:Y:S02]  /*7b40*/  SYNCS.PHASECHK.TRANS64.TRYWAIT P1, [R3+URZ], R2 ;  /* 0x00000002030075a7 */ /* 0x000ea4000802017f */
[----:B--2---:R-:W-:Y:S05]  /*7b50*/  @!P1 BRA `(.L_x_4012) ;  /* 0x0000000400ac9947 */ /* 0x004fea0003800000 */
.L_x_4039:
[----:B------:R-:W-:Y:S05]  /*7b60*/  @!P0 BRA `(.L_x_4013) ;  /* 0x0000000000048947 */ /* 0x000fea0003800000 */
[----:B------:R-:W-:Y:S01]  /*7b70*/  BPT.TRAP 0x1 ;  /* 0x000000040000795c */ /* 0x000fe20000300000 */
.L_x_4013:
[----:B------:R-:W-:-:S07]  /*7b80*/  SHF.L.U32 R4, R4, 0x1f, RZ ;  /* 0x0000001f04047819 */ /* 0x000fce00000006ff */
.L_x_4014:
[----:B---3--:R3:W4:Y:S02]  /*7b90*/  SYNCS.PHASECHK.TRANS64.TRYWAIT P0, [R9+URZ+0x36438], R4 ;  /* 0x03643804090075a7 */ /* 0x008724000800017f */
[----:B----4-:R-:W-:Y:S05]  /*7ba0*/  @!P0 NANOSLEEP.SYNCS 0x989680 ;  /* 0x009896800000895d */ /* 0x010fea0003900000 */
[----:B------:R-:W4:Y:S02]  /*7bb0*/  @!P0 SYNCS.PHASECHK.TRANS64 P0, [R9+URZ+0x36438], R4 ;  /* 0x03643804090085a7 */ /* 0x000f24000800007f */
[----:B----4-:R-:W-:Y:S05]  /*7bc0*/  @!P0 BRA `(.L_x_4014) ;  /* 0xfffffffc00f08947 */ /* 0x010fea000383ffff */
.L_x_4009:
[----:B------:R-:W-:Y:S05]  /*7bd0*/  BSYNC B0 ;  /* 0x0000000000007941 */ /* 0x000fea0003800000 */
.L_x_4008:
[----:B------:R-:W-:Y:S05]  /*7be0*/  EXIT ;  /* 0x000000000000794d */ /* 0x000fea0003800000 */
.L_x_3914:
[----:B------:R-:W-:Y:S02]  /*7bf0*/  IMAD.MOV.U32 R12, RZ, RZ, RZ ;  /* 0x000000ffff0c7224 */ /* 0x000fe400078e00ff */
[----:B------:R-:W-:Y:S02]  /*7c00*/  IMAD.MOV.U32 R11, RZ, RZ, 0x1f ;  /* 0x0000001fff0b7424 */ /* 0x000fe400078e00ff */
[----:B------:R-:W-:-:S07]  /*7c10*/  IMAD.MOV.U32 R15, RZ, RZ, -0x1 ;  /* 0xffffffffff0f7424 */ /* 0x000fce00078e00ff */
[----:B------:R-:W-:Y:S05]  /*7c20*/  WARPSYNC.COLLECTIVE R15, `(.L_x_4015) ;  /* 0x000000000f087348 */ /* 0x000fea0003c00000 */
[----:B------:R1:W2:Y:S02]  /*7c30*/  SHFL.IDX P6, R14, R13, R12, R11 ;  /* 0x0000000c0d0e7389 */ /* 0x0002a400000c000b */
[----:B-12---:R-:W-:Y:S01]  /*7c40*/  ENDCOLLECTIVE ;  /* 0x000000000000791b */ /* 0x006fe20003800000 */
.L_x_4015:
[----:B------:R-:W-:Y:S05]  /*7c50*/  BRA `(.L_x_4016) ;  /* 0xffffff8c00c87947 */ /* 0x000fea000383ffff */
.L_x_3916:
[----:B--2---:R2:W3:Y:S02]  /*7c60*/  SYNCS.PHASECHK.TRANS64.TRYWAIT P0, [R19+URZ+0x36400], R12 ;  /* 0x0364000c130075a7 */ /* 0x0044e4000800017f */
[----:B---3--:R-:W-:Y:S05]  /*7c70*/  @!P0 NANOSLEEP.SYNCS 0x989680 ;  /* 0x009896800000895d */ /* 0x008fea0003900000 */
[----:B------:R-:W3:Y:S02]  /*7c80*/  @!P0 SYNCS.PHASECHK.TRANS64 P0, [R19+URZ+0x36400], R12 ;  /* 0x0364000c130085a7 */ /* 0x000ee4000800007f */
[----:B---3--:R-:W-:Y:S05]  /*7c90*/  @!P0 BRA `(.L_x_3916) ;  /* 0xfffffffc00f08947 */ /* 0x008fea000383ffff */
[----:B------:R-:W-:Y:S05]  /*7ca0*/  BRA `(.L_x_3915) ;  /* 0xffffff90002c7947 */ /* 0x000fea000383ffff */
.L_x_3921:
[----:B--2---:R2:W3:Y:S02]  /*7cb0*/  SYNCS.PHASECHK.TRANS64.TRYWAIT P1, [R4+URZ+0x36410], R9 ;  /* 0x03641009040075a7 */ /* 0x0044e4000802017f */
[----:B---3--:R-:W-:Y:S05]  /*7cc0*/  @!P1 NANOSLEEP.SYNCS 0x989680 ;  /* 0x009896800000995d */ /* 0x008fea0003900000 */
[----:B------:R-:W3:Y:S02]  /*7cd0*/  @!P1 SYNCS.PHASECHK.TRANS64 P1, [R4+URZ+0x36410], R9 ;  /* 0x03641009040095a7 */ /* 0x000ee4000802007f */
[----:B---3--:R-:W-:Y:S05]  /*7ce0*/  @!P1 BRA `(.L_x_3921) ;  /* 0xfffffffc00f09947 */ /* 0x008fea000383ffff */
[----:B------:R-:W-:Y:S05]  /*7cf0*/  BRA `(.L_x_3920) ;  /* 0xffffff9400e47947 */ /* 0x000fea000383ffff */
.L_x_3925:
[----:B------:R1:W1:Y:S02]  /*7d00*/  SYNCS.PHASECHK.TRANS64.TRYWAIT P1, [R19+URZ+0x36430], R8 ;  /* 0x03643008130075a7 */ /* 0x000264000802017f */
[----:B-1----:R-:W-:Y:S05]  /*7d10*/  @!P1 NANOSLEEP.SYNCS 0x989680 ;  /* 0x009896800000995d */ /* 0x002fea0003900000 */
[----:B------:R-:W1:Y:S02]  /*7d20*/  @!P1 SYNCS.PHASECHK.TRANS64 P1, [R19+URZ+0x36430], R8 ;  /* 0x03643008130095a7 */ /* 0x000e64000802007f */
[----:B-1----:R-:W-:Y:S05]  /*7d30*/  @!P1 BRA `(.L_x_3925) ;  /* 0xfffffffc00f09947 */ /* 0x002fea000383ffff */
[----:B------:R-:W-:Y:S05]  /*7d40*/  BRA `(.L_x_3924) ;  /* 0xffffff9c00887947 */ /* 0x000fea000383ffff */
.L_x_3940:
[----:B------:R-:W-:Y:S01]  /*7d50*/  BSSY B0, `(.L_x_4017) ;  /* 0x0000005000007945 */ /* 0x000fe20003800000 */
[----:B------:R-:W-:-:S07]  /*7d60*/  IMAD.MOV.U32 R15, RZ, RZ, -0x1 ;  /* 0xffffffffff0f7424 */ /* 0x000fce00078e00ff */
[----:B------:R-:W-:Y:S05]  /*7d70*/  WARPSYNC.COLLECTIVE R15, `(.L_x_4018) ;  /* 0x000000000f087348 */ /* 0x000fea0003c00000 */
[----:B------:R-:W-:Y:S01]  /*7d80*/  NOP ;  /* 0x0000000000007918 */ /* 0x000fe20000000000 */
[----:B------:R-:W-:Y:S01]  /*7d90*/  ENDCOLLECTIVE ;  /* 0x000000000000791b */ /* 0x000fe20003800000 */
.L_x_4018:
[----:B------:R-:W-:Y:S05]  /*7da0*/  BSYNC B0 ;  /* 0x0000000000007941 */ /* 0x000fea0003800000 */
.L_x_4017:
[----:B------:R-:W-:Y:S05]  /*7db0*/  BRA `(.L_x_4019) ;  /* 0xffffffc800907947 */ /* 0x000fea000383ffff */
.L_x_3956:
[----:B------:R-:W-:Y:S01]  /*7dc0*/  BSSY B0, `(.L_x_4020) ;  /* 0x0000005000007945 */ /* 0x000fe20003800000 */
[----:B------:R-:W-:-:S07]  /*7dd0*/  IMAD.MOV.U32 R15, RZ, RZ, -0x1 ;  /* 0xffffffffff0f7424 */ /* 0x000fce00078e00ff */
[----:B------:R-:W-:Y:S05]  /*7de0*/  WARPSYNC.COLLECTIVE R15, `(.L_x_4021) ;  /* 0x000000000f087348 */ /* 0x000fea0003c00000 */
[----:B------:R-:W-:Y:S01]  /*7df0*/  NOP ;  /* 0x0000000000007918 */ /* 0x000fe20000000000 */
[----:B------:R-:W-:Y:S01]  /*7e00*/  ENDCOLLECTIVE ;  /* 0x000000000000791b */ /* 0x000fe20003800000 */
.L_x_4021:
[----:B------:R-:W-:Y:S05]  /*7e10*/  BSYNC B0 ;  /* 0x0000000000007941 */ /* 0x000fea0003800000 */
.L_x_4020:
[----:B------:R-:W-:Y:S05]  /*7e20*/  BRA `(.L_x_4022) ;  /* 0xffffffd000007947 */ /* 0x000fea000383ffff */
.L_x_3973:
[----:B------:R-:W-:Y:S01]  /*7e30*/  BSSY B0, `(.L_x_4023) ;  /* 0x0000005000007945 */ /* 0x000fe20003800000 */
[----:B------:R-:W-:-:S07]  /*7e40*/  IMAD.MOV.U32 R15, RZ, RZ, -0x1 ;  /* 0xffffffffff0f7424 */ /* 0x000fce00078e00ff */
[----:B------:R-:W-:Y:S05]  /*7e50*/  WARPSYNC.COLLECTIVE R15, `(.L_x_4024) ;  /* 0x000000000f087348 */ /* 0x000fea0003c00000 */
[----:B------:R-:W-:Y:S01]  /*7e60*/  NOP ;  /* 0x0000000000007918 */ /* 0x000fe20000000000 */
[----:B------:R-:W-:Y:S01]  /*7e70*/  ENDCOLLECTIVE ;  /* 0x000000000000791b */ /* 0x000fe20003800000 */
.L_x_4024:
[----:B------:R-:W-:Y:S05]  /*7e80*/  BSYNC B0 ;  /* 0x0000000000007941 */ /* 0x000fea0003800000 */
.L_x_4023:
[----:B------:R-:W-:Y:S05]  /*7e90*/  BRA `(.L_x_4025) ;  /* 0xffffffd4007c7947 */ /* 0x000fea000383ffff */
.L_x_3988:
[----:B-1----:R1:W2:Y:S02]  /*7ea0*/  SYNCS.PHASECHK.TRANS64.TRYWAIT P1, [R0+URZ+0x36420], R10 ;  /* 0x0364200a000075a7 */ /* 0x0022a4000802017f */
[----:B--2---:R-:W-:Y:S05]  /*7eb0*/  @!P1 NANOSLEEP.SYNCS 0x989680 ;  /* 0x009896800000995d */ /* 0x004fea0003900000 */
[----:B------:R-:W2:Y:S02]  /*7ec0*/  @!P1 SYNCS.PHASECHK.TRANS64 P1, [R0+URZ+0x36420], R10 ;  /* 0x0364200a000095a7 */ /* 0x000ea4000802007f */
[----:B--2---:R-:W-:Y:S05]  /*7ed0*/  @!P1 BRA `(.L_x_3988) ;  /* 0xfffffffc00f09947 */ /* 0x004fea000383ffff */
[----:B------:R-:W-:Y:S05]  /*7ee0*/  BRA `(.L_x_4026) ;  /* 0xffffffdc00c87947 */ /* 0x000fea000383ffff */
.L_x_3992:
[----:B-1----:R1:W2:Y:S02]  /*7ef0*/  SYNCS.PHASECHK.TRANS64.TRYWAIT P1, [R0+URZ+0x36438], R10 ;  /* 0x0364380a000075a7 */ /* 0x0022a4000802017f */
[----:B--2---:R-:W-:Y:S05]  /*7f00*/  @!P1 NANOSLEEP.SYNCS 0x989680 ;  /* 0x009896800000995d */ /* 0x004fea0003900000 */
[----:B------:R-:W2:Y:S02]  /*7f10*/  @!P1 SYNCS.PHASECHK.TRANS64 P1, [R0+URZ+0x36438], R10 ;  /* 0x0364380a000095a7 */ /* 0x000ea4000802007f */
[----:B--2---:R-:W-:Y:S05]  /*7f20*/  @!P1 BRA `(.L_x_3992) ;  /* 0xfffffffc00f09947 */ /* 0x004fea000383ffff */
[----:B------:R-:W-:Y:S05]  /*7f30*/  BRA `(.L_x_4027) ;  /* 0xffffffe400807947 */ /* 0x000fea000383ffff */
.L_x_3994:
[----:B--2---:R2:W3:Y:S02]  /*7f40*/  SYNCS.PHASECHK.TRANS64.TRYWAIT P1, [R0+URZ+0x36428], R3 ;  /* 0x03642803000075a7 */ /* 0x0044e4000802017f */
[----:B---3--:R-:W-:Y:S05]  /*7f50*/  @!P1 NANOSLEEP.SYNCS 0x989680 ;  /* 0x009896800000995d */ /* 0x008fea0003900000 */
[----:B------:R-:W3:Y:S02]  /*7f60*/  @!P1 SYNCS.PHASECHK.TRANS64 P1, [R0+URZ+0x36428], R3 ;  /* 0x03642803000095a7 */ /* 0x000ee4000802007f */
[----:B---3--:R-:W-:Y:S05]  /*7f70*/  @!P1 BRA `(.L_x_3994) ;  /* 0xfffffffc00f09947 */ /* 0x008fea000383ffff */
[----:B------:R-:W-:Y:S05]  /*7f80*/  BRA `(.L_x_4028) ;  /* 0xffffffe800407947 */ /* 0x000fea000383ffff */
.L_x_3996:
[----:B--2---:R2:W3:Y:S02]  /*7f90*/  SYNCS.PHASECHK.TRANS64.TRYWAIT P1, [R0+URZ+0x36438], R29 ;  /* 0x0364381d000075a7 */ /* 0x0044e4000802017f */
[----:B---3--:R-:W-:Y:S05]  /*7fa0*/  @!P1 NANOSLEEP.SYNCS 0x989680 ;  /* 0x009896800000995d */ /* 0x008fea0003900000 */
[----:B------:R-:W3:Y:S02]  /*7fb0*/  @!P1 SYNCS.PHASECHK.TRANS64 P1, [R0+URZ+0x36438], R29 ;  /* 0x0364381d000095a7 */ /* 0x000ee4000802007f */
[----:B---3--:R-:W-:Y:S05]  /*7fc0*/  @!P1 BRA `(.L_x_3996) ;  /* 0xfffffffc00f09947 */ /* 0x008fea000383ffff */
[----:B------:R-:W-:Y:S05]  /*7fd0*/  BRA `(.L_x_4029) ;  /* 0xffffffe800d07947 */ /* 0x000fea000383ffff */
.L_x_3998:
[----:B------:R-:W-:-:S07]  /*7fe0*/  SHF.L.U32 R5, R12, 0x1f, RZ ;  /* 0x0000001f0c057819 */ /* 0x000fce00000006ff */
.L_x_4030:
[----:B--2---:R2:W3:Y:S02]  /*7ff0*/  SYNCS.PHASECHK.TRANS64.TRYWAIT P1, [R0+URZ+0x36420], R5 ;  /* 0x03642005000075a7 */ /* 0x0044e4000802017f */
[----:B---3--:R-:W-:Y:S05]  /*8000*/  @!P1 NANOSLEEP.SYNCS 0x989680 ;  /* 0x009896800000995d */ /* 0x008fea0003900000 */
[----:B------:R-:W3:Y:S02]  /*8010*/  @!P1 SYNCS.PHASECHK.TRANS64 P1, [R0+URZ+0x36420], R5 ;  /* 0x03642005000095a7 */ /* 0x000ee4000802007f */
[----:B---3--:R-:W-:Y:S05]  /*8020*/  @!P1 BRA `(.L_x_4030) ;  /* 0xfffffffc00f09947 */ /* 0x008fea000383ffff */
[----:B------:R-:W-:Y:S05]  /*8030*/  BRA `(.L_x_4031) ;  /* 0xffffffec00707947 */ /* 0x000fea000383ffff */
.L_x_4001:
[----:B--2---:R2:W3:Y:S02]  /*8040*/  SYNCS.PHASECHK.TRANS64.TRYWAIT P1, [R0+URZ+0x36438], R10 ;  /* 0x0364380a000075a7 */ /* 0x0044e4000802017f */
[----:B---3--:R-:W-:Y:S05]  /*8050*/  @!P1 NANOSLEEP.SYNCS 0x989680 ;  /* 0x009896800000995d */ /* 0x008fea0003900000 */
[----:B------:R-:W3:Y:S02]  /*8060*/  @!P1 SYNCS.PHASECHK.TRANS64 P1, [R0+URZ+0x36438], R10 ;  /* 0x0364380a000095a7 */ /* 0x000ee4000802007f */
[----:B---3--:R-:W-:Y:S05]  /*8070*/  @!P1 BRA `(.L_x_4001) ;  /* 0xfffffffc00f09947 */ /* 0x008fea000383ffff */
[----:B------:R-:W-:Y:S05]  /*8080*/  BRA `(.L_x_4032) ;  /* 0xfffffff000187947 */ /* 0x000fea000383ffff */
.L_x_4003:
[----:B---3--:R3:W4:Y:S02]  /*8090*/  SYNCS.PHASECHK.TRANS64.TRYWAIT P1, [R0+URZ+0x36428], R5 ;  /* 0x03642805000075a7 */ /* 0x008724000802017f */
[----:B----4-:R-:W-:Y:S05]  /*80a0*/  @!P1 NANOSLEEP.SYNCS 0x989680 ;  /* 0x009896800000995d */ /* 0x010fea0003900000 */
[----:B------:R-:W4:Y:S02]  /*80b0*/  @!P1 SYNCS.PHASECHK.TRANS64 P1, [R0+URZ+0x36428], R5 ;  /* 0x03642805000095a7 */ /* 0x000f24000802007f */
[----:B----4-:R-:W-:Y:S05]  /*80c0*/  @!P1 BRA `(.L_x_4003) ;  /* 0xfffffffc00f09947 */ /* 0x010fea000383ffff */
[----:B------:R-:W-:Y:S05]  /*80d0*/  BRA `(.L_x_4033) ;  /* 0xfffffff000c07947 */ /* 0x000fea000383ffff */
.L_x_4005:
[----:B---3--:R3:W4:Y:S02]  /*80e0*/  SYNCS.PHASECHK.TRANS64.TRYWAIT P1, [R0+URZ+0x36438], R3 ;  /* 0x03643803000075a7 */ /* 0x008724000802017f */
[----:B----4-:R-:W-:Y:S05]  /*80f0*/  @!P1 NANOSLEEP.SYNCS 0x989680 ;  /* 0x009896800000995d */ /* 0x010fea0003900000 */
[----:B------:R-:W4:Y:S02]  /*8100*/  @!P1 SYNCS.PHASECHK.TRANS64 P1, [R0+URZ+0x36438], R3 ;  /* 0x03643803000095a7 */ /* 0x000f24000802007f */
[----:B----4-:R-:W-:Y:S05]  /*8110*/  @!P1 BRA `(.L_x_4005) ;  /* 0xfffffffc00f09947 */ /* 0x010fea000383ffff */
[----:B------:R-:W-:Y:S05]  /*8120*/  BRA `(.L_x_4034) ;  /* 0xfffffff400587947 */ /* 0x000fea000383ffff */
.L_x_4007:
[----:B------:R-:W-:Y:S01]  /*8130*/  BSSY B0, `(.L_x_4035) ;  /* 0x0000006000007945 */ /* 0x000fe20003800000 */
[----:B------:R-:W-:-:S07]  /*8140*/  IMAD.MOV.U32 R15, RZ, RZ, -0x1 ;  /* 0xffffffffff0f7424 */ /* 0x000fce00078e00ff */
[----:B-12---:R-:W-:Y:S05]  /*8150*/  WARPSYNC.COLLECTIVE R15, `(.L_x_4036) ;  /* 0x000000000f0c7348 */ /* 0x006fea0003c00000 */
[----:B------:R-:W-:Y:S02]  /*8160*/  ELECT P6, UR62, PT ;  /* 0x00000000003e782f */ /* 0x000fe400038c0000 */
[----:B------:R-:W-:Y:S01]  /*8170*/  MOV R14, UR62 ;  /* 0x0000003e000e7c02 */ /* 0x000fe20008000f00 */
[----:B-12---:R-:W-:Y:S10]  /*8180*/  ENDCOLLECTIVE ;  /* 0x000000000000791b */ /* 0x006ff40003800000 */
.L_x_4036:
[----:B------:R-:W-:Y:S05]  /*8190*/  BSYNC B0 ;  /* 0x0000000000007941 */ /* 0x000fea0003800000 */
.L_x_4035:
[----:B------:R-:W-:Y:S01]  /*81a0*/  PLOP3.LUT P0, PT, P6, PT, PT, 0x80, 0x0 ;  /* 0x000000000000781c */ /* 0x000fe2000370f070 */
[----:B------:R-:W-:-:S12]  /*81b0*/  BRA `(.L_x_4037) ;  /* 0xfffffff8000c7947 */ /* 0x000fd8000383ffff */
.L_x_4011:
[----:B-1----:R1:W2:Y:S02]  /*81c0*/  SYNCS.PHASECHK.TRANS64.TRYWAIT P1, [R7+URZ], R0 ;  /* 0x00000000070075a7 */ /* 0x0022a4000802017f */
[----:B--2---:R-:W-:Y:S05]  /*81d0*/  @!P1 NANOSLEEP.SYNCS 0x989680 ;  /* 0x009896800000995d */ /* 0x004fea0003900000 */
[----:B------:R-:W2:Y:S02]  /*81e0*/  @!P1 SYNCS.PHASECHK.TRANS64 P1, [R7+URZ], R0 ;  /* 0x00000000070095a7 */ /* 0x000ea4000802007f */
[----:B--2---:R-:W-:Y:S05]  /*81f0*/  @!P1 BRA `(.L_x_4011) ;  /* 0xfffffffc00f09947 */ /* 0x004fea000383ffff */
[----:B------:R-:W-:Y:S05]  /*8200*/  BRA `(.L_x_4038) ;  /* 0xfffffff8004c7947 */ /* 0x000fea000383ffff */
.L_x_4012:
[----:B--2---:R2:W3:Y:S02]  /*8210*/  SYNCS.PHASECHK.TRANS64.TRYWAIT P1, [R3+URZ], R2 ;  /* 0x00000002030075a7 */ /* 0x0044e4000802017f */
[----:B---3--:R-:W-:Y:S05]  /*8220*/  @!P1 NANOSLEEP.SYNCS 0x989680 ;  /* 0x009896800000995d */ /* 0x008fea0003900000 */
[----:B------:R-:W3:Y:S02]  /*8230*/  @!P1 SYNCS.PHASECHK.TRANS64 P1, [R3+URZ], R2 ;  /* 0x00000002030095a7 */ /* 0x000ee4000802007f */
[----:B---3--:R-:W-:Y:S05]  /*8240*/  @!P1 BRA `(.L_x_4012) ;  /* 0xfffffffc00f09947 */ /* 0x008fea000383ffff */
[----:B------:R-:W-:Y:S05]  /*8250*/  BRA `(.L_x_4039) ;  /* 0xfffffff800407947 */ /* 0x000fea000383ffff */
.L_x_4040:
        /* <DEDUP_REMOVED lines=10> */
.L_x_7674:


//--------------------- .text._ZN7cutlass13device_kernelIN5flash11enable_sm90INS1_16FlashAttnBwdSm90INS1_25CollectiveMainloopBwdSm90ILi2ELi1ELi1EN4cute5tupleIJNS5_1CILi1EEES8_S8_EEENS6_IJNS7_ILi64EEENS7_ILi96EEENS7_ILi192EEEEEENS_6half_tEfNS_4arch4Sm90ELb0ELb0ELb0ELb0ELb0ELb0ELb1ELb0ELi3ELi1ELi1ELi1ELb0EEENS1_24CollectiveEpilogueBwdGQAISD_fSG_Li384ELb0ELb0EEENS1_19SingleTileSchedulerILb0ELb0ELb0ELi96EEEEEEEEEvNT_6ParamsE --------------------------
	.section	.text._ZN7cutlass13device_kernelIN5flash11enable_sm90INS1_16FlashAttnBwdSm90INS1_25CollectiveMainloopBwdSm90ILi2ELi1ELi1EN4cute5tupleIJNS5_1CILi1EEES8_S8_EEENS6_IJNS7_ILi64EEENS7_ILi96EEENS7_ILi192EEEEEENS_6half_tEfNS_4arch4Sm90ELb0ELb0ELb0ELb0ELb0ELb0ELb1ELb0ELi3ELi1ELi1ELi1ELb0EEENS1_24CollectiveEpilogueBwdGQAISD_fSG_Li384ELb0ELb0EEENS1_19SingleTileSchedulerILb0ELb0ELb0ELi96EEEEEEEEEvNT_6ParamsE,"ax",@progbits
	.align	128
.text._ZN7cutlass13device_kernelIN5flash11enable_sm90INS1_16FlashAttnBwdSm90INS1_25CollectiveMainloopBwdSm90ILi2ELi1ELi1EN4cute5tupleIJNS5_1CILi1EEES8_S8_EEENS6_IJNS7_ILi64EEENS7_ILi96EEENS7_ILi192EEEEEENS_6half_tEfNS_4arch4Sm90ELb0ELb0ELb0ELb0ELb0ELb0ELb1ELb0ELi3ELi1ELi1ELi1ELb0EEENS1_24CollectiveEpilogueBwdGQAISD_fSG_Li384ELb0ELb0EEENS1_19SingleTileSchedulerILb0ELb0ELb0ELi96EEEEEEEEEvNT_6ParamsE:
        .type           _ZN7cutlass13device_kernelIN5flash11enable_sm90INS1_16FlashAttnBwdSm90INS1_25CollectiveMainloopBwdSm90ILi2ELi1ELi1EN4cute5tupleIJNS5_1CILi1EEES8_S8_EEENS6_IJNS7_ILi64EEENS7_ILi96EEENS7_ILi192EEEEEENS_6half_tEfNS_4arch4Sm90ELb0ELb0ELb0ELb0ELb0ELb0ELb1ELb0ELi3ELi1ELi1ELi1ELb0EEENS1_24CollectiveEpilogueBwdGQAISD_fSG_Li384ELb0ELb0EEENS1_19SingleTileSchedulerILb0ELb0ELb0ELi96EEEEEEEEEvNT_6ParamsE,@function
        .size           _ZN7cutlass13device_kernelIN5flash11enable_sm90INS1_16FlashAttnBwdSm90INS1_25CollectiveMainloopBwdSm90ILi2ELi1ELi1EN4cute5tupleIJNS5_1CILi1EEES8_S8_EEENS6_IJNS7_ILi64EEENS7_ILi96EEENS7_ILi192EEEEEENS_6half_tEfNS_4arch4Sm90ELb0ELb0ELb0ELb0ELb0ELb0ELb1ELb0ELi3ELi1ELi1ELi1ELb0EEENS1_24CollectiveEpilogueBwdGQAISD_fSG_Li384ELb0ELb0EEENS1_19SingleTileSchedulerILb0ELb0ELb0ELi96EEEEEEEEEvNT_6ParamsE,(.L_x_7675 - _ZN7cutlass13device_kernelIN5flash11enable_sm90INS1_16FlashAttnBwdSm90INS1_25CollectiveMainloopBwdSm90ILi2ELi1ELi1EN4cute5tupleIJNS5_1CILi1EEES8_S8_EEENS6_IJNS7_ILi64EEENS7_ILi96EEENS7_ILi192EEEEEENS_6half_tEfNS_4arch4Sm90ELb0ELb0ELb0ELb0ELb0ELb0ELb1ELb0ELi3ELi1ELi1ELi1ELb0EEENS1_24CollectiveEpilogueBwdGQAISD_fSG_Li384ELb0ELb0EEENS1_19SingleTileSchedulerILb0ELb0ELb0ELi96EEEEEEEEEvNT_6ParamsE)
        .other          _ZN7cutlass13device_kernelIN5flash11enable_sm90INS1_16FlashAttnBwdSm90INS1_25CollectiveMainloopBwdSm90ILi2ELi1ELi1EN4cute5tupleIJNS5_1CILi1EEES8_S8_EEENS6_IJNS7_ILi64EEENS7_ILi96EEENS7_ILi192EEEEEENS_6half_tEfNS_4arch4Sm90ELb0ELb0ELb0ELb0ELb0ELb0ELb1ELb0ELi3ELi1ELi1ELi1ELb0EEENS1_24CollectiveEpilogueBwdGQAISD_fSG_Li384ELb0ELb0EEENS1_19SingleTileSchedulerILb0ELb0ELb0ELi96EEEEEEEEEvNT_6ParamsE,@"STO_CUDA_ENTRY STV_DEFAULT"
_ZN7cutlass13device_kernelIN5flash11enable_sm90INS1_16FlashAttnBwdSm90INS1_25CollectiveMainloopBwdSm90ILi2ELi1ELi1EN4cute5tupleIJNS5_1CILi1EEES8_S8_EEENS6_IJNS7_ILi64EEENS7_ILi96EEENS7_ILi192EEEEEENS_6half_tEfNS_4arch4Sm90ELb0ELb0ELb0ELb0ELb0ELb0ELb1ELb0ELi3ELi1ELi1ELi1ELb0EEENS1_24CollectiveEpilogueBwdGQAISD_fSG_Li384ELb0ELb0EEENS1_19SingleTileSchedulerILb0ELb0ELb0ELi96EEEEEEEEEvNT_6ParamsE:
        /* <DEDUP_REMOVED lines=22> */
.L_x_4042:
[----:B------:R-:W-:Y:S05]  /*0160*/  BSYNC B0 ;  /* 0x0000000000007941 */ /* 0x000fea0003800000 */
.L_x_4041:
        /* <DEDUP_REMOVED lines=34> */
.L_x_4043:
        /* <DEDUP_REMOVED lines=20> */
.L_x_4044:
[----:B------:R-:W-:Y:S01]  /*04d0*/  ISETP.NE.AND P0, PT, R2, RZ, PT ;  /* 0x000000ff0200720c */ /* 0x000fe20003f05270 */
[----:B------:R-:W-:Y:S01]  /*04e0*/  IMAD.MOV.U32 R18, RZ, RZ, 0x1 ;  /* 0x00000001ff127424 */ /* 0x000fe200078e00ff */
[----:B------:R-:W-:Y:S01]  /*04f0*/  NOP ;  /* 0x0000000000007918 */ /* 0x000fe20000000000 */
[----:B------:R-:W-:Y:S03]  /*0500*/  BSSY B6, `(.L_x_4045) ;  /* 0x00006b4000067945 */ /* 0x000fe60003800000 */
[----:B------:R-:W-:Y:S01]  /*0510*/  SEL R18, R18, 0x2, !P0 ;  /* 0x0000000212127807 */ /* 0x000fe20004000000 */
[----:B-12-45:R-:W-:Y:S06]  /*0520*/  BAR.SYNC.DEFER_BLOCKING 0x0 ;  /* 0x0000000000007b1d */ /* 0x036fec0000010000 */
[----:B------:R-:W-:Y:S05]  /*0530*/  @!P0 BRA `(.L_x_4046) ;  /* 0x00000038009c8947 */ /* 0x000fea0003800000 */
.L_x_4047:
[----:B------:R-:W-:-:S08]  /*0540*/  NOP ;  /* 0x0000000000007918 */ /* 0x000fd00000000000 */
[----:B------:R-:W1:Y:S02]  /*0550*/  USETMAXREG.TRY_ALLOC.CTAPOOL UP0, 0xa0 ;  /* 0x000000a0000079c8 */ /* 0x000e640008000600 */
[----:B-1----:R-:W-:-:S13]  /*0560*/  PLOP3.LUT P0, PT, PT, PT, UP0, 0x80, 0x0 ;  /* 0x000000000000781c */ /* 0x002fda0003f0f008 */
[----:B------:R-:W-:Y:S05]  /*0570*/  @!P0 BRA `(.L_x_4047) ;  /* 0xfffffffc00f08947 */ /* 0x000fea000383ffff */
[----:B------:R-:W-:Y:S01]  /*0580*/  LOP3.LUT R0, R0, 0x3, RZ, 0xc0, !PT ;  /* 0x0000000300007812 */ /* 0x000fe200078ec0ff */
[----:B------:R-:W1:Y:S05]  /*0590*/  S2UR UR4, SR_CTAID.Z ;  /* 0x00000000000479c3 */ /* 0x000e6a0000002700 */
[----:B------:R-:W2:Y:S02]  /*05a0*/  SHFL.IDX PT, R0, R0, RZ, 0x1f ;  /* 0x00001fff00007589 */ /* 0x000ea400000e0000 */
[----:B--2---:R-:W-:-:S13]  /*05b0*/  ISETP.NE.AND P0, PT, R0, RZ, PT ;  /* 0x000000ff0000720c */ /* 0x004fda0003f05270 */
[----:B------:R-:W-:-:S05]  /*05c0*/  @!P0 VIADD R2, R19, 0x9 ;  /* 0x0000000913028836 */ /* 0x000fca0000000000 */
[----:B------:R4:W-:Y:S06]  /*05d0*/  @!P0 BAR.ARV R2, 0xa0 ;  /* 0x000280020000851d */ /* 0x0009ec0000002000 */
[----:B-1----:R-:W-:-:S13]  /*05e0*/  ISETP.LE.AND P0, PT, RZ, UR4, PT ;  /* 0x00000004ff007c0c */ /* 0x002fda000bf03270 */
        /* <DEDUP_REMOVED lines=24> */
.L_x_4050:
        /* <DEDUP_REMOVED lines=15> */
.L_x_4049:
        /* <DEDUP_REMOVED lines=20> */
.L_x_4052:
        /* <DEDUP_REMOVED lines=15> */
.L_x_4051:
        /* <DEDUP_REMOVED lines=8> */
.L_x_4133:
        /* <DEDUP_REMOVED lines=19> */
.L_x_4054:
        /* <DEDUP_REMOVED lines=57> */
[----:B------:R-:W-:Y:S01]  /*0fd0*/  LOP3.LUT R5, R2, 0xfffffff0, RZ, 0xc0, !PT ;  /* 0xfffffff002057812 */ /* 0x000fe200078ec0ff */
[----:B------:R-:W-:Y:S01]  /*0fe0*/  IMAD.HI R12, R16, 0x55555556, RZ ;  /* 0x55555556100c7827 */ /* 0x000fe200078e02ff */
[----:B------:R-:W-:Y:S02]  /*0ff0*/  LOP3.LUT R9, R8, 0xfffffffc, RZ, 0xc0, !PT ;  /* 0xfffffffc08097812 */ /* 0x000fe400078ec0ff */
[----:B------:R-:W-:Y:S02]  /*1000*/  CS2R R118, SRZ ;  /* 0x0000000000767805 */ /* 0x000fe4000001ff00 */
[----:B------:R-:W-:Y:S01]  /*1010*/  SHF.R.S32.HI R2, RZ, 0x4, R2 ;  /* 0x00000004ff027819 */ /* 0x000fe20000011402 */
[----:B------:R-:W-:Y:S01]  /*1020*/  IMAD.IADD R5, R0, 0x1, -R5 ;  /* 0x0000000100057824 */ /* 0x000fe200078e0a05 */
[----:B------:R-:W-:Y:S01]  /*1030*/  CS2R R116, SRZ ;  /* 0x0000000000747805 */ /* 0x000fe2000001ff00 */
[----:B------:R-:W-:Y:S01]  /*1040*/  IMAD.IADD R11, R6, 0x1, -R9 ;  /* 0x00000001060b7824 */ /* 0x000fe200078e0a09 */
[----:B------:R-:W-:-:S02]  /*1050*/  SHF.R.S32.HI R6, RZ, 0x5, R7 ;  /* 0x00000005ff067819 */ /* 0x000fc40000011407 */
[----:B------:R-:W-:Y:S02]  /*1060*/  CS2R R114, SRZ ;  /* 0x0000000000727805 */ /* 0x000fe4000001ff00 */
[----:B------:R-:W-:Y:S02]  /*1070*/  LEA.HI R0, R5, R5, RZ, 0x1 ;  /* 0x0000000505007211 */ /* 0x000fe400078f08ff */
[----:B------:R-:W-:Y:S02]  /*1080*/  CS2R R112, SRZ ;  /* 0x0000000000707805 */ /* 0x000fe4000001ff00 */
[----:B--2---:R-:W-:Y:S02]  /*1090*/  SHF.R.S32.HI R10, RZ, 0x1f, R5 ;  /* 0x0000001fff0a7819 */ /* 0x004fe40000011405 */
[----:B------:R-:W-:Y:S02]  /*10a0*/  CS2R R110, SRZ ;  /* 0x00000000006e7805 */ /* 0x000fe4000001ff00 */
[----:B------:R-:W-:-:S02]  /*10b0*/  SHF.R.S32.HI R3, RZ, 0x1, R0 ;  /* 0x00000001ff037819 */ /* 0x000fc40000011400 */
[----:B------:R-:W-:Y:S02]  /*10c0*/  CS2R R108, SRZ ;  /* 0x00000000006c7805 */ /* 0x000fe4000001ff00 */
[----:B------:R-:W-:Y:S02]  /*10d0*/  SHF.R.S32.HI R8, RZ, 0x1f, R0 ;  /* 0x0000001fff087819 */ /* 0x000fe40000011400 */
[----:B------:R-:W-:Y:S02]  /*10e0*/  CS2R R106, SRZ ;  /* 0x00000000006a7805 */ /* 0x000fe4000001ff00 */
[----:B------:R-:W-:Y:S02]  /*10f0*/  LEA.HI R10, R10, R5, RZ, 0x3 ;  /* 0x000000050a0a7211 */ /* 0x000fe400078f18ff */
[----:B------:R-:W-:Y:S02]  /*1100*/  CS2R R104, SRZ ;  /* 0x0000000000687805 */ /* 0x000fe4000001ff00 */
[----:B------:R-:W-:-:S02]  /*1110*/  LEA.HI R8, R8, R3, RZ, 0x2 ;  /* 0x0000000308087211 */ /* 0x000fc400078f10ff */
[----:B------:R-:W-:Y:S02]  /*1120*/  CS2R R102, SRZ ;  /* 0x0000000000667805 */ /* 0x000fe4000001ff00 */
        /* <DEDUP_REMOVED lines=18> */
[----:B------:R-:W-:Y:S01]  /*1250*/  CS2R R96, SRZ ;  /* 0x0000000000607805 */ /* 0x000fe2000001ff00 */
[----:B------:R-:W-:Y:S01]  /*1260*/  IMAD R10, R5, 0x20, R10 ;  /* 0x00000020050a7824 */ /* 0x000fe200078e020a */
[----:B------:R-:W-:Y:S01]  /*1270*/  LOP3.LUT R3, R0, 0x8, R3, 0xf8, !PT ;  /* 0x0000000800037812 */ /* 0x000fe200078ef803 */
[----:B------:R-:W-:Y:S01]  /*1280*/  VIADD R6, R14, 0x3f ;  /* 0x0000003f0e067836 */ /* 0x000fe20000000000 */
[----:B------:R-:W-:Y:S01]  /*1290*/  SHF.R.U32.HI R0, RZ, 0x3, R0 ;  /* 0x00000003ff007819 */ /* 0x000fe20000011600 */
[----:B------:R-:W-:Y:S01]  /*12a0*/  IMAD R7, R7, 0x200, R10 ;  /* 0x0000020007077824 */ /* 0x000fe200078e020a */
[----:B------:R-:W-:Y:S01]  /*12b0*/  LEA.HI R5, R12, R12, RZ, 0x1 ;  /* 0x0000000c0c057211 */ /* 0x000fe200078f08ff */
[----:B------:R-:W-:Y:S01]  /*12c0*/  IMAD.MOV.U32 R14, RZ, RZ, 0x20 ;  /* 0x00000020ff0e7424 */ /* 0x000fe200078e00ff */
[----:B------:R-:W-:-:S02]  /*12d0*/  LOP3.LUT R0, R3, R0, RZ, 0x3c, !PT ;  /* 0x0000000003007212 */ /* 0x000fc400078e3cff */
[----:B------:R-:W-:Y:S02]  /*12e0*/  CS2R R94, SRZ ;  /* 0x00000000005e7805 */ /* 0x000fe4000001ff00 */
[----:B------:R-:W-:Y:S01]  /*12f0*/  SHF.R.S32.HI R9, RZ, 0x1f, R6 ;  /* 0x0000001fff097819 */ /* 0x000fe20000011406 */
[----:B------:R-:W-:Y:S01]  /*1300*/  IMAD R5, R5, -0x3, R16 ;  /* 0xfffffffd05057824 */ /* 0x000fe200078e0210 */
[----:B------:R-:W-:Y:S01]  /*1310*/  SEL R14, R14, 0xffffffe0, !P0 ;  /* 0xffffffe00e0e7807 */ /* 0x000fe20004000000 */
[----:B------:R-:W-:Y:S01]  /*1320*/  IMAD.IADD R13, R0, 0x1, R7 ;  /* 0x00000001000d7824 */ /* 0x000fe200078e0207 */
[----:B------:R-:W-:Y:S01]  /*1330*/  LEA.HI R9, R9, R6, RZ, 0x6 ;  /* 0x0000000609097211 */ /* 0x000fe200078f30ff */
[----:B------:R-:W-:Y:S01]  /*1340*/  IMAD R2, R5, -0x20, R2 ;  /* 0xffffffe005027824 */ /* 0x000fe200078e0202 */
[----:B------:R-:W-:Y:S01]  /*1350*/  LOP3.LUT R12, R18, 0x1, RZ, 0xfc, !PT ;  /* 0x00000001120c7812 */ /* 0x000fe200078efcff */
[----:B------:R-:W-:Y:S01]  /*1360*/  IMAD.MOV.U32 R5, RZ, RZ, RZ ;  /* 0x000000ffff057224 */ /* 0x000fe200078e00ff */
[----:B------:R-:W-:Y:S01]  /*1370*/  LEA R13, R13, UR36, 0x1 ;  /* 0x000000240d0d7c11 */ /* 0x000fe2000f8e08ff */
[----:B------:R-:W-:Y:S01]  /*1380*/  IMAD R0, R11, -0x2, R2 ;  /* 0xfffffffe0b007824 */ /* 0x000fe200078e0202 */
[----:B------:R-:W-:Y:S01]  /*1390*/  CS2R R6, SRZ ;  /* 0x0000000000067805 */ /* 0x000fe2000001ff00 */
[----:B------:R-:W-:Y:S01]  /*13a0*/  IMAD.MOV.U32 R2, RZ, RZ, RZ ;  /* 0x000000ffff027224 */ /* 0x000fe200078e00ff */
        /* <DEDUP_REMOVED lines=35> */
[----:B------:R-:W-:Y:S02]  /*15e0*/  SHF.R.S32.HI R18, RZ, 0x6, R9 ;  /* 0x00000006ff127819 */ /* 0x000fe40000011409 */
[----:B------:R-:W-:-:S07]  /*15f0*/  IADD3 R14, R14, 0x30400, R13 ;  /* 0x000304000e0e7810 */ /* 0x000fce0007ffe00d */
.L_x_4067:
[----:B------:R-:W-:-:S13]  /*1600*/  ISETP.NE.AND P0, PT, R12, 0x3, PT ;  /* 0x000000030c00780c */ /* 0x000fda0003f05270 */
[----:B---3--:R-:W-:Y:S05]  /*1610*/  @!P0 BRA `(.L_x_4057) ;  /* 0x0000000000048947 */ /* 0x008fea0003800000 */
[----:B------:R-:W-:Y:S01]  /*1620*/  BPT.TRAP 0x1 ;  /* 0x000000040000795c */ /* 0x000fe20000300000 */
.L_x_4057:
[----:B------:R-:W-:Y:S02]  /*1630*/  LEA R3, R2, UR36, 0x3 ;  /* 0x0000002402037c11 */ /* 0x000fe4000f8e18ff */
[----:B------:R-:W-:-:S04]  /*1640*/  SHF.L.U32 R8, R7, 0x1f, RZ ;  /* 0x0000001f07087819 */ /* 0x000fc800000006ff */
[----:B------:R2:W3:Y:S01]  /*1650*/  SYNCS.PHASECHK.TRANS64.TRYWAIT P1, [R3+URZ+0x36410], R8 ;  /* 0x03641008030075a7 */ /* 0x0004e2000802017f */
[----:B------:R-:W-:Y:S05]  /*1660*/  @!P0 BRA `(.L_x_4058) ;  /* 0x0000000000048947 */ /* 0x000fea0003800000 */
[----:B------:R-:W-:Y:S01]  /*1670*/  BPT.TRAP 0x1 ;  /* 0x000000040000795c */ /* 0x000fe20000300000 */
.L_x_4058:
[----:B---3--:R-:W-:Y:S05]  /*1680*/  @P1 BRA `(.L_x_4059) ;  /* 0x0000000000081947 */ /* 0x008fea0003800000 */
[----:B------:R-:W3:Y:S02]  /*1690*/  SYNCS.PHASECHK.TRANS64.TRYWAIT P1, [R3+URZ+0x36410], R8 ;  /* 0x03641008030075a7 */ /* 0x000ee4000802017f */
[----:B---3--:R-:W-:Y:S05]  /*16a0*/  @!P1 BRA `(.L_x_4060) ;  /* 0x0000005800a09947 */ /* 0x008fea0003800000 */
.L_x_4059:
        /* <DEDUP_REMOVED lines=103> */
.L_x_4061:
[----:B--2---:R-:W-:-:S04]  /*1d20*/  SHF.L.U32 R8, R6, 0x1f, RZ ;  /* 0x0000001f06087819 */ /* 0x004fc800000006ff */
[----:B------:R2:W5:Y:S01]  /*1d30*/  SYNCS.PHASECHK.TRANS64.TRYWAIT P1, [UR36+0x36430], R8 ;  /* 0x03643008ff0075a7 */ /* 0x0005620008020164 */
[----:B------:R-:W-:Y:S05]  /*1d40*/  @!P0 BRA `(.L_x_4062) ;  /* 0x0000000000048947 */ /* 0x000fea0003800000 */
[----:B------:R-:W-:Y:S01]  /*1d50*/  BPT.TRAP 0x1 ;  /* 0x000000040000795c */ /* 0x000fe20000300000 */
.L_x_4062:
[----:B-----5:R-:W-:Y:S05]  /*1d60*/  @P1 BRA `(.L_x_4063) ;  /* 0x0000000000081947 */ /* 0x020fea0003800000 */
[----:B------:R-:W5:Y:S02]  /*1d70*/  SYNCS.PHASECHK.TRANS64.TRYWAIT P1, [UR36+0x36430], R8 ;  /* 0x03643008ff0075a7 */ /* 0x000f640008020164 */
[----:B-----5:R-:W-:Y:S05]  /*1d80*/  @!P1 BRA `(.L_x_4064) ;  /* 0x0000005000fc9947 */ /* 0x020fea0003800000 */
.L_x_4063:
[----:B------:R-:W-:Y:S01]  /*1d90*/  UIADD3 UR5, UR36, 0x2a000, URZ ;  /* 0x0002a00024057890 */ /* 0x000fe2000fffe03f */
[----:B------:R-:W-:Y:S01]  /*1da0*/  WARPGROUP.ARRIVE ;  /* 0x00000000000079c5 */ /* 0x000fe20000000000 */
[----:B------:R-:W-:Y:S01]  /*1db0*/  UIADD3 UR4, UR4, 0x9000, URZ ;  /* 0x0000900004047890 */ /* 0x000fe2000fffe03f */
[C---:B------:R-:W-:Y:S01]  /*1dc0*/  ISETP.GT.AND P1, PT, R0.reuse, RZ, PT ;  /* 0x000000ff0000720c */ /* 0x040fe20003f24270 */
[----:B------:R-:W-:Y:S01]  /*1dd0*/  USHF.R.U32.HI UR6, URZ, 0x4, UR5 ;  /* 0x000000043f067899 */ /* 0x000fe20008011605 */
[----:B------:R-:W-:Y:S01]  /*1de0*/  ISETP.GT.AND P2, PT, R0, 0x1, PT ;  /* 0x000000010000780c */ /* 0x000fe20003f44270 */
[----:B------:R-:W-:Y:S01]  /*1df0*/  USHF.R.U32.HI UR4, URZ, 0x4, UR4 ;  /* 0x000000043f047899 */ /* 0x000fe20008011604 */
[----:B------:R-:W-:Y:S01]  /*1e00*/  FSEL R9, R138, -INF , P1 ;  /* 0xff8000008a097808 */ /* 0x000fe20000800000 */
[----:B------:R-:W-:Y:S01]  /*1e10*/  ULOP3.LUT UR7, UR6, 0x3fff, URZ, 0xc0, !UPT ;  /* 0x00003fff06077892 */ /* 0x000fe2000f8ec03f */
[----:B--2--5:R-:W-:Y:S01]  /*1e20*/  FSEL R8, R137, -INF , P2 ;  /* 0xff80000089087808 */ /* 0x024fe20001000000 */
        /* <DEDUP_REMOVED lines=10> */
[--C-:B----4-:R-:W-:Y:S01]  /*1ed0*/  FFMA.FTZ R138, R9, UR7, -R20.reuse ;  /* 0x00000007098a7c23 */ /* 0x110fe20008010814 */
        /* <DEDUP_REMOVED lines=10> */
[--C-:B---3--:R-:W-:Y:S01]  /*1f80*/  FFMA.FTZ R23, R8, UR7, -R21.reuse ;  /* 0x0000000708177c23 */ /* 0x108fe20008010815 */
        /* <DEDUP_REMOVED lines=13> */
[----:B------:R-:W2:Y:S01]  /*2060*/  MUFU.EX2 R23, R23 ;  /* 0x0000001700177308 */ /* 0x000ea20000000800 */
        /* <DEDUP_REMOVED lines=9> */
[----:B------:R2:W3:Y:S08]  /*2100*/  MUFU.EX2 R137, R8 ;  /* 0x0000000800897308 */ /* 0x0004f00000000800 */
[----:B------:R-:W-:Y:S01]  /*2110*/  MUFU.EX2 R138, R138 ;  /* 0x0000008a008a7308 */ /* 0x000fe20000000800 */
[----:B--2---:R-:W-:-:S07]  /*2120*/  F2FP.F16.F32.PACK_AB R8, R23, R22 ;  /* 0x000000161708723e */ /* 0x004fce00000000ff */
[----:B------:R-:W2:Y:S01]  /*2130*/  MUFU.EX2 R139, R139 ;  /* 0x0000008b008b7308 */ /* 0x000ea20000000800 */
[----:B---3--:R-:W-:Y:S01]  /*2140*/  F2FP.F16.F32.PACK_AB R10, R137, R136 ;  /* 0x00000088890a723e */ /* 0x008fe200000000ff */
        /* <DEDUP_REMOVED lines=8> */
[----:B------:R-:W3:Y:S01]  /*21d0*/  MUFU.EX2 R142, R142 ;  /* 0x0000008e008e7308 */ /* 0x000ee20000000800 */
[----:B--2---:R-:W-:-:S07]  /*21e0*/  F2FP.F16.F32.PACK_AB R9, R139, R138 ;  /* 0x0000008a8b09723e */ /* 0x004fce00000000ff */
[----:B------:R-:W-:Y:S01]  /*21f0*/  MUFU.EX2 R144, R144 ;  /* 0x0000009000907308 */ /* 0x000fe20000000800 */
[----:B---3--:R-:W-:Y:S01]  /*2200*/  F2FP.F16.F32.PACK_AB R11, R142, R143 ;  /* 0x0000008f8e0b723e */ /* 0x008fe200000000ff */
        /* <DEDUP_REMOVED lines=83> */
[----:B------:R-:W-:Y:S01]  /*2740*/  FADD.FTZ R125, R128, -R141 ;  /* 0x8000008d807d7221 */ /* 0x000fe20000010000 */
[--C-:B---3--:R-:W-:Y:S01]  /*2750*/  FADD.FTZ R126, R126, -R140.reuse ;  /* 0x8000008c7e7e7221 */ /* 0x108fe20000010000 */
[--C-:B------:R-:W-:Y:S01]  /*2760*/  FADD.FTZ R128, R131, -R140.reuse ;  /* 0x8000008c83807221 */ /* 0x100fe20000010000 */
[--C-:B------:R-:W-:Y:S01]  /*2770*/  FADD.FTZ R127, R127, -R140.reuse ;  /* 0x8000008c7f7f7221 */ /* 0x100fe20000010000 */
[----:B------:R-:W-:Y:S01]  /*2780*/  FADD.FTZ R131, R134, -R140 ;  /* 0x8000008c86837221 */ /* 0x000fe20000010000 */
        /* <DEDUP_REMOVED lines=13> */
[--C-:B------:R-:W-:Y:S01]  /*2860*/  FADD.FTZ R121, R132, -R141.reuse ;  /* 0x8000008d84797221 */ /* 0x100fe20000010000 */
[----:B------:R-:W3:Y:S01]  /*2870*/  MUFU.EX2 R10, R10 ;  /* 0x0000000a000a7308 */ /* 0x000ee20000000800 */
[--C-:B------:R-:W-:Y:S01]  /*2880*/  FADD.FTZ R122, R123, -R140.reuse ;  /* 0x8000008c7b7a7221 */ /* 0x100fe20000010000 */
[----:B------:R-:W-:Y:S01]  /*2890*/  FMUL.FTZ R143, R143, R126 ;  /* 0x0000007e8f8f7220 */ /* 0x000fe20000410000 */
[--C-:B------:R-:W-:Y:S01]  /*28a0*/  FADD.FTZ R149, R124, -R141.reuse ;  /* 0x8000008d7c957221 */ /* 0x100fe20000010000 */
[----:B------:R-:W-:Y:S01]  /*28b0*/  FADD.FTZ R124, R133, -R141 ;  /* 0x8000008d857c7221 */ /* 0x000fe20000010000 */
[----:B------:R-:W-:Y:S01]  /*28c0*/  FMUL.FTZ R139, R139, R122 ;  /* 0x0000007a8b8b7220 */ /* 0x000fe20000410000 */
[--C-:B------:R-:W-:Y:S01]  /*28d0*/  FADD.FTZ R133, R130, -R140.reuse ;  /* 0x8000008c82857221 */ /* 0x100fe20000010000 */
[----:B------:R-:W-:Y:S01]  /*28e0*/  FADD.FTZ R140, R135, -R140 ;  /* 0x8000008c878c7221 */ /* 0x000fe20000010000 */
[----:B------:R-:W4:Y:S01]  /*28f0*/  MUFU.EX2 R21, R21 ;  /* 0x0000001500157308 */ /* 0x000f220000000800 */
[C---:B--2---:R-:W-:Y:S01]  /*2900*/  FMUL.FTZ R126, R9.reuse, R120 ;  /* 0x00000078097e7220 */ /* 0x044fe20000410000 */
[----:B------:R-:W-:Y:S01]  /*2910*/  F2FP.F16.F32.PACK_AB R120, R9, R144 ;  /* 0x000000900978723e */ /* 0x000fe200000000ff */
[----:B------:R-:W-:Y:S01]  /*2920*/  FMUL.FTZ R22, R22, R147 ;  /* 0x0000009316167220 */ /* 0x000fe20000410000 */
[----:B------:R-:W-:Y:S01]  /*2930*/  FMUL.FTZ R23, R23, R148 ;  /* 0x0000009417177220 */ /* 0x000fe20000410000 */
[----:B------:R-:W-:Y:S01]  /*2940*/  FMUL.FTZ R136, R136, R149 ;  /* 0x0000009588887220 */ /* 0x000fe20000410000 */
[----:B------:R-:W-:Y:S01]  /*2950*/  FMUL.FTZ R137, R137, R150 ;  /* 0x0000009689897220 */ /* 0x000fe20000410000 */
[----:B------:R-:W-:Y:S01]  /*2960*/  FMUL.FTZ R138, R138, R129 ;  /* 0x000000818a8a7220 */ /* 0x000fe20000410000 */
[----:B------:R-:W2:Y:S01]  /*2970*/  MUFU.EX2 R8, R8 ;  /* 0x0000000800087308 */ /* 0x000ea20000000800 */
[----:B---3--:R-:W-:Y:S01]  /*2980*/  FMUL.FTZ R9, R10, R121 ;  /* 0x000000790a097220 */ /* 0x008fe20000410000 */
[----:B------:R-:W-:Y:S01]  /*2990*/  FMUL.FTZ R142, R142, R127 ;  /* 0x0000007f8e8e7220 */ /* 0x000fe20000410000 */
[----:B------:R-:W-:Y:S01]  /*29a0*/  FMUL.FTZ R125, R144, R125 ;  /* 0x0000007d907d7220 */ /* 0x000fe20000410000 */
[----:B------:R-:W-:-:S04]  /*29b0*/  UMOV UR7, 0x80000020 ;  /* 0x8000002000077882 */ /* 0x000fc80000000000 */
[----:B------:R-:W3:Y:S01]  /*29c0*/  MUFU.EX2 R11, R11 ;  /* 0x0000000b000b7308 */ /* 0x000ee20000000800 */
[C---:B----4-:R-:W-:Y:S01]  /*29d0*/  F2FP.F16.F32.PACK_AB R122, R21.reuse, R10 ;  /* 0x0000000a157a723e */ /* 0x050fe200000000ff */
[----:B------:R-:W-:Y:S01]  /*29e0*/  FMUL.FTZ R124, R21, R124 ;  /* 0x0000007c157c7220 */ /* 0x000fe20000410000 */
[----:B------:R-:W-:-:S05]  /*29f0*/  F2FP.F16.F32.PACK_AB R10, R137, R136 ;  /* 0x00000088890a723e */ /* 0x000fca00000000ff */
[----:B------:R-:W4:Y:S01]  /*2a00*/  MUFU.EX2 R20, R146 ;  /* 0x0000009200147308 */ /* 0x000f220000000800 */
[----:B--2---:R-:W-:-:S07]  /*2a10*/  FMUL.FTZ R21, R8, R133 ;  /* 0x0000008508157220 */ /* 0x004fce0000410000 */
[----:B------:R-:W2:Y:S01]  /*2a20*/  MUFU.EX2 R145, R145 ;  /* 0x0000009100917308 */ /* 0x000ea20000000800 */
[C---:B---3--:R-:W-:Y:S01]  /*2a30*/  F2FP.F16.F32.PACK_AB R121, R11.reuse, R8 ;  /* 0x000000080b79723e */ /* 0x048fe200000000ff */
[----:B------:R-:W-:Y:S01]  /*2a40*/  FMUL.FTZ R128, R11, R128 ;  /* 0x000000800b807220 */ /* 0x000fe20000410000 */
[----:B------:R-:W-:Y:S02]  /*2a50*/  F2FP.F16.F32.PACK_AB R8, R23, R22 ;  /* 0x000000161708723e */ /* 0x000fe400000000ff */
[----:B------:R-:W-:Y:S02]  /*2a60*/  F2FP.F16.F32.PACK_AB R22, R124, R9 ;  /* 0x000000097c16723e */ /* 0x000fe400000000ff */
[----:B------:R-:W-:Y:S01]  /*2a70*/  F2FP.F16.F32.PACK_AB R9, R139, R138 ;  /* 0x0000008a8b09723e */ /* 0x000fe200000000ff */
[----:B----4-:R-:W-:Y:S01]  /*2a80*/  FMUL.FTZ R131, R20, R131 ;  /* 0x0000008314837220 */ /* 0x010fe20000410000 */
[----:B------:R-:W-:Y:S02]  /*2a90*/  F2FP.F16.F32.PACK_AB R11, R142, R143 ;  /* 0x0000008f8e0b723e */ /* 0x000fe400000000ff */
[----:B------:R-:W-:-:S02]  /*2aa0*/  F2FP.F16.F32.PACK_AB R21, R128, R21 ;  /* 0x000000158015723e */ /* 0x000fc400000000ff */
[C---:B--2---:R-:W-:Y:S01]  /*2ab0*/  F2FP.F16.F32.PACK_AB R123, R145.reuse, R20 ;  /* 0x00000014917b723e */ /* 0x044fe200000000ff */
        /* <DEDUP_REMOVED lines=9> */
[----:B---3--:R-:W3:Y:S02]  /*2b50*/  FENCE.VIEW.ASYNC.S ;  /* 0x00000000000073c6 */ /* 0x008ee40000000000 */
[----:B---3--:R-:W-:Y:S06]  /*2b60*/  BAR.SYNC.DEFER_BLOCKING 0x9, 0x180 ;  /* 0x0246000000007b1d */ /* 0x008fec0000010000 */
        /* <DEDUP_REMOVED lines=44> */
[----:B----4-:R-:W4:Y:S02]  /*2e30*/  FENCE.VIEW.ASYNC.S ;  /* 0x00000000000073c6 */ /* 0x010f240000000000 */
[----:B----4-:R-:W-:Y:S06]  /*2e40*/  BAR.SYNC.DEFER_BLOCKING 0x9, 0x180 ;  /* 0x0246000000007b1d */ /* 0x010fec0000010000 */
[----:B--2---:R-:W-:-:S06]  /*2e50*/  WARPGROUP.ARRIVE ;  /* 0x00000000000079c5 */ /* 0x004fcc0000000000 */
        /* <DEDUP_REMOVED lines=33> */
[----:B---3--:R-:W-:Y:S05]  /*3070*/  @!P0 BRA `(.L_x_4065) ;  /* 0x0000000000048947 */ /* 0x008fea0003800000 */
[----:B------:R-:W-:Y:S01]  /*3080*/  BPT.TRAP 0x1 ;  /* 0x000000040000795c */ /* 0x000fe20000300000 */
.L_x_4065:
[----:B------:R-:W-:Y:S01]  /*3090*/  LEA R8, R4, UR36, 0xd ;  /* 0x0000002404087c11 */ /* 0x000fe2000f8e68ff */
[----:B------:R-:W-:Y:S01]  /*30a0*/  UIADD3 UR4, UR36, 0x36438, URZ ;  /* 0x0003643824047890 */ /* 0x000fe2000fffe03f */
[----:B------:R-:W-:Y:S01]  /*30b0*/  VIADD R10, R19, 0x9 ;  /* 0x00000009130a7836 */ /* 0x000fe20000000000 */
        /* <DEDUP_REMOVED lines=13> */
[----:B------:R-:W-:Y:S01]  /*3190*/  R2UR UR8, R9 ;  /* 0x00000000090872ca */ /* 0x000fe200000e0000 */
[----:B------:R-:W-:-:S12]  /*31a0*/  VIADD R9, R19, 0xc ;  /* 0x0000000c13097836 */ /* 0x000fd80000000000 */
[----:B------:R-:W-:Y:S02]  /*31b0*/  UMOV UR4, UR8 ;  /* 0x0000000800047c82 */ /* 0x000fe40008000000 */
        /* <DEDUP_REMOVED lines=41> */
.L_x_4066:
        /* <DEDUP_REMOVED lines=12> */
.L_x_4056:
        /* <DEDUP_REMOVED lines=127> */
.L_x_4070:
[----:B------:R-:W-:Y:S01]  /*3d00*/  @P0 ELECT P2, URZ, PT ;  /* 0x00000000003f082f */ /* 0x000fe20003840000 */
[----:B------:R1:W-:-:S12]  /*3d10*/  UBLKRED.G.S.ADD.F32.RN [UR4], [UR36], UR6, desc[UR8] ;  /* 0x00000804240073bb */ /* 0x0003d800080a1406 */
[----:B------:R-:W-:Y:S02]  /*3d20*/  @P2 PLOP3.LUT P0, PT, P2, PT, PT, 0x8, 0x0 ;  /* 0x000000000000281c */ /* 0x000fe4000170e170 */
[----:B------:R-:W-:-:S11]  /*3d30*/  PLOP3.LUT P2, PT, PT, PT, PT, 0x8, 0x0 ;  /* 0x000000000000781c */ /* 0x000fd60003f4e170 */
[----:B-1----:R-:W-:Y:S05]  /*3d40*/  @P0 BRA.U.ANY `(.L_x_4070) ;  /* 0xfffffffd00ec0947 */ /* 0x002fea000393ffff */
[----:B------:R0:W-:Y:S01]  /*3d50*/  UTMACMDFLUSH ;  /* 0x00000000000079b7 */ /* 0x0001e20000000000 */
[----:B------:R-:W-:-:S04]  /*3d60*/  DEPBAR.LE SB0, 0x0 ;  /* 0x000080000000791a */ /* 0x000fc80000000000 */
.L_x_4069:
[----:B------:R-:W-:Y:S05]  /*3d70*/  BSYNC B0 ;  /* 0x0000000000007941 */ /* 0x000fea0003800000 */
.L_x_4068:
        /* <DEDUP_REMOVED lines=27> */
.L_x_4071:
        /* <DEDUP_REMOVED lines=8> */
.L_x_4046:
        /* <DEDUP_REMOVED lines=55> */
.L_x_4094:
        /* <DEDUP_REMOVED lines=23> */
.L_x_4075:
[----:B------:R-:W-:Y:S05]  /*4490*/  BSYNC B0 ;  /* 0x0000000000007941 */ /* 0x000fea0003800000 */
.L_x_4074:
        /* <DEDUP_REMOVED lines=12> */
.L_x_4077:
[----:B------:R-:W-:Y:S05]  /*4560*/  BSYNC B0 ;  /* 0x0000000000007941 */ /* 0x000fea0003800000 */
.L_x_4076:
        /* <DEDUP_REMOVED lines=13> */
.L_x_4079:
[----:B------:R-:W-:Y:S05]  /*4640*/  BSYNC B0 ;  /* 0x0000000000007941 */ /* 0x000fea0003800000 */
.L_x_4078:
[----:B------:R-:W-:Y:S06]  /*4650*/  BAR.ARV 0xa, 0xa0 ;  /* 0x0282800000007b1d */ /* 0x000fec0000002000 */
[----:B------:R-:W-:Y:S04]  /*4660*/  BSSY B0, `(.L_x_4080) ;  /* 0x0000003000007945 */ /* 0x000fe80003800000 */
[----:B------:R-:W-:Y:S05]  /*4670*/  @!P0 BRA `(.L_x_4081) ;  /* 0x0000000000048947 */ /* 0x000fea0003800000 */
[----:B------:R-:W-:-:S04]  /*4680*/  DEPBAR.LE SB0, 0x1 ;  /* 0x000080400000791a */ /* 0x000fc80000000000 */
.L_x_4081:
[----:B------:R-:W-:Y:S05]  /*4690*/  BSYNC B0 ;  /* 0x0000000000007941 */ /* 0x000fea0003800000 */
.L_x_4080:
[----:B------:R-:W-:Y:S06]  /*46a0*/  BAR.ARV 0xb, 0xa0 ;  /* 0x02c2800000007b1d */ /* 0x000fec0000002000 */
[----:B------:R-:W-:Y:S04]  /*46b0*/  BSSY B0, `(.L_x_4082) ;  /* 0x0000003000007945 */ /* 0x000fe80003800000 */
[----:B------:R-:W-:Y:S05]  /*46c0*/  @!P0 BRA `(.L_x_4083) ;  /* 0x0000000000048947 */ /* 0x000fea0003800000 */
[----:B------:R-:W-:-:S04]  /*46d0*/  DEPBAR.LE SB0, 0x0 ;  /* 0x000080000000791a */ /* 0x000fc80000000000 */
.L_x_4083:
[----:B------:R-:W-:Y:S05]  /*46e0*/  BSYNC B0 ;  /* 0x0000000000007941 */ /* 0x000fea0003800000 */
.L_x_4082:
        /* <DEDUP_REMOVED lines=13> */
.L_x_4085:
[----:B------:R-:W-:Y:S05]  /*47c0*/  BSYNC B0 ;  /* 0x0000000000007941 */ /* 0x000fea0003800000 */
.L_x_4084:
        /* <DEDUP_REMOVED lines=12> */
.L_x_4087:
[----:B------:R-:W-:Y:S05]  /*4890*/  BSYNC B0 ;  /* 0x0000000000007941 */ /* 0x000fea0003800000 */
.L_x_4086:
        /* <DEDUP_REMOVED lines=13> */
.L_x_4089:
[----:B------:R-:W-:Y:S05]  /*4970*/  BSYNC B0 ;  /* 0x0000000000007941 */ /* 0x000fea0003800000 */
.L_x_4088:
[----:B------:R-:W-:Y:S06]  /*4980*/  BAR.ARV 0xa, 0xa0 ;  /* 0x0282800000007b1d */ /* 0x000fec0000002000 */
[----:B------:R-:W-:Y:S04]  /*4990*/  BSSY B0, `(.L_x_4090) ;  /* 0x0000003000007945 */ /* 0x000fe80003800000 */
[----:B------:R-:W-:Y:S05]  /*49a0*/  @!P0 BRA `(.L_x_4091) ;  /* 0x0000000000048947 */ /* 0x000fea0003800000 */
[----:B------:R-:W-:-:S04]  /*49b0*/  DEPBAR.LE SB0, 0x1 ;  /* 0x000080400000791a */ /* 0x000fc80000000000 */
.L_x_4091:
[----:B------:R-:W-:Y:S05]  /*49c0*/  BSYNC B0 ;  /* 0x0000000000007941 */ /* 0x000fea0003800000 */
.L_x_4090:
[----:B------:R-:W-:Y:S01]  /*49d0*/  VIADD R0, R0, 0xfffffffe ;  /* 0xfffffffe00007836 */ /* 0x000fe20000000000 */
[----:B------:R-:W-:Y:S06]  /*49e0*/  BAR.ARV 0xb, 0xa0 ;  /* 0x02c2800000007b1d */ /* 0x000fec0000002000 */
[----:B------:R-:W-:Y:S01]  /*49f0*/  BSSY B0, `(.L_x_4092) ;  /* 0x0000004000007945 */ /* 0x000fe20003800000 */
[----:B------:R-:W-:-:S03]  /*4a00*/  ISETP.NE.AND P1, PT, R0, RZ, PT ;  /* 0x000000ff0000720c */ /* 0x000fc60003f25270 */
[----:B------:R-:W-:Y:S10]  /*4a10*/  @!P0 BRA `(.L_x_4093) ;  /* 0x0000000000048947 */ /* 0x000ff40003800000 */
[----:B------:R-:W-:-:S04]  /*4a20*/  DEPBAR.LE SB0, 0x0 ;  /* 0x000080000000791a */ /* 0x000fc80000000000 */
.L_x_4093:
[----:B------:R-:W-:Y:S05]  /*4a30*/  BSYNC B0 ;  /* 0x0000000000007941 */ /* 0x000fea0003800000 */
.L_x_4092:
[----:B------:R-:W-:Y:S06]  /*4a40*/  BAR.ARV 0xc, 0xa0 ;  /* 0x0302800000007b1d */ /* 0x000fec0000002000 */
[----:B------:R-:W-:Y:S02]  /*4a50*/  UIADD3 UR5, UR5, 0x2, URZ ;  /* 0x0000000205057890 */ /* 0x000fe4000fffe03f */
[----:B------:R-:W-:Y:S01]  /*4a60*/  UIADD3 UR4, UR4, 0x1, URZ ;  /* 0x0000000104047890 */ /* 0x000fe2000fffe03f */
[----:B------:R-:W-:Y:S11]  /*4a70*/  @P1 BRA `(.L_x_4094) ;  /* 0xfffffff800281947 */ /* 0x000ff6000383ffff */
[----:B------:R-:W-:-:S12]  /*4a80*/  UIADD3 UR4, UR9, 0x6000, URZ ;  /* 0x0000600009047890 */ /* 0x000fd8000fffe03f */
.L_x_4073:
        /* <DEDUP_REMOVED lines=19> */
.L_x_4096:
[----:B------:R-:W-:Y:S05]  /*4bc0*/  BSYNC B0 ;  /* 0x0000000000007941 */ /* 0x000fea0003800000 */
.L_x_4095:
        /* <DEDUP_REMOVED lines=18> */
.L_x_4098:
[----:B------:R-:W-:Y:S05]  /*4cf0*/  BSYNC B0 ;  /* 0x0000000000007941 */ /* 0x000fea0003800000 */
.L_x_4097:
        /* <DEDUP_REMOVED lines=19> */
.L_x_4100:
[----:B------:R-:W-:Y:S05]  /*4e30*/  BSYNC B0 ;  /* 0x0000000000007941 */ /* 0x000fea0003800000 */
.L_x_4099:
[----:B------:R-:W-:Y:S06]  /*4e40*/  BAR.ARV 0xa, 0xa0 ;  /* 0x0282800000007b1d */ /* 0x000fec0000002000 */
[----:B------:R-:W-:Y:S04]  /*4e50*/  BSSY B0, `(.L_x_4101) ;  /* 0x0000003000007945 */ /* 0x000fe80003800000 */
[----:B------:R-:W-:Y:S05]  /*4e60*/  @!P0 BRA `(.L_x_4102) ;  /* 0x0000000000048947 */ /* 0x000fea0003800000 */
[----:B------:R-:W-:-:S04]  /*4e70*/  DEPBAR.LE SB0, 0x1 ;  /* 0x000080400000791a */ /* 0x000fc80000000000 */
.L_x_4102:
[----:B------:R-:W-:Y:S05]  /*4e80*/  BSYNC B0 ;  /* 0x0000000000007941 */ /* 0x000fea0003800000 */
.L_x_4101:
[----:B------:R-:W-:Y:S06]  /*4e90*/  BAR.ARV 0xb, 0xa0 ;  /* 0x02c2800000007b1d */ /* 0x000fec0000002000 */
[----:B------:R-:W-:Y:S04]  /*4ea0*/  BSSY B0, `(.L_x_4103) ;  /* 0x0000003000007945 */ /* 0x000fe80003800000 */
[----:B------:R-:W-:Y:S05]  /*4eb0*/  @!P0 BRA `(.L_x_4104) ;  /* 0x0000000000048947 */ /* 0x000fea0003800000 */
[----:B------:R-:W-:-:S04]  /*4ec0*/  DEPBAR.LE SB0, 0x0 ;  /* 0x000080000000791a */ /* 0x000fc80000000000 */
.L_x_4104:
[----:B------:R-:W-:Y:S05]  /*4ed0*/  BSYNC B0 ;  /* 0x0000000000007941 */ /* 0x000fea0003800000 */
.L_x_4103:
[----:B------:R-:W-:Y:S06]  /*4ee0*/  BAR.ARV 0xc, 0xa0 ;  /* 0x0302800000007b1d */ /* 0x000fec0000002000 */
[----:B------:R-:W-:Y:S05]  /*4ef0*/  BRA `(.L_x_4048) ;  /* 0x0000002000507947 */ /* 0x000fea0003800000 */
.L_x_4072:
        /* <DEDUP_REMOVED lines=57> */
.L_x_4134:
        /* <DEDUP_REMOVED lines=9> */
.L_x_4108:
        /* <DEDUP_REMOVED lines=102> */
.L_x_4119:
[----:B-1----:R-:W-:-:S05]  /*5980*/  IMAD.MOV.U32 R10, RZ, RZ, 0x1 ;  /* 0x00000001ff0a7424 */ /* 0x002fca00078e00ff */
[----:B------:R-:W-:-:S04]  /*5990*/  SHF.L.U32 R10, R10, 0x1f, RZ ;  /* 0x0000001f0a0a7819 */ /* 0x000fc800000006ff */
[----:B------:R-:W1:Y:S02]  /*59a0*/  SYNCS.PHASECHK.TRANS64.TRYWAIT P1, [R0+URZ+0x36438], R10 ;  /* 0x0364380a000075a7 */ /* 0x000e64000802017f */
[----:B-123--:R-:W-:Y:S05]  /*59b0*/  @!P1 BRA `(.L_x_4111) ;  /* 0x0000001800189947 */ /* 0x00efea0003800000 */
.L_x_4135:
[----:B------:R-:W-:Y:S05]  /*59c0*/  @P0 BRA `(.L_x_4112) ;  /* 0x0000000000140947 */ /* 0x000fea0003800000 */
[----:B------:R-:W-:Y:S01]  /*59d0*/  ISETP.NE.AND P1, PT, R16, RZ, PT ;  /* 0x000000ff1000720c */ /* 0x000fe20003f25270 */
[----:B------:R-:W-:-:S04]  /*59e0*/  IMAD.MOV.U32 R3, RZ, RZ, 0x6100 ;  /* 0x00006100ff037424 */ /* 0x000fc800078e00ff */
[----:B------:R2:W-:Y:S08]  /*59f0*/  SYNCS.ARRIVE.TRANS64 RZ, [R0+URZ+0x36430], R3 ;  /* 0x0364300300ff79a7 */ /* 0x0005f0000800003f */
[----:B------:R-:W-:Y:S05]  /*5a00*/  @!P1 BRA `(.L_x_4112) ;  /* 0x0000000000049947 */ /* 0x000fea0003800000 */
[----:B------:R-:W-:Y:S01]  /*5a10*/  BPT.TRAP 0x1 ;  /* 0x000000040000795c */ /* 0x000fe20000300000 */
.L_x_4112:
        /* <DEDUP_REMOVED lines=47> */
.L_x_4136:
[----:B------:R-:W-:Y:S05]  /*5d10*/  @P0 BRA `(.L_x_4114) ;  /* 0x0000000000140947 */ /* 0x000fea0003800000 */
[----:B------:R-:W-:Y:S01]  /*5d20*/  ISETP.NE.AND P1, PT, R16, RZ, PT ;  /* 0x000000ff1000720c */ /* 0x000fe20003f25270 */
[----:B--2---:R-:W-:-:S04]  /*5d30*/  IMAD.MOV.U32 R3, RZ, RZ, 0x6100 ;  /* 0x00006100ff037424 */ /* 0x004fc800078e00ff */
[----:B------:R3:W-:Y:S08]  /*5d40*/  SYNCS.ARRIVE.TRANS64 RZ, [R0+URZ+0x36418], R3 ;  /* 0x0364180300ff79a7 */ /* 0x0007f0000800003f */
[----:B------:R-:W-:Y:S05]  /*5d50*/  @!P1 BRA `(.L_x_4114) ;  /* 0x0000000000049947 */ /* 0x000fea0003800000 */
[----:B------:R-:W-:Y:S01]  /*5d60*/  BPT.TRAP 0x1 ;  /* 0x000000040000795c */ /* 0x000fe20000300000 */
.L_x_4114:
        /* <DEDUP_REMOVED lines=35> */
.L_x_4137:
        /* <DEDUP_REMOVED lines=9> */
.L_x_4116:
        /* <DEDUP_REMOVED lines=37> */
.L_x_4139:
[----:B------:R-:W-:Y:S05]  /*6280*/  @P0 BRA `(.L_x_4118) ;  /* 0x0000000000140947 */ /* 0x000fea0003800000 */
[----:B------:R-:W-:Y:S01]  /*6290*/  ISETP.NE.AND P1, PT, R16, RZ, PT ;  /* 0x000000ff1000720c */ /* 0x000fe20003f25270 */
[----:B--2---:R-:W-:-:S04]  /*62a0*/  IMAD.MOV.U32 R5, RZ, RZ, 0x6100 ;  /* 0x00006100ff057424 */ /* 0x004fc800078e00ff */
[----:B------:R3:W-:Y:S08]  /*62b0*/  SYNCS.ARRIVE.TRANS64 RZ, [R0+URZ+0x36410], R5 ;  /* 0x0364100500ff79a7 */ /* 0x0007f0000800003f */
[----:B------:R-:W-:Y:S05]  /*62c0*/  @!P1 BRA `(.L_x_4118) ;  /* 0x0000000000049947 */ /* 0x000fea0003800000 */
[----:B------:R-:W-:Y:S01]  /*62d0*/  BPT.TRAP 0x1 ;  /* 0x000000040000795c */ /* 0x000fe20000300000 */
.L_x_4118:
        /* <DEDUP_REMOVED lines=36> */
.L_x_4110:
[----:B------:R-:W-:Y:S01]  /*6520*/  ISETP.NE.AND P1, PT, R19, RZ, PT ;  /* 0x000000ff1300720c */ /* 0x000fe20003f25270 */
[----:B------:R-:W-:-:S12]  /*6530*/  IMAD.MOV.U32 R4, RZ, RZ, 0x1 ;  /* 0x00000001ff047424 */ /* 0x000fd800078e00ff */
[----:B------:R-:W-:Y:S05]  /*6540*/  @!P1 BRA `(.L_x_4109) ;  /* 0x0000000400649947 */ /* 0x000fea0003800000 */
[----:B------:R-:W2:Y:S02]  /*6550*/  SYNCS.PHASECHK.TRANS64.TRYWAIT P1, [R0+URZ+0x36438], R10 ;  /* 0x0364380a000075a7 */ /* 0x000ea4000802017f */
[----:B--2---:R-:W-:Y:S05]  /*6560*/  @!P1 BRA `(.L_x_4120) ;  /* 0x0000000c00809947 */ /* 0x004fea0003800000 */
.L_x_4140:
[----:B------:R-:W-:Y:S05]  /*6570*/  @P0 BRA `(.L_x_4121) ;  /* 0x0000000000140947 */ /* 0x000fea0003800000 */
[----:B------:R-:W-:Y:S01]  /*6580*/  ISETP.NE.AND P1, PT, R16, RZ, PT ;  /* 0x000000ff1000720c */ /* 0x000fe20003f25270 */
[----:B------:R-:W-:-:S04]  /*6590*/  IMAD.MOV.U32 R5, RZ, RZ, 0x6100 ;  /* 0x00006100ff057424 */ /* 0x000fc800078e00ff */
[----:B------:R3:W-:Y:S08]  /*65a0*/  SYNCS.ARRIVE.TRANS64 RZ, [R0+URZ+0x36430], R5 ;  /* 0x0364300500ff79a7 */ /* 0x0007f0000800003f */
[----:B------:R-:W-:Y:S05]  /*65b0*/  @!P1 BRA `(.L_x_4121) ;  /* 0x0000000000049947 */ /* 0x000fea0003800000 */
[----:B------:R-:W-:Y:S01]  /*65c0*/  BPT.TRAP 0x1 ;  /* 0x000000040000795c */ /* 0x000fe20000300000 */
.L_x_4121:
        /* <DEDUP_REMOVED lines=41> */
.L_x_4141:
[----:B------:R-:W-:Y:S01]  /*6860*/  IMAD.MOV.U32 R4, RZ, RZ, RZ ;  /* 0x000000ffff047224 */ /* 0x000fe200078e00ff */
[----:B------:R-:W-:Y:S06]  /*6870*/  @P0 BRA `(.L_x_4123) ;  /* 0x0000000000140947 */ /* 0x000fec0003800000 */
[----:B------:R-:W-:Y:S01]  /*6880*/  ISETP.NE.AND P1, PT, R16, RZ, PT ;  /* 0x000000ff1000720c */ /* 0x000fe20003f25270 */
[----:B---3--:R-:W-:-:S04]  /*6890*/  IMAD.MOV.U32 R5, RZ, RZ, 0x6100 ;  /* 0x00006100ff057424 */ /* 0x008fc800078e00ff */
[----:B------:R4:W-:Y:S08]  /*68a0*/  SYNCS.ARRIVE.TRANS64 RZ, [R0+URZ+0x36418], R5 ;  /* 0x0364180500ff79a7 */ /* 0x0009f0000800003f */
[----:B------:R-:W-:Y:S05]  /*68b0*/  @!P1 BRA `(.L_x_4123) ;  /* 0x0000000000049947 */ /* 0x000fea0003800000 */
[----:B------:R-:W-:Y:S01]  /*68c0*/  BPT.TRAP 0x1 ;  /* 0x000000040000795c */ /* 0x000fe20000300000 */
.L_x_4123:
        /* <DEDUP_REMOVED lines=33> */
.L_x_4109:
[----:B------:R-:W-:-:S04]  /*6ae0*/  SHF.L.U32 R3, R4, 0x1f, RZ ;  /* 0x0000001f04037819 */ /* 0x000fc800000006ff */
[----:B------:R-:W3:Y:S02]  /*6af0*/  SYNCS.PHASECHK.TRANS64.TRYWAIT P1, [R0+URZ+0x36438], R3 ;  /* 0x03643803000075a7 */ /* 0x000ee4000802017f */
[----:B---3--:R-:W-:Y:S05]  /*6b00*/  @!P1 BRA `(.L_x_4124) ;  /* 0x0000000800409947 */ /* 0x008fea0003800000 */
.L_x_4142:
[----:B------:R-:W-:Y:S05]  /*6b10*/  @P0 BRA `(.L_x_4125) ;  /* 0x0000000000180947 */ /* 0x000fea0003800000 */
[----:B------:R-:W4:Y:S01]  /*6b20*/  S2R R2, SR_TID.X ;  /* 0x0000000000027919 */ /* 0x000f220000002100 */
[----:B---3--:R-:W-:-:S04]  /*6b30*/  IMAD.MOV.U32 R3, RZ, RZ, 0x6100 ;  /* 0x00006100ff037424 */ /* 0x008fc800078e00ff */
[----:B------:R5:W-:Y:S01]  /*6b40*/  SYNCS.ARRIVE.TRANS64 RZ, [R0+URZ+0x36430], R3 ;  /* 0x0364300300ff79a7 */ /* 0x000be2000800003f */
[----:B----4-:R-:W-:-:S13]  /*6b50*/  LOP3.LUT P0, RZ, R2, 0x1f, RZ, 0xc0, !PT ;  /* 0x0000001f02ff7812 */ /* 0x010fda000780c0ff */
[----:B-----5:R-:W-:Y:S05]  /*6b60*/  @!P0 BRA `(.L_x_4125) ;  /* 0x0000000000048947 */ /* 0x020fea0003800000 */
[----:B------:R-:W-:Y:S01]  /*6b70*/  BPT.TRAP 0x1 ;  /* 0x000000040000795c */ /* 0x000fe20000300000 */
.L_x_4125:
        /* <DEDUP_REMOVED lines=43> */
.L_x_4106:
[----:B------:R-:W-:Y:S05]  /*6e30*/  BSYNC B0 ;  /* 0x0000000000007941 */ /* 0x000fea0003800000 */
.L_x_4105:
[----:B------:R-:W-:-:S03]  /*6e40*/  UMOV UR6, 0xffffffff ;  /* 0xffffffff00067882 */ /* 0x000fc60000000000 */
[----:B------:R-:W-:Y:S05]  /*6e50*/  BRA.DIV UR6, `(.L_x_4126) ;  /* 0x0000000606807947 */ /* 0x000fea000b800000 */
[----:B------:R-:W-:-:S13]  /*6e60*/  ELECT P0, URZ, PT ;  /* 0x00000000003f782f */ /* 0x000fda0003800000 */
.L_x_4145:
[----:B------:R-:W-:Y:S05]  /*6e70*/  @!P0 BRA `(.L_x_4048) ;  /* 0x0000000000708947 */ /* 0x000fea0003800000 */
[----:B------:R-:W-:-:S04]  /*6e80*/  LOP3.LUT R18, R18, 0x2, RZ, 0xfc, !PT ;  /* 0x0000000212127812 */ /* 0x000fc800078efcff */
[----:B------:R-:W-:-:S13]  /*6e90*/  ISETP.NE.AND P0, PT, R18, 0x3, PT ;  /* 0x000000031200780c */ /* 0x000fda0003f05270 */
[----:B------:R-:W-:Y:S05]  /*6ea0*/  @!P0 BRA `(.L_x_4127) ;  /* 0x0000000000048947 */ /* 0x000fea0003800000 */
[----:B------:R-:W-:Y:S01]  /*6eb0*/  BPT.TRAP 0x1 ;  /* 0x000000040000795c */ /* 0x000fe20000300000 */
.L_x_4127:
        /* <DEDUP_REMOVED lines=15> */
.L_x_4146:
[----:B------:R-:W2:Y:S02]  /*6fb0*/  SYNCS.PHASECHK.TRANS64.TRYWAIT P1, [R3+URZ], R2 ;  /* 0x00000002030075a7 */ /* 0x000ea4000802017f */
[----:B--2---:R-:W-:Y:S05]  /*6fc0*/  @!P1 BRA `(.L_x_4129) ;  /* 0x00000004005c9947 */ /* 0x004fea0003800000 */
.L_x_4147:
[----:B------:R-:W-:Y:S05]  /*6fd0*/  @!P0 BRA `(.L_x_4130) ;  /* 0x0000000000048947 */ /* 0x000fea0003800000 */
[----:B------:R-:W-:Y:S01]  /*6fe0*/  BPT.TRAP 0x1 ;  /* 0x000000040000795c */ /* 0x000fe20000300000 */
.L_x_4130:
[----:B------:R-:W-:-:S07]  /*6ff0*/  SHF.L.U32 R4, R4, 0x1f, RZ ;  /* 0x0000001f04047819 */ /* 0x000fce00000006ff */
.L_x_4131:
[----:B---3--:R3:W4:Y:S02]  /*7000*/  SYNCS.PHASECHK.TRANS64.TRYWAIT P0, [R9+URZ+0x36438], R4 ;  /* 0x03643804090075a7 */ /* 0x008724000800017f */
[----:B----4-:R-:W-:Y:S05]  /*7010*/  @!P0 NANOSLEEP.SYNCS 0x989680 ;  /* 0x009896800000895d */ /* 0x010fea0003900000 */
[----:B------:R-:W4:Y:S02]  /*7020*/  @!P0 SYNCS.PHASECHK.TRANS64 P0, [R9+URZ+0x36438], R4 ;  /* 0x03643804090085a7 */ /* 0x000f24000800007f */
[----:B----4-:R-:W-:Y:S05]  /*7030*/  @!P0 BRA `(.L_x_4131) ;  /* 0xfffffffc00f08947 */ /* 0x010fea000383ffff */
.L_x_4048:
[----:B------:R-:W-:Y:S05]  /*7040*/  BSYNC B6 ;  /* 0x0000000000067941 */ /* 0x000fea0003800000 */
.L_x_4045:
[----:B------:R-:W-:Y:S05]  /*7050*/  EXIT ;  /* 0x000000000000794d */ /* 0x000fea0003800000 */
.L_x_4053:
[----:B------:R-:W-:Y:S02]  /*7060*/  IMAD.MOV.U32 R13, RZ, RZ, R16 ;  /* 0x000000ffff0d7224 */ /* 0x000fe400078e0010 */
[----:B------:R-:W-:Y:S02]  /*7070*/  IMAD.MOV.U32 R12, RZ, RZ, RZ ;  /* 0x000000ffff0c7224 */ /* 0x000fe400078e00ff */
[----:B------:R-:W-:Y:S02]  /*7080*/  IMAD.MOV.U32 R11, RZ, RZ, 0x1f ;  /* 0x0000001fff0b7424 */ /* 0x000fe400078e00ff */
[----:B------:R-:W-:-:S07]  /*7090*/  IMAD.MOV.U32 R15, RZ, RZ, -0x1 ;  /* 0xffffffffff0f7424 */ /* 0x000fce00078e00ff */
[----:B------:R-:W-:Y:S05]  /*70a0*/  WARPSYNC.COLLECTIVE R15, `(.L_x_4132) ;  /* 0x000000000f087348 */ /* 0x000fea0003c00000 */
[----:B------:R1:W2:Y:S02]  /*70b0*/  SHFL.IDX P6, R14, R13, R12, R11 ;  /* 0x0000000c0d0e7389 */ /* 0x0002a400000c000b */
[----:B-12---:R-:W-:Y:S01]  /*70c0*/  ENDCOLLECTIVE ;  /* 0x000000000000791b */ /* 0x006fe20003800000 */
.L_x_4132:
[----:B------:R-:W-:Y:S05]  /*70d0*/  BRA `(.L_x_4133) ;  /* 0xffffff98008c7947 */ /* 0x000fea000383ffff */
.L_x_4055:
[----:B--2---:R2:W3:Y:S02]  /*70e0*/  SYNCS.PHASECHK.TRANS64.TRYWAIT P0, [R153+URZ+0x36400], R10 ;  /* 0x0364000a990075a7 */ /* 0x0044e4000800017f */
[----:B---3--:R-:W-:Y:S05]  /*70f0*/  @!P0 NANOSLEEP.SYNCS 0x989680 ;  /* 0x009896800000895d */ /* 0x008fea0003900000 */
[----:B------:R-:W3:Y:S02]  /*7100*/  @!P0 SYNCS.PHASECHK.TRANS64 P0, [R153+URZ+0x36400], R10 ;  /* 0x0364000a990085a7 */ /* 0x000ee4000800007f */
[----:B---3--:R-:W-:Y:S05]  /*7110*/  @!P0 BRA `(.L_x_4055) ;  /* 0xfffffffc00f08947 */ /* 0x008fea000383ffff */
[----:B------:R-:W-:Y:S05]  /*7120*/  BRA `(.L_x_4054) ;  /* 0xffffff9800c47947 */ /* 0x000fea000383ffff */
.L_x_4060:
[----:B---3--:R3:W4:Y:S02]  /*7130*/  SYNCS.PHASECHK.TRANS64.TRYWAIT P1, [R3+URZ+0x36410], R8 ;  /* 0x03641008030075a7 */ /* 0x008724000802017f */
[----:B----4-:R-:W-:Y:S05]  /*7140*/  @!P1 NANOSLEEP.SYNCS 0x989680 ;  /* 0x009896800000995d */ /* 0x010fea0003900000 */
[----:B------:R-:W4:Y:S02]  /*7150*/  @!P1 SYNCS.PHASECHK.TRANS64 P1, [R3+URZ+0x36410], R8 ;  /* 0x03641008030095a7 */ /* 0x000f24000802007f */
[----:B----4-:R-:W-:Y:S05]  /*7160*/  @!P1 BRA `(.L_x_4060) ;  /* 0xfffffffc00f09947 */ /* 0x010fea000383ffff */
[----:B------:R-:W-:Y:S05]  /*7170*/  BRA `(.L_x_4059) ;  /* 0xffffffa4004c7947 */ /* 0x000fea000383ffff */
.L_x_4064:
[----:B-----5:R5:W1:Y:S02]  /*7180*/  SYNCS.PHASECHK.TRANS64.TRYWAIT P1, [R153+URZ+0x36430], R8 ;  /* 0x03643008990075a7 */ /* 0x020a64000802017f */
[----:B-1----:R-:W-:Y:S05]  /*7190*/  @!P1 NANOSLEEP.SYNCS 0x989680 ;  /* 0x009896800000995d */ /* 0x002fea0003900000 */
[----:B------:R-:W1:Y:S02]  /*71a0*/  @!P1 SYNCS.PHASECHK.TRANS64 P1, [R153+URZ+0x36430], R8 ;  /* 0x03643008990095a7 */ /* 0x000e64000802007f */
[----:B-1----:R-:W-:Y:S05]  /*71b0*/  @!P1 BRA `(.L_x_4064) ;  /* 0xfffffffc00f09947 */ /* 0x002fea000383ffff */
[----:B------:R-:W-:Y:S05]  /*71c0*/  BRA `(.L_x_4063) ;  /* 0xffffffa800f07947 */ /* 0x000fea000383ffff */
.L_x_4107:
[----:B-1----:R1:W2:Y:S02]  /*71d0*/  SYNCS.PHASECHK.TRANS64.TRYWAIT P1, [R0+URZ+0x36420], R10 ;  /* 0x0364200a000075a7 */ /* 0x0022a4000802017f */
[----:B--2---:R-:W-:Y:S05]  /*71e0*/  @!P1 NANOSLEEP.SYNCS 0x989680 ;  /* 0x009896800000995d */ /* 0x004fea0003900000 */
[----:B------:R-:W2:Y:S02]  /*71f0*/  @!P1 SYNCS.PHASECHK.TRANS64 P1, [R0+URZ+0x36420], R10 ;  /* 0x0364200a000095a7 */ /* 0x000ea4000802007f */
[----:B--2---:R-:W-:Y:S05]  /*7200*/  @!P1 BRA `(.L_x_4107) ;  /* 0xfffffffc00f09947 */ /* 0x004fea000383ffff */
[----:B------:R-:W-:Y:S05]  /*7210*/  BRA `(.L_x_4134) ;  /* 0xffffffe0001c7947 */ /* 0x000fea000383ffff */
.L_x_4111:
[----:B-1----:R1:W2:Y:S02]  /*7220*/  SYNCS.PHASECHK.TRANS64.TRYWAIT P1, [R0+URZ+0x36438], R10 ;  /* 0x0364380a000075a7 */ /* 0x0022a4000802017f */
[----:B--2---:R-:W-:Y:S05]  /*7230*/  @!P1 NANOSLEEP.SYNCS 0x989680 ;  /* 0x009896800000995d */ /* 0x004fea0003900000 */
[----:B------:R-:W2:Y:S02]  /*7240*/  @!P1 SYNCS.PHASECHK.TRANS64 P1, [R0+URZ+0x36438], R10 ;  /* 0x0364380a000095a7 */ /* 0x000ea4000802007f */
[----:B--2---:R-:W-:Y:S05]  /*7250*/  @!P1 BRA `(.L_x_4111) ;  /* 0xfffffffc00f09947 */ /* 0x004fea000383ffff */
[----:B------:R-:W-:Y:S05]  /*7260*/  BRA `(.L_x_4135) ;  /* 0xffffffe400d47947 */ /* 0x000fea000383ffff */
.L_x_4113:
[----:B--2---:R2:W3:Y:S02]  /*7270*/  SYNCS.PHASECHK.TRANS64.TRYWAIT P1, [R0+URZ+0x36428], R3 ;  /* 0x03642803000075a7 */ /* 0x0044e4000802017f */
[----:B---3--:R-:W-:Y:S05]  /*7280*/  @!P1 NANOSLEEP.SYNCS 0x989680 ;  /* 0x009896800000995d */ /* 0x008fea0003900000 */
[----:B------:R-:W3:Y:S02]  /*7290*/  @!P1 SYNCS.PHASECHK.TRANS64 P1, [R0+URZ+0x36428], R3 ;  /* 0x03642803000095a7 */ /* 0x000ee4000802007f */
[----:B---3--:R-:W-:Y:S05]  /*72a0*/  @!P1 BRA `(.L_x_4113) ;  /* 0xfffffffc00f09947 */ /* 0x008fea000383ffff */
[----:B------:R-:W-:Y:S05]  /*72b0*/  BRA `(.L_x_4136) ;  /* 0xffffffe800947947 */ /* 0x000fea000383ffff */
.L_x_4115:
[----:B--2---:R2:W3:Y:S02]  /*72c0*/  SYNCS.PHASECHK.TRANS64.TRYWAIT P1, [R0+URZ+0x36438], R29 ;  /* 0x0364381d000075a7 */ /* 0x0044e4000802017f */
[----:B---3--:R-:W-:Y:S05]  /*72d0*/  @!P1 NANOSLEEP.SYNCS 0x989680 ;  /* 0x009896800000995d */ /* 0x008fea0003900000 */
[----:B------:R-:W3:Y:S02]  /*72e0*/  @!P1 SYNCS.PHASECHK.TRANS64 P1, [R0+URZ+0x36438], R29 ;  /* 0x0364381d000095a7 */ /* 0x000ee4000802007f */
[----:B---3--:R-:W-:Y:S05]  /*72f0*/  @!P1 BRA `(.L_x_4115) ;  /* 0xfffffffc00f09947 */ /* 0x008fea000383ffff */
[----:B------:R-:W-:Y:S05]  /*7300*/  BRA `(.L_x_4137) ;  /* 0xffffffec00247947 */ /* 0x000fea000383ffff */
.L_x_4117:
[----:B------:R-:W-:-:S07]  /*7310*/  SHF.L.U32 R5, R12, 0x1f, RZ ;  /* 0x0000001f0c057819 */ /* 0x000fce00000006ff */
.L_x_4138:
[----:B--2---:R2:W3:Y:S02]  /*7320*/  SYNCS.PHASECHK.TRANS64.TRYWAIT P1, [R0+URZ+0x36420], R5 ;  /* 0x03642005000075a7 */ /* 0x0044e4000802017f */
[----:B---3--:R-:W-:Y:S05]  /*7330*/  @!P1 NANOSLEEP.SYNCS 0x989680 ;  /* 0x009896800000995d */ /* 0x008fea0003900000 */
[----:B------:R-:W3:Y:S02]  /*7340*/  @!P1 SYNCS.PHASECHK.TRANS64 P1, [R0+URZ+0x36420], R5 ;  /* 0x03642005000095a7 */ /* 0x000ee4000802007f */
[----:B---3--:R-:W-:Y:S05]  /*7350*/  @!P1 BRA `(.L_x_4138) ;  /* 0xfffffffc00f09947 */ /* 0x008fea000383ffff */
[----:B------:R-:W-:Y:S05]  /*7360*/  BRA `(.L_x_4139) ;  /* 0xffffffec00c47947 */ /* 0x000fea000383ffff */
.L_x_4120:
[----:B--2---:R2:W3:Y:S02]  /*7370*/  SYNCS.PHASECHK.TRANS64.TRYWAIT P1, [R0+URZ+0x36438], R10 ;  /* 0x0364380a000075a7 */ /* 0x0044e4000802017f */
[----:B---3--:R-:W-:Y:S05]  /*7380*/  @!P1 NANOSLEEP.SYNCS 0x989680 ;  /* 0x009896800000995d */ /* 0x008fea0003900000 */
[----:B------:R-:W3:Y:S02]  /*7390*/  @!P1 SYNCS.PHASECHK.TRANS64 P1, [R0+URZ+0x36438], R10 ;  /* 0x0364380a000095a7 */ /* 0x000ee4000802007f */
[----:B---3--:R-:W-:Y:S05]  /*73a0*/  @!P1 BRA `(.L_x_4120) ;  /* 0xfffffffc00f09947 */ /* 0x008fea000383ffff */
[----:B------:R-:W-:Y:S05]  /*73b0*/  BRA `(.L_x_4140) ;  /* 0xfffffff0006c7947 */ /* 0x000fea000383ffff */
.L_x_4122:
[----:B---3--:R3:W4:Y:S02]  /*73c0*/  SYNCS.PHASECHK.TRANS64.TRYWAIT P1, [R0+URZ+0x36428], R5 ;  /* 0x03642805000075a7 */ /* 0x008724000802017f */
[----:B----4-:R-:W-:Y:S05]  /*73d0*/  @!P1 NANOSLEEP.SYNCS 0x989680 ;  /* 0x009896800000995d */ /* 0x010fea0003900000 */
[----:B------:R-:W4:Y:S02]  /*73e0*/  @!P1 SYNCS.PHASECHK.TRANS64 P1, [R0+URZ+0x36428], R5 ;  /* 0x03642805000095a7 */ /* 0x000f24000802007f */
[----:B----4-:R-:W-:Y:S05]  /*73f0*/  @!P1 BRA `(.L_x_4122) ;  /* 0xfffffffc00f09947 */ /* 0x010fea000383ffff */
[----:B------:R-:W-:Y:S05]  /*7400*/  BRA `(.L_x_4141) ;  /* 0xfffffff400147947 */ /* 0x000fea000383ffff */
.L_x_4124:
[----:B---3--:R3:W4:Y:S02]  /*7410*/  SYNCS.PHASECHK.TRANS64.TRYWAIT P1, [R0+URZ+0x36438], R3 ;  /* 0x03643803000075a7 */ /* 0x008724000802017f */
[----:B----4-:R-:W-:Y:S05]  /*7420*/  @!P1 NANOSLEEP.SYNCS 0x989680 ;  /* 0x009896800000995d */ /* 0x010fea0003900000 */
[----:B------:R-:W4:Y:S02]  /*7430*/  @!P1 SYNCS.PHASECHK.TRANS64 P1, [R0+URZ+0x36438], R3 ;  /* 0x03643803000095a7 */ /* 0x000f24000802007f */
[----:B----4-:R-:W-:Y:S05]  /*7440*/  @!P1 BRA `(.L_x_4124) ;  /* 0xfffffffc00f09947 */ /* 0x010fea000383ffff */
[----:B------:R-:W-:Y:S05]  /*7450*/  BRA `(.L_x_4142) ;  /* 0xfffffff400ac7947 */ /* 0x000fea000383ffff */
.L_x_4126:
[----:B------:R-:W-:Y:S01]  /*7460*/  BSSY B0, `(.L_x_4143) ;  /* 0x0000006000007945 */ /* 0x000fe20003800000 */
[----:B------:R-:W-:-:S07]  /*7470*/  IMAD.MOV.U32 R15, RZ, RZ, -0x1 ;  /* 0xffffffffff0f7424 */ /* 0x000fce00078e00ff */
[----:B-12---:R-:W-:Y:S05]  /*7480*/  WARPSYNC.COLLECTIVE R15, `(.L_x_4144) ;  /* 0x000000000f0c7348 */ /* 0x006fea0003c00000 */
[----:B------:R-:W-:Y:S02]  /*7490*/  ELECT P6, UR62, PT ;  /* 0x00000000003e782f */ /* 0x000fe400038c0000 */
[----:B------:R-:W-:Y:S01]  /*74a0*/  MOV R14, UR62 ;  /* 0x0000003e000e7c02 */ /* 0x000fe20008000f00 */
[----:B-12---:R-:W-:Y:S10]  /*74b0*/  ENDCOLLECTIVE ;  /* 0x000000000000791b */ /* 0x006ff40003800000 */
.L_x_4144:
[----:B------:R-:W-:Y:S05]  /*74c0*/  BSYNC B0 ;  /* 0x0000000000007941 */ /* 0x000fea0003800000 */
.L_x_4143:
[----:B------:R-:W-:Y:S01]  /*74d0*/  PLOP3.LUT P0, PT, P6, PT, PT, 0x80, 0x0 ;  /* 0x000000000000781c */ /* 0x000fe2000370f070 */
[----:B------:R-:W-:-:S12]  /*74e0*/  BRA `(.L_x_4145) ;  /* 0xfffffff800607947 */ /* 0x000fd8000383ffff */
.L_x_4128:
[----:B-1----:R1:W2:Y:S02]  /*74f0*/  SYNCS.PHASECHK.TRANS64.TRYWAIT P1, [R7+URZ], R0 ;  /* 0x00000000070075a7 */ /* 0x0022a4000802017f */
[----:B--2---:R-:W-:Y:S05]  /*7500*/  @!P1 NANOSLEEP.SYNCS 0x989680 ;  /* 0x009896800000995d */ /* 0x004fea0003900000 */
[----:B------:R-:W2:Y:S02]  /*7510*/  @!P1 SYNCS.PHASECHK.TRANS64 P1, [R7+URZ], R0 ;  /* 0x00000000070095a7 */ /* 0x000ea4000802007f */
[----:B--2---:R-:W-:Y:S05]  /*7520*/  @!P1 BRA `(.L_x_4128) ;  /* 0xfffffffc00f09947 */ /* 0x004fea000383ffff */
[----:B------:R-:W-:Y:S05]  /*7530*/  BRA `(.L_x_4146) ;  /* 0xfffffff8009c7947 */ /* 0x000fea000383ffff */
.L_x_4129:
[----:B--2---:R2:W3:Y:S02]  /*7540*/  SYNCS.PHASECHK.TRANS64.TRYWAIT P1, [R3+URZ], R2 ;  /* 0x00000002030075a7 */ /* 0x0044e4000802017f */
[----:B---3--:R-:W-:Y:S05]  /*7550*/  @!P1 NANOSLEEP.SYNCS 0x989680 ;  /* 0x009896800000995d */ /* 0x008fea0003900000 */
[----:B------:R-:W3:Y:S02]  /*7560*/  @!P1 SYNCS.PHASECHK.TRANS64 P1, [R3+URZ], R2 ;  /* 0x00000002030095a7 */ /* 0x000ee4000802007f */
[----:B---3--:R-:W-:Y:S05]  /*7570*/  @!P1 BRA `(.L_x_4129) ;  /* 0xfffffffc00f09947 */ /* 0x008fea000383ffff */
[----:B------:R-:W-:Y:S05]  /*7580*/  BRA `(.L_x_4147) ;  /* 0xfffffff800907947 */ /* 0x000fea000383ffff */
.L_x_4148:
        /* <DEDUP_REMOVED lines=15> */
.L_x_7675:


//--------------------- .text._ZN7cutlass13device_kernelIN5flash11enable_sm90INS1_16FlashAttnBwdSm90INS1_25CollectiveMainloopBwdSm90ILi2ELi1ELi1EN4cute5tupleIJNS5_1CILi1EEES8_S8_EEENS6_IJNS7_ILi64EEENS7_ILi96EEENS7_ILi192EEEEEENS_6half_tEfNS_4arch4Sm90ELb0ELb0ELb0ELb0ELb1ELb0ELb1ELb0ELi3ELi1ELi1ELi1ELb0EEENS1_24CollectiveEpilogueBwdGQAISD_fSG_Li384ELb0ELb1EEENS1_19SingleTileSchedulerILb0ELb0ELb0ELi96EEEEEEEEEvNT_6ParamsE --------------------------
	.section	.text._ZN7cutlass13device_kernelIN5flash11enable_sm90INS1_16FlashAttnBwdSm90INS1_25CollectiveMainloopBwdSm90ILi2ELi1ELi1EN4cute5tupleIJNS5_1CILi1EEES8_S8_EEENS6_IJNS7_ILi64EEENS7_ILi96EEENS7_ILi192EEEEEENS_6half_tEfNS_4arch4Sm90ELb0ELb0ELb0ELb0ELb1ELb0ELb1ELb0ELi3ELi1ELi1ELi1ELb0EEENS1_24CollectiveEpilogueBwdGQAISD_fSG_Li384ELb0ELb1EEENS1_19SingleTileSchedulerILb0ELb0ELb0ELi96EEEEEEEEEvNT_6ParamsE,"ax",@progbits
	.align	128
.text._ZN7cutlass13device_kernelIN5flash11enable_sm90INS1_16FlashAttnBwdSm90INS1_25CollectiveMainloopBwdSm90ILi2ELi1ELi1EN4cute5tupleIJNS5_1CILi1EEES8_S8_EEENS6_IJNS7_ILi64EEENS7_ILi96EEENS7_ILi192EEEEEENS_6half_tEfNS_4arch4Sm90ELb0ELb0ELb0ELb0ELb1ELb0ELb1ELb0ELi3ELi1ELi1ELi1ELb0EEENS1_24CollectiveEpilogueBwdGQAISD_fSG_Li384ELb0ELb1EEENS1_19SingleTileSchedulerILb0ELb0ELb0ELi96EEEEEEEEEvNT_6ParamsE:
        .type           _ZN7cutlass13device_kernelIN5flash11enable_sm90INS1_16FlashAttnBwdSm90INS1_25CollectiveMainloopBwdSm90ILi2ELi1ELi1EN4cute5tupleIJNS5_1CILi1EEES8_S8_EEENS6_IJNS7_ILi64EEENS7_ILi96EEENS7_ILi192EEEEEENS_6half_tEfNS_4arch4Sm90ELb0ELb0ELb0ELb0ELb1ELb0ELb1ELb0ELi3ELi1ELi1ELi1ELb0EEENS1_24CollectiveEpilogueBwdGQAISD_fSG_Li384ELb0ELb1EEENS1_19SingleTileSchedulerILb0ELb0ELb0ELi96EEEEEEEEEvNT_6ParamsE,@function
        .size           _ZN7cutlass13device_kernelIN5flash11enable_sm90INS1_16FlashAttnBwdSm90INS1_25CollectiveMainloopBwdSm90ILi2ELi1ELi1EN4cute5tupleIJNS5_1CILi1EEES8_S8_EEENS6_IJNS7_ILi64EEENS7_ILi96EEENS7_ILi192EEEEEENS_6half_tEfNS_4arch4Sm90ELb0ELb0ELb0ELb0ELb1ELb0ELb1ELb0ELi3ELi1ELi1ELi1ELb0EEENS1_24CollectiveEpilogueBwdGQAISD_fSG_Li384ELb0ELb1EEENS1_19SingleTileSchedulerILb0ELb0ELb0ELi96EEEEEEEEEvNT_6ParamsE,(.L_x_7676 - _ZN7cutlass13device_kernelIN5flash11enable_sm90INS1_16FlashAttnBwdSm90INS1_25CollectiveMainloopBwdSm90ILi2ELi1ELi1EN4cute5tupleIJNS5_1CILi1EEES8_S8_EEENS6_IJNS7_ILi64EEENS7_ILi96EEENS7_ILi192EEEEEENS_6half_tEfNS_4arch4Sm90ELb0ELb0ELb0ELb0ELb1ELb0ELb1ELb0ELi3ELi1ELi1ELi1ELb0EEENS1_24CollectiveEpilogueBwdGQAISD_fSG_Li384ELb0ELb1EEENS1_19SingleTileSchedulerILb0ELb0ELb0ELi96EEEEEEEEEvNT_6ParamsE)
        .other          _ZN7cutlass13device_kernelIN5flash11enable_sm90INS1_16FlashAttnBwdSm90INS1_25CollectiveMainloopBwdSm90ILi2ELi1ELi1EN4cute5tupleIJNS5_1CILi1EEES8_S8_EEENS6_IJNS7_ILi64EEENS7_ILi96EEENS7_ILi192EEEEEENS_6half_tEfNS_4arch4Sm90ELb0ELb0ELb0ELb0ELb1ELb0ELb1ELb0ELi3ELi1ELi1ELi1ELb0EEENS1_24CollectiveEpilogueBwdGQAISD_fSG_Li384ELb0ELb1EEENS1_19SingleTileSchedulerILb0ELb0ELb0ELi96EEEEEEEEEvNT_6ParamsE,@"STO_CUDA_ENTRY STV_DEFAULT"
_ZN7cutlass13device_kernelIN5flash11enable_sm90INS1_16FlashAttnBwdSm90INS1_25CollectiveMainloopBwdSm90ILi2ELi1ELi1EN4cute5tupleIJNS5_1CILi1EEES8_S8_EEENS6_IJNS7_ILi64EEENS7_ILi96EEENS7_ILi192EEEEEENS_6half_tEfNS_4arch4Sm90ELb0ELb0ELb0ELb0ELb1ELb0ELb1ELb0ELi3ELi1ELi1ELi1ELb0EEENS1_24CollectiveEpilogueBwdGQAISD_fSG_Li384ELb0ELb1EEENS1_19SingleTileSchedulerILb0ELb0ELb0ELi96EEEEEEEEEvNT_6ParamsE:
        /* <DEDUP_REMOVED lines=22> */
.L_x_4150:
[----:B------:R-:W-:Y:S05]  /*0160*/  BSYNC B0 ;  /* 0x0000000000007941 */ /* 0x000fea0003800000 */
.L_x_4149:
        /* <DEDUP_REMOVED lines=34> */
.L_x_4151:
        /* <DEDUP_REMOVED lines=20> */
.L_x_4152:
        /* <DEDUP_REMOVED lines=8> */
.L_x_4155:
        /* <DEDUP_REMOVED lines=37> */
.L_x_4158:
        /* <DEDUP_REMOVED lines=15> */
.L_x_4157:
        /* <DEDUP_REMOVED lines=20> */
.L_x_4160:
        /* <DEDUP_REMOVED lines=15> */
.L_x_4159:
        /* <DEDUP_REMOVED lines=8> */
.L_x_4269:
        /* <DEDUP_REMOVED lines=19> */
.L_x_4162:
        /* <DEDUP_REMOVED lines=64> */
[----:B--2---:R-:W-:Y:S01]  /*1070*/  IMAD.IADD R11, R6, 0x1, -R9 ;  /* 0x00000001060b7824 */ /* 0x004fe200078e0a09 */
[----:B------:R-:W-:-:S02]  /*1080*/  SHF.R.S32.HI R6, RZ, 0x5, R7 ;  /* 0x00000005ff067819 */ /* 0x000fc40000011407 */
[----:B------:R-:W-:Y:S02]  /*1090*/  CS2R R114, SRZ ;  /* 0x0000000000727805 */ /* 0x000fe4000001ff00 */
[----:B------:R-:W-:Y:S02]  /*10a0*/  LEA.HI R0, R5, R5, RZ, 0x1 ;  /* 0x0000000505007211 */ /* 0x000fe400078f08ff */
[----:B------:R-:W-:Y:S02]  /*10b0*/  CS2R R112, SRZ ;  /* 0x0000000000707805 */ /* 0x000fe4000001ff00 */
[----:B------:R-:W-:Y:S02]  /*10c0*/  SHF.R.S32.HI R10, RZ, 0x1f, R5 ;  /* 0x0000001fff0a7819 */ /* 0x000fe40000011405 */
        /* <DEDUP_REMOVED lines=86> */
.L_x_4175:
[----:B------:R-:W-:-:S13]  /*1630*/  ISETP.NE.AND P0, PT, R12, 0x3, PT ;  /* 0x000000030c00780c */ /* 0x000fda0003f05270 */
[----:B---3--:R-:W-:Y:S05]  /*1640*/  @!P0 BRA `(.L_x_4165) ;  /* 0x0000000000048947 */ /* 0x008fea0003800000 */
[----:B------:R-:W-:Y:S01]  /*1650*/  BPT.TRAP 0x1 ;  /* 0x000000040000795c */ /* 0x000fe20000300000 */
.L_x_4165:
[----:B------:R-:W-:Y:S02]  /*1660*/  LEA R3, R2, UR36, 0x3 ;  /* 0x0000002402037c11 */ /* 0x000fe4000f8e18ff */
[----:B------:R-:W-:-:S04]  /*1670*/  SHF.L.U32 R8, R7, 0x1f, RZ ;  /* 0x0000001f07087819 */ /* 0x000fc800000006ff */
[----:B------:R2:W3:Y:S01]  /*1680*/  SYNCS.PHASECHK.TRANS64.TRYWAIT P1, [R3+URZ+0x36410], R8 ;  /* 0x03641008030075a7 */ /* 0x0004e2000802017f */
[----:B------:R-:W-:Y:S05]  /*1690*/  @!P0 BRA `(.L_x_4166) ;  /* 0x0000000000048947 */ /* 0x000fea0003800000 */
[----:B------:R-:W-:Y:S01]  /*16a0*/  BPT.TRAP 0x1 ;  /* 0x000000040000795c */ /* 0x000fe20000300000 */
.L_x_4166:
[----:B---3--:R-:W-:Y:S05]  /*16b0*/  @P1 BRA `(.L_x_4167) ;  /* 0x0000000000081947 */ /* 0x008fea0003800000 */
[----:B------:R-:W3:Y:S02]  /*16c0*/  SYNCS.PHASECHK.TRANS64.TRYWAIT P1, [R3+URZ+0x36410], R8 ;  /* 0x03641008030075a7 */ /* 0x000ee4000802017f */
[----:B---3--:R-:W-:Y:S05]  /*16d0*/  @!P1 BRA `(.L_x_4168) ;  /* 0x0000006400b49947 */ /* 0x008fea0003800000 */
.L_x_4167:
        /* <DEDUP_REMOVED lines=103> */
.L_x_4169:
[----:B------:R-:W-:-:S04]  /*1d50*/  SHF.L.U32 R9, R6, 0x1f, RZ ;  /* 0x0000001f06097819 */ /* 0x000fc800000006ff */
[----:B------:R1:W1:Y:S01]  /*1d60*/  SYNCS.PHASECHK.TRANS64.TRYWAIT P1, [UR36+0x36430], R9 ;  /* 0x03643009ff0075a7 */ /* 0x0002620008020164 */
[----:B------:R-:W-:Y:S05]  /*1d70*/  @!P0 BRA `(.L_x_4170) ;  /* 0x0000000000048947 */ /* 0x000fea0003800000 */
[----:B------:R-:W-:Y:S01]  /*1d80*/  BPT.TRAP 0x1 ;  /* 0x000000040000795c */ /* 0x000fe20000300000 */
.L_x_4170:
[----:B-1----:R-:W-:Y:S05]  /*1d90*/  @P1 BRA `(.L_x_4171) ;  /* 0x0000000000081947 */ /* 0x002fea0003800000 */
[----:B------:R-:W1:Y:S02]  /*1da0*/  SYNCS.PHASECHK.TRANS64.TRYWAIT P1, [UR36+0x36430], R9 ;  /* 0x03643009ff0075a7 */ /* 0x000e640008020164 */
[----:B-1----:R-:W-:Y:S05]  /*1db0*/  @!P1 BRA `(.L_x_4172) ;  /* 0x0000006000109947 */ /* 0x002fea0003800000 */
.L_x_4171:
        /* <DEDUP_REMOVED lines=9> */
[----:B--2---:R-:W-:Y:S01]  /*1e50*/  FSEL R8, R137, -INF , P2 ;  /* 0xff80000089087808 */ /* 0x004fe20001000000 */
        /* <DEDUP_REMOVED lines=60> */
[----:B------:R-:W-:Y:S01]  /*2220*/  MUFU.EX2 R144, R144 ;  /* 0x0000009000907308 */ /* 0x000fe20000000800 */
        /* <DEDUP_REMOVED lines=79> */
[----:B------:R-:W1:Y:S04]  /*2720*/  LDS R141, [R153+0x30200] ;  /* 0x03020000998d7984 */ /* 0x000e680000000800 */
[----:B------:R-:W2:Y:S01]  /*2730*/  LDS R140, [R153+0x30220] ;  /* 0x03022000998c7984 */ /* 0x000ea20000000800 */
[----:B------:R-:W-:Y:S06]  /*2740*/  BAR.SYNC.DEFER_BLOCKING 0x9, 0x180 ;  /* 0x0246000000007b1d */ /* 0x000fec0000010000 */
[----:B------:R3:W-:Y:S01]  /*2750*/  STSM.16.M88.4 [R13+0x30400], R8 ;  /* 0x030400080d007844 */ /* 0x0007e20000000200 */
[--C-:B-1----:R-:W-:Y:S01]  /*2760*/  FADD.FTZ R150, R125, -R141.reuse ;  /* 0x8000008d7d967221 */ /* 0x102fe20000010000 */
[----:B------:R-:W-:Y:S01]  /*2770*/  FADD.FTZ R125, R128, -R141 ;  /* 0x8000008d807d7221 */ /* 0x000fe20000010000 */
[--C-:B--2---:R-:W-:Y:S01]  /*2780*/  FADD.FTZ R126, R126, -R140.reuse ;  /* 0x8000008c7e7e7221 */ /* 0x104fe20000010000 */
[--C-:B------:R-:W-:Y:S01]  /*2790*/  FADD.FTZ R128, R131, -R140.reuse ;  /* 0x8000008c83807221 */ /* 0x100fe20000010000 */
[--C-:B------:R-:W-:Y:S01]  /*27a0*/  FADD.FTZ R127, R127, -R140.reuse ;  /* 0x8000008c7f7f7221 */ /* 0x100fe20000010000 */
[----:B------:R-:W-:Y:S01]  /*27b0*/  FADD.FTZ R131, R134, -R140 ;  /* 0x8000008c86837221 */ /* 0x000fe20000010000 */
[----:B---3--:R-:W-:Y:S01]  /*27c0*/  FSEL R8, R149, -INF , P4 ;  /* 0xff80000095087808 */ /* 0x008fe20002000000 */
[--C-:B------:R-:W-:Y:S01]  /*27d0*/  FFMA.FTZ R10, R148, UR7, -R21.reuse ;  /* 0x00000007940a7c23 */ /* 0x100fe20008010815 */
[----:B------:R-:W-:Y:S01]  /*27e0*/  FSEL R11, R146, -INF , P1 ;  /* 0xff800000920b7808 */ /* 0x000fe20000800000 */
[--C-:B------:R-:W-:Y:S01]  /*27f0*/  FFMA.FTZ R146, R145, UR7, -R20.reuse ;  /* 0x0000000791927c23 */ /* 0x100fe20008010814 */
[--C-:B------:R-:W-:Y:S01]  /*2800*/  FFMA.FTZ R145, R151, UR7, -R20.reuse ;  /* 0x0000000797917c23 */ /* 0x100fe20008010814 */
[----:B------:R-:W-:Y:S01]  /*2810*/  FFMA.FTZ R21, R8, UR7, -R21 ;  /* 0x0000000708157c23 */ /* 0x000fe20008010815 */
[----:B------:R-:W1:Y:S01]  /*2820*/  MUFU.EX2 R9, R154 ;  /* 0x0000009a00097308 */ /* 0x000e620000000800 */
[--C-:B------:R-:W-:Y:S01]  /*2830*/  FFMA.FTZ R8, R11, UR7, -R20.reuse ;  /* 0x000000070b087c23 */ /* 0x100fe20008010814 */
[----:B------:R-:W-:Y:S01]  /*2840*/  FFMA.FTZ R11, R147, UR7, -R20 ;  /* 0x00000007930b7c23 */ /* 0x000fe20008010814 */
[--C-:B------:R-:W-:Y:S01]  /*2850*/  FADD.FTZ R147, R120, -R141.reuse ;  /* 0x8000008d78937221 */ /* 0x100fe20000010000 */
[--C-:B------:R-:W-:Y:S01]  /*2860*/  FADD.FTZ R120, R129, -R141.reuse ;  /* 0x8000008d81787221 */ /* 0x100fe20000010000 */
[--C-:B------:R-:W-:Y:S01]  /*2870*/  FADD.FTZ R148, R121, -R141.reuse ;  /* 0x8000008d79947221 */ /* 0x100fe20000010000 */
[--C-:B------:R-:W-:Y:S01]  /*2880*/  FADD.FTZ R129, R122, -R140.reuse ;  /* 0x8000008c7a817221 */ /* 0x100fe20000010000 */
[--C-:B------:R-:W-:Y:S01]  /*2890*/  FADD.FTZ R121, R132, -R141.reuse ;  /* 0x8000008d84797221 */ /* 0x100fe20000010000 */
[----:B------:R-:W2:Y:S01]  /*28a0*/  MUFU.EX2 R10, R10 ;  /* 0x0000000a000a7308 */ /* 0x000ea20000000800 */
[--C-:B------:R-:W-:Y:S01]  /*28b0*/  FADD.FTZ R122, R123, -R140.reuse ;  /* 0x8000008c7b7a7221 */ /* 0x100fe20000010000 */
[----:B------:R-:W-:Y:S01]  /*28c0*/  FMUL.FTZ R143, R143, R126 ;  /* 0x0000007e8f8f7220 */ /* 0x000fe20000410000 */
[--C-:B------:R-:W-:Y:S01]  /*28d0*/  FADD.FTZ R149, R124, -R141.reuse ;  /* 0x8000008d7c957221 */ /* 0x100fe20000010000 */
[----:B------:R-:W-:Y:S01]  /*28e0*/  FADD.FTZ R124, R133, -R141 ;  /* 0x8000008d857c7221 */ /* 0x000fe20000010000 */
[----:B------:R-:W-:Y:S01]  /*28f0*/  FMUL.FTZ R139, R139, R122 ;  /* 0x0000007a8b8b7220 */ /* 0x000fe20000410000 */
[--C-:B------:R-:W-:Y:S01]  /*2900*/  FADD.FTZ R133, R130, -R140.reuse ;  /* 0x8000008c82857221 */ /* 0x100fe20000010000 */
[----:B------:R-:W-:Y:S01]  /*2910*/  FADD.FTZ R140, R135, -R140 ;  /* 0x8000008c878c7221 */ /* 0x000fe20000010000 */
[----:B------:R-:W3:Y:S01]  /*2920*/  MUFU.EX2 R21, R21 ;  /* 0x0000001500157308 */ /* 0x000ee20000000800 */
[C---:B-1----:R-:W-:Y:S01]  /*2930*/  FMUL.FTZ R126, R9.reuse, R120 ;  /* 0x00000078097e7220 */ /* 0x042fe20000410000 */
[----:B------:R-:W-:Y:S01]  /*2940*/  F2FP.F16.F32.PACK_AB R120, R9, R144 ;  /* 0x000000900978723e */ /* 0x000fe200000000ff */
[----:B------:R-:W-:Y:S01]  /*2950*/  FMUL.FTZ R22, R22, R147 ;  /* 0x0000009316167220 */ /* 0x000fe20000410000 */
[----:B------:R-:W-:Y:S01]  /*2960*/  FMUL.FTZ R23, R23, R148 ;  /* 0x0000009417177220 */ /* 0x000fe20000410000 */
[----:B------:R-:W-:Y:S01]  /*2970*/  FMUL.FTZ R136, R136, R149 ;  /* 0x0000009588887220 */ /* 0x000fe20000410000 */
[----:B------:R-:W-:Y:S01]  /*2980*/  FMUL.FTZ R137, R137, R150 ;  /* 0x0000009689897220 */ /* 0x000fe20000410000 */
[----:B------:R-:W-:Y:S01]  /*2990*/  FMUL.FTZ R138, R138, R129 ;  /* 0x000000818a8a7220 */ /* 0x000fe20000410000 */
[----:B------:R-:W1:Y:S01]  /*29a0*/  MUFU.EX2 R8, R8 ;  /* 0x0000000800087308 */ /* 0x000e620000000800 */
[----:B--2---:R-:W-:Y:S01]  /*29b0*/  FMUL.FTZ R9, R10, R121 ;  /* 0x000000790a097220 */ /* 0x004fe20000410000 */
[----:B------:R-:W-:Y:S01]  /*29c0*/  FMUL.FTZ R142, R142, R127 ;  /* 0x0000007f8e8e7220 */ /* 0x000fe20000410000 */
[----:B------:R-:W-:Y:S01]  /*29d0*/  FMUL.FTZ R125, R144, R125 ;  /* 0x0000007d907d7220 */ /* 0x000fe20000410000 */
[----:B------:R-:W-:-:S04]  /*29e0*/  UMOV UR7, 0x80000020 ;  /* 0x8000002000077882 */ /* 0x000fc80000000000 */
[----:B------:R-:W2:Y:S01]  /*29f0*/  MUFU.EX2 R11, R11 ;  /* 0x0000000b000b7308 */ /* 0x000ea20000000800 */
[C---:B---3--:R-:W-:Y:S01]  /*2a00*/  F2FP.F16.F32.PACK_AB R122, R21.reuse, R10 ;  /* 0x0000000a157a723e */ /* 0x048fe200000000ff */
[----:B------:R-:W-:Y:S01]  /*2a10*/  FMUL.FTZ R124, R21, R124 ;  /* 0x0000007c157c7220 */ /* 0x000fe20000410000 */
[----:B------:R-:W-:-:S05]  /*2a20*/  F2FP.F16.F32.PACK_AB R10, R137, R136 ;  /* 0x00000088890a723e */ /* 0x000fca00000000ff */
        /* <DEDUP_REMOVED lines=10> */
[----:B------:R-:W-:-:S02]  /*2ad0*/  F2FP.F16.F32.PACK_AB R21, R128, R21 ;  /* 0x000000158015723e */ /* 0x000fc400000000ff */
        /* <DEDUP_REMOVED lines=94> */
.L_x_4173:
        /* <DEDUP_REMOVED lines=62> */
.L_x_4174:
        /* <DEDUP_REMOVED lines=12> */
.L_x_4164:
[----:B------:R-:W4:Y:S01]  /*3560*/  LDC R10, c[0x0][0x850] ;  /* 0x00021400ff0a7b82 */ /* 0x000f220000000800 */
[----:B------:R-:W5:Y:S01]  /*3570*/  S2R R9, SR_CTAID.Y ;  /* 0x0000000000097919 */ /* 0x000f620000002600 */
[----:B------:R-:W-:Y:S01]  /*3580*/  ULDC.64 UR4, c[0x0][0x818] ;  /* 0x0002060000047ab9 */ /* 0x000fe20000000a00 */
[----:B------:R-:W-:Y:S01]  /*3590*/  ULDC.64 UR6, c[0x0][0x840] ;  /* 0x0002100000067ab9 */ /* 0x000fe20000000a00 */
[----:B-1----:R-:W-:Y:S01]  /*35a0*/  IMAD R16, R16, 0x1800, R17 ;  /* 0x0000180010107824 */ /* 0x002fe200078e0211 */
[----:B------:R-:W1:Y:S01]  /*35b0*/  S2R R8, SR_CTAID.X ;  /* 0x0000000000087919 */ /* 0x000e620000002500 */
[----:B------:R-:W2:Y:S03]  /*35c0*/  S2R R7, SR_CTAID.Z ;  /* 0x0000000000077919 */ /* 0x000ea60000002700 */
[----:B------:R-:W-:Y:S02]  /*35d0*/  LEA R16, R16, UR36, 0x2 ;  /* 0x0000002410107c11 */ /* 0x000fe4000f8e10ff */
[----:B----4-:R-:W-:Y:S01]  /*35e0*/  ISETP.NE.AND P0, PT, R10, 0x1, PT ;  /* 0x000000010a00780c */ /* 0x010fe20003f05270 */
[----:B-----5:R-:W-:-:S12]  /*35f0*/  IMAD.MOV.U32 R6, RZ, RZ, R9 ;  /* 0x000000ffff067224 */ /* 0x020fd800078e0009 */
[----:B------:R-:W4:Y:S01]  /*3600*/  @P0 LDC R0, c[0x0][0x854] ;  /* 0x00021500ff000b82 */ /* 0x000f220000000800 */
[----:B-1----:R-:W-:-:S05]  /*3610*/  IMAD R4, R8, 0x4800, RZ ;  /* 0x0000480008047824 */ /* 0x002fca00078e02ff */
[----:B------:R-:W-:Y:S02]  /*3620*/  SHF.R.S32.HI R5, RZ, 0x1f, R4 ;  /* 0x0000001fff057819 */ /* 0x000fe40000011404 */
[----:B---3--:R-:W1:Y:S01]  /*3630*/  @P0 LDC R3, c[0x0][0x858] ;  /* 0x00021600ff030b82 */ /* 0x008e620000000800 */
[----:B----4-:R-:W-:-:S05]  /*3640*/  @P0 IMAD.HI.U32 R0, R9, R0, RZ ;  /* 0x0000000009000227 */ /* 0x010fca00078e00ff */
[----:B-1----:R-:W-:-:S04]  /*3650*/  @P0 SHF.R.U32.HI R6, RZ, R3, R0 ;  /* 0x00000003ff060219 */ /* 0x002fc80000011600 */
[----:B------:R-:W-:Y:S01]  /*3660*/  SHF.R.S32.HI R0, RZ, 0x1f, R6 ;  /* 0x0000001fff007819 */ /* 0x000fe20000011406 */
[----:B------:R-:W-:-:S04]  /*3670*/  IMAD.WIDE.U32 R2, R6, UR4, R4 ;  /* 0x0000000406027c25 */ /* 0x000fc8000f8e0004 */
[C---:B--2---:R-:W-:Y:S02]  /*3680*/  IMAD R11, R0.reuse, UR4, RZ ;  /* 0x00000004000b7c24 */ /* 0x044fe4000f8e02ff */
[----:B------:R-:W-:Y:S02]  /*3690*/  IMAD R15, R0, UR6, RZ ;  /* 0x00000006000f7c24 */ /* 0x000fe4000f8e02ff */
[C---:B------:R-:W-:Y:S01]  /*36a0*/  IMAD R13, R6.reuse, UR5, R11 ;  /* 0x00000005060d7c24 */ /* 0x040fe2000f8e020b */
[----:B------:R-:W-:Y:S01]  /*36b0*/  SHF.R.S32.HI R11, RZ, 0x1f, R7 ;  /* 0x0000001fff0b7819 */ /* 0x000fe20000011407 */
        /* <DEDUP_REMOVED lines=102> */
.L_x_4178:
[----:B------:R-:W2:Y:S04]  /*3d20*/  LDG.E.STRONG.GPU R0, desc[UR38][R12.64] ;  /* 0x000000260c007981 */ /* 0x000ea8000c1ef900 */
[----:B--2---:R-:W-:Y:S01]  /*3d30*/  CCTL.IVALL ;  /* 0x00000000ff00798f */ /* 0x004fe20002000000 */
[----:B------:R-:W-:Y:S05]  /*3d40*/  YIELD ;  /* 0x0000000000007946 */ /* 0x000fea0003800000 */
[----:B------:R-:W-:-:S13]  /*3d50*/  ISETP.NE.AND P0, PT, R0, R9, PT ;  /* 0x000000090000720c */ /* 0x000fda0003f05270 */
[----:B------:R-:W-:Y:S05]  /*3d60*/  @P0 BRA `(.L_x_4178) ;  /* 0xfffffffc00ec0947 */ /* 0x000fea000383ffff */
.L_x_4177:
[----:B------:R-:W-:Y:S05]  /*3d70*/  BSYNC B0 ;  /* 0x0000000000007941 */ /* 0x000fea0003800000 */
.L_x_4176:
[----:B------:R-:W-:Y:S01]  /*3d80*/  UMOV UR4, 0xffffffff ;  /* 0xffffffff00047882 */ /* 0x000fe20000000000 */
[----:B------:R-:W-:Y:S02]  /*3d90*/  LEA.HI.X R19, R4, R19, R15, 0x2, P2 ;  /* 0x0000001304137211 */ /* 0x000fe400010f140f */
[----:B------:R-:W-:Y:S01]  /*3da0*/  LEA.HI.X R14, R2, R21, R14, 0x2, P3 ;  /* 0x00000015020e7211 */ /* 0x000fe200018f140e */
[----:B------:R-:W-:Y:S06]  /*3db0*/  BRA.DIV UR4, `(.L_x_4179) ;  /* 0x0000004204247947 */ /* 0x000fec000b800000 */
[----:B------:R-:W-:Y:S01]  /*3dc0*/  NOP ;  /* 0x0000000000007918 */ /* 0x000fe20000000000 */
.L_x_4272:
        /* <DEDUP_REMOVED lines=16> */
.L_x_4182:
[----:B------:R-:W-:Y:S01]  /*3ed0*/  @P0 ELECT P2, URZ, PT ;  /* 0x00000000003f082f */ /* 0x000fe20003840000 */
[----:B------:R1:W-:-:S12]  /*3ee0*/  UBLKRED.G.S.ADD.F32.RN [UR4], [UR36], UR6, desc[UR8] ;  /* 0x00000804240073bb */ /* 0x0003d800080a1406 */
[----:B------:R-:W-:Y:S02]  /*3ef0*/  @P2 PLOP3.LUT P0, PT, P2, PT, PT, 0x8, 0x0 ;  /* 0x000000000000281c */ /* 0x000fe4000170e170 */
[----:B------:R-:W-:-:S11]  /*3f00*/  PLOP3.LUT P2, PT, PT, PT, PT, 0x8, 0x0 ;  /* 0x000000000000781c */ /* 0x000fd60003f4e170 */
[----:B-1----:R-:W-:Y:S05]  /*3f10*/  @P0 BRA.U.ANY `(.L_x_4182) ;  /* 0xfffffffd00ec0947 */ /* 0x002fea000393ffff */
[----:B------:R0:W-:Y:S01]  /*3f20*/  UTMACMDFLUSH ;  /* 0x00000000000079b7 */ /* 0x0001e20000000000 */
[----:B------:R-:W-:-:S04]  /*3f30*/  DEPBAR.LE SB0, 0x0 ;  /* 0x000080000000791a */ /* 0x000fc80000000000 */
.L_x_4181:
[----:B------:R-:W-:Y:S05]  /*3f40*/  BSYNC B0 ;  /* 0x0000000000007941 */ /* 0x000fea0003800000 */
.L_x_4180:
        /* <DEDUP_REMOVED lines=14> */
.L_x_4184:
[----:B------:R-:W-:Y:S05]  /*4030*/  BSYNC B0 ;  /* 0x0000000000007941 */ /* 0x000fea0003800000 */
.L_x_4183:
        /* <DEDUP_REMOVED lines=18> */
.L_x_4187:
[----:B------:R-:W2:Y:S04]  /*4160*/  LDG.E.STRONG.GPU R0, desc[UR38][R2.64] ;  /* 0x0000002602007981 */ /* 0x000ea8000c1ef900 */
[----:B--2---:R-:W-:Y:S01]  /*4170*/  CCTL.IVALL ;  /* 0x00000000ff00798f */ /* 0x004fe20002000000 */
[----:B------:R-:W-:Y:S05]  /*4180*/  YIELD ;  /* 0x0000000000007946 */ /* 0x000fea0003800000 */
[----:B------:R-:W-:-:S13]  /*4190*/  ISETP.NE.AND P0, PT, R0, R9, PT ;  /* 0x000000090000720c */ /* 0x000fda0003f05270 */
[----:B------:R-:W-:Y:S05]  /*41a0*/  @P0 BRA `(.L_x_4187) ;  /* 0xfffffffc00ec0947 */ /* 0x000fea000383ffff */
.L_x_4186:
[----:B------:R-:W-:Y:S05]  /*41b0*/  BSYNC B0 ;  /* 0x0000000000007941 */ /* 0x000fea0003800000 */
.L_x_4185:
[----:B------:R-:W-:-:S03]  /*41c0*/  UMOV UR4, 0xffffffff ;  /* 0xffffffff00047882 */ /* 0x000fc60000000000 */
[----:B------:R-:W-:Y:S05]  /*41d0*/  BRA.DIV UR4, `(.L_x_4188) ;  /* 0x0000003e04387947 */ /* 0x000fea000b800000 */
[----:B------:R-:W-:Y:S01]  /*41e0*/  NOP ;  /* 0x0000000000007918 */ /* 0x000fe20000000000 */
.L_x_4275:
        /* <DEDUP_REMOVED lines=16> */
.L_x_4191:
[----:B------:R-:W-:Y:S01]  /*42f0*/  @P0 ELECT P2, URZ, PT ;  /* 0x00000000003f082f */ /* 0x000fe20003840000 */
[----:B------:R2:W-:-:S12]  /*4300*/  UBLKRED.G.S.ADD.F32.RN [UR4], [UR36], UR6, desc[UR8] ;  /* 0x00000804240073bb */ /* 0x0005d800080a1406 */
[----:B------:R-:W-:Y:S02]  /*4310*/  @P2 PLOP3.LUT P0, PT, P2, PT, PT, 0x8, 0x0 ;  /* 0x000000000000281c */ /* 0x000fe4000170e170 */
[----:B------:R-:W-:-:S11]  /*4320*/  PLOP3.LUT P2, PT, PT, PT, PT, 0x8, 0x0 ;  /* 0x000000000000781c */ /* 0x000fd60003f4e170 */
[----:B--2---:R-:W-:Y:S05]  /*4330*/  @P0 BRA.U.ANY `(.L_x_4191) ;  /* 0xfffffffd00ec0947 */ /* 0x004fea000393ffff */
[----:B------:R0:W-:Y:S01]  /*4340*/  UTMACMDFLUSH ;  /* 0x00000000000079b7 */ /* 0x0001e20000000000 */
[----:B------:R-:W-:-:S04]  /*4350*/  DEPBAR.LE SB0, 0x0 ;  /* 0x000080000000791a */ /* 0x000fc80000000000 */
.L_x_4190:
[----:B------:R-:W-:Y:S05]  /*4360*/  BSYNC B0 ;  /* 0x0000000000007941 */ /* 0x000fea0003800000 */
.L_x_4189:
        /* <DEDUP_REMOVED lines=14> */
.L_x_4154:
        /* <DEDUP_REMOVED lines=55> */
.L_x_4226:
        /* <DEDUP_REMOVED lines=13> */
.L_x_4196:
[----:B------:R-:W2:Y:S04]  /*4890*/  LDG.E.STRONG.GPU R6, desc[UR38][R2.64] ;  /* 0x0000002602067981 */ /* 0x000ea8000c1ef900 */
[----:B--2---:R-:W-:Y:S01]  /*48a0*/  CCTL.IVALL ;  /* 0x00000000ff00798f */ /* 0x004fe20002000000 */
[----:B------:R-:W-:Y:S05]  /*48b0*/  YIELD ;  /* 0x0000000000007946 */ /* 0x000fea0003800000 */
[----:B------:R-:W-:-:S13]  /*48c0*/  ISETP.NE.AND P3, PT, R6, UR22, PT ;  /* 0x0000001606007c0c */ /* 0x000fda000bf65270 */
[----:B------:R-:W-:Y:S05]  /*48d0*/  @P3 BRA `(.L_x_4196) ;  /* 0xfffffffc00ec3947 */ /* 0x000fea000383ffff */
.L_x_4195:
[----:B------:R-:W-:Y:S05]  /*48e0*/  BSYNC B0 ;  /* 0x0000000000007941 */ /* 0x000fea0003800000 */
.L_x_4194:
[----:B------:R-:W-:-:S03]  /*48f0*/  UMOV UR14, 0xffffffff ;  /* 0xffffffff000e7882 */ /* 0x000fc60000000000 */
[----:B------:R-:W-:Y:S05]  /*4900*/  BRA.DIV UR14, `(.L_x_4197) ;  /* 0x000000360e887947 */ /* 0x000fea000b800000 */
[----:B------:R-:W-:Y:S01]  /*4910*/  NOP ;  /* 0x0000000000007918 */ /* 0x000fe20000000000 */
.L_x_4278:
        /* <DEDUP_REMOVED lines=19> */
.L_x_4199:
[----:B------:R-:W-:Y:S05]  /*4a50*/  BSYNC B0 ;  /* 0x0000000000007941 */ /* 0x000fea0003800000 */
.L_x_4198:
        /* <DEDUP_REMOVED lines=14> */
.L_x_4201:
[----:B------:R-:W-:Y:S05]  /*4b40*/  BSYNC B0 ;  /* 0x0000000000007941 */ /* 0x000fea0003800000 */
.L_x_4200:
        /* <DEDUP_REMOVED lines=15> */
.L_x_4203:
[----:B------:R-:W-:Y:S05]  /*4c40*/  BSYNC B0 ;  /* 0x0000000000007941 */ /* 0x000fea0003800000 */
.L_x_4202:
[----:B------:R-:W-:Y:S06]  /*4c50*/  BAR.ARV 0xa, 0xa0 ;  /* 0x0282800000007b1d */ /* 0x000fec0000002000 */
[----:B------:R-:W-:Y:S04]  /*4c60*/  BSSY B0, `(.L_x_4204) ;  /* 0x0000003000007945 */ /* 0x000fe80003800000 */
[----:B------:R-:W-:Y:S05]  /*4c70*/  @!P0 BRA `(.L_x_4205) ;  /* 0x0000000000048947 */ /* 0x000fea0003800000 */
[----:B------:R-:W-:-:S04]  /*4c80*/  DEPBAR.LE SB0, 0x1 ;  /* 0x000080400000791a */ /* 0x000fc80000000000 */
.L_x_4205:
[----:B------:R-:W-:Y:S05]  /*4c90*/  BSYNC B0 ;  /* 0x0000000000007941 */ /* 0x000fea0003800000 */
.L_x_4204:
[----:B------:R-:W-:Y:S06]  /*4ca0*/  BAR.ARV 0xb, 0xa0 ;  /* 0x02c2800000007b1d */ /* 0x000fec0000002000 */
[----:B------:R-:W-:Y:S04]  /*4cb0*/  BSSY B0, `(.L_x_4206) ;  /* 0x0000003000007945 */ /* 0x000fe80003800000 */
[----:B------:R-:W-:Y:S05]  /*4cc0*/  @!P0 BRA `(.L_x_4207) ;  /* 0x0000000000048947 */ /* 0x000fea0003800000 */
[----:B------:R-:W-:-:S04]  /*4cd0*/  DEPBAR.LE SB0, 0x0 ;  /* 0x000080000000791a */ /* 0x000fc80000000000 */
.L_x_4207:
[----:B------:R-:W-:Y:S05]  /*4ce0*/  BSYNC B0 ;  /* 0x0000000000007941 */ /* 0x000fea0003800000 */
.L_x_4206:
        /* <DEDUP_REMOVED lines=19> */
.L_x_4209:
[----:B------:R-:W-:Y:S05]  /*4e20*/  BSYNC B0 ;  /* 0x0000000000007941 */ /* 0x000fea0003800000 */
.L_x_4208:
        /* <DEDUP_REMOVED lines=9> */
.L_x_4212:
[----:B------:R-:W2:Y:S04]  /*4ec0*/  LDG.E.STRONG.GPU R6, desc[UR38][R2.64] ;  /* 0x0000002602067981 */ /* 0x000ea8000c1ef900 */
[----:B--2---:R-:W-:Y:S01]  /*4ed0*/  CCTL.IVALL ;  /* 0x00000000ff00798f */ /* 0x004fe20002000000 */
[----:B------:R-:W-:Y:S05]  /*4ee0*/  YIELD ;  /* 0x0000000000007946 */ /* 0x000fea0003800000 */
[----:B------:R-:W-:-:S13]  /*4ef0*/  ISETP.NE.AND P3, PT, R6, UR22, PT ;  /* 0x0000001606007c0c */ /* 0x000fda000bf65270 */
[----:B------:R-:W-:Y:S05]  /*4f00*/  @P3 BRA `(.L_x_4212) ;  /* 0xfffffffc00ec3947 */ /* 0x000fea000383ffff */
.L_x_4211:
[----:B------:R-:W-:Y:S05]  /*4f10*/  BSYNC B0 ;  /* 0x0000000000007941 */ /* 0x000fea0003800000 */
.L_x_4210:
[----:B------:R-:W-:-:S03]  /*4f20*/  UMOV UR10, 0xffffffff ;  /* 0xffffffff000a7882 */ /* 0x000fc60000000000 */
[----:B------:R-:W-:Y:S05]  /*4f30*/  BRA.DIV UR10, `(.L_x_4213) ;  /* 0x000000320a187947 */ /* 0x000fea000b800000 */
[----:B------:R-:W-:Y:S01]  /*4f40*/  NOP ;  /* 0x0000000000007918 */ /* 0x000fe20000000000 */
.L_x_4281:
        /* <DEDUP_REMOVED lines=15> */
.L_x_4215:
[----:B------:R-:W-:Y:S05]  /*5040*/  BSYNC B0 ;  /* 0x0000000000007941 */ /* 0x000fea0003800000 */
.L_x_4214:
        /* <DEDUP_REMOVED lines=14> */
.L_x_4217:
[----:B------:R-:W-:Y:S05]  /*5130*/  BSYNC B0 ;  /* 0x0000000000007941 */ /* 0x000fea0003800000 */
.L_x_4216:
        /* <DEDUP_REMOVED lines=15> */
.L_x_4219:
[----:B------:R-:W-:Y:S05]  /*5230*/  BSYNC B0 ;  /* 0x0000000000007941 */ /* 0x000fea0003800000 */
.L_x_4218:
[----:B------:R-:W-:Y:S06]  /*5240*/  BAR.ARV 0xa, 0xa0 ;  /* 0x0282800000007b1d */ /* 0x000fec0000002000 */
[----:B------:R-:W-:Y:S04]  /*5250*/  BSSY B0, `(.L_x_4220) ;  /* 0x0000003000007945 */ /* 0x000fe80003800000 */
[----:B------:R-:W-:Y:S05]  /*5260*/  @!P0 BRA `(.L_x_4221) ;  /* 0x0000000000048947 */ /* 0x000fea0003800000 */
[----:B------:R-:W-:-:S04]  /*5270*/  DEPBAR.LE SB0, 0x1 ;  /* 0x000080400000791a */ /* 0x000fc80000000000 */
.L_x_4221:
[----:B------:R-:W-:Y:S05]  /*5280*/  BSYNC B0 ;  /* 0x0000000000007941 */ /* 0x000fea0003800000 */
.L_x_4220:
[----:B------:R-:W-:Y:S06]  /*5290*/  BAR.ARV 0xb, 0xa0 ;  /* 0x02c2800000007b1d */ /* 0x000fec0000002000 */
[----:B------:R-:W-:Y:S04]  /*52a0*/  BSSY B0, `(.L_x_4222) ;  /* 0x0000003000007945 */ /* 0x000fe80003800000 */
[----:B------:R-:W-:Y:S05]  /*52b0*/  @!P0 BRA `(.L_x_4223) ;  /* 0x0000000000048947 */ /* 0x000fea0003800000 */
[----:B------:R-:W-:-:S04]  /*52c0*/  DEPBAR.LE SB0, 0x0 ;  /* 0x000080000000791a */ /* 0x000fc80000000000 */
.L_x_4223:
[----:B------:R-:W-:Y:S05]  /*52d0*/  BSYNC B0 ;  /* 0x0000000000007941 */ /* 0x000fea0003800000 */
.L_x_4222:
        /* <DEDUP_REMOVED lines=19> */
.L_x_4225:
[----:B------:R-:W-:Y:S05]  /*5410*/  BSYNC B0 ;  /* 0x0000000000007941 */ /* 0x000fea0003800000 */
.L_x_4224:
[----:B------:R-:W-:Y:S02]  /*5420*/  UIADD3 UR4, UR4, 0x2, URZ ;  /* 0x0000000204047890 */ /* 0x000fe4000fffe03f */
[----:B------:R-:W-:Y:S01]  /*5430*/  UIADD3 UR5, UR5, 0x1, URZ ;  /* 0x0000000105057890 */ /* 0x000fe2000fffe03f */
[----:B------:R-:W-:Y:S11]  /*5440*/  @P2 BRA `(.L_x_4226) ;  /* 0xfffffff000dc2947 */ /* 0x000ff6000383ffff */
.L_x_4193:
        /* <DEDUP_REMOVED lines=13> */
.L_x_4229:
[----:B------:R-:W2:Y:S04]  /*5520*/  LDG.E.STRONG.GPU R0, desc[UR38][R2.64] ;  /* 0x0000002602007981 */ /* 0x000ea8000c1ef900 */
[----:B--2---:R-:W-:Y:S01]  /*5530*/  CCTL.IVALL ;  /* 0x00000000ff00798f */ /* 0x004fe20002000000 */
[----:B------:R-:W-:Y:S05]  /*5540*/  YIELD ;  /* 0x0000000000007946 */ /* 0x000fea0003800000 */
[----:B------:R-:W-:-:S13]  /*5550*/  ISETP.NE.AND P1, PT, R0, UR22, PT ;  /* 0x0000001600007c0c */ /* 0x000fda000bf25270 */
[----:B------:R-:W-:Y:S05]  /*5560*/  @P1 BRA `(.L_x_4229) ;  /* 0xfffffffc00ec1947 */ /* 0x000fea000383ffff */
.L_x_4228:
[----:B------:R-:W-:Y:S05]  /*5570*/  BSYNC B0 ;  /* 0x0000000000007941 */ /* 0x000fea0003800000 */
.L_x_4227:
[----:B------:R-:W-:-:S03]  /*5580*/  UMOV UR5, 0xffffffff ;  /* 0xffffffff00057882 */ /* 0x000fc60000000000 */
[----:B------:R-:W-:Y:S05]  /*5590*/  BRA.DIV UR5, `(.L_x_4230) ;  /* 0x0000002a059c7947 */ /* 0x000fea000b800000 */
[----:B------:R-:W-:Y:S01]  /*55a0*/  NOP ;  /* 0x0000000000007918 */ /* 0x000fe20000000000 */
.L_x_4284:
        /* <DEDUP_REMOVED lines=22> */
.L_x_4232:
[----:B------:R-:W-:Y:S05]  /*5710*/  BSYNC B0 ;  /* 0x0000000000007941 */ /* 0x000fea0003800000 */
.L_x_4231:
        /* <DEDUP_REMOVED lines=19> */
.L_x_4234:
[----:B------:R-:W-:Y:S05]  /*5850*/  BSYNC B0 ;  /* 0x0000000000007941 */ /* 0x000fea0003800000 */
.L_x_4233:
        /* <DEDUP_REMOVED lines=20> */
.L_x_4236:
[----:B------:R-:W-:Y:S05]  /*59a0*/  BSYNC B0 ;  /* 0x0000000000007941 */ /* 0x000fea0003800000 */
.L_x_4235:
[----:B------:R-:W-:Y:S06]  /*59b0*/  BAR.ARV 0xa, 0xa0 ;  /* 0x0282800000007b1d */ /* 0x000fec0000002000 */
[----:B------:R-:W-:Y:S04]  /*59c0*/  BSSY B0, `(.L_x_4237) ;  /* 0x0000003000007945 */ /* 0x000fe80003800000 */
[----:B------:R-:W-:Y:S05]  /*59d0*/  @!P0 BRA `(.L_x_4238) ;  /* 0x0000000000048947 */ /* 0x000fea0003800000 */
[----:B------:R-:W-:-:S04]  /*59e0*/  DEPBAR.LE SB0, 0x1 ;  /* 0x000080400000791a */ /* 0x000fc80000000000 */
.L_x_4238:
[----:B------:R-:W-:Y:S05]  /*59f0*/  BSYNC B0 ;  /* 0x0000000000007941 */ /* 0x000fea0003800000 */
.L_x_4237:
[----:B------:R-:W-:Y:S06]  /*5a00*/  BAR.ARV 0xb, 0xa0 ;  /* 0x02c2800000007b1d */ /* 0x000fec0000002000 */
[----:B------:R-:W-:Y:S04]  /*5a10*/  BSSY B0, `(.L_x_4239) ;  /* 0x0000003000007945 */ /* 0x000fe80003800000 */
[----:B------:R-:W-:Y:S05]  /*5a20*/  @!P0 BRA `(.L_x_4240) ;  /* 0x0000000000048947 */ /* 0x000fea0003800000 */
[----:B------:R-:W-:-:S04]  /*5a30*/  DEPBAR.LE SB0, 0x0 ;  /* 0x000080000000791a */ /* 0x000fc80000000000 */
.L_x_4240:
[----:B------:R-:W-:Y:S05]  /*5a40*/  BSYNC B0 ;  /* 0x0000000000007941 */ /* 0x000fea0003800000 */
.L_x_4239:
        /* <DEDUP_REMOVED lines=19> */
.L_x_4192:
        /* <DEDUP_REMOVED lines=57> */
.L_x_4285:
        /* <DEDUP_REMOVED lines=9> */
.L_x_4244:
        /* <DEDUP_REMOVED lines=102> */
.L_x_4255:
[----:B-1----:R-:W-:-:S05]  /*6600*/  IMAD.MOV.U32 R10, RZ, RZ, 0x1 ;  /* 0x00000001ff0a7424 */ /* 0x002fca00078e00ff */
[----:B------:R-:W-:-:S04]  /*6610*/  SHF.L.U32 R10, R10, 0x1f, RZ ;  /* 0x0000001f0a0a7819 */ /* 0x000fc800000006ff */
[----:B------:R-:W1:Y:S02]  /*6620*/  SYNCS.PHASECHK.TRANS64.TRYWAIT P1, [R0+URZ+0x36438], R10 ;  /* 0x0364380a000075a7 */ /* 0x000e64000802017f */
[----:B-123--:R-:W-:Y:S05]  /*6630*/  @!P1 BRA `(.L_x_4247) ;  /* 0x0000001800a49947 */ /* 0x00efea0003800000 */
.L_x_4286:
[----:B------:R-:W-:Y:S05]  /*6640*/  @P0 BRA `(.L_x_4248) ;  /* 0x0000000000140947 */ /* 0x000fea0003800000 */
[----:B------:R-:W-:Y:S01]  /*6650*/  ISETP.NE.AND P1, PT, R16, RZ, PT ;  /* 0x000000ff1000720c */ /* 0x000fe20003f25270 */
[----:B------:R-:W-:-:S04]  /*6660*/  IMAD.MOV.U32 R3, RZ, RZ, 0x6100 ;  /* 0x00006100ff037424 */ /* 0x000fc800078e00ff */
[----:B------:R2:W-:Y:S08]  /*6670*/  SYNCS.ARRIVE.TRANS64 RZ, [R0+URZ+0x36430], R3 ;  /* 0x0364300300ff79a7 */ /* 0x0005f0000800003f */
[----:B------:R-:W-:Y:S05]  /*6680*/  @!P1 BRA `(.L_x_4248) ;  /* 0x0000000000049947 */ /* 0x000fea0003800000 */
[----:B------:R-:W-:Y:S01]  /*6690*/  BPT.TRAP 0x1 ;  /* 0x000000040000795c */ /* 0x000fe20000300000 */
.L_x_4248:
        /* <DEDUP_REMOVED lines=47> */
.L_x_4287:
[----:B------:R-:W-:Y:S05]  /*6990*/  @P0 BRA `(.L_x_4250) ;  /* 0x0000000000140947 */ /* 0x000fea0003800000 */
[----:B------:R-:W-:Y:S01]  /*69a0*/  ISETP.NE.AND P1, PT, R16, RZ, PT ;  /* 0x000000ff1000720c */ /* 0x000fe20003f25270 */
[----:B--2---:R-:W-:-:S04]  /*69b0*/  IMAD.MOV.U32 R3, RZ, RZ, 0x6100 ;  /* 0x00006100ff037424 */ /* 0x004fc800078e00ff */
[----:B------:R3:W-:Y:S08]  /*69c0*/  SYNCS.ARRIVE.TRANS64 RZ, [R0+URZ+0x36418], R3 ;  /* 0x0364180300ff79a7 */ /* 0x0007f0000800003f */
[----:B------:R-:W-:Y:S05]  /*69d0*/  @!P1 BRA `(.L_x_4250) ;  /* 0x0000000000049947 */ /* 0x000fea0003800000 */
[----:B------:R-:W-:Y:S01]  /*69e0*/  BPT.TRAP 0x1 ;  /* 0x000000040000795c */ /* 0x000fe20000300000 */
.L_x_4250:
        /* <DEDUP_REMOVED lines=35> */
.L_x_4288:
        /* <DEDUP_REMOVED lines=9> */
.L_x_4252:
        /* <DEDUP_REMOVED lines=37> */
.L_x_4290:
[----:B------:R-:W-:Y:S05]  /*6f00*/  @P0 BRA `(.L_x_4254) ;  /* 0x0000000000140947 */ /* 0x000fea0003800000 */
[----:B------:R-:W-:Y:S01]  /*6f10*/  ISETP.NE.AND P1, PT, R16, RZ, PT ;  /* 0x000000ff1000720c */ /* 0x000fe20003f25270 */
[----:B--2---:R-:W-:-:S04]  /*6f20*/  IMAD.MOV.U32 R5, RZ, RZ, 0x6100 ;  /* 0x00006100ff057424 */ /* 0x004fc800078e00ff */
[----:B------:R3:W-:Y:S08]  /*6f30*/  SYNCS.ARRIVE.TRANS64 RZ, [R0+URZ+0x36410], R5 ;  /* 0x0364100500ff79a7 */ /* 0x0007f0000800003f */
[----:B------:R-:W-:Y:S05]  /*6f40*/  @!P1 BRA `(.L_x_4254) ;  /* 0x0000000000049947 */ /* 0x000fea0003800000 */
[----:B------:R-:W-:Y:S01]  /*6f50*/  BPT.TRAP 0x1 ;  /* 0x000000040000795c */ /* 0x000fe20000300000 */
.L_x_4254:
        /* <DEDUP_REMOVED lines=36> */
.L_x_4246:
[----:B------:R-:W-:Y:S01]  /*71a0*/  ISETP.NE.AND P1, PT, R19, RZ, PT ;  /* 0x000000ff1300720c */ /* 0x000fe20003f25270 */
[----:B------:R-:W-:-:S12]  /*71b0*/  IMAD.MOV.U32 R4, RZ, RZ, 0x1 ;  /* 0x00000001ff047424 */ /* 0x000fd800078e00ff */
[----:B------:R-:W-:Y:S05]  /*71c0*/  @!P1 BRA `(.L_x_4245) ;  /* 0x0000000400649947 */ /* 0x000fea0003800000 */
[----:B------:R-:W2:Y:S02]  /*71d0*/  SYNCS.PHASECHK.TRANS64.TRYWAIT P1, [R0+URZ+0x36438], R10 ;  /* 0x0364380a000075a7 */ /* 0x000ea4000802017f */
[----:B--2---:R-:W-:Y:S05]  /*71e0*/  @!P1 BRA `(.L_x_4256) ;  /* 0x00000010000c9947 */ /* 0x004fea0003800000 */
.L_x_4291:
[----:B------:R-:W-:Y:S05]  /*71f0*/  @P0 BRA `(.L_x_4257) ;  /* 0x0000000000140947 */ /* 0x000fea0003800000 */
[----:B------:R-:W-:Y:S01]  /*7200*/  ISETP.NE.AND P1, PT, R16, RZ, PT ;  /* 0x000000ff1000720c */ /* 0x000fe20003f25270 */
[----:B------:R-:W-:-:S04]  /*7210*/  IMAD.MOV.U32 R5, RZ, RZ, 0x6100 ;  /* 0x00006100ff057424 */ /* 0x000fc800078e00ff */
[----:B------:R3:W-:Y:S08]  /*7220*/  SYNCS.ARRIVE.TRANS64 RZ, [R0+URZ+0x36430], R5 ;  /* 0x0364300500ff79a7 */ /* 0x0007f0000800003f */
[----:B------:R-:W-:Y:S05]  /*7230*/  @!P1 BRA `(.L_x_4257) ;  /* 0x0000000000049947 */ /* 0x000fea0003800000 */
[----:B------:R-:W-:Y:S01]  /*7240*/  BPT.TRAP 0x1 ;  /* 0x000000040000795c */ /* 0x000fe20000300000 */
.L_x_4257:
        /* <DEDUP_REMOVED lines=41> */
.L_x_4292:
[----:B------:R-:W-:Y:S01]  /*74e0*/  IMAD.MOV.U32 R4, RZ, RZ, RZ ;  /* 0x000000ffff047224 */ /* 0x000fe200078e00ff */
[----:B------:R-:W-:Y:S06]  /*74f0*/  @P0 BRA `(.L_x_4259) ;  /* 0x0000000000140947 */ /* 0x000fec0003800000 */
[----:B------:R-:W-:Y:S01]  /*7500*/  ISETP.NE.AND P1, PT, R16, RZ, PT ;  /* 0x000000ff1000720c */ /* 0x000fe20003f25270 */
[----:B---3--:R-:W-:-:S04]  /*7510*/  IMAD.MOV.U32 R5, RZ, RZ, 0x6100 ;  /* 0x00006100ff057424 */ /* 0x008fc800078e00ff */
[----:B------:R4:W-:Y:S08]  /*7520*/  SYNCS.ARRIVE.TRANS64 RZ, [R0+URZ+0x36418], R5 ;  /* 0x0364180500ff79a7 */ /* 0x0009f0000800003f */
[----:B------:R-:W-:Y:S05]  /*7530*/  @!P1 BRA `(.L_x_4259) ;  /* 0x0000000000049947 */ /* 0x000fea0003800000 */
[----:B------:R-:W-:Y:S01]  /*7540*/  BPT.TRAP 0x1 ;  /* 0x000000040000795c */ /* 0x000fe20000300000 */
.L_x_4259:
        /* <DEDUP_REMOVED lines=33> */
.L_x_4245:
[----:B------:R-:W-:-:S04]  /*7760*/  SHF.L.U32 R3, R4, 0x1f, RZ ;  /* 0x0000001f04037819 */ /* 0x000fc800000006ff */
[----:B------:R-:W3:Y:S02]  /*7770*/  SYNCS.PHASECHK.TRANS64.TRYWAIT P1, [R0+URZ+0x36438], R3 ;  /* 0x03643803000075a7 */ /* 0x000ee4000802017f */
[----:B---3--:R-:W-:Y:S05]  /*7780*/  @!P1 BRA `(.L_x_4260) ;  /* 0x0000000800cc9947 */ /* 0x008fea0003800000 */
.L_x_4293:
[----:B------:R-:W-:Y:S05]  /*7790*/  @P0 BRA `(.L_x_4261) ;  /* 0x0000000000180947 */ /* 0x000fea0003800000 */
[----:B------:R-:W4:Y:S01]  /*77a0*/  S2R R2, SR_TID.X ;  /* 0x0000000000027919 */ /* 0x000f220000002100 */
[----:B---3--:R-:W-:-:S04]  /*77b0*/  IMAD.MOV.U32 R3, RZ, RZ, 0x6100 ;  /* 0x00006100ff037424 */ /* 0x008fc800078e00ff */
[----:B------:R3:W-:Y:S01]  /*77c0*/  SYNCS.ARRIVE.TRANS64 RZ, [R0+URZ+0x36430], R3 ;  /* 0x0364300300ff79a7 */ /* 0x0007e2000800003f */
[----:B----4-:R-:W-:-:S13]  /*77d0*/  LOP3.LUT P0, RZ, R2, 0x1f, RZ, 0xc0, !PT ;  /* 0x0000001f02ff7812 */ /* 0x010fda000780c0ff */
[----:B---3--:R-:W-:Y:S05]  /*77e0*/  @!P0 BRA `(.L_x_4261) ;  /* 0x0000000000048947 */ /* 0x008fea0003800000 */
[----:B------:R-:W-:Y:S01]  /*77f0*/  BPT.TRAP 0x1 ;  /* 0x000000040000795c */ /* 0x000fe20000300000 */
.L_x_4261:
        /* <DEDUP_REMOVED lines=43> */
.L_x_4242:
[----:B------:R-:W-:Y:S05]  /*7ab0*/  BSYNC B0 ;  /* 0x0000000000007941 */ /* 0x000fea0003800000 */
.L_x_4241:
[----:B------:R-:W-:-:S03]  /*7ac0*/  UMOV UR6, 0xffffffff ;  /* 0xffffffff00067882 */ /* 0x000fc60000000000 */
[----:B------:R-:W-:Y:S05]  /*7ad0*/  BRA.DIV UR6, `(.L_x_4262) ;  /* 0x0000000a060c7947 */ /* 0x000fea000b800000 */
[----:B------:R-:W-:-:S13]  /*7ae0*/  ELECT P0, URZ, PT ;  /* 0x00000000003f782f */ /* 0x000fda0003800000 */
.L_x_4296:
[----:B------:R-:W-:Y:S05]  /*7af0*/  @!P0 BRA `(.L_x_4156) ;  /* 0x0000000000708947 */ /* 0x000fea0003800000 */
[----:B------:R-:W-:-:S04]  /*7b00*/  LOP3.LUT R18, R18, 0x2, RZ, 0xfc, !PT ;  /* 0x0000000212127812 */ /* 0x000fc800078efcff */
[----:B------:R-:W-:-:S13]  /*7b10*/  ISETP.NE.AND P0, PT, R18, 0x3, PT ;  /* 0x000000031200780c */ /* 0x000fda0003f05270 */
[----:B------:R-:W-:Y:S05]  /*7b20*/  @!P0 BRA `(.L_x_4263) ;  /* 0x0000000000048947 */ /* 0x000fea0003800000 */
[----:B------:R-:W-:Y:S01]  /*7b30*/  BPT.TRAP 0x1 ;  /* 0x000000040000795c */ /* 0x000fe20000300000 */
.L_x_4263:
        /* <DEDUP_REMOVED lines=15> */
.L_x_4297:
[----:B------:R-:W2:Y:S02]  /*7c30*/  SYNCS.PHASECHK.TRANS64.TRYWAIT P1, [R3+URZ], R2 ;  /* 0x00000002030075a7 */ /* 0x000ea4000802017f */
[----:B--2---:R-:W-:Y:S05]  /*7c40*/  @!P1 BRA `(.L_x_4265) ;  /* 0x0000000400e89947 */ /* 0x004fea0003800000 */
.L_x_4298:
[----:B------:R-:W-:Y:S05]  /*7c50*/  @!P0 BRA `(.L_x_4266) ;  /* 0x0000000000048947 */ /* 0x000fea0003800000 */
[----:B------:R-:W-:Y:S01]  /*7c60*/  BPT.TRAP 0x1 ;  /* 0x000000040000795c */ /* 0x000fe20000300000 */
.L_x_4266:
[----:B------:R-:W-:-:S07]  /*7c70*/  SHF.L.U32 R4, R4, 0x1f, RZ ;  /* 0x0000001f04047819 */ /* 0x000fce00000006ff */
.L_x_4267:
[----:B---3--:R3:W4:Y:S02]  /*7c80*/  SYNCS.PHASECHK.TRANS64.TRYWAIT P0, [R9+URZ+0x36438], R4 ;  /* 0x03643804090075a7 */ /* 0x008724000800017f */
[----:B----4-:R-:W-:Y:S05]  /*7c90*/  @!P0 NANOSLEEP.SYNCS 0x989680 ;  /* 0x009896800000895d */ /* 0x010fea0003900000 */
[----:B------:R-:W4:Y:S02]  /*7ca0*/  @!P0 SYNCS.PHASECHK.TRANS64 P0, [R9+URZ+0x36438], R4 ;  /* 0x03643804090085a7 */ /* 0x000f24000800007f */
[----:B----4-:R-:W-:Y:S05]  /*7cb0*/  @!P0 BRA `(.L_x_4267) ;  /* 0xfffffffc00f08947 */ /* 0x010fea000383ffff */
.L_x_4156:
[----:B------:R-:W-:Y:S05]  /*7cc0*/  BSYNC B6 ;  /* 0x0000000000067941 */ /* 0x000fea0003800000 */
.L_x_4153:
[----:B------:R-:W-:Y:S05]  /*7cd0*/  EXIT ;  /* 0x000000000000794d */ /* 0x000fea0003800000 */
.L_x_4161:
[----:B------:R-:W-:Y:S02]  /*7ce0*/  IMAD.MOV.U32 R13, RZ, RZ, R16 ;  /* 0x000000ffff0d7224 */ /* 0x000fe400078e0010 */
[----:B------:R-:W-:Y:S02]  /*7cf0*/  IMAD.MOV.U32 R12, RZ, RZ, RZ ;  /* 0x000000ffff0c7224 */ /* 0x000fe400078e00ff */
[----:B------:R-:W-:Y:S02]  /*7d00*/  IMAD.MOV.U32 R11, RZ, RZ, 0x1f ;  /* 0x0000001fff0b7424 */ /* 0x000fe400078e00ff */
[----:B------:R-:W-:-:S07]  /*7d10*/  IMAD.MOV.U32 R15, RZ, RZ, -0x1 ;  /* 0xffffffffff0f7424 */ /* 0x000fce00078e00ff */
[----:B------:R-:W-:Y:S05]  /*7d20*/  WARPSYNC.COLLECTIVE R15, `(.L_x_4268) ;  /* 0x000000000f087348 */ /* 0x000fea0003c00000 */
[----:B------:R1:W2:Y:S02]  /*7d30*/  SHFL.IDX P6, R14, R13, R12, R11 ;  /* 0x0000000c0d0e7389 */ /* 0x0002a400000c000b */
[----:B-12---:R-:W-:Y:S01]  /*7d40*/  ENDCOLLECTIVE ;  /* 0x000000000000791b */ /* 0x006fe20003800000 */
.L_x_4268:
[----:B------:R-:W-:Y:S05]  /*7d50*/  BRA `(.L_x_4269) ;  /* 0xffffff8c00787947 */ /* 0x000fea000383ffff */
.L_x_4163:
[----:B--2---:R2:W3:Y:S02]  /*7d60*/  SYNCS.PHASECHK.TRANS64.TRYWAIT P0, [R152+URZ+0x36400], R11 ;  /* 0x0364000b980075a7 */ /* 0x0044e4000800017f */
[----:B---3--:R-:W-:Y:S05]  /*7d70*/  @!P0 NANOSLEEP.SYNCS 0x989680 ;  /* 0x009896800000895d */ /* 0x008fea0003900000 */
[----:B------:R-:W3:Y:S02]  /*7d80*/  @!P0 SYNCS.PHASECHK.TRANS64 P0, [R152+URZ+0x36400], R11 ;  /* 0x0364000b980085a7 */ /* 0x000ee4000800007f */
[----:B---3--:R-:W-:Y:S05]  /*7d90*/  @!P0 BRA `(.L_x_4163) ;  /* 0xfffffffc00f08947 */ /* 0x008fea000383ffff */
[----:B------:R-:W-:Y:S05]  /*7da0*/  BRA `(.L_x_4162) ;  /* 0xffffff8c00b07947 */ /* 0x000fea000383ffff */
.L_x_4168:
[----:B---3--:R3:W4:Y:S02]  /*7db0*/  SYNCS.PHASECHK.TRANS64.TRYWAIT P1, [R3+URZ+0x36410], R8 ;  /* 0x03641008030075a7 */ /* 0x008724000802017f */
[----:B----4-:R-:W-:Y:S05]  /*7dc0*/  @!P1 NANOSLEEP.SYNCS 0x989680 ;  /* 0x009896800000995d */ /* 0x010fea0003900000 */
[----:B------:R-:W4:Y:S02]  /*7dd0*/  @!P1 SYNCS.PHASECHK.TRANS64 P1, [R3+URZ+0x36410], R8 ;  /* 0x03641008030095a7 */ /* 0x000f24000802007f */
[----:B----4-:R-:W-:Y:S05]  /*7de0*/  @!P1 BRA `(.L_x_4168) ;  /* 0xfffffffc00f09947 */ /* 0x010fea000383ffff */
[----:B------:R-:W-:Y:S05]  /*7df0*/  BRA `(.L_x_4167) ;  /* 0xffffff9800387947 */ /* 0x000fea000383ffff */
.L_x_4172:
[----:B------:R1:W1:Y:S02]  /*7e00*/  SYNCS.PHASECHK.TRANS64.TRYWAIT P1, [R152+URZ+0x36430], R9 ;  /* 0x03643009980075a7 */ /* 0x000264000802017f */
[----:B-1----:R-:W-:Y:S05]  /*7e10*/  @!P1 NANOSLEEP.SYNCS 0x989680 ;  /* 0x009896800000995d */ /* 0x002fea0003900000 */
[----:B------:R-:W1:Y:S02]  /*7e20*/  @!P1 SYNCS.PHASECHK.TRANS64 P1, [R152+URZ+0x36430], R9 ;  /* 0x03643009980095a7 */ /* 0x000e64000802007f */
[----:B-1----:R-:W-:Y:S05]  /*7e30*/  @!P1 BRA `(.L_x_4172) ;  /* 0xfffffffc00f09947 */ /* 0x002fea000383ffff */
[----:B------:R-:W-:Y:S05]  /*7e40*/  BRA `(.L_x_4171) ;  /* 0xffffff9c00dc7947 */ /* 0x000fea000383ffff */
.L_x_4179:
[----:B------:R-:W-:Y:S01]  /*7e50*/  BSSY B0, `(.L_x_4270) ;  /* 0x0000005000007945 */ /* 0x000fe20003800000 */
[----:B------:R-:W-:-:S07]  /*7e60*/  IMAD.MOV.U32 R15, RZ, RZ, -0x1 ;  /* 0xffffffffff0f7424 */ /* 0x000fce00078e00ff */
[----:B---3--:R-:W-:Y:S05]  /*7e70*/  WARPSYNC.COLLECTIVE R15, `(.L_x_4271) ;  /* 0x000000000f087348 */ /* 0x008fea0003c00000 */
[----:B------:R-:W-:Y:S01]  /*7e80*/  NOP ;  /* 0x0000000000007918 */ /* 0x000fe20000000000 */
[----:B---3--:R-:W-:Y:S01]  /*7e90*/  ENDCOLLECTIVE ;  /* 0x000000000000791b */ /* 0x008fe20003800000 */
.L_x_4271:
[----:B------:R-:W-:Y:S05]  /*7ea0*/  BSYNC B0 ;  /* 0x0000000000007941 */ /* 0x000fea0003800000 */
.L_x_4270:
[----:B------:R-:W-:Y:S05]  /*7eb0*/  BRA `(.L_x_4272) ;  /* 0xffffffbc00c47947 */ /* 0x000fea000383ffff */
.L_x_4188:
[----:B------:R-:W-:Y:S01]  /*7ec0*/  BSSY B0, `(.L_x_4273) ;  /* 0x0000005000007945 */ /* 0x000fe20003800000 */
[----:B------:R-:W-:-:S07]  /*7ed0*/  IMAD.MOV.U32 R15, RZ, RZ, -0x1 ;  /* 0xffffffffff0f7424 */ /* 0x000fce00078e00ff */
[----:B-1-3--:R-:W-:Y:S05]  /*7ee0*/  WARPSYNC.COLLECTIVE R15, `(.L_x_4274) ;  /* 0x000000000f087348 */ /* 0x00afea0003c00000 */
[----:B------:R-:W-:Y:S01]  /*7ef0*/  NOP ;  /* 0x0000000000007918 */ /* 0x000fe20000000000 */
[----:B-1-3--:R-:W-:Y:S01]  /*7f00*/  ENDCOLLECTIVE ;  /* 0x000000000000791b */ /* 0x00afe20003800000 */
.L_x_4274:
[----:B------:R-:W-:Y:S05]  /*7f10*/  BSYNC B0 ;  /* 0x0000000000007941 */ /* 0x000fea0003800000 */
.L_x_4273:
[----:B------:R-:W-:Y:S05]  /*7f20*/  BRA `(.L_x_4275) ;  /* 0xffffffc000b07947 */ /* 0x000fea000383ffff */
.L_x_4197:
[----:B------:R-:W-:Y:S01]  /*7f30*/  BSSY B0, `(.L_x_4276) ;  /* 0x0000005000007945 */ /* 0x000fe20003800000 */
[----:B------:R-:W-:-:S07]  /*7f40*/  IMAD.MOV.U32 R15, RZ, RZ, -0x1 ;  /* 0xffffffffff0f7424 */ /* 0x000fce00078e00ff */
[----:B------:R-:W-:Y:S05]  /*7f50*/  WARPSYNC.COLLECTIVE R15, `(.L_x_4277) ;  /* 0x000000000f087348 */ /* 0x000fea0003c00000 */
[----:B------:R-:W-:Y:S01]  /*7f60*/  NOP ;  /* 0x0000000000007918 */ /* 0x000fe20000000000 */
[----:B------:R-:W-:Y:S01]  /*7f70*/  ENDCOLLECTIVE ;  /* 0x000000000000791b */ /* 0x000fe20003800000 */
.L_x_4277:
[----:B------:R-:W-:Y:S05]  /*7f80*/  BSYNC B0 ;  /* 0x0000000000007941 */ /* 0x000fea0003800000 */
.L_x_4276:
[----:B------:R-:W-:Y:S05]  /*7f90*/  BRA `(.L_x_4278) ;  /* 0xffffffc800607947 */ /* 0x000fea000383ffff */
.L_x_4213:
[----:B------:R-:W-:Y:S01]  /*7fa0*/  BSSY B0, `(.L_x_4279) ;  /* 0x0000005000007945 */ /* 0x000fe20003800000 */
[----:B------:R-:W-:-:S07]  /*7fb0*/  IMAD.MOV.U32 R15, RZ, RZ, -0x1 ;  /* 0xffffffffff0f7424 */ /* 0x000fce00078e00ff */
[----:B------:R-:W-:Y:S05]  /*7fc0*/  WARPSYNC.COLLECTIVE R15, `(.L_x_4280) ;  /* 0x000000000f087348 */ /* 0x000fea0003c00000 */
[----:B------:R-:W-:Y:S01]  /*7fd0*/  NOP ;  /* 0x0000000000007918 */ /* 0x000fe20000000000 */
[----:B------:R-:W-:Y:S01]  /*7fe0*/  ENDCOLLECTIVE ;  /* 0x000000000000791b */ /* 0x000fe20003800000 */
.L_x_4280:
[----:B------:R-:W-:Y:S05]  /*7ff0*/  BSYNC B0 ;  /* 0x0000000000007941 */ /* 0x000fea0003800000 */
.L_x_4279:
[----:B------:R-:W-:Y:S05]  /*8000*/  BRA `(.L_x_4281) ;  /* 0xffffffcc00d07947 */ /* 0x000fea000383ffff */
.L_x_4230:
[----:B------:R-:W-:Y:S01]  /*8010*/  BSSY B0, `(.L_x_4282) ;  /* 0x0000005000007945 */ /* 0x000fe20003800000 */
[----:B------:R-:W-:-:S07]  /*8020*/  IMAD.MOV.U32 R15, RZ, RZ, -0x1 ;  /* 0xffffffffff0f7424 */ /* 0x000fce00078e00ff */
[----:B------:R-:W-:Y:S05]  /*8030*/  WARPSYNC.COLLECTIVE R15, `(.L_x_4283) ;  /* 0x000000000f087348 */ /* 0x000fea0003c00000 */
[----:B------:R-:W-:Y:S01]  /*8040*/  NOP ;  /* 0x0000000000007918 */ /* 0x000fe20000000000 */
[----:B------:R-:W-:Y:S01]  /*8050*/  ENDCOLLECTIVE ;  /* 0x000000000000791b */ /* 0x000fe20003800000 */
.L_x_4283:
[----:B------:R-:W-:Y:S05]  /*8060*/  BSYNC B0 ;  /* 0x0000000000007941 */ /* 0x000fea0003800000 */
.L_x_4282:
[----:B------:R-:W-:Y:S05]  /*8070*/  BRA `(.L_x_4284) ;  /* 0xffffffd4004c7947 */ /* 0x000fea000383ffff */
.L_x_4243:
[----:B-1----:R1:W2:Y:S02]  /*8080*/  SYNCS.PHASECHK.TRANS64.TRYWAIT P1, [R0+URZ+0x36420], R10 ;  /* 0x0364200a000075a7 */ /* 0x0022a4000802017f */
[----:B--2---:R-:W-:Y:S05]  /*8090*/  @!P1 NANOSLEEP.SYNCS 0x989680 ;  /* 0x009896800000995d */ /* 0x004fea0003900000 */
[----:B------:R-:W2:Y:S02]  /*80a0*/  @!P1 SYNCS.PHASECHK.TRANS64 P1, [R0+URZ+0x36420], R10 ;  /* 0x0364200a000095a7 */ /* 0x000ea4000802007f */
[----:B--2---:R-:W-:Y:S05]  /*80b0*/  @!P1 BRA `(.L_x_4243) ;  /* 0xfffffffc00f09947 */ /* 0x004fea000383ffff */
[----:B------:R-:W-:Y:S05]  /*80c0*/  BRA `(.L_x_4285) ;  /* 0xffffffdc00907947 */ /* 0x000fea000383ffff */
.L_x_4247:
[----:B-1----:R1:W2:Y:S02]  /*80d0*/  SYNCS.PHASECHK.TRANS64.TRYWAIT P1, [R0+URZ+0x36438], R10 ;  /* 0x0364380a000075a7 */ /* 0x0022a4000802017f */
[----:B--2---:R-:W-:Y:S05]  /*80e0*/  @!P1 NANOSLEEP.SYNCS 0x989680 ;  /* 0x009896800000995d */ /* 0x004fea0003900000 */
[----:B------:R-:W2:Y:S02]  /*80f0*/  @!P1 SYNCS.PHASECHK.TRANS64 P1, [R0+URZ+0x36438], R10 ;  /* 0x0364380a000095a7 */ /* 0x000ea4000802007f */
[----:B--2---:R-:W-:Y:S05]  /*8100*/  @!P1 BRA `(.L_x_4247) ;  /* 0xfffffffc00f09947 */ /* 0x004fea000383ffff */
[----:B------:R-:W-:Y:S05]  /*8110*/  BRA `(.L_x_4286) ;  /* 0xffffffe400487947 */ /* 0x000fea000383ffff */
.L_x_4249:
[----:B--2---:R2:W3:Y:S02]  /*8120*/  SYNCS.PHASECHK.TRANS64.TRYWAIT P1, [R0+URZ+0x36428], R3 ;  /* 0x03642803000075a7 */ /* 0x0044e4000802017f */
[----:B---3--:R-:W-:Y:S05]  /*8130*/  @!P1 NANOSLEEP.SYNCS 0x989680 ;  /* 0x009896800000995d */ /* 0x008fea0003900000 */
[----:B------:R-:W3:Y:S02]  /*8140*/  @!P1 SYNCS.PHASECHK.TRANS64 P1, [R0+URZ+0x36428], R3 ;  /* 0x03642803000095a7 */ /* 0x000ee4000802007f */
[----:B---3--:R-:W-:Y:S05]  /*8150*/  @!P1 BRA `(.L_x_4249) ;  /* 0xfffffffc00f09947 */ /* 0x008fea000383ffff */
[----:B------:R-:W-:Y:S05]  /*8160*/  BRA `(.L_x_4287) ;  /* 0xffffffe800087947 */ /* 0x000fea000383ffff */
.L_x_4251:
[----:B--2---:R2:W3:Y:S02]  /*8170*/  SYNCS.PHASECHK.TRANS64.TRYWAIT P1, [R0+URZ+0x36438], R29 ;  /* 0x0364381d000075a7 */ /* 0x0044e4000802017f */
[----:B---3--:R-:W-:Y:S05]  /*8180*/  @!P1 NANOSLEEP.SYNCS 0x989680 ;  /* 0x009896800000995d */ /* 0x008fea0003900000 */
[----:B------:R-:W3:Y:S02]  /*8190*/  @!P1 SYNCS.PHASECHK.TRANS64 P1, [R0+URZ+0x36438], R29 ;  /* 0x0364381d000095a7 */ /* 0x000ee4000802007f */
[----:B---3--:R-:W-:Y:S05]  /*81a0*/  @!P1 BRA `(.L_x_4251) ;  /* 0xfffffffc00f09947 */ /* 0x008fea000383ffff */
[----:B------:R-:W-:Y:S05]  /*81b0*/  BRA `(.L_x_4288) ;  /* 0xffffffe800987947 */ /* 0x000fea000383ffff */
.L_x_4253:
[----:B------:R-:W-:-:S07]  /*81c0*/  SHF.L.U32 R5, R12, 0x1f, RZ ;  /* 0x0000001f0c057819 */ /* 0x000fce00000006ff */
.L_x_4289:
[----:B--2---:R2:W3:Y:S02]  /*81d0*/  SYNCS.PHASECHK.TRANS64.TRYWAIT P1, [R0+URZ+0x36420], R5 ;  /* 0x03642005000075a7 */ /* 0x0044e4000802017f */
[----:B---3--:R-:W-:Y:S05]  /*81e0*/  @!P1 NANOSLEEP.SYNCS 0x989680 ;  /* 0x009896800000995d */ /* 0x008fea0003900000 */
[----:B------:R-:W3:Y:S02]  /*81f0*/  @!P1 SYNCS.PHASECHK.TRANS64 P1, [R0+URZ+0x36420], R5 ;  /* 0x03642005000095a7 */ /* 0x000ee4000802007f */
[----:B---3--:R-:W-:Y:S05]  /*8200*/  @!P1 BRA `(.L_x_4289) ;  /* 0xfffffffc00f09947 */ /* 0x008fea000383ffff */
[----:B------:R-:W-:Y:S05]  /*8210*/  BRA `(.L_x_4290) ;  /* 0xffffffec00387947 */ /* 0x000fea000383ffff */
.L_x_4256:
[----:B--2---:R2:W3:Y:S02]  /*8220*/  SYNCS.PHASECHK.TRANS64.TRYWAIT P1, [R0+URZ+0x36438], R10 ;  /* 0x0364380a000075a7 */ /* 0x0044e4000802017f */
[----:B---3--:R-:W-:Y:S05]  /*8230*/  @!P1 NANOSLEEP.SYNCS 0x989680 ;  /* 0x009896800000995d */ /* 0x008fea0003900000 */
[----:B------:R-:W3:Y:S02]  /*8240*/  @!P1 SYNCS.PHASECHK.TRANS64 P1, [R0+URZ+0x36438], R10 ;  /* 0x0364380a000095a7 */ /* 0x000ee4000802007f */
[----:B---3--:R-:W-:Y:S05]  /*8250*/  @!P1 BRA `(.L_x_4256) ;  /* 0xfffffffc00f09947 */ /* 0x008fea000383ffff */
[----:B------:R-:W-:Y:S05]  /*8260*/  BRA `(.L_x_4291) ;  /* 0xffffffec00e07947 */ /* 0x000fea000383ffff */
.L_x_4258:
[----:B---3--:R3:W4:Y:S02]  /*8270*/  SYNCS.PHASECHK.TRANS64.TRYWAIT P1, [R0+URZ+0x36428], R5 ;  /* 0x03642805000075a7 */ /* 0x008724000802017f */
[----:B----4-:R-:W-:Y:S05]  /*8280*/  @!P1 NANOSLEEP.SYNCS 0x989680 ;  /* 0x009896800000995d */ /* 0x010fea0003900000 */
[----:B------:R-:W4:Y:S02]  /*8290*/  @!P1 SYNCS.PHASECHK.TRANS64 P1, [R0+URZ+0x36428], R5 ;  /* 0x03642805000095a7 */ /* 0x000f24000802007f */
[----:B----4-:R-:W-:Y:S05]  /*82a0*/  @!P1 BRA `(.L_x_4258) ;  /* 0xfffffffc00f09947 */ /* 0x010fea000383ffff */
[----:B------:R-:W-:Y:S05]  /*82b0*/  BRA `(.L_x_4292) ;  /* 0xfffffff000887947 */ /* 0x000fea000383ffff */
.L_x_4260:
[----:B---3--:R3:W4:Y:S02]  /*82c0*/  SYNCS.PHASECHK.TRANS64.TRYWAIT P1, [R0+URZ+0x36438], R3 ;  /* 0x03643803000075a7 */ /* 0x008724000802017f */
[----:B----4-:R-:W-:Y:S05]  /*82d0*/  @!P1 NANOSLEEP.SYNCS 0x989680 ;  /* 0x009896800000995d */ /* 0x010fea0003900000 */
[----:B------:R-:W4:Y:S02]  /*82e0*/  @!P1 SYNCS.PHASECHK.TRANS64 P1, [R0+URZ+0x36438], R3 ;  /* 0x03643803000095a7 */ /* 0x000f24000802007f */
[----:B----4-:R-:W-:Y:S05]  /*82f0*/  @!P1 BRA `(.L_x_4260) ;  /* 0xfffffffc00f09947 */ /* 0x010fea000383ffff */
[----:B------:R-:W-:Y:S05]  /*8300*/  BRA `(.L_x_4293) ;  /* 0xfffffff400207947 */ /* 0x000fea000383ffff */
.L_x_4262:
[----:B------:R-:W-:Y:S01]  /*8310*/  BSSY B0, `(.L_x_4294) ;  /* 0x0000006000007945 */ /* 0x000fe20003800000 */
[----:B------:R-:W-:-:S07]  /*8320*/  IMAD.MOV.U32 R15, RZ, RZ, -0x1 ;  /* 0xffffffffff0f7424 */ /* 0x000fce00078e00ff */
[----:B-12---:R-:W-:Y:S05]  /*8330*/  WARPSYNC.COLLECTIVE R15, `(.L_x_4295) ;  /* 0x000000000f0c7348 */ /* 0x006fea0003c00000 */
[----:B------:R-:W-:Y:S02]  /*8340*/  ELECT P6, UR62, PT ;  /* 0x00000000003e782f */ /* 0x000fe400038c0000 */
[----:B------:R-:W-:Y:S01]  /*8350*/  MOV R14, UR62 ;  /* 0x0000003e000e7c02 */ /* 0x000fe20008000f00 */
[----:B-12---:R-:W-:Y:S10]  /*8360*/  ENDCOLLECTIVE ;  /* 0x000000000000791b */ /* 0x006ff40003800000 */
.L_x_4295:
[----:B------:R-:W-:Y:S05]  /*8370*/  BSYNC B0 ;  /* 0x0000000000007941 */ /* 0x000fea0003800000 */
.L_x_4294:
[----:B------:R-:W-:Y:S01]  /*8380*/  PLOP3.LUT P0, PT, P6, PT, PT, 0x80, 0x0 ;  /* 0x000000000000781c */ /* 0x000fe2000370f070 */
[----:B------:R-:W-:-:S12]  /*8390*/  BRA `(.L_x_4296) ;  /* 0xfffffff400d47947 */ /* 0x000fd8000383ffff */
.L_x_4264:
[----:B-1----:R1:W2:Y:S02]  /*83a0*/  SYNCS.PHASECHK.TRANS64.TRYWAIT P1, [R7+URZ], R0 ;  /* 0x00000000070075a7 */ /* 0x0022a4000802017f */
[----:B--2---:R-:W-:Y:S05]  /*83b0*/  @!P1 NANOSLEEP.SYNCS 0x989680 ;  /* 0x009896800000995d */ /* 0x004fea0003900000 */
[----:B------:R-:W2:Y:S02]  /*83c0*/  @!P1 SYNCS.PHASECHK.TRANS64 P1, [R7+URZ], R0 ;  /* 0x00000000070095a7 */ /* 0x000ea4000802007f */
[----:B--2---:R-:W-:Y:S05]  /*83d0*/  @!P1 BRA `(.L_x_4264) ;  /* 0xfffffffc00f09947 */ /* 0x004fea000383ffff */
[----:B------:R-:W-:Y:S05]  /*83e0*/  BRA `(.L_x_4297) ;  /* 0xfffffff800107947 */ /* 0x000fea000383ffff */
.L_x_4265:
[----:B--2---:R2:W3:Y:S02]  /*83f0*/  SYNCS.PHASECHK.TRANS64.TRYWAIT P1, [R3+URZ], R2 ;  /* 0x00000002030075a7 */ /* 0x0044e4000802017f */
[----:B---3--:R-:W-:Y:S05]  /*8400*/  @!P1 NANOSLEEP.SYNCS 0x989680 ;  /* 0x009896800000995d */ /* 0x008fea0003900000 */
[----:B------:R-:W3:Y:S02]  /*8410*/  @!P1 SYNCS.PHASECHK.TRANS64 P1, [R3+URZ], R2 ;  /* 0x00000002030095a7 */ /* 0x000ee4000802007f */
[----:B---3--:R-:W-:Y:S05]  /*8420*/  @!P1 BRA `(.L_x_4265) ;  /* 0xfffffffc00f09947 */ /* 0x008fea000383ffff */
[----:B------:R-:W-:Y:S05]  /*8430*/  BRA `(.L_x_4298) ;  /* 0xfffffff800047947 */ /* 0x000fea000383ffff */
.L_x_4299:
        /* <DEDUP_REMOVED lines=12> */
.L_x_7676:


//--------------------- .text._ZN7cutlass13device_kernelIN5flash11enable_sm90INS1_16FlashAttnBwdSm90INS1_25CollectiveMainloopBwdSm90ILi2ELi1ELi1EN4cute5tupleIJNS5_1CILi1EEES8_S8_EEENS6_IJNS7_ILi64EEENS7_ILi96EEENS7_ILi192EEEEEENS_6half_tEfNS_4arch4Sm90ELb0ELb0ELb0ELb1ELb0ELb0ELb1ELb0ELi3ELi1ELi1ELi1ELb0EEENS1_21CollectiveEpilogueBwdISD_SE_SG_Li384ELb1ELb1ELi3EEENS1_19SingleTileSchedulerILb1ELb0ELb0ELi96EEEEEEEEEvNT_6ParamsE --------------------------
	.section	.text._ZN7cutlass13device_kernelIN5flash11enable_sm90INS1_16FlashAttnBwdSm90INS1_25CollectiveMainloopBwdSm90ILi2ELi1ELi1EN4cute5tupleIJNS5_1CILi1EEES8_S8_EEENS6_IJNS7_ILi64EEENS7_ILi96EEENS7_ILi192EEEEEENS_6half_tEfNS_4arch4Sm90ELb0ELb0ELb0ELb1ELb0ELb0ELb1ELb0ELi3ELi1ELi1ELi1ELb0EEENS1_21CollectiveEpilogueBwdISD_SE_SG_Li384ELb1ELb1ELi3EEENS1_19SingleTileSchedulerILb1ELb0ELb0ELi96EEEEEEEEEvNT_6ParamsE,"ax",@progbits
	.align	128
.text._ZN7cutlass13device_kernelIN5flash11enable_sm90INS1_16FlashAttnBwdSm90INS1_25CollectiveMainloopBwdSm90ILi2ELi1ELi1EN4cute5tupleIJNS5_1CILi1EEES8_S8_EEENS6_IJNS7_ILi64EEENS7_ILi96EEENS7_ILi192EEEEEENS_6half_tEfNS_4arch4Sm90ELb0ELb0ELb0ELb1ELb0ELb0ELb1ELb0ELi3ELi1ELi1ELi1ELb0EEENS1_21CollectiveEpilogueBwdISD_SE_SG_Li384ELb1ELb1ELi3EEENS1_19SingleTileSchedulerILb1ELb0ELb0ELi96EEEEEEEEEvNT_6ParamsE:
        .type           _ZN7cutlass13device_kernelIN5flash11enable_sm90INS1_16FlashAttnBwdSm90INS1_25CollectiveMainloopBwdSm90ILi2ELi1ELi1EN4cute5tupleIJNS5_1CILi1EEES8_S8_EEENS6_IJNS7_ILi64EEENS7_ILi96EEENS7_ILi192EEEEEENS_6half_tEfNS_4arch4Sm90ELb0ELb0ELb0ELb1ELb0ELb0ELb1ELb0ELi3ELi1ELi1ELi1ELb0EEENS1_21CollectiveEpilogueBwdISD_SE_SG_Li384ELb1ELb1ELi3EEENS1_19SingleTileSchedulerILb1ELb0ELb0ELi96EEEEEEEEEvNT_6ParamsE,@function
        .size           _ZN7cutlass13device_kernelIN5flash11enable_sm90INS1_16FlashAttnBwdSm90INS1_25CollectiveMainloopBwdSm90ILi2ELi1ELi1EN4cute5tupleIJNS5_1CILi1EEES8_S8_EEENS6_IJNS7_ILi64EEENS7_ILi96EEENS7_ILi192EEEEEENS_6half_tEfNS_4arch4Sm90ELb0ELb0ELb0ELb1ELb0ELb0ELb1ELb0ELi3ELi1ELi1ELi1ELb0EEENS1_21CollectiveEpilogueBwdISD_SE_SG_Li384ELb1ELb1ELi3EEENS1_19SingleTileSchedulerILb1ELb0ELb0ELi96EEEEEEEEEvNT_6ParamsE,(.L_x_7677 - _ZN7cutlass13device_kernelIN5flash11enable_sm90INS1_16FlashAttnBwdSm90INS1_25CollectiveMainloopBwdSm90ILi2ELi1ELi1EN4cute5tupleIJNS5_1CILi1EEES8_S8_EEENS6_IJNS7_ILi64EEENS7_ILi96EEENS7_ILi192EEEEEENS_6half_tEfNS_4arch4Sm90ELb0ELb0ELb0ELb1ELb0ELb0ELb1ELb0ELi3ELi1ELi1ELi1ELb0EEENS1_21CollectiveEpilogueBwdISD_SE_SG_Li384ELb1ELb1ELi3EEENS1_19SingleTileSchedulerILb1ELb0ELb0ELi96EEEEEEEEEvNT_6ParamsE)
        .other          _ZN7cutlass13device_kernelIN5flash11enable_sm90INS1_16FlashAttnBwdSm90INS1_25CollectiveMainloopBwdSm90ILi2ELi1ELi1EN4cute5tupleIJNS5_1CILi1EEES8_S8_EEENS6_IJNS7_ILi64EEENS7_ILi96EEENS7_ILi192EEEEEENS_6half_tEfNS_4arch4Sm90ELb0ELb0ELb0ELb1ELb0ELb0ELb1ELb0ELi3ELi1ELi1ELi1ELb0EEENS1_21CollectiveEpilogueBwdISD_SE_SG_Li384ELb1ELb1ELi3EEENS1_19SingleTileSchedulerILb1ELb0ELb0ELi96EEEEEEEEEvNT_6ParamsE,@"STO_CUDA_ENTRY STV_DEFAULT"
_ZN7cutlass13device_kernelIN5flash11enable_sm90INS1_16FlashAttnBwdSm90INS1_25CollectiveMainloopBwdSm90ILi2ELi1ELi1EN4cute5tupleIJNS5_1CILi1EEES8_S8_EEENS6_IJNS7_ILi64EEENS7_ILi96EEENS7_ILi192EEEEEENS_6half_tEfNS_4arch4Sm90ELb0ELb0ELb0ELb1ELb0ELb0ELb1ELb0ELi3ELi1ELi1ELi1ELb0EEENS1_21CollectiveEpilogueBwdISD_SE_SG_Li384ELb1ELb1ELi3EEENS1_19SingleTileSchedulerILb1ELb0ELb0ELi96EEEEEEEEEvNT_6ParamsE:
        /* <DEDUP_REMOVED lines=22> */
.L_x_4301:
[----:B------:R-:W-:Y:S05]  /*0160*/  BSYNC B0 ;  /* 0x0000000000007941 */ /* 0x000fea0003800000 */
.L_x_4300:
        /* <DEDUP_REMOVED lines=34> */
.L_x_4302:
        /* <DEDUP_REMOVED lines=20> */
.L_x_4303:
        /* <DEDUP_REMOVED lines=8> */
.L_x_4306:
        /* <DEDUP_REMOVED lines=21> */
.L_x_4307:
        /* <DEDUP_REMOVED lines=10> */
.L_x_4309:
[----:B------:R-:W2:Y:S02]  /*0740*/  LDC R0, c[0x0][0x8bc] ;  /* 0x00022f00ff007b82 */ /* 0x000ea40000000800 */
.L_x_4308:
[----:B-1----:R-:W-:-:S05]  /*0750*/  IMAD R3, R16, 0x60, RZ ;  /* 0x0000006010037824 */ /* 0x002fca00078e02ff */
[----:B--2--5:R-:W-:-:S04]  /*0760*/  ISETP.GE.AND P0, PT, R3, R0, PT ;  /* 0x000000000300720c */ /* 0x024fc80003f06270 */
[----:B------:R-:W-:-:S04]  /*0770*/  SEL R18, R7, 0xffffffff, !P0 ;  /* 0xffffffff07127807 */ /* 0x000fc80004000000 */
[----:B------:R-:W-:-:S13]  /*0780*/  ISETP.GE.AND P0, PT, R18, RZ, PT ;  /* 0x000000ff1200720c */ /* 0x000fda0003f06270 */
[----:B------:R-:W-:Y:S05]  /*0790*/  @!P0 BRA `(.L_x_4310) ;  /* 0x0000009400c48947 */ /* 0x000fea0003800000 */
        /* <DEDUP_REMOVED lines=9> */
.L_x_4311:
        /* <DEDUP_REMOVED lines=10> */
.L_x_4312:
        /* <DEDUP_REMOVED lines=8> */
.L_x_4313:
        /* <DEDUP_REMOVED lines=9> */
.L_x_4314:
        /* <DEDUP_REMOVED lines=75> */
.L_x_4317:
        /* <DEDUP_REMOVED lines=15> */
.L_x_4316:
        /* <DEDUP_REMOVED lines=20> */
.L_x_4319:
        /* <DEDUP_REMOVED lines=15> */
.L_x_4318:
        /* <DEDUP_REMOVED lines=8> */
.L_x_4450:
        /* <DEDUP_REMOVED lines=13> */
[----:B------:R-:W-:Y:S01]  /*1300*/  SHF.R.S32.HI R9, RZ, 0x5, R2 ;  /* 0x00000005ff097819 */ /* 0x000fe20000011402 */
        /* <DEDUP_REMOVED lines=12> */
.L_x_4321:
[----:B------:R-:W-:Y:S01]  /*13d0*/  LOP3.LUT R12, R8, 0x3ffffc, RZ, 0xc0, !PT ;  /* 0x003ffffc080c7812 */ /* 0x000fe200078ec0ff */
[----:B------:R-:W-:Y:S01]  /*13e0*/  IMAD R14, R13, 0x400, R4 ;  /* 0x000004000d0e7824 */ /* 0x000fe200078e0204 */
[--C-:B------:R-:W-:Y:S02]  /*13f0*/  SHF.R.S32.HI R7, RZ, 0x1, R0.reuse ;  /* 0x00000001ff077819 */ /* 0x100fe40000011400 */
[----:B------:R-:W-:Y:S02]  /*1400*/  CS2R R70, SRZ ;  /* 0x0000000000467805 */ /* 0x000fe4000001ff00 */
[----:B------:R-:W-:Y:S01]  /*1410*/  SHF.R.S32.HI R8, RZ, 0x1f, R0 ;  /* 0x0000001fff087819 */ /* 0x000fe20000011400 */
[----:B--2---:R-:W-:Y:S01]  /*1420*/  IMAD.IADD R15, R9, 0x1, -R12 ;  /* 0x00000001090f7824 */ /* 0x004fe200078e0a0c */
[----:B------:R-:W-:Y:S02]  /*1430*/  SHF.R.S32.HI R10, RZ, 0x1f, R3 ;  /* 0x0000001fff0a7819 */ /* 0x000fe40000011403 */
[----:B------:R-:W-:-:S02]  /*1440*/  CS2R R68, SRZ ;  /* 0x0000000000447805 */ /* 0x000fc4000001ff00 */
[----:B------:R-:W-:Y:S02]  /*1450*/  LEA.HI R8, R8, R7, RZ, 0x2 ;  /* 0x0000000708087211 */ /* 0x000fe400078f10ff */
[----:B------:R-:W-:Y:S02]  /*1460*/  CS2R R66, SRZ ;  /* 0x0000000000427805 */ /* 0x000fe4000001ff00 */
[----:B------:R-:W-:Y:S02]  /*1470*/  LEA.HI R10, R10, R3, RZ, 0x3 ;  /* 0x000000030a0a7211 */ /* 0x000fe400078f18ff */
[----:B------:R-:W-:Y:S02]  /*1480*/  CS2R R64, SRZ ;  /* 0x0000000000407805 */ /* 0x000fe4000001ff00 */
[----:B------:R-:W-:Y:S02]  /*1490*/  LOP3.LUT R8, R8, 0xfffffffc, RZ, 0xc0, !PT ;  /* 0xfffffffc08087812 */ /* 0x000fe400078ec0ff */
[----:B------:R-:W-:-:S02]  /*14a0*/  CS2R R62, SRZ ;  /* 0x00000000003e7805 */ /* 0x000fc4000001ff00 */
        /* <DEDUP_REMOVED lines=14> */
[----:B------:R-:W-:Y:S02]  /*1590*/  SHF.R.S32.HI R6, RZ, 0x2, R0 ;  /* 0x00000002ff067819 */ /* 0x000fe40000011400 */
[----:B------:R-:W-:Y:S02]  /*15a0*/  CS2R R56, SRZ ;  /* 0x0000000000387805 */ /* 0x000fe4000001ff00 */
[----:B------:R-:W-:Y:S01]  /*15b0*/  LOP3.LUT R12, R9, 0x8, R12, 0xf8, !PT ;  /* 0x00000008090c7812 */ /* 0x000fe200078ef80c */
[----:B------:R-:W-:Y:S01]  /*15c0*/  IMAD R10, R11, 0x20, R10 ;  /* 0x000000200b0a7824 */ /* 0x000fe200078e020a */
[----:B------:R-:W-:-:S02]  /*15d0*/  SHF.R.S32.HI R7, RZ, 0x1f, R0 ;  /* 0x0000001fff077819 */ /* 0x000fc40000011400 */
[----:B------:R-:W-:Y:S02]  /*15e0*/  CS2R R54, SRZ ;  /* 0x0000000000367805 */ /* 0x000fe4000001ff00 */
[----:B------:R-:W-:Y:S01]  /*15f0*/  SHF.R.U32.HI R9, RZ, 0x3, R9 ;  /* 0x00000003ff097819 */ /* 0x000fe20000011609 */
[----:B------:R-:W-:Y:S01]  /*1600*/  IMAD R10, R15, 0x200, R10 ;  /* 0x000002000f0a7824 */ /* 0x000fe200078e020a */
[----:B------:R-:W-:Y:S01]  /*1610*/  LEA.HI R7, R7, R6, RZ, 0x3 ;  /* 0x0000000607077211 */ /* 0x000fe200078f18ff */
[----:B------:R-:W-:Y:S01]  /*1620*/  IMAD.MOV.U32 R15, RZ, RZ, 0x20 ;  /* 0x00000020ff0f7424 */ /* 0x000fe200078e00ff */
[----:B------:R-:W-:Y:S01]  /*1630*/  LOP3.LUT R9, R12, R9, RZ, 0x3c, !PT ;  /* 0x000000090c097212 */ /* 0x000fe200078e3cff */
[----:B------:R-:W-:Y:S01]  /*1640*/  IMAD.MOV.U32 R12, RZ, RZ, RZ ;  /* 0x000000ffff0c7224 */ /* 0x000fe200078e00ff */
[----:B-1----:R-:W-:Y:S02]  /*1650*/  LOP3.LUT R13, R0, 0xfffffffc, RZ, 0xc0, !PT ;  /* 0xfffffffc000d7812 */ /* 0x002fe400078ec0ff */
[----:B------:R-:W-:-:S02]  /*1660*/  CS2R R52, SRZ ;  /* 0x0000000000347805 */ /* 0x000fc4000001ff00 */
[----:B------:R-:W-:Y:S01]  /*1670*/  LEA.HI R3, R3, R4, RZ, 0x5 ;  /* 0x0000000403037211 */ /* 0x000fe200078f28ff */
[----:B------:R-:W-:Y:S01]  /*1680*/  IMAD.IADD R9, R10, 0x1, R9 ;  /* 0x000000010a097824 */ /* 0x000fe200078e0209 */
[----:B------:R-:W-:Y:S01]  /*1690*/  LOP3.LUT R7, R7, 0xfffffff8, RZ, 0xc0, !PT ;  /* 0xfffffff807077812 */ /* 0x000fe200078ec0ff */
[----:B------:R-:W-:Y:S01]  /*16a0*/  IMAD.IADD R0, R4, 0x1, -R13 ;  /* 0x0000000104007824 */ /* 0x000fe200078e0a0d */
[----:B------:R-:W-:Y:S01]  /*16b0*/  LOP3.LUT P0, RZ, R8, 0x2, RZ, 0xc0, !PT ;  /* 0x0000000208ff7812 */ /* 0x000fe2000780c0ff */
[----:B------:R-:W-:Y:S01]  /*16c0*/  IMAD.SHL.U32 R4, R14, 0x4, RZ ;  /* 0x000000040e047824 */ /* 0x000fe200078e00ff */
[----:B------:R-:W-:Y:S01]  /*16d0*/  SHF.R.S32.HI R3, RZ, 0x5, R3 ;  /* 0x00000005ff037819 */ /* 0x000fe20000011403 */
[----:B------:R-:W-:Y:S01]  /*16e0*/  IMAD.IADD R16, R6, 0x1, -R7 ;  /* 0x0000000106107824 */ /* 0x000fe200078e0a07 */
[----:B------:R-:W-:Y:S01]  /*16f0*/  SEL R15, R15, 0xffffffe0, !P0 ;  /* 0xffffffe00f0f7807 */ /* 0x000fe20004000000 */
[----:B------:R-:W-:Y:S01]  /*1700*/  IMAD R0, R0, -0x2, R21 ;  /* 0xfffffffe00007824 */ /* 0x000fe200078e0215 */
[----:B------:R-:W-:Y:S01]  /*1710*/  LEA R14, R9, UR36, 0x1 ;  /* 0x00000024090e7c11 */ /* 0x000fe2000f8e08ff */
[----:B------:R-:W-:Y:S01]  /*1720*/  IMAD R16, R3, 0x10, R16 ;  /* 0x0000001003107824 */ /* 0x000fe200078e0210 */
[----:B------:R-:W-:-:S02]  /*1730*/  LOP3.LUT R13, R17, 0x1, RZ, 0xfc, !PT ;  /* 0x00000001110d7812 */ /* 0x000fc400078efcff */
[----:B------:R-:W-:Y:S02]  /*1740*/  CS2R R6, SRZ ;  /* 0x0000000000067805 */ /* 0x000fe4000001ff00 */
[----:B------:R-:W-:Y:S01]  /*1750*/  SHF.R.S32.HI R17, RZ, 0x6, R2 ;  /* 0x00000006ff117819 */ /* 0x000fe20000011402 */
[----:B------:R-:W-:Y:S01]  /*1760*/  IMAD.MOV.U32 R3, RZ, RZ, RZ ;  /* 0x000000ffff037224 */ /* 0x000fe200078e00ff */
        /* <DEDUP_REMOVED lines=39> */
[----:B------:R-:W-:-:S07]  /*19e0*/  IADD3 R15, R15, 0x30400, R14 ;  /* 0x000304000f0f7810 */ /* 0x000fce0007ffe00e */
.L_x_4333:
[----:B------:R-:W-:-:S13]  /*19f0*/  ISETP.NE.AND P0, PT, R13, 0x3, PT ;  /* 0x000000030d00780c */ /* 0x000fda0003f05270 */
[----:B-1----:R-:W-:Y:S05]  /*1a00*/  @!P0 BRA `(.L_x_4323) ;  /* 0x0000000000048947 */ /* 0x002fea0003800000 */
[----:B------:R-:W-:Y:S01]  /*1a10*/  BPT.TRAP 0x1 ;  /* 0x000000040000795c */ /* 0x000fe20000300000 */
.L_x_4323:
[----:B------:R-:W-:Y:S02]  /*1a20*/  LEA R4, R3, UR36, 0x3 ;  /* 0x0000002403047c11 */ /* 0x000fe4000f8e18ff */
[----:B------:R-:W-:-:S04]  /*1a30*/  SHF.L.U32 R9, R7, 0x1f, RZ ;  /* 0x0000001f07097819 */ /* 0x000fc800000006ff */
[----:B------:R1:W2:Y:S01]  /*1a40*/  SYNCS.PHASECHK.TRANS64.TRYWAIT P1, [R4+URZ+0x36410], R9 ;  /* 0x03641009040075a7 */ /* 0x0002a2000802017f */
[----:B------:R-:W-:Y:S05]  /*1a50*/  @!P0 BRA `(.L_x_4324) ;  /* 0x0000000000048947 */ /* 0x000fea0003800000 */
[----:B------:R-:W-:Y:S01]  /*1a60*/  BPT.TRAP 0x1 ;  /* 0x000000040000795c */ /* 0x000fe20000300000 */
.L_x_4324:
[----:B--2---:R-:W-:Y:S05]  /*1a70*/  @P1 BRA `(.L_x_4325) ;  /* 0x0000000000081947 */ /* 0x004fea0003800000 */
[----:B------:R-:W2:Y:S02]  /*1a80*/  SYNCS.PHASECHK.TRANS64.TRYWAIT P1, [R4+URZ+0x36410], R9 ;  /* 0x03641009040075a7 */ /* 0x000ea4000802017f */
[----:B--2---:R-:W-:Y:S05]  /*1a90*/  @!P1 BRA `(.L_x_4326) ;  /* 0x00000084003c9947 */ /* 0x004fea0003800000 */
.L_x_4325:
        /* <DEDUP_REMOVED lines=103> */
.L_x_4327:
[----:B-12---:R-:W-:-:S04]  /*2110*/  SHF.L.U32 R9, R6, 0x1f, RZ ;  /* 0x0000001f06097819 */ /* 0x006fc800000006ff */
[----:B------:R1:W2:Y:S01]  /*2120*/  SYNCS.PHASECHK.TRANS64.TRYWAIT P1, [UR36+0x36430], R9 ;  /* 0x03643009ff0075a7 */ /* 0x0002a20008020164 */
[----:B------:R-:W-:Y:S05]  /*2130*/  @!P0 BRA `(.L_x_4328) ;  /* 0x0000000000048947 */ /* 0x000fea0003800000 */
[----:B------:R-:W-:Y:S01]  /*2140*/  BPT.TRAP 0x1 ;  /* 0x000000040000795c */ /* 0x000fe20000300000 */
.L_x_4328:
[----:B--2---:R-:W-:Y:S05]  /*2150*/  @P1 BRA `(.L_x_4329) ;  /* 0x0000000000081947 */ /* 0x004fea0003800000 */
[----:B------:R-:W2:Y:S02]  /*2160*/  SYNCS.PHASECHK.TRANS64.TRYWAIT P1, [UR36+0x36430], R9 ;  /* 0x03643009ff0075a7 */ /* 0x000ea40008020164 */
[----:B--2---:R-:W-:Y:S05]  /*2170*/  @!P1 BRA `(.L_x_4330) ;  /* 0x0000007c00989947 */ /* 0x004fea0003800000 */
.L_x_4329:
[----:B------:R-:W-:Y:S01]  /*2180*/  UIADD3 UR5, UR36, 0x2a000, URZ ;  /* 0x0002a00024057890 */ /* 0x000fe2000fffe03f */
[----:B------:R-:W-:Y:S01]  /*2190*/  WARPGROUP.ARRIVE ;  /* 0x00000000000079c5 */ /* 0x000fe20000000000 */
[----:B------:R-:W-:Y:S01]  /*21a0*/  UIADD3 UR4, UR4, 0x9000, URZ ;  /* 0x0000900004047890 */ /* 0x000fe2000fffe03f */
[C---:B------:R-:W-:Y:S01]  /*21b0*/  ISETP.GT.AND P1, PT, R0.reuse, RZ, PT ;  /* 0x000000ff0000720c */ /* 0x040fe20003f24270 */
[----:B------:R-:W-:Y:S01]  /*21c0*/  USHF.R.U32.HI UR6, URZ, 0x4, UR5 ;  /* 0x000000043f067899 */ /* 0x000fe20008011605 */
[----:B------:R-:W-:Y:S01]  /*21d0*/  ISETP.GT.AND P2, PT, R0, 0x1, PT ;  /* 0x000000010000780c */ /* 0x000fe20003f44270 */
[----:B------:R-:W-:Y:S01]  /*21e0*/  USHF.R.U32.HI UR4, URZ, 0x4, UR4 ;  /* 0x000000043f047899 */ /* 0x000fe20008011604 */
[----:B-12---:R-:W-:Y:S01]  /*21f0*/  FSEL R9, R138, -INF , P1 ;  /* 0xff8000008a097808 */ /* 0x006fe20000800000 */
        /* <DEDUP_REMOVED lines=10> */
[--C-:B------:R-:W-:Y:S01]  /*22a0*/  FFMA.FTZ R138, R9, UR40, -R20.reuse ;  /* 0x00000028098a7c23 */ /* 0x100fe20008010814 */
[----:B------:R-:W-:Y:S01]  /*22b0*/  UMOV UR8, UR4 ;  /* 0x0000000400087c82 */ /* 0x000fe20008000000 */
[----:B------:R-:W-:Y:S01]  /*22c0*/  FSEL R140, R140, -INF , P3 ;  /* 0xff8000008c8c7808 */ /* 0x000fe20001800000 */
        /* <DEDUP_REMOVED lines=19> */
[C---:B------:R-:W-:Y:S01]  /*2400*/  ISETP.GT.AND P1, PT, R0.reuse, 0x10, PT ;  /* 0x000000100000780c */ /* 0x040fe20003f24270 */
[----:B------:R-:W-:Y:S01]  /*2410*/  UMOV UR7, 0x80000020 ;  /* 0x8000002000077882 */ /* 0x000fe20000000000 */
[----:B------:R-:W-:-:S02]  /*2420*/  ISETP.GT.AND P2, PT, R0, 0x11, PT ;  /* 0x000000110000780c */ /* 0x000fc40003f44270 */
        /* <DEDUP_REMOVED lines=22> */
[----:B------:R-:W-:-:S03]  /*2590*/  UIADD3 UR8, UR4, 0x4, URZ ;  /* 0x0000000404087890 */ /* 0x000fc6000fffe03f */
[----:B------:R-:W2:Y:S01]  /*25a0*/  MUFU.EX2 R142, R142 ;  /* 0x0000008e008e7308 */ /* 0x000ea20000000800 */
[----:B------:R-:W-:Y:S01]  /*25b0*/  UMOV UR11, 0x40000040 ;  /* 0x40000040000b7882 */ /* 0x000fe20000000000 */
[----:B------:R-:W-:Y:S01]  /*25c0*/  UMOV UR9, 0x40000040 ;  /* 0x4000004000097882 */ /* 0x000fe20000000000 */
[----:B-1----:R-:W-:-:S05]  /*25d0*/  F2FP.F16.F32.PACK_AB R9, R139, R138 ;  /* 0x0000008a8b09723e */ /* 0x002fca00000000ff */
        /* <DEDUP_REMOVED lines=123> */
[----:B------:R-:W-:-:S05]  /*2d90*/  FMUL.FTZ R125, R144, R125 ;  /* 0x0000007d907d7220 */ /* 0x000fca0000410000 */
        /* <DEDUP_REMOVED lines=109> */
.L_x_4331:
        /* <DEDUP_REMOVED lines=60> */
.L_x_4332:
[----:B------:R-:W-:Y:S01]  /*3830*/  VIADD R12, R12, 0x1 ;  /* 0x000000010c0c7836 */ /* 0x000fe20000000000 */
[----:B------:R-:W-:Y:S01]  /*3840*/  LOP3.LUT R6, R6, 0x1, RZ, 0x3c, !PT ;  /* 0x0000000106067812 */ /* 0x000fe200078e3cff */
[----:B------:R-:W-:Y:S02]  /*3850*/  VIADD R4, R4, 0x36420 ;  /* 0x0003642004047836 */ /* 0x000fe40000000000 */
[----:B------:R-:W-:Y:S01]  /*3860*/  VIADD R3, R3, 0x1 ;  /* 0x0000000103037836 */ /* 0x000fe20000000000 */
[----:B------:R-:W-:Y:S02]  /*3870*/  ISETP.GE.AND P1, PT, R12, R17, PT ;  /* 0x000000110c00720c */ /* 0x000fe40003f26270 */
[----:B------:R-:W-:Y:S02]  /*3880*/  PRMT R4, RZ, 0x654, R4 ;  /* 0x00000654ff047816 */ /* 0x000fe40000000004 */
[C---:B------:R-:W-:Y:S02]  /*3890*/  ISETP.NE.AND P0, PT, R3.reuse, 0x2, PT ;  /* 0x000000020300780c */ /* 0x040fe40003f05270 */
[----:B------:R2:W-:Y:S02]  /*38a0*/  SYNCS.ARRIVE.TRANS64.RED.A1T0 RZ, [R4+URZ], RZ ;  /* 0x000000ff04ff79a7 */ /* 0x0005e4000810043f */
[----:B------:R-:W-:-:S02]  /*38b0*/  SEL R3, R3, RZ, P0 ;  /* 0x000000ff03037207 */ /* 0x000fc40000000000 */
[----:B--2---:R-:W-:-:S04]  /*38c0*/  SEL R4, RZ, 0x1, P0 ;  /* 0x00000001ff047807 */ /* 0x004fc80000000000 */
[----:B------:R-:W-:Y:S01]  /*38d0*/  LOP3.LUT R7, R7, R4, RZ, 0x3c, !PT ;  /* 0x0000000407077212 */ /* 0x000fe200078e3cff */
[----:B------:R-:W-:Y:S06]  /*38e0*/  @!P1 BRA `(.L_x_4333) ;  /* 0xffffffe000409947 */ /* 0x000fec000383ffff */
        /* <DEDUP_REMOVED lines=50> */
.L_x_4315:
[----:B------:R-:W-:Y:S05]  /*3c10*/  @P0 BRA `(.L_x_4334) ;  /* 0x0000001400f00947 */ /* 0x000fea0003800000 */
[----:B------:R-:W3:Y:S01]  /*3c20*/  S2R R0, SR_TID.X ;  /* 0x0000000000007919 */ /* 0x000ee20000002100 */
[----:B------:R-:W4:Y:S01]  /*3c30*/  S2UR UR5, SR_CgaCtaId ;  /* 0x00000000000579c3 */ /* 0x000f220000008800 */
[----:B------:R-:W-:Y:S01]  /*3c40*/  UMOV UR4, 0x400 ;  /* 0x0000040000047882 */ /* 0x000fe20000000000 */
[----:B------:R-:W-:-:S06]  /*3c50*/  F2FP.F16.F32.PACK_AB R72, R73, R72 ;  /* 0x000000484948723e */ /* 0x000fcc00000000ff */
[----:B------:R-:W-:Y:S01]  /*3c60*/  BAR.SYNC.DEFER_BLOCKING 0x1, 0x180 ;  /* 0x0046000000007b1d */ /* 0x000fe20000010000 */
        /* <DEDUP_REMOVED lines=10> */
[----:B----4-:R-:W-:Y:S01]  /*3d10*/  ULEA UR4, UR5, UR4, 0x18 ;  /* 0x0000000405047291 */ /* 0x010fe2000f8ec03f */
[----:B------:R-:W-:Y:S02]  /*3d20*/  F2FP.F16.F32.PACK_AB R90, R93, R92 ;  /* 0x0000005c5d5a723e */ /* 0x000fe400000000ff */
[----:B------:R-:W-:-:S02]  /*3d30*/  F2FP.F16.F32.PACK_AB R91, R95, R94 ;  /* 0x0000005e5f5b723e */ /* 0x000fc400000000ff */
[----:B------:R-:W-:Y:S01]  /*3d40*/  F2FP.F16.F32.PACK_AB R97, R99, R98 ;  /* 0x000000626361723e */ /* 0x000fe200000000ff */
[----:B---3--:R-:W-:Y:S01]  /*3d50*/  VIADD R0, R0, 0xffffff80 ;  /* 0xffffff8000007836 */ /* 0x008fe20000000000 */
[----:B------:R-:W-:Y:S02]  /*3d60*/  F2FP.F16.F32.PACK_AB R104, R105, R104 ;  /* 0x000000686968723e */ /* 0x000fe400000000ff */
[----:B------:R-:W-:Y:S01]  /*3d70*/  F2FP.F16.F32.PACK_AB R98, R101, R100 ;  /* 0x000000646562723e */ /* 0x000fe200000000ff */
[----:B-12---:R-:W-:Y:S01]  /*3d80*/  IMAD.SHL.U32 R2, R0, 0x40, RZ ;  /* 0x0000004000027824 */ /* 0x006fe200078e00ff */
[----:B------:R-:W-:Y:S02]  /*3d90*/  SHF.R.S32.HI R7, RZ, 0x1f, R0 ;  /* 0x0000001fff077819 */ /* 0x000fe40000011400 */
[----:B------:R-:W-:Y:S02]  /*3da0*/  F2FP.F16.F32.PACK_AB R99, R103, R102 ;  /* 0x000000666763723e */ /* 0x000fe400000000ff */
[----:B------:R-:W-:-:S02]  /*3db0*/  LEA.HI R4, R7, R0, RZ, 0x4 ;  /* 0x0000000007047211 */ /* 0x000fc400078f20ff */
[CC--:B------:R-:W-:Y:S02]  /*3dc0*/  LEA.HI R5, R7.reuse, R0.reuse, RZ, 0x5 ;  /* 0x0000000007057211 */ /* 0x0c0fe400078f28ff */
[----:B------:R-:W-:Y:S02]  /*3dd0*/  SHF.R.S32.HI R9, RZ, 0x4, R4 ;  /* 0x00000004ff097819 */ /* 0x000fe40000011404 */
[----:B------:R-:W-:Y:S02]  /*3de0*/  LOP3.LUT R2, R2, 0x1c0, RZ, 0xc0, !PT ;  /* 0x000001c002027812 */ /* 0x000fe400078ec0ff */
[----:B------:R-:W-:Y:S02]  /*3df0*/  LEA.HI R4, R4, R9, RZ, 0x1 ;  /* 0x0000000904047211 */ /* 0x000fe400078f08ff */
[----:B------:R-:W-:Y:S02]  /*3e00*/  SHF.R.U32.HI R5, RZ, 0x1, R5 ;  /* 0x00000001ff057819 */ /* 0x000fe40000011605 */
[----:B------:R-:W-:-:S02]  /*3e10*/  LEA.HI R3, R7, R0, RZ, 0x3 ;  /* 0x0000000007037211 */ /* 0x000fc400078f18ff */
[----:B------:R-:W-:Y:S02]  /*3e20*/  LOP3.LUT R6, R4, 0x7ffffe, RZ, 0xc0, !PT ;  /* 0x007ffffe04067812 */ /* 0x000fe400078ec0ff */
[----:B------:R-:W-:Y:S02]  /*3e30*/  LEA.HI R7, R7, R0, RZ, 0x7 ;  /* 0x0000000007077211 */ /* 0x000fe400078f38ff */
[----:B------:R-:W-:Y:S01]  /*3e40*/  LOP3.LUT R4, R2, 0x30, R5, 0xf8, !PT ;  /* 0x0000003002047812 */ /* 0x000fe200078ef805 */
[----:B------:R-:W-:Y:S01]  /*3e50*/  IMAD.IADD R6, R9, 0x1, -R6 ;  /* 0x0000000109067824 */ /* 0x000fe200078e0a06 */
[----:B------:R-:W-:Y:S02]  /*3e60*/  SHF.R.S32.HI R5, RZ, 0x7, R7 ;  /* 0x00000007ff057819 */ /* 0x000fe40000011407 */
[----:B------:R-:W-:Y:S02]  /*3e70*/  LOP3.LUT R3, R4, 0x8, R3, 0xf8, !PT ;  /* 0x0000000804037812 */ /* 0x000fe400078ef803 */
[----:B------:R-:W-:Y:S01]  /*3e80*/  SHF.R.U32.HI R2, RZ, 0x3, R2 ;  /* 0x00000003ff027819 */ /* 0x000fe20000011602 */
[----:B------:R-:W-:Y:S01]  /*3e90*/  IMAD R5, R5, 0xc, R6 ;  /* 0x0000000c05057824 */ /* 0x000fe200078e0206 */
[----:B------:R-:W-:-:S02]  /*3ea0*/  F2FP.F16.F32.PACK_AB R105, R107, R106 ;  /* 0x0000006a6b69723e */ /* 0x000fc400000000ff */
[----:B------:R-:W-:Y:S02]  /*3eb0*/  LOP3.LUT R2, R3, R2, RZ, 0x3c, !PT ;  /* 0x0000000203027212 */ /* 0x000fe400078e3cff */
[----:B------:R-:W-:Y:S02]  /*3ec0*/  F2FP.F16.F32.PACK_AB R112, R113, R112 ;  /* 0x000000707170723e */ /* 0x000fe400000000ff */
[----:B------:R-:W-:Y:S01]  /*3ed0*/  F2FP.F16.F32.PACK_AB R106, R109, R108 ;  /* 0x0000006c6d6a723e */ /* 0x000fe200000000ff */
[----:B------:R-:W-:Y:S01]  /*3ee0*/  IMAD.U32 R4, R5, 0x200, R2 ;  /* 0x0000020005047824 */ /* 0x000fe200078e0002 */
[----:B------:R-:W-:Y:S01]  /*3ef0*/  F2FP.F16.F32.PACK_AB R107, R111, R110 ;  /* 0x0000006e6f6b723e */ /* 0x000fe200000000ff */
[----:B------:R-:W1:Y:S01]  /*3f00*/  LDC.64 R2, c[0x0][0x870] ;  /* 0x00021c00ff027b82 */ /* 0x000e620000000a00 */
[----:B------:R-:W-:Y:S02]  /*3f10*/  F2FP.F16.F32.PACK_AB R113, R115, R114 ;  /* 0x000000727371723e */ /* 0x000fe400000000ff */
[----:B------:R-:W-:-:S02]  /*3f20*/  LEA R6, R4, UR4, 0x1 ;  /* 0x0000000404067c11 */ /* 0x000fc4000f8e08ff */
[----:B------:R-:W-:Y:S02]  /*3f30*/  F2FP.F16.F32.PACK_AB R24, R25, R24 ;  /* 0x000000181918723e */ /* 0x000fe400000000ff */
[----:B------:R-:W-:Y:S01]  /*3f40*/  F2FP.F16.F32.PACK_AB R114, R117, R116 ;  /* 0x000000747572723e */ /* 0x000fe200000000ff */
[----:B------:R-:W-:Y:S01]  /*3f50*/  STSM.16.MT88.4 [R6+0x9000], R72 ;  /* 0x0090004806007844 */ /* 0x000fe20000004200 */
[----:B------:R-:W-:Y:S01]  /*3f60*/  F2FP.F16.F32.PACK_AB R115, R119, R118 ;  /* 0x000000767773723e */ /* 0x000fe200000000ff */
[----:B------:R-:W2:Y:S01]  /*3f70*/  LDC.64 R4, c[0x0][0x870] ;  /* 0x00021c00ff047b82 */ /* 0x000ea20000000a00 */
        /* <DEDUP_REMOVED lines=17> */
[----:B------:R-:W-:Y:S01]  /*4090*/  F2FP.F16.F32.PACK_AB R42, R45, R44 ;  /* 0x0000002c2d2a723e */ /* 0x000fe200000000ff */
[----:B--2---:R-:W-:Y:S01]  /*40a0*/  IMAD.WIDE R4, R18, 0x4, R4 ;  /* 0x0000000412047825 */ /* 0x004fe200078e0204 */
[----:B------:R-:W-:Y:S01]  /*40b0*/  F2FP.F16.F32.PACK_AB R43, R47, R46 ;  /* 0x0000002e2f2b723e */ /* 0x000fe200000000ff */
[----:B------:R-:W-:Y:S01]  /*40c0*/  STSM.16.MT88.4 [R6+0x800], R32 ;  /* 0x0008002006007844 */ /* 0x000fe20000004200 */
[----:B------:R-:W-:Y:S02]  /*40d0*/  F2FP.F16.F32.PACK_AB R49, R51, R50 ;  /* 0x000000323331723e */ /* 0x000fe400000000ff */
[----:B------:R-:W-:Y:S01]  /*40e0*/  F2FP.F16.F32.PACK_AB R64, R65, R64 ;  /* 0x000000404140723e */ /* 0x000fe200000000ff */
[----:B------:R-:W-:Y:S01]  /*40f0*/  STSM.16.MT88.4 [R6+0x1000], R40 ;  /* 0x0010002806007844 */ /* 0x000fe20000004200 */
[----:B------:R-:W-:Y:S01]  /*4100*/  F2FP.F16.F32.PACK_AB R50, R53, R52 ;  /* 0x000000343532723e */ /* 0x000fe200000000ff */
[----:B------:R-:W-:Y:S01]  /*4110*/  ULDC UR5, c[0x0][0x808] ;  /* 0x0002020000057ab9 */ /* 0x000fe20000000800 */
[----:B------:R-:W-:Y:S01]  /*4120*/  F2FP.F16.F32.PACK_AB R51, R55, R54 ;  /* 0x000000363733723e */ /* 0x000fe200000000ff */
[----:B------:R-:W2:Y:S01]  /*4130*/  LDC.64 R36, c[0x0][0x850] ;  /* 0x00021400ff247b82 */ /* 0x000ea20000000a00 */
[----:B------:R-:W-:-:S02]  /*4140*/  F2FP.F16.F32.PACK_AB R57, R59, R58 ;  /* 0x0000003a3b39723e */ /* 0x000fc400000000ff */
[----:B------:R-:W-:Y:S01]  /*4150*/  F2FP.F16.F32.PACK_AB R58, R61, R60 ;  /* 0x0000003c3d3a723e */ /* 0x000fe200000000ff */
[----:B------:R-:W-:Y:S01]  /*4160*/  STSM.16.MT88.4 [R6+0x1800], R48 ;  /* 0x0018003006007844 */ /* 0x000fe20000004200 */
[----:B------:R-:W-:Y:S02]  /*4170*/  F2FP.F16.F32.PACK_AB R59, R63, R62 ;  /* 0x0000003e3f3b723e */ /* 0x000fe400000000ff */
[----:B------:R-:W-:Y:S02]  /*4180*/  F2FP.F16.F32.PACK_AB R65, R67, R66 ;  /* 0x000000424341723e */ /* 0x000fe400000000ff */
[----:B------:R-:W-:Y:S01]  /*4190*/  F2FP.F16.F32.PACK_AB R66, R69, R68 ;  /* 0x000000444542723e */ /* 0x000fe200000000ff */
[----:B------:R-:W-:Y:S01]  /*41a0*/  STSM.16.MT88.4 [R6+0x2000], R56 ;  /* 0x0020003806007844 */ /* 0x000fe20000004200 */
[----:B------:R-:W-:Y:S02]  /*41b0*/  F2FP.F16.F32.PACK_AB R67, R71, R70 ;  /* 0x000000464743723e */ /* 0x000fe400000000ff */
[----:B-1----:R-:W-:-:S03]  /*41c0*/  ISETP.NE.U32.AND P0, PT, R2, RZ, PT ;  /* 0x000000ff0200720c */ /* 0x002fc60003f05070 */
[----:B------:R1:W-:Y:S01]  /*41d0*/  STSM.16.MT88.4 [R6+0x2800], R64 ;  /* 0x0028004006007844 */ /* 0x0003e20000004200 */
[----:B------:R-:W-:Y:S01]  /*41e0*/  BAR.SYNC.DEFER_BLOCKING 0x1, 0x180 ;  /* 0x0046000000007b1d */ /* 0x000fe20000010000 */
[----:B------:R-:W-:-:S07]  /*41f0*/  ISETP.NE.AND.EX P0, PT, R3, RZ, PT, P0 ;  /* 0x000000ff0300720c */ /* 0x000fce0003f05300 */
[----:B------:R-:W3:Y:S06]  /*4200*/  LDC.64 R2, c[0x0][0x878] ;  /* 0x00021e00ff027b82 */ /* 0x000eec0000000a00 */
[----:B------:R-:W4:Y:S01]  /*4210*/  @P0 LDG.E R8, desc[UR38][R4.64] ;  /* 0x0000002604080981 */ /* 0x000f22000c1e1900 */
[----:B------:R-:W-:Y:S01]  /*4220*/  IMAD.U32 R7, RZ, RZ, UR5 ;  /* 0x00000005ff077e24 */ /* 0x000fe2000f8e00ff */
[----:B---3--:R-:W-:-:S04]  /*4230*/  ISETP.NE.U32.AND P1, PT, R2, RZ, PT ;  /* 0x000000ff0200720c */ /* 0x008fc80003f25070 */
[----:B------:R-:W-:Y:S01]  /*4240*/  ISETP.NE.AND.EX P1, PT, R3, RZ, PT, P1 ;  /* 0x000000ff0300720c */ /* 0x000fe20003f25310 */
[----:B-1----:R-:W-:-:S12]  /*4250*/  IMAD.HI R6, R0, 0x2aaaaaab, RZ ;  /* 0x2aaaaaab00067827 */ /* 0x002fd800078e02ff */
[----:B------:R-:W1:Y:S01]  /*4260*/  @P1 LDC.64 R2, c[0x0][0x878] ;  /* 0x00021e00ff021b82 */ /* 0x000e620000000a00 */
[----:B------:R-:W-:-:S04]  /*4270*/  SHF.R.U32.HI R9, RZ, 0x1f, R6 ;  /* 0x0000001fff097819 */ /* 0x000fc80000011606 */
[----:B------:R-:W-:-:S05]  /*4280*/  LEA.HI.SX32 R45, R6, R9, 0x1e ;  /* 0x00000009062d7211 */ /* 0x000fca00078ff2ff */
[C---:B------:R-:W-:Y:S01]  /*4290*/  IMAD R0, R45.reuse, -0x18, R0 ;  /* 0xffffffe82d007824 */ /* 0x040fe200078e0200 */
[----:B------:R-:W3:Y:S01]  /*42a0*/  S2R R38, SR_CTAID.X ;  /* 0x0000000000267919 */ /* 0x000ee20000002500 */
        /* <DEDUP_REMOVED lines=16> */
[----:B----4-:R-:W-:Y:S01]  /*43b0*/  @P0 SHF.R.S32.HI R9, RZ, 0x1f, R8 ;  /* 0x0000001fff090819 */ /* 0x010fe20000011408 */
[----:B--23--:R-:W-:Y:S06]  /*43c0*/  @P1 BRA `(.L_x_4335) ;  /* 0x0000000000101947 */ /* 0x00cfec0003800000 */
[----:B------:R-:W-:Y:S05]  /*43d0*/  @!P0 BRA `(.L_x_4335) ;  /* 0x00000000000c8947 */ /* 0x000fea0003800000 */
[----:B------:R-:W2:Y:S04]  /*43e0*/  LDG.E R6, desc[UR38][R4.64] ;  /* 0x0000002604067981 */ /* 0x000ea8000c1e1900 */
[----:B-----5:R-:W2:Y:S02]  /*43f0*/  LDG.E R7, desc[UR38][R4.64+0x4] ;  /* 0x0000042604077981 */ /* 0x020ea4000c1e1900 */
[----:B--2---:R-:W-:-:S07]  /*4400*/  IMAD.IADD R7, R7, 0x1, -R6 ;  /* 0x0000000107077824 */ /* 0x004fce00078e0a06 */
.L_x_4335:
        /* <DEDUP_REMOVED lines=8> */
[----:B------:R-:W-:Y:S01]  /*4490*/  ULDC UR8, c[0x0][0x83c] ;  /* 0x00020f0000087ab9 */ /* 0x000fe20000000800 */
[----:B------:R-:W-:Y:S01]  /*44a0*/  VIADD R32, R45, 0x30 ;  /* 0x000000302d207836 */ /* 0x000fe20000000000 */
[----:B------:R1:W3:Y:S01]  /*44b0*/  LDS.128 R4, [R0+0x800] ;  /* 0x0008000000047984 */ /* 0x0002e20000000c00 */
[----:B------:R-:W-:Y:S01]  /*44c0*/  IMAD R34, R36, UR4, RZ ;  /* 0x0000000424227c24 */ /* 0x000fe2000f8e02ff */
[-C--:B------:R-:W-:Y:S01]  /*44d0*/  ISETP.GE.AND P4, PT, R3, R46.reuse, PT ;  /* 0x0000002e0300720c */ /* 0x080fe20003f86270 */
[----:B------:R-:W-:Y:S01]  /*44e0*/  VIADD R19, R45, 0x20 ;  /* 0x000000202d137836 */ /* 0x000fe20000000000 */
[----:B------:R1:W4:Y:S01]  /*44f0*/  LDS.128 R8, [R0+0x1000] ;  /* 0x0010000000087984 */ /* 0x0003220000000c00 */
[----:B------:R-:W-:Y:S01]  /*4500*/  SHF.R.S32.HI R3, RZ, 0x1f, R2 ;  /* 0x0000001fff037819 */ /* 0x000fe20000011402 */
[----:B------:R-:W-:Y:S01]  /*4510*/  IMAD R37, R37, UR5, R34 ;  /* 0x0000000525257c24 */ /* 0x000fe2000f8e0222 */
[-C--:B------:R-:W-:Y:S01]  /*4520*/  ISETP.GE.AND P2, PT, R32, R46.reuse, PT ;  /* 0x0000002e2000720c */ /* 0x080fe20003f46270 */
[----:B------:R1:W1:Y:S01]  /*4530*/  LDS.128 R12, [R0+0x1800] ;  /* 0x00180000000c7984 */ /* 0x0002620000000c00 */
[----:B------:R-:W1:Y:S01]  /*4540*/  LDC.64 R32, c[0x0][0x820] ;  /* 0x00020800ff207b82 */ /* 0x000e620000000a00 */
[----:B------:R-:W-:Y:S01]  /*4550*/  IMAD.WIDE.U32 R34, R36, UR5, R2 ;  /* 0x0000000524227c25 */ /* 0x000fe2000f8e0002 */
[-C--:B------:R-:W-:Y:S01]  /*4560*/  ISETP.GE.AND P3, PT, R45, R46.reuse, PT ;  /* 0x0000002e2d00720c */ /* 0x080fe20003f66270 */
[----:B------:R1:W1:Y:S01]  /*4570*/  LDS.128 R20, [R0+0x2000] ;  /* 0x0020000000147984 */ /* 0x0002620000000c00 */
[----:B------:R-:W-:Y:S01]  /*4580*/  SHF.R.S32.HI R36, RZ, 0x1f, R18 ;  /* 0x0000001fff247819 */ /* 0x000fe20000011412 */
[----:B------:R-:W-:Y:S01]  /*4590*/  ULDC.64 UR6, c[0x0][0x858] ;  /* 0x0002160000067ab9 */ /* 0x000fe20000000a00 */
[----:B------:R-:W-:Y:S01]  /*45a0*/  ISETP.GE.OR P6, PT, R2, UR8, P3 ;  /* 0x0000000802007c0c */ /* 0x000fe20009fc6670 */
[----:B------:R1:W1:Y:S01]  /*45b0*/  LDS.128 R24, [R0+0x2800] ;  /* 0x0028000000187984 */ /* 0x0002620000000c00 */
[----:B------:R-:W-:Y:S01]  /*45c0*/  SEL R44, R36, RZ, !P0 ;  /* 0x000000ff242c7207 */ /* 0x000fe20004000000 */
[----:B------:R-:W-:Y:S01]  /*45d0*/  IMAD.IADD R35, R35, 0x1, R37 ;  /* 0x0000000123237824 */ /* 0x000fe200078e0225 */
[----:B------:R-:W-:Y:S01]  /*45e0*/  ISETP.GE.AND P5, PT, R19, R46, PT ;  /* 0x0000002e1300720c */ /* 0x000fe20003fa6270 */
[C---:B------:R-:W-:Y:S01]  /*45f0*/  VIADD R19, R45.reuse, 0x40 ;  /* 0x000000402d137836 */ /* 0x040fe20000000000 */
[C---:B------:R-:W-:Y:S01]  /*4600*/  IADD3 R16, P1, R45.reuse, R16, RZ ;  /* 0x000000102d107210 */ /* 0x040fe20007f3e0ff */
[----:B------:R-:W-:Y:S01]  /*4610*/  BSSY B0, `(.L_x_4336) ;  /* 0x0000016000007945 */ /* 0x000fe20003800000 */
[----:B------:R-:W-:Y:S01]  /*4620*/  SEL R47, R18, RZ, !P0 ;  /* 0x000000ff122f7207 */ /* 0x000fe20004000000 */
[----:B------:R-:W-:Y:S01]  /*4630*/  IMAD R18, R44, UR6, RZ ;  /* 0x000000062c127c24 */ /* 0x000fe2000f8e02ff */
[----:B------:R-:W-:-:S02]  /*4640*/  LEA.HI.X.SX32 R17, R45, R17, 0x1, P1 ;  /* 0x000000112d117211 */ /* 0x000fc400008f0eff */
[----:B------:R-:W-:Y:S01]  /*4650*/  ISETP.GE.AND P1, PT, R19, R46, PT ;  /* 0x0000002e1300720c */ /* 0x000fe20003f26270 */
[C---:B------:R-:W-:Y:S01]  /*4660*/  IMAD R41, R47.reuse, UR7, R18 ;  /* 0x000000072f297c24 */ /* 0x040fe2000f8e0212 */
[----:B------:R-:W-:Y:S01]  /*4670*/  ISETP.GE.OR P0, PT, R2, UR8, P4 ;  /* 0x0000000802007c0c */ /* 0x000fe2000a706670 */
[----:B------:R-:W-:-:S04]  /*4680*/  IMAD.WIDE.U32 R18, R47, UR6, R34 ;  /* 0x000000062f127c25 */ /* 0x000fc8000f8e0022 */
[----:B------:R-:W-:-:S04]  /*4690*/  IMAD.WIDE R16, R38, 0x60, R16 ;  /* 0x0000006026107825 */ /* 0x000fc800078e0210 */
        /* <DEDUP_REMOVED lines=13> */
.L_x_4337:
[----:B------:R-:W-:Y:S05]  /*4770*/  BSYNC B0 ;  /* 0x0000000000007941 */ /* 0x000fea0003800000 */
.L_x_4336:
        /* <DEDUP_REMOVED lines=15> */
.L_x_4339:
[----:B------:R-:W-:Y:S05]  /*4870*/  BSYNC B0 ;  /* 0x0000000000007941 */ /* 0x000fea0003800000 */
.L_x_4338:
        /* <DEDUP_REMOVED lines=18> */
.L_x_4341:
[----:B------:R-:W-:Y:S05]  /*49a0*/  BSYNC B0 ;  /* 0x0000000000007941 */ /* 0x000fea0003800000 */
.L_x_4340:
        /* <DEDUP_REMOVED lines=17> */
.L_x_4343:
[----:B------:R-:W-:Y:S05]  /*4ac0*/  BSYNC B0 ;  /* 0x0000000000007941 */ /* 0x000fea0003800000 */
.L_x_4342:
        /* <DEDUP_REMOVED lines=18> */
.L_x_4345:
[----:B------:R-:W-:Y:S05]  /*4bf0*/  BSYNC B0 ;  /* 0x0000000000007941 */ /* 0x000fea0003800000 */
.L_x_4344:
        /* <DEDUP_REMOVED lines=8> */
[----:B------:R-:W-:-:S04]  /*4c80*/  ULDC.64 UR6, c[0x0][0x848] ;  /* 0x0002120000067ab9 */ /* 0x000fc80000000a00 */
[----:B------:R-:W-:-:S04]  /*4c90*/  IMAD.X R19, RZ, RZ, R17, P6 ;  /* 0x000000ffff137224 */ /* 0x000fc800030e0611 */
[----:B------:R-:W-:Y:S02]  /*4ca0*/  IMAD R32, R19, UR6, RZ ;  /* 0x0000000613207c24 */ /* 0x000fe4000f8e02ff */
[----:B------:R-:W-:Y:S02]  /*4cb0*/  IMAD.MOV.U32 R19, RZ, RZ, R41 ;  /* 0x000000ffff137224 */ /* 0x000fe400078e0029 */
[----:B------:R-:W-:-:S04]  /*4cc0*/  IMAD.WIDE.U32 R18, R33, UR6, R18 ;  /* 0x0000000621127c25 */ /* 0x000fc8000f8e0012 */
[----:B------:R-:W-:Y:S01]  /*4cd0*/  IMAD R33, R33, UR7, R32 ;  /* 0x0000000721217c24 */ /* 0x000fe2000f8e0220 */
[----:B------:R-:W-:Y:S02]  /*4ce0*/  ULDC.64 UR6, c[0x0][0x830] ;  /* 0x00020c0000067ab9 */ /* 0x000fe40000000a00 */
[----:B------:R-:W-:Y:S01]  /*4cf0*/  LEA R32, P6, R18, UR6, 0x1 ;  /* 0x0000000612207c11 */ /* 0x000fe2000f8c08ff */
[----:B------:R-:W-:-:S05]  /*4d00*/  IMAD.IADD R19, R19, 0x1, R33 ;  /* 0x0000000113137824 */ /* 0x000fca00078e0221 */
[----:B------:R-:W-:-:S05]  /*4d10*/  LEA.HI.X R33, R18, UR7, R19, 0x1, P6 ;  /* 0x0000000712217c11 */ /* 0x000fca000b0f0c13 */
[----:B-1----:R1:W-:Y:S02]  /*4d20*/  STG.E.128 desc[UR38][R32.64], R28 ;  /* 0x0000001c20007986 */ /* 0x0023e4000c101d26 */
.L_x_4347:
[----:B------:R-:W-:Y:S05]  /*4d30*/  BSYNC B0 ;  /* 0x0000000000007941 */ /* 0x000fea0003800000 */
.L_x_4346:
        /* <DEDUP_REMOVED lines=26> */
.L_x_4349:
[----:B------:R-:W-:Y:S05]  /*4ee0*/  BSYNC B0 ;  /* 0x0000000000007941 */ /* 0x000fea0003800000 */
.L_x_4348:
        /* <DEDUP_REMOVED lines=15> */
.L_x_4351:
[----:B------:R-:W-:Y:S05]  /*4fe0*/  BSYNC B0 ;  /* 0x0000000000007941 */ /* 0x000fea0003800000 */
.L_x_4350:
        /* <DEDUP_REMOVED lines=15> */
.L_x_4353:
[----:B------:R-:W-:Y:S05]  /*50e0*/  BSYNC B0 ;  /* 0x0000000000007941 */ /* 0x000fea0003800000 */
.L_x_4352:
        /* <DEDUP_REMOVED lines=15> */
.L_x_4355:
[----:B------:R-:W-:Y:S05]  /*51e0*/  BSYNC B0 ;  /* 0x0000000000007941 */ /* 0x000fea0003800000 */
.L_x_4354:
        /* <DEDUP_REMOVED lines=15> */
.L_x_4357:
[----:B------:R-:W-:Y:S05]  /*52e0*/  BSYNC B0 ;  /* 0x0000000000007941 */ /* 0x000fea0003800000 */
.L_x_4356:
        /* <DEDUP_REMOVED lines=15> */
.L_x_4334:
[----:B------:R-:W3:Y:S08]  /*53e0*/  LDC.64 R4, c[0x0][0x870] ;  /* 0x00021c00ff047b82 */ /* 0x000ef00000000a00 */
[----:B-12---:R-:W1:Y:S01]  /*53f0*/  LDC.64 R2, c[0x0][0x870] ;  /* 0x00021c00ff027b82 */ /* 0x006e620000000a00 */
[----:B------:R-:W-:Y:S01]  /*5400*/  ULDC UR4, c[0x0][0x808] ;  /* 0x0002020000047ab9 */ /* 0x000fe20000000800 */
[----:B------:R-:W2:Y:S06]  /*5410*/  S2R R13, SR_CTAID.X ;  /* 0x00000000000d7919 */ /* 0x000eac0000002500 */
[----:B------:R-:W4:Y:S01]  /*5420*/  LDC.64 R14, c[0x0][0x820] ;  /* 0x00020800ff0e7b82 */ /* 0x000f220000000a00 */
[----:B---3--:R-:W-:-:S04]  /*5430*/  ISETP.NE.U32.AND P0, PT, R4, RZ, PT ;  /* 0x000000ff0400720c */ /* 0x008fc80003f05070 */
[----:B------:R-:W-:Y:S01]  /*5440*/  ISETP.NE.AND.EX P0, PT, R5, RZ, PT, P0 ;  /* 0x000000ff0500720c */ /* 0x000fe20003f05300 */
[----:B-1----:R-:W-:Y:S02]  /*5450*/  IMAD.WIDE R4, R18, 0x4, R2 ;  /* 0x0000000412047825 */ /* 0x002fe400078e0202 */
[----:B------:R-:W1:Y:S02]  /*5460*/  LDC.64 R2, c[0x0][0x878] ;  /* 0x00021e00ff027b82 */ /* 0x000e640000000a00 */
[----:B------:R-:W-:-:S08]  /*5470*/  IMAD.U32 R0, RZ, RZ, UR4 ;  /* 0x00000004ff007e24 */ /* 0x000fd0000f8e00ff */
        /* <DEDUP_REMOVED lines=20> */
.L_x_4358:
        /* <DEDUP_REMOVED lines=45> */
.L_x_4360:
[----:B------:R-:W-:Y:S05]  /*5890*/  BSYNC B0 ;  /* 0x0000000000007941 */ /* 0x000fea0003800000 */
.L_x_4359:
        /* <DEDUP_REMOVED lines=16> */
.L_x_4362:
[----:B------:R-:W-:Y:S05]  /*59a0*/  BSYNC B0 ;  /* 0x0000000000007941 */ /* 0x000fea0003800000 */
.L_x_4361:
        /* <DEDUP_REMOVED lines=16> */
.L_x_4364:
[----:B------:R-:W-:Y:S05]  /*5ab0*/  BSYNC B0 ;  /* 0x0000000000007941 */ /* 0x000fea0003800000 */
.L_x_4363:
        /* <DEDUP_REMOVED lines=17> */
.L_x_4366:
[----:B------:R-:W-:Y:S05]  /*5bd0*/  BSYNC B0 ;  /* 0x0000000000007941 */ /* 0x000fea0003800000 */
.L_x_4365:
        /* <DEDUP_REMOVED lines=16> */
.L_x_4368:
[----:B------:R-:W-:Y:S05]  /*5ce0*/  BSYNC B0 ;  /* 0x0000000000007941 */ /* 0x000fea0003800000 */
.L_x_4367:
        /* <DEDUP_REMOVED lines=20> */
.L_x_4370:
[----:B------:R-:W-:Y:S05]  /*5e30*/  BSYNC B0 ;  /* 0x0000000000007941 */ /* 0x000fea0003800000 */
.L_x_4369:
        /* <DEDUP_REMOVED lines=24> */
.L_x_4372:
[----:B------:R-:W-:Y:S05]  /*5fc0*/  BSYNC B0 ;  /* 0x0000000000007941 */ /* 0x000fea0003800000 */
.L_x_4371:
        /* <DEDUP_REMOVED lines=15> */
.L_x_4374:
[----:B------:R-:W-:Y:S05]  /*60c0*/  BSYNC B0 ;  /* 0x0000000000007941 */ /* 0x000fea0003800000 */
.L_x_4373:
        /* <DEDUP_REMOVED lines=15> */
.L_x_4376:
[----:B------:R-:W-:Y:S05]  /*61c0*/  BSYNC B0 ;  /* 0x0000000000007941 */ /* 0x000fea0003800000 */
.L_x_4375:
        /* <DEDUP_REMOVED lines=15> */
.L_x_4378:
[----:B------:R-:W-:Y:S05]  /*62c0*/  BSYNC B0 ;  /* 0x0000000000007941 */ /* 0x000fea0003800000 */
.L_x_4377:
        /* <DEDUP_REMOVED lines=15> */
.L_x_4380:
[----:B------:R-:W-:Y:S05]  /*63c0*/  BSYNC B0 ;  /* 0x0000000000007941 */ /* 0x000fea0003800000 */
.L_x_4379:
        /* <DEDUP_REMOVED lines=15> */
.L_x_4305:
        /* <DEDUP_REMOVED lines=20> */
.L_x_4382:
        /* <DEDUP_REMOVED lines=13> */
.L_x_4384:
[----:B------:R-:W-:-:S05]  /*66d0*/  ULDC UR5, c[0x0][0x8bc] ;  /* 0x00022f0000057ab9 */ /* 0x000fca0000000800 */
.L_x_4383:
        /* <DEDUP_REMOVED lines=40> */
.L_x_4385:
        /* <DEDUP_REMOVED lines=53> */
.L_x_4407:
        /* <DEDUP_REMOVED lines=23> */
.L_x_4388:
[----:B------:R-:W-:Y:S05]  /*6e20*/  BSYNC B0 ;  /* 0x0000000000007941 */ /* 0x000fea0003800000 */
.L_x_4387:
        /* <DEDUP_REMOVED lines=12> */
.L_x_4390:
[----:B------:R-:W-:Y:S05]  /*6ef0*/  BSYNC B0 ;  /* 0x0000000000007941 */ /* 0x000fea0003800000 */
.L_x_4389:
        /* <DEDUP_REMOVED lines=13> */
.L_x_4392:
[----:B------:R-:W-:Y:S05]  /*6fd0*/  BSYNC B0 ;  /* 0x0000000000007941 */ /* 0x000fea0003800000 */
.L_x_4391:
[----:B------:R-:W-:Y:S06]  /*6fe0*/  BAR.ARV 0xa, 0xa0 ;  /* 0x0282800000007b1d */ /* 0x000fec0000002000 */
[----:B------:R-:W-:Y:S04]  /*6ff0*/  BSSY B0, `(.L_x_4393) ;  /* 0x0000003000007945 */ /* 0x000fe80003800000 */
[----:B------:R-:W-:Y:S05]  /*7000*/  @!P0 BRA `(.L_x_4394) ;  /* 0x0000000000048947 */ /* 0x000fea0003800000 */
[----:B------:R-:W-:-:S04]  /*7010*/  DEPBAR.LE SB0, 0x1 ;  /* 0x000080400000791a */ /* 0x000fc80000000000 */
.L_x_4394:
[----:B------:R-:W-:Y:S05]  /*7020*/  BSYNC B0 ;  /* 0x0000000000007941 */ /* 0x000fea0003800000 */
.L_x_4393:
[----:B------:R-:W-:Y:S06]  /*7030*/  BAR.ARV 0xb, 0xa0 ;  /* 0x02c2800000007b1d */ /* 0x000fec0000002000 */
[----:B------:R-:W-:Y:S04]  /*7040*/  BSSY B0, `(.L_x_4395) ;  /* 0x0000003000007945 */ /* 0x000fe80003800000 */
[----:B------:R-:W-:Y:S05]  /*7050*/  @!P0 BRA `(.L_x_4396) ;  /* 0x0000000000048947 */ /* 0x000fea0003800000 */
[----:B------:R-:W-:-:S04]  /*7060*/  DEPBAR.LE SB0, 0x0 ;  /* 0x000080000000791a */ /* 0x000fc80000000000 */
.L_x_4396:
[----:B------:R-:W-:Y:S05]  /*7070*/  BSYNC B0 ;  /* 0x0000000000007941 */ /* 0x000fea0003800000 */
.L_x_4395:
        /* <DEDUP_REMOVED lines=13> */
.L_x_4398:
[----:B------:R-:W-:Y:S05]  /*7150*/  BSYNC B0 ;  /* 0x0000000000007941 */ /* 0x000fea0003800000 */
.L_x_4397:
        /* <DEDUP_REMOVED lines=12> */
.L_x_4400:
[----:B------:R-:W-:Y:S05]  /*7220*/  BSYNC B0 ;  /* 0x0000000000007941 */ /* 0x000fea0003800000 */
.L_x_4399:
        /* <DEDUP_REMOVED lines=13> */
.L_x_4402:
[----:B------:R-:W-:Y:S05]  /*7300*/  BSYNC B0 ;  /* 0x0000000000007941 */ /* 0x000fea0003800000 */
.L_x_4401:
[----:B------:R-:W-:Y:S06]  /*7310*/  BAR.ARV 0xa, 0xa0 ;  /* 0x0282800000007b1d */ /* 0x000fec0000002000 */
[----:B------:R-:W-:Y:S04]  /*7320*/  BSSY B0, `(.L_x_4403) ;  /* 0x0000003000007945 */ /* 0x000fe80003800000 */
[----:B------:R-:W-:Y:S05]  /*7330*/  @!P0 BRA `(.L_x_4404) ;  /* 0x0000000000048947 */ /* 0x000fea0003800000 */
[----:B------:R-:W-:-:S04]  /*7340*/  DEPBAR.LE SB0, 0x1 ;  /* 0x000080400000791a */ /* 0x000fc80000000000 */
.L_x_4404:
[----:B------:R-:W-:Y:S05]  /*7350*/  BSYNC B0 ;  /* 0x0000000000007941 */ /* 0x000fea0003800000 */
.L_x_4403:
[----:B------:R-:W-:Y:S01]  /*7360*/  VIADD R0, R0, 0xfffffffe ;  /* 0xfffffffe00007836 */ /* 0x000fe20000000000 */
[----:B------:R-:W-:Y:S06]  /*7370*/  BAR.ARV 0xb, 0xa0 ;  /* 0x02c2800000007b1d */ /* 0x000fec0000002000 */
[----:B------:R-:W-:Y:S01]  /*7380*/  BSSY B0, `(.L_x_4405) ;  /* 0x0000004000007945 */ /* 0x000fe20003800000 */
[----:B------:R-:W-:-:S03]  /*7390*/  ISETP.NE.AND P1, PT, R0, RZ, PT ;  /* 0x000000ff0000720c */ /* 0x000fc60003f25270 */
[----:B------:R-:W-:Y:S10]  /*73a0*/  @!P0 BRA `(.L_x_4406) ;  /* 0x0000000000048947 */ /* 0x000ff40003800000 */
[----:B------:R-:W-:-:S04]  /*73b0*/  DEPBAR.LE SB0, 0x0 ;  /* 0x000080000000791a */ /* 0x000fc80000000000 */
.L_x_4406:
[----:B------:R-:W-:Y:S05]  /*73c0*/  BSYNC B0 ;  /* 0x0000000000007941 */ /* 0x000fea0003800000 */
.L_x_4405:
[----:B------:R-:W-:Y:S06]  /*73d0*/  BAR.ARV 0xc, 0xa0 ;  /* 0x0302800000007b1d */ /* 0x000fec0000002000 */
[----:B------:R-:W-:Y:S02]  /*73e0*/  UIADD3 UR5, UR5, 0x2, URZ ;  /* 0x0000000205057890 */ /* 0x000fe4000fffe03f */
[----:B------:R-:W-:Y:S01]  /*73f0*/  UIADD3 UR4, UR4, 0x1, URZ ;  /* 0x0000000104047890 */ /* 0x000fe2000fffe03f */
[----:B------:R-:W-:Y:S11]  /*7400*/  @P1 BRA `(.L_x_4407) ;  /* 0xfffffff800281947 */ /* 0x000ff6000383ffff */
[----:B------:R-:W-:-:S12]  /*7410*/  UIADD3 UR6, UR20, 0x6000, URZ ;  /* 0x0000600014067890 */ /* 0x000fd8000fffe03f */
.L_x_4386:
        /* <DEDUP_REMOVED lines=19> */
.L_x_4409:
[----:B------:R-:W-:Y:S05]  /*7550*/  BSYNC B0 ;  /* 0x0000000000007941 */ /* 0x000fea0003800000 */
.L_x_4408:
        /* <DEDUP_REMOVED lines=18> */
.L_x_4411:
[----:B------:R-:W-:Y:S05]  /*7680*/  BSYNC B0 ;  /* 0x0000000000007941 */ /* 0x000fea0003800000 */
.L_x_4410:
        /* <DEDUP_REMOVED lines=19> */
.L_x_4413:
[----:B------:R-:W-:Y:S05]  /*77c0*/  BSYNC B0 ;  /* 0x0000000000007941 */ /* 0x000fea0003800000 */
.L_x_4412:
[----:B------:R-:W-:Y:S06]  /*77d0*/  BAR.ARV 0xa, 0xa0 ;  /* 0x0282800000007b1d */ /* 0x000fec0000002000 */
[----:B------:R-:W-:Y:S04]  /*77e0*/  BSSY B0, `(.L_x_4414) ;  /* 0x0000003000007945 */ /* 0x000fe80003800000 */
[----:B------:R-:W-:Y:S05]  /*77f0*/  @!P0 BRA `(.L_x_4415) ;  /* 0x0000000000048947 */ /* 0x000fea0003800000 */
[----:B------:R-:W-:-:S04]  /*7800*/  DEPBAR.LE SB0, 0x1 ;  /* 0x000080400000791a */ /* 0x000fc80000000000 */
.L_x_4415:
[----:B------:R-:W-:Y:S05]  /*7810*/  BSYNC B0 ;  /* 0x0000000000007941 */ /* 0x000fea0003800000 */
.L_x_4414:
[----:B------:R-:W-:Y:S06]  /*7820*/  BAR.ARV 0xb, 0xa0 ;  /* 0x02c2800000007b1d */ /* 0x000fec0000002000 */
[----:B------:R-:W-:Y:S04]  /*7830*/  BSSY B0, `(.L_x_4416) ;  /* 0x0000003000007945 */ /* 0x000fe80003800000 */
[----:B------:R-:W-:Y:S05]  /*7840*/  @!P0 BRA `(.L_x_4417) ;  /* 0x0000000000048947 */ /* 0x000fea0003800000 */
[----:B------:R-:W-:-:S04]  /*7850*/  DEPBAR.LE SB0, 0x0 ;  /* 0x000080000000791a */ /* 0x000fc80000000000 */
.L_x_4417:
[----:B------:R-:W-:Y:S05]  /*7860*/  BSYNC B0 ;  /* 0x0000000000007941 */ /* 0x000fea0003800000 */
.L_x_4416:
[----:B------:R-:W-:Y:S06]  /*7870*/  BAR.ARV 0xc, 0xa0 ;  /* 0x0302800000007b1d */ /* 0x000fec0000002000 */
[----:B------:R-:W-:Y:S05]  /*7880*/  BRA `(.L_x_4310) ;  /* 0x0000002400887947 */ /* 0x000fea0003800000 */
.L_x_4381:
        /* <DEDUP_REMOVED lines=10> */
.L_x_4418:
        /* <DEDUP_REMOVED lines=10> */
.L_x_4420:
[----:B------:R-:W3:Y:S02]  /*79d0*/  LDC R0, c[0x0][0x8bc] ;  /* 0x00022f00ff007b82 */ /* 0x000ee40000000800 */
.L_x_4419:
        /* <DEDUP_REMOVED lines=42> */
.L_x_4422:
        /* <DEDUP_REMOVED lines=36> */
[----:B--2---:R-:W-:-:S03]  /*7ec0*/  IMAD R6, R15, R18, RZ ;  /* 0x000000120f067224 */ /* 0x004fc600078e02ff */
[----:B------:R-:W-:Y:S01]  /*7ed0*/  @UP0 USHF.R.U32.HI UR36, URZ, UR8, UR7 ;  /* 0x000000083f240299 */ /* 0x000fe20008011607 */
[----:B------:R-:W-:Y:S02]  /*7ee0*/  IMAD R19, R19, UR28, R6 ;  /* 0x0000001c13137c24 */ /* 0x000fe4000f8e0206 */
[----:B------:R-:W-:-:S04]  /*7ef0*/  IMAD.MOV.U32 R6, RZ, RZ, R2 ;  /* 0x000000ffff067224 */ /* 0x000fc800078e0002 */
[----:B------:R-:W-:-:S04]  /*7f00*/  IMAD.WIDE.U32 R2, R18, UR28, R6 ;  /* 0x0000001c12027c25 */ /* 0x000fc8000f8e0006 */
[----:B------:R-:W-:Y:S02]  /*7f10*/  IMAD.IADD R3, R3, 0x1, R19 ;  /* 0x0000000103037824 */ /* 0x000fe400078e0213 */
[----:B------:R-:W-:Y:S02]  /*7f20*/  IMAD R19, R5, UR29, R14 ;  /* 0x0000001d05137c24 */ /* 0x000fe4000f8e020e */
        /* <DEDUP_REMOVED lines=27> */
.L_x_4451:
        /* <DEDUP_REMOVED lines=9> */
.L_x_4425:
        /* <DEDUP_REMOVED lines=98> */
.L_x_4436:
[----:B-1----:R-:W-:-:S05]  /*8790*/  IMAD.MOV.U32 R11, RZ, RZ, 0x1 ;  /* 0x00000001ff0b7424 */ /* 0x002fca00078e00ff */
[----:B------:R-:W-:-:S04]  /*87a0*/  SHF.L.U32 R11, R11, 0x1f, RZ ;  /* 0x0000001f0b0b7819 */ /* 0x000fc800000006ff */
[----:B------:R-:W1:Y:S02]  /*87b0*/  SYNCS.PHASECHK.TRANS64.TRYWAIT P1, [R12+URZ+0x36438], R11 ;  /* 0x0364380b0c0075a7 */ /* 0x000e64000802017f */
[----:B-1234-:R-:W-:Y:S05]  /*87c0*/  @!P1 BRA `(.L_x_4428) ;  /* 0x00000018002c9947 */ /* 0x01efea0003800000 */
.L_x_4452:
[----:B------:R-:W-:Y:S05]  /*87d0*/  @P0 BRA `(.L_x_4429) ;  /* 0x0000000000140947 */ /* 0x000fea0003800000 */
[----:B------:R-:W-:Y:S01]  /*87e0*/  ISETP.NE.AND P1, PT, R8, RZ, PT ;  /* 0x000000ff0800720c */ /* 0x000fe20003f25270 */
[----:B------:R-:W-:-:S04]  /*87f0*/  IMAD.MOV.U32 R3, RZ, RZ, 0x6100 ;  /* 0x00006100ff037424 */ /* 0x000fc800078e00ff */
[----:B------:R2:W-:Y:S08]  /*8800*/  SYNCS.ARRIVE.TRANS64 RZ, [R12+URZ+0x36430], R3 ;  /* 0x036430030cff79a7 */ /* 0x0005f0000800003f */
[----:B------:R-:W-:Y:S05]  /*8810*/  @!P1 BRA `(.L_x_4429) ;  /* 0x0000000000049947 */ /* 0x000fea0003800000 */
[----:B------:R-:W-:Y:S01]  /*8820*/  BPT.TRAP 0x1 ;  /* 0x000000040000795c */ /* 0x000fe20000300000 */
.L_x_4429:
        /* <DEDUP_REMOVED lines=49> */
.L_x_4453:
[----:B------:R-:W-:Y:S05]  /*8b40*/  @P0 BRA `(.L_x_4431) ;  /* 0x0000000000140947 */ /* 0x000fea0003800000 */
[----:B------:R-:W-:Y:S01]  /*8b50*/  ISETP.NE.AND P1, PT, R8, RZ, PT ;  /* 0x000000ff0800720c */ /* 0x000fe20003f25270 */
[----:B--2---:R-:W-:-:S04]  /*8b60*/  IMAD.MOV.U32 R27, RZ, RZ, 0x6100 ;  /* 0x00006100ff1b7424 */ /* 0x004fc800078e00ff */
[----:B------:R3:W-:Y:S08]  /*8b70*/  SYNCS.ARRIVE.TRANS64 RZ, [R12+URZ+0x36418], R27 ;  /* 0x0364181b0cff79a7 */ /* 0x0007f0000800003f */
[----:B------:R-:W-:Y:S05]  /*8b80*/  @!P1 BRA `(.L_x_4431) ;  /* 0x0000000000049947 */ /* 0x000fea0003800000 */
[----:B------:R-:W-:Y:S01]  /*8b90*/  BPT.TRAP 0x1 ;  /* 0x000000040000795c */ /* 0x000fe20000300000 */
.L_x_4431:
        /* <DEDUP_REMOVED lines=37> */
.L_x_4454:
[----:B--2---:R-:W-:Y:S01]  /*8df0*/  SHF.R.S32.HI R28, RZ, 0x1f, R26 ;  /* 0x0000001fff1c7819 */ /* 0x004fe2000001141a */
[----:B------:R-:W-:Y:S06]  /*8e00*/  @P0 BRA `(.L_x_4433) ;  /* 0x0000000000140947 */ /* 0x000fec0003800000 */
[----:B------:R-:W-:Y:S01]  /*8e10*/  ISETP.NE.AND P1, PT, R8, RZ, PT ;  /* 0x000000ff0800720c */ /* 0x000fe20003f25270 */
[----:B------:R-:W-:-:S04]  /*8e20*/  IMAD.MOV.U32 R29, RZ, RZ, 0x6100 ;  /* 0x00006100ff1d7424 */ /* 0x000fc800078e00ff */
[----:B------:R2:W-:Y:S08]  /*8e30*/  SYNCS.ARRIVE.TRANS64 RZ, [R12+URZ+0x36430], R29 ;  /* 0x0364301d0cff79a7 */ /* 0x0005f0000800003f */
[----:B------:R-:W-:Y:S05]  /*8e40*/  @!P1 BRA `(.L_x_4433) ;  /* 0x0000000000049947 */ /* 0x000fea0003800000 */
[----:B------:R-:W-:Y:S01]  /*8e50*/  BPT.TRAP 0x1 ;  /* 0x000000040000795c */ /* 0x000fe20000300000 */
.L_x_4433:
        /* <DEDUP_REMOVED lines=37> */
.L_x_4456:
[----:B------:R-:W-:Y:S05]  /*90b0*/  @P0 BRA `(.L_x_4435) ;  /* 0x0000000000140947 */ /* 0x000fea0003800000 */
[----:B------:R-:W-:Y:S01]  /*90c0*/  ISETP.NE.AND P1, PT, R8, RZ, PT ;  /* 0x000000ff0800720c */ /* 0x000fe20003f25270 */
[----:B---3--:R-:W-:-:S04]  /*90d0*/  IMAD.MOV.U32 R5, RZ, RZ, 0x6100 ;  /* 0x00006100ff057424 */ /* 0x008fc800078e00ff */
[----:B------:R4:W-:Y:S08]  /*90e0*/  SYNCS.ARRIVE.TRANS64 RZ, [R12+URZ+0x36410], R5 ;  /* 0x036410050cff79a7 */ /* 0x0009f0000800003f */
[----:B------:R-:W-:Y:S05]  /*90f0*/  @!P1 BRA `(.L_x_4435) ;  /* 0x0000000000049947 */ /* 0x000fea0003800000 */
[----:B------:R-:W-:Y:S01]  /*9100*/  BPT.TRAP 0x1 ;  /* 0x000000040000795c */ /* 0x000fe20000300000 */
.L_x_4435:
        /* <DEDUP_REMOVED lines=37> */
.L_x_4427:
[----:B------:R-:W-:Y:S01]  /*9360*/  ISETP.NE.AND P1, PT, R16, RZ, PT ;  /* 0x000000ff1000720c */ /* 0x000fe20003f25270 */
[----:B------:R-:W-:-:S12]  /*9370*/  IMAD.MOV.U32 R4, RZ, RZ, 0x1 ;  /* 0x00000001ff047424 */ /* 0x000fd800078e00ff */
[----:B------:R-:W-:Y:S05]  /*9380*/  @!P1 BRA `(.L_x_4426) ;  /* 0x00000004006c9947 */ /* 0x000fea0003800000 */
[----:B------:R-:W3:Y:S02]  /*9390*/  SYNCS.PHASECHK.TRANS64.TRYWAIT P1, [R12+URZ+0x36438], R11 ;  /* 0x0364380b0c0075a7 */ /* 0x000ee4000802017f */
[----:B---3--:R-:W-:Y:S05]  /*93a0*/  @!P1 BRA `(.L_x_4437) ;  /* 0x0000000c00889947 */ /* 0x008fea0003800000 */
.L_x_4457:
[----:B------:R-:W-:Y:S05]  /*93b0*/  @P0 BRA `(.L_x_4438) ;  /* 0x0000000000140947 */ /* 0x000fea0003800000 */
[----:B------:R-:W-:Y:S01]  /*93c0*/  ISETP.NE.AND P1, PT, R8, RZ, PT ;  /* 0x000000ff0800720c */ /* 0x000fe20003f25270 */
[----:B------:R-:W-:-:S04]  /*93d0*/  IMAD.MOV.U32 R5, RZ, RZ, 0x6100 ;  /* 0x00006100ff057424 */ /* 0x000fc800078e00ff */
[----:B------:R4:W-:Y:S08]  /*93e0*/  SYNCS.ARRIVE.TRANS64 RZ, [R12+URZ+0x36430], R5 ;  /* 0x036430050cff79a7 */ /* 0x0009f0000800003f */
[----:B------:R-:W-:Y:S05]  /*93f0*/  @!P1 BRA `(.L_x_4438) ;  /* 0x0000000000049947 */ /* 0x000fea0003800000 */
[----:B------:R-:W-:Y:S01]  /*9400*/  BPT.TRAP 0x1 ;  /* 0x000000040000795c */ /* 0x000fe20000300000 */
.L_x_4438:
        /* <DEDUP_REMOVED lines=42> */
.L_x_4458:
[----:B------:R-:W-:Y:S01]  /*96b0*/  IMAD.MOV.U32 R4, RZ, RZ, RZ ;  /* 0x000000ffff047224 */ /* 0x000fe200078e00ff */
[----:B------:R-:W-:Y:S06]  /*96c0*/  @P0 BRA `(.L_x_4440) ;  /* 0x0000000000140947 */ /* 0x000fec0003800000 */
[----:B------:R-:W-:Y:S01]  /*96d0*/  ISETP.NE.AND P1, PT, R8, RZ, PT ;  /* 0x000000ff0800720c */ /* 0x000fe20003f25270 */
[----:B----4-:R-:W-:-:S04]  /*96e0*/  IMAD.MOV.U32 R5, RZ, RZ, 0x6100 ;  /* 0x00006100ff057424 */ /* 0x010fc800078e00ff */
[----:B------:R4:W-:Y:S08]  /*96f0*/  SYNCS.ARRIVE.TRANS64 RZ, [R12+URZ+0x36418], R5 ;  /* 0x036418050cff79a7 */ /* 0x0009f0000800003f */
[----:B------:R-:W-:Y:S05]  /*9700*/  @!P1 BRA `(.L_x_4440) ;  /* 0x0000000000049947 */ /* 0x000fea0003800000 */
[----:B------:R-:W-:Y:S01]  /*9710*/  BPT.TRAP 0x1 ;  /* 0x000000040000795c */ /* 0x000fe20000300000 */
.L_x_4440:
        /* <DEDUP_REMOVED lines=34> */
.L_x_4426:
[----:B------:R-:W-:-:S04]  /*9940*/  SHF.L.U32 R3, R4, 0x1f, RZ ;  /* 0x0000001f04037819 */ /* 0x000fc800000006ff */
[----:B------:R-:W4:Y:S02]  /*9950*/  SYNCS.PHASECHK.TRANS64.TRYWAIT P1, [R12+URZ+0x36438], R3 ;  /* 0x036438030c0075a7 */ /* 0x000f24000802017f */
[----:B----4-:R-:W-:Y:S05]  /*9960*/  @!P1 BRA `(.L_x_4441) ;  /* 0x0000000800409947 */ /* 0x010fea0003800000 */
.L_x_4459:
[----:B------:R-:W-:Y:S05]  /*9970*/  @P0 BRA `(.L_x_4442) ;  /* 0x0000000000180947 */ /* 0x000fea0003800000 */
[----:B------:R-:W5:Y:S01]  /*9980*/  S2R R2, SR_TID.X ;  /* 0x0000000000027919 */ /* 0x000f620000002100 */
[----:B----4-:R-:W-:-:S04]  /*9990*/  IMAD.MOV.U32 R3, RZ, RZ, 0x6100 ;  /* 0x00006100ff037424 */ /* 0x010fc800078e00ff */
[----:B------:R4:W-:Y:S01]  /*99a0*/  SYNCS.ARRIVE.TRANS64 RZ, [R12+URZ+0x36430], R3 ;  /* 0x036430030cff79a7 */ /* 0x0009e2000800003f */
[----:B-----5:R-:W-:-:S13]  /*99b0*/  LOP3.LUT P0, RZ, R2, 0x1f, RZ, 0xc0, !PT ;  /* 0x0000001f02ff7812 */ /* 0x020fda000780c0ff */
[----:B----4-:R-:W-:Y:S05]  /*99c0*/  @!P0 BRA `(.L_x_4442) ;  /* 0x0000000000048947 */ /* 0x010fea0003800000 */
[----:B------:R-:W-:Y:S01]  /*99d0*/  BPT.TRAP 0x1 ;  /* 0x000000040000795c */ /* 0x000fe20000300000 */
.L_x_4442:
        /* <DEDUP_REMOVED lines=44> */
.L_x_4423:
[----:B------:R-:W-:Y:S05]  /*9ca0*/  BSYNC B0 ;  /* 0x0000000000007941 */ /* 0x000fea0003800000 */
.L_x_4421:
[----:B------:R-:W-:-:S03]  /*9cb0*/  UMOV UR6, 0xffffffff ;  /* 0xffffffff00067882 */ /* 0x000fc60000000000 */
[----:B------:R-:W-:Y:S05]  /*9cc0*/  BRA.DIV UR6, `(.L_x_4443) ;  /* 0x00000006067c7947 */ /* 0x000fea000b800000 */
[----:B------:R-:W-:-:S13]  /*9cd0*/  ELECT P6, URZ, PT ;  /* 0x00000000003f782f */ /* 0x000fda00038c0000 */
.L_x_4462:
[----:B------:R-:W-:Y:S05]  /*9ce0*/  @!P6 BRA `(.L_x_4310) ;  /* 0x000000000070e947 */ /* 0x000fea0003800000 */
[----:B------:R-:W-:-:S04]  /*9cf0*/  LOP3.LUT R17, R17, 0x2, RZ, 0xfc, !PT ;  /* 0x0000000211117812 */ /* 0x000fc800078efcff */
[----:B------:R-:W-:-:S13]  /*9d00*/  ISETP.NE.AND P2, PT, R17, 0x3, PT ;  /* 0x000000031100780c */ /* 0x000fda0003f45270 */
[----:B------:R-:W-:Y:S05]  /*9d10*/  @!P2 BRA `(.L_x_4444) ;  /* 0x000000000004a947 */ /* 0x000fea0003800000 */
[----:B--2---:R-:W-:Y:S01]  /*9d20*/  BPT.TRAP 0x1 ;  /* 0x000000040000795c */ /* 0x004fe20000300000 */
.L_x_4444:
        /* <DEDUP_REMOVED lines=15> */
.L_x_4463:
[----:B------:R-:W5:Y:S02]  /*9e20*/  SYNCS.PHASECHK.TRANS64.TRYWAIT P0, [R5+URZ], R0 ;  /* 0x00000000050075a7 */ /* 0x000f64000800017f */
[----:B-----5:R-:W-:Y:S05]  /*9e30*/  @!P0 BRA `(.L_x_4446) ;  /* 0x0000000400548947 */ /* 0x020fea0003800000 */
.L_x_4464:
[----:B------:R-:W-:Y:S05]  /*9e40*/  @!P2 BRA `(.L_x_4447) ;  /* 0x000000000004a947 */ /* 0x000fea0003800000 */
[----:B--2---:R-:W-:Y:S01]  /*9e50*/  BPT.TRAP 0x1 ;  /* 0x000000040000795c */ /* 0x004fe20000300000 */
.L_x_4447:
[----:B------:R-:W-:-:S07]  /*9e60*/  SHF.L.U32 R4, R4, 0x1f, RZ ;  /* 0x0000001f04047819 */ /* 0x000fce00000006ff */
.L_x_4448:
[----:B------:R1:W1:Y:S02]  /*9e70*/  SYNCS.PHASECHK.TRANS64.TRYWAIT P0, [R9+URZ+0x36438], R4 ;  /* 0x03643804090075a7 */ /* 0x000264000800017f */
[----:B-1----:R-:W-:Y:S05]  /*9e80*/  @!P0 NANOSLEEP.SYNCS 0x989680 ;  /* 0x009896800000895d */ /* 0x002fea0003900000 */
[----:B------:R-:W1:Y:S02]  /*9e90*/  @!P0 SYNCS.PHASECHK.TRANS64 P0, [R9+URZ+0x36438], R4 ;  /* 0x03643804090085a7 */ /* 0x000e64000800007f */
[----:B-1----:R-:W-:Y:S05]  /*9ea0*/  @!P0 BRA `(.L_x_4448) ;  /* 0xfffffffc00f08947 */ /* 0x002fea000383ffff */
.L_x_4310:
[----:B--2---:R-:W-:Y:S05]  /*9eb0*/  BSYNC B6 ;  /* 0x0000000000067941 */ /* 0x004fea0003800000 */
.L_x_4304:
[----:B------:R-:W-:Y:S05]  /*9ec0*/  EXIT ;  /* 0x000000000000794d */ /* 0x000fea0003800000 */
.L_x_4320:
[----:B------:R-:W-:Y:S02]  /*9ed0*/  IMAD.MOV.U32 R12, RZ, RZ, RZ ;  /* 0x000000ffff0c7224 */ /* 0x000fe400078e00ff */
[----:B------:R-:W-:Y:S02]  /*9ee0*/  IMAD.MOV.U32 R11, RZ, RZ, 0x1f ;  /* 0x0000001fff0b7424 */ /* 0x000fe400078e00ff */
[----:B------:R-:W-:-:S07]  /*9ef0*/  IMAD.MOV.U32 R15, RZ, RZ, -0x1 ;  /* 0xffffffffff0f7424 */ /* 0x000fce00078e00ff */
[----:B------:R-:W-:Y:S05]  /*9f00*/  WARPSYNC.COLLECTIVE R15, `(.L_x_4449) ;  /* 0x000000000f087348 */ /* 0x000fea0003c00000 */
[----:B------:R1:W2:Y:S02]  /*9f10*/  SHFL.IDX P6, R14, R13, R12, R11 ;  /* 0x0000000c0d0e7389 */ /* 0x0002a400000c000b */
[----:B-12---:R-:W-:Y:S01]  /*9f20*/  ENDCOLLECTIVE ;  /* 0x000000000000791b */ /* 0x006fe20003800000 */
.L_x_4449:
[----:B------:R-:W-:Y:S05]  /*9f30*/  BRA `(.L_x_4450) ;  /* 0xffffff7000bc7947 */ /* 0x000fea000383ffff */
.L_x_4322:
[----:B--2---:R2:W3:Y:S02]  /*9f40*/  SYNCS.PHASECHK.TRANS64.TRYWAIT P0, [R152+URZ+0x36400], R15 ;  /* 0x0364000f980075a7 */ /* 0x0044e4000800017f */
[----:B---3--:R-:W-:Y:S05]  /*9f50*/  @!P0 NANOSLEEP.SYNCS 0x989680 ;  /* 0x009896800000895d */ /* 0x008fea0003900000 */
[----:B------:R-:W3:Y:S02]  /*9f60*/  @!P0 SYNCS.PHASECHK.TRANS64 P0, [R152+URZ+0x36400], R15 ;  /* 0x0364000f980085a7 */ /* 0x000ee4000800007f */
[----:B---3--:R-:W-:Y:S05]  /*9f70*/  @!P0 BRA `(.L_x_4322) ;  /* 0xfffffffc00f08947 */ /* 0x008fea000383ffff */
[----:B------:R-:W-:Y:S05]  /*9f80*/  BRA `(.L_x_4321) ;  /* 0xffffff7400107947 */ /* 0x000fea000383ffff */
.L_x_4326:
[----:B--2---:R2:W3:Y:S02]  /*9f90*/  SYNCS.PHASECHK.TRANS64.TRYWAIT P1, [R4+URZ+0x36410], R9 ;  /* 0x03641009040075a7 */ /* 0x0044e4000802017f */
[----:B---3--:R-:W-:Y:S05]  /*9fa0*/  @!P1 NANOSLEEP.SYNCS 0x989680 ;  /* 0x009896800000995d */ /* 0x008fea0003900000 */
[----:B------:R-:W3:Y:S02]  /*9fb0*/  @!P1 SYNCS.PHASECHK.TRANS64 P1, [R4+URZ+0x36410], R9 ;  /* 0x03641009040095a7 */ /* 0x000ee4000802007f */
[----:B---3--:R-:W-:Y:S05]  /*9fc0*/  @!P1 BRA `(.L_x_4326) ;  /* 0xfffffffc00f09947 */ /* 0x008fea000383ffff */
[----:B------:R-:W-:Y:S05]  /*9fd0*/  BRA `(.L_x_4325) ;  /* 0xffffff7800b07947 */ /* 0x000fea000383ffff */
.L_x_4330:
[----:B--2---:R2:W1:Y:S02]  /*9fe0*/  SYNCS.PHASECHK.TRANS64.TRYWAIT P1, [R152+URZ+0x36430], R9 ;  /* 0x03643009980075a7 */ /* 0x004464000802017f */
[----:B-1----:R-:W-:Y:S05]  /*9ff0*/  @!P1 NANOSLEEP.SYNCS 0x989680 ;  /* 0x009896800000995d */ /* 0x002fea0003900000 */
[----:B------:R-:W1:Y:S02]  /*a000*/  @!P1 SYNCS.PHASECHK.TRANS64 P1, [R152+URZ+0x36430], R9 ;  /* 0x03643009980095a7 */ /* 0x000e64000802007f */
[----:B-1----:R-:W-:Y:S05]  /*a010*/  @!P1 BRA `(.L_x_4330) ;  /* 0xfffffffc00f09947 */ /* 0x002fea000383ffff */
[----:B------:R-:W-:Y:S05]  /*a020*/  BRA `(.L_x_4329) ;  /* 0xffffff8000547947 */ /* 0x000fea000383ffff */
.L_x_4424:
[----:B-1----:R1:W2:Y:S02]  /*a030*/  SYNCS.PHASECHK.TRANS64.TRYWAIT P1, [R12+URZ+0x36420], R11 ;  /* 0x0364200b0c0075a7 */ /* 0x0022a4000802017f */
[----:B--2---:R-:W-:Y:S05]  /*a040*/  @!P1 NANOSLEEP.SYNCS 0x989680 ;  /* 0x009896800000995d */ /* 0x004fea0003900000 */
[----:B------:R-:W2:Y:S02]  /*a050*/  @!P1 SYNCS.PHASECHK.TRANS64 P1, [R12+URZ+0x36420], R11 ;  /* 0x0364200b0c0095a7 */ /* 0x000ea4000802007f */
[----:B--2---:R-:W-:Y:S05]  /*a060*/  @!P1 BRA `(.L_x_4424) ;  /* 0xfffffffc00f09947 */ /* 0x004fea000383ffff */
[----:B------:R-:W-:Y:S05]  /*a070*/  BRA `(.L_x_4451) ;  /* 0xffffffe000187947 */ /* 0x000fea000383ffff */
.L_x_4428:
[----:B-1----:R1:W2:Y:S02]  /*a080*/  SYNCS.PHASECHK.TRANS64.TRYWAIT P1, [R12+URZ+0x36438], R11 ;  /* 0x0364380b0c0075a7 */ /* 0x0022a4000802017f */
[----:B--2---:R-:W-:Y:S05]  /*a090*/  @!P1 NANOSLEEP.SYNCS 0x989680 ;  /* 0x009896800000995d */ /* 0x004fea0003900000 */
[----:B------:R-:W2:Y:S02]  /*a0a0*/  @!P1 SYNCS.PHASECHK.TRANS64 P1, [R12+URZ+0x36438], R11 ;  /* 0x0364380b0c0095a7 */ /* 0x000ea4000802007f */
[----:B--2---:R-:W-:Y:S05]  /*a0b0*/  @!P1 BRA `(.L_x_4428) ;  /* 0xfffffffc00f09947 */ /* 0x004fea000383ffff */
[----:B------:R-:W-:Y:S05]  /*a0c0*/  BRA `(.L_x_4452) ;  /* 0xffffffe400c07947 */ /* 0x000fea000383ffff */
.L_x_4430:
[----:B--2---:R2:W3:Y:S02]  /*a0d0*/  SYNCS.PHASECHK.TRANS64.TRYWAIT P1, [R12+URZ+0x36428], R27 ;  /* 0x0364281b0c0075a7 */ /* 0x0044e4000802017f */
[----:B---3--:R-:W-:Y:S05]  /*a0e0*/  @!P1 NANOSLEEP.SYNCS 0x989680 ;  /* 0x009896800000995d */ /* 0x008fea0003900000 */
[----:B------:R-:W3:Y:S02]  /*a0f0*/  @!P1 SYNCS.PHASECHK.TRANS64 P1, [R12+URZ+0x36428], R27 ;  /* 0x0364281b0c0095a7 */ /* 0x000ee4000802007f */
[----:B---3--:R-:W-:Y:S05]  /*a100*/  @!P1 BRA `(.L_x_4430) ;  /* 0xfffffffc00f09947 */ /* 0x008fea000383ffff */
[----:B------:R-:W-:Y:S05]  /*a110*/  BRA `(.L_x_4453) ;  /* 0xffffffe800887947 */ /* 0x000fea000383ffff */
.L_x_4432:
[----:B--2---:R2:W3:Y:S02]  /*a120*/  SYNCS.PHASECHK.TRANS64.TRYWAIT P1, [R12+URZ+0x36438], R28 ;  /* 0x0364381c0c0075a7 */ /* 0x0044e4000802017f */
[----:B---3--:R-:W-:Y:S05]  /*a130*/  @!P1 NANOSLEEP.SYNCS 0x989680 ;  /* 0x009896800000995d */ /* 0x008fea0003900000 */
[----:B------:R-:W3:Y:S02]  /*a140*/  @!P1 SYNCS.PHASECHK.TRANS64 P1, [R12+URZ+0x36438], R28 ;  /* 0x0364381c0c0095a7 */ /* 0x000ee4000802007f */
[----:B---3--:R-:W-:Y:S05]  /*a150*/  @!P1 BRA `(.L_x_4432) ;  /* 0xfffffffc00f09947 */ /* 0x008fea000383ffff */
[----:B------:R-:W-:Y:S05]  /*a160*/  BRA `(.L_x_4454) ;  /* 0xffffffec00207947 */ /* 0x000fea000383ffff */
.L_x_4434:
[----:B------:R-:W-:-:S07]  /*a170*/  SHF.L.U32 R5, R0, 0x1f, RZ ;  /* 0x0000001f00057819 */ /* 0x000fce00000006ff */
.L_x_4455:
[----:B---3--:R3:W4:Y:S02]  /*a180*/  SYNCS.PHASECHK.TRANS64.TRYWAIT P1, [R12+URZ+0x36420], R5 ;  /* 0x036420050c0075a7 */ /* 0x008724000802017f */
[----:B----4-:R-:W-:Y:S05]  /*a190*/  @!P1 NANOSLEEP.SYNCS 0x989680 ;  /* 0x009896800000995d */ /* 0x010fea0003900000 */
[----:B------:R-:W4:Y:S02]  /*a1a0*/  @!P1 SYNCS.PHASECHK.TRANS64 P1, [R12+URZ+0x36420], R5 ;  /* 0x036420050c0095a7 */ /* 0x000f24000802007f */
[----:B----4-:R-:W-:Y:S05]  /*a1b0*/  @!P1 BRA `(.L_x_4455) ;  /* 0xfffffffc00f09947 */ /* 0x010fea000383ffff */
[----:B------:R-:W-:Y:S05]  /*a1c0*/  BRA `(.L_x_4456) ;  /* 0xffffffec00b87947 */ /* 0x000fea000383ffff */
.L_x_4437:
[----:B---3--:R3:W4:Y:S02]  /*a1d0*/  SYNCS.PHASECHK.TRANS64.TRYWAIT P1, [R12+URZ+0x36438], R11 ;  /* 0x0364380b0c0075a7 */ /* 0x008724000802017f */
[----:B----4-:R-:W-:Y:S05]  /*a1e0*/  @!P1 NANOSLEEP.SYNCS 0x989680 ;  /* 0x009896800000995d */ /* 0x010fea0003900000 */
[----:B------:R-:W4:Y:S02]  /*a1f0*/  @!P1 SYNCS.PHASECHK.TRANS64 P1, [R12+URZ+0x36438], R11 ;  /* 0x0364380b0c0095a7 */ /* 0x000f24000802007f */
[----:B----4-:R-:W-:Y:S05]  /*a200*/  @!P1 BRA `(.L_x_4437) ;  /* 0xfffffffc00f09947 */ /* 0x010fea000383ffff */
[----:B------:R-:W-:Y:S05]  /*a210*/  BRA `(.L_x_4457) ;  /* 0xfffffff000647947 */ /* 0x000fea000383ffff */
.L_x_4439:
[----:B----4-:R4:W1:Y:S02]  /*a220*/  SYNCS.PHASECHK.TRANS64.TRYWAIT P1, [R12+URZ+0x36428], R5 ;  /* 0x036428050c0075a7 */ /* 0x010864000802017f */
[----:B-1----:R-:W-:Y:S05]  /*a230*/  @!P1 NANOSLEEP.SYNCS 0x989680 ;  /* 0x009896800000995d */ /* 0x002fea0003900000 */
[----:B------:R-:W1:Y:S02]  /*a240*/  @!P1 SYNCS.PHASECHK.TRANS64 P1, [R12+URZ+0x36428], R5 ;  /* 0x036428050c0095a7 */ /* 0x000e64000802007f */
[----:B-1----:R-:W-:Y:S05]  /*a250*/  @!P1 BRA `(.L_x_4439) ;  /* 0xfffffffc00f09947 */ /* 0x002fea000383ffff */
[----:B------:R-:W-:Y:S05]  /*a260*/  BRA `(.L_x_4458) ;  /* 0xfffffff400107947 */ /* 0x000fea000383ffff */
.L_x_4441:
[----:B----4-:R4:W1:Y:S02]  /*a270*/  SYNCS.PHASECHK.TRANS64.TRYWAIT P1, [R12+URZ+0x36438], R3 ;  /* 0x036438030c0075a7 */ /* 0x010864000802017f */
[----:B-1----:R-:W-:Y:S05]  /*a280*/  @!P1 NANOSLEEP.SYNCS 0x989680 ;  /* 0x009896800000995d */ /* 0x002fea0003900000 */
[----:B------:R-:W1:Y:S02]  /*a290*/  @!P1 SYNCS.PHASECHK.TRANS64 P1, [R12+URZ+0x36438], R3 ;  /* 0x036438030c0095a7 */ /* 0x000e64000802007f */
[----:B-1----:R-:W-:Y:S05]  /*a2a0*/  @!P1 BRA `(.L_x_4441) ;  /* 0xfffffffc00f09947 */ /* 0x002fea000383ffff */
[----:B------:R-:W-:Y:S05]  /*a2b0*/  BRA `(.L_x_4459) ;  /* 0xfffffff400ac7947 */ /* 0x000fea000383ffff */
.L_x_4443:
[----:B------:R-:W-:Y:S01]  /*a2c0*/  BSSY B0, `(.L_x_4460) ;  /* 0x0000006000007945 */ /* 0x000fe20003800000 */
[----:B------:R-:W-:-:S07]  /*a2d0*/  IMAD.MOV.U32 R15, RZ, RZ, -0x1 ;  /* 0xffffffffff0f7424 */ /* 0x000fce00078e00ff */
[----:B-123--:R-:W-:Y:S05]  /*a2e0*/  WARPSYNC.COLLECTIVE R15, `(.L_x_4461) ;  /* 0x000000000f0c7348 */ /* 0x00efea0003c00000 */
[----:B------:R-:W-:Y:S02]  /*a2f0*/  ELECT P6, UR62, PT ;  /* 0x00000000003e782f */ /* 0x000fe400038c0000 */
[----:B------:R-:W-:Y:S01]  /*a300*/  MOV R14, UR62 ;  /* 0x0000003e000e7c02 */ /* 0x000fe20008000f00 */
[----:B-123--:R-:W-:Y:S10]  /*a310*/  ENDCOLLECTIVE ;  /* 0x000000000000791b */ /* 0x00eff40003800000 */
.L_x_4461:
[----:B------:R-:W-:Y:S05]  /*a320*/  BSYNC B0 ;  /* 0x0000000000007941 */ /* 0x000fea0003800000 */
.L_x_4460:
[----:B------:R-:W-:Y:S05]  /*a330*/  BRA `(.L_x_4462) ;  /* 0xfffffff800687947 */ /* 0x000fea000383ffff */
.L_x_4445:
[----:B----4-:R4:W1:Y:S02]  /*a340*/  SYNCS.PHASECHK.TRANS64.TRYWAIT P0, [R7+URZ], R6 ;  /* 0x00000006070075a7 */ /* 0x010864000800017f */
[----:B-1----:R-:W-:Y:S05]  /*a350*/  @!P0 NANOSLEEP.SYNCS 0x989680 ;  /* 0x009896800000895d */ /* 0x002fea0003900000 */
[----:B------:R-:W1:Y:S02]  /*a360*/  @!P0 SYNCS.PHASECHK.TRANS64 P0, [R7+URZ], R6 ;  /* 0x00000006070085a7 */ /* 0x000e64000800007f */
[----:B-1----:R-:W-:Y:S05]  /*a370*/  @!P0 BRA `(.L_x_4445) ;  /* 0xfffffffc00f08947 */ /* 0x002fea000383ffff */
[----:B------:R-:W-:Y:S05]  /*a380*/  BRA `(.L_x_4463) ;  /* 0xfffffff800a47947 */ /* 0x000fea000383ffff */
.L_x_4446:
[----:B------:R1:W1:Y:S02]  /*a390*/  SYNCS.PHASECHK.TRANS64.TRYWAIT P0, [R5+URZ], R0 ;  /* 0x00000000050075a7 */ /* 0x000264000800017f */
[----:B-1----:R-:W-:Y:S05]  /*a3a0*/  @!P0 NANOSLEEP.SYNCS 0x989680 ;  /* 0x009896800000895d */ /* 0x002fea0003900000 */
[----:B------:R-:W1:Y:S02]  /*a3b0*/  @!P0 SYNCS.PHASECHK.TRANS64 P0, [R5+URZ], R0 ;  /* 0x00000000050085a7 */ /* 0x000e64000800007f */
[----:B-1----:R-:W-:Y:S05]  /*a3c0*/  @!P0 BRA `(.L_x_4446) ;  /* 0xfffffffc00f08947 */ /* 0x002fea000383ffff */
[----:B------:R-:W-:Y:S05]  /*a3d0*/  BRA `(.L_x_4464) ;  /* 0xfffffff800987947 */ /* 0x000fea000383ffff */
.L_x_4465:
        /* <DEDUP_REMOVED lines=10> */
.L_x_7677:


//--------------------- .text._ZN7cutlass13device_kernelIN5flash11enable_sm90INS1_16FlashAttnBwdSm90INS1_25CollectiveMainloopBwdSm90ILi2ELi1ELi1EN4cute5tupleIJNS5_1CILi1EEES8_S8_EEENS6_IJNS7_ILi64EEENS7_ILi96EEENS7_ILi192EEEEEENS_6half_tEfNS_4arch4Sm90ELb0ELb0ELb0ELb1ELb1ELb0ELb1ELb0ELi3ELi1ELi1ELi1ELb0EEENS1_21CollectiveEpilogueBwdISD_SE_SG_Li384ELb1ELb1ELi3EEENS1_19SingleTileSchedulerILb1ELb0ELb0ELi96EEEEEEEEEvNT_6ParamsE --------------------------
	.section	.text._ZN7cutlass13device_kernelIN5flash11enable_sm90INS1_16FlashAttnBwdSm90INS1_25CollectiveMainloopBwdSm90ILi2ELi1ELi1EN4cute5tupleIJNS5_1CILi1EEES8_S8_EEENS6_IJNS7_ILi64EEENS7_ILi96EEENS7_ILi192EEEEEENS_6half_tEfNS_4arch4Sm90ELb0ELb0ELb0ELb1ELb1ELb0ELb1ELb0ELi3ELi1ELi1ELi1ELb0EEENS1_21CollectiveEpilogueBwdISD_SE_SG_Li384ELb1ELb1ELi3EEENS1_19SingleTileSchedulerILb1ELb0ELb0ELi96EEEEEEEEEvNT_6ParamsE,"ax",@progbits
	.align	128
.text._ZN7cutlass13device_kernelIN5flash11enable_sm90INS1_16FlashAttnBwdSm90INS1_25CollectiveMainloopBwdSm90ILi2ELi1ELi1EN4cute5tupleIJNS5_1CILi1EEES8_S8_EEENS6_IJNS7_ILi64EEENS7_ILi96EEENS7_ILi192EEEEEENS_6half_tEfNS_4arch4Sm90ELb0ELb0ELb0ELb1ELb1ELb0ELb1ELb0ELi3ELi1ELi1ELi1ELb0EEENS1_21CollectiveEpilogueBwdISD_SE_SG_Li384ELb1ELb1ELi3EEENS1_19SingleTileSchedulerILb1ELb0ELb0ELi96EEEEEEEEEvNT_6ParamsE:
        .type           _ZN7cutlass13device_kernelIN5flash11enable_sm90INS1_16FlashAttnBwdSm90INS1_25CollectiveMainloopBwdSm90ILi2ELi1ELi1EN4cute5tupleIJNS5_1CILi1EEES8_S8_EEENS6_IJNS7_ILi64EEENS7_ILi96EEENS7_ILi192EEEEEENS_6half_tEfNS_4arch4Sm90ELb0ELb0ELb0ELb1ELb1ELb0ELb1ELb0ELi3ELi1ELi1ELi1ELb0EEENS1_21CollectiveEpilogueBwdISD_SE_SG_Li384ELb1ELb1ELi3EEENS1_19SingleTileSchedulerILb1ELb0ELb0ELi96EEEEEEEEEvNT_6ParamsE,@function
        .size           _ZN7cutlass13device_kernelIN5flash11enable_sm90INS1_16FlashAttnBwdSm90INS1_25CollectiveMainloopBwdSm90ILi2ELi1ELi1EN4cute5tupleIJNS5_1CILi1EEES8_S8_EEENS6_IJNS7_ILi64EEENS7_ILi96EEENS7_ILi192EEEEEENS_6half_tEfNS_4arch4Sm90ELb0ELb0ELb0ELb1ELb1ELb0ELb1ELb0ELi3ELi1ELi1ELi1ELb0EEENS1_21CollectiveEpilogueBwdISD_SE_SG_Li384ELb1ELb1ELi3EEENS1_19SingleTileSchedulerILb1ELb0ELb0ELi96EEEEEEEEEvNT_6ParamsE,(.L_x_7678 - _ZN7cutlass13device_kernelIN5flash11enable_sm90INS1_16FlashAttnBwdSm90INS1_25CollectiveMainloopBwdSm90ILi2ELi1ELi1EN4cute5tupleIJNS5_1CILi1EEES8_S8_EEENS6_IJNS7_ILi64EEENS7_ILi96EEENS7_ILi192EEEEEENS_6half_tEfNS_4arch4Sm90ELb0ELb0ELb0ELb1ELb1ELb0ELb1ELb0ELi3ELi1ELi1ELi1ELb0EEENS1_21CollectiveEpilogueBwdISD_SE_SG_Li384ELb1ELb1ELi3EEENS1_19SingleTileSchedulerILb1ELb0ELb0ELi96EEEEEEEEEvNT_6ParamsE)
        .other          _ZN7cutlass13device_kernelIN5flash11enable_sm90INS1_16FlashAttnBwdSm90INS1_25CollectiveMainloopBwdSm90ILi2ELi1ELi1EN4cute5tupleIJNS5_1CILi1EEES8_S8_EEENS6_IJNS7_ILi64EEENS7_ILi96EEENS7_ILi192EEEEEENS_6half_tEfNS_4arch4Sm90ELb0ELb0ELb0ELb1ELb1ELb0ELb1ELb0ELi3ELi1ELi1ELi1ELb0EEENS1_21CollectiveEpilogueBwdISD_SE_SG_Li384ELb1ELb1ELi3EEENS1_19SingleTileSchedulerILb1ELb0ELb0ELi96EEEEEEEEEvNT_6ParamsE,@"STO_CUDA_ENTRY STV_DEFAULT"
_ZN7cutlass13device_kernelIN5flash11enable_sm90INS1_16FlashAttnBwdSm90INS1_25CollectiveMainloopBwdSm90ILi2ELi1ELi1EN4cute5tupleIJNS5_1CILi1EEES8_S8_EEENS6_IJNS7_ILi64EEENS7_ILi96EEENS7_ILi192EEEEEENS_6half_tEfNS_4arch4Sm90ELb0ELb0ELb0ELb1ELb1ELb0ELb1ELb0ELi3ELi1ELi1ELi1ELb0EEENS1_21CollectiveEpilogueBwdISD_SE_SG_Li384ELb1ELb1ELi3EEENS1_19SingleTileSchedulerILb1ELb0ELb0ELi96EEEEEEEEEvNT_6ParamsE:
        /* <DEDUP_REMOVED lines=22> */
.L_x_4467:
[----:B------:R-:W-:Y:S05]  /*0160*/  BSYNC B0 ;  /* 0x0000000000007941 */ /* 0x000fea0003800000 */
.L_x_4466:
        /* <DEDUP_REMOVED lines=34> */
.L_x_4468:
        /* <DEDUP_REMOVED lines=20> */
.L_x_4469:
        /* <DEDUP_REMOVED lines=8> */
.L_x_4472:
        /* <DEDUP_REMOVED lines=21> */
.L_x_4473:
        /* <DEDUP_REMOVED lines=10> */
.L_x_4475:
[----:B------:R-:W2:Y:S02]  /*0740*/  LDC R0, c[0x0][0x8bc] ;  /* 0x00022f00ff007b82 */ /* 0x000ea40000000800 */
.L_x_4474:
        /* <DEDUP_REMOVED lines=14> */
.L_x_4477:
        /* <DEDUP_REMOVED lines=10> */
.L_x_4478:
        /* <DEDUP_REMOVED lines=8> */
.L_x_4479:
        /* <DEDUP_REMOVED lines=9> */
.L_x_4480:
        /* <DEDUP_REMOVED lines=75> */
.L_x_4483:
        /* <DEDUP_REMOVED lines=15> */
.L_x_4482:
        /* <DEDUP_REMOVED lines=20> */
.L_x_4485:
        /* <DEDUP_REMOVED lines=15> */
.L_x_4484:
        /* <DEDUP_REMOVED lines=8> */
.L_x_4632:
        /* <DEDUP_REMOVED lines=26> */
.L_x_4487:
        /* <DEDUP_REMOVED lines=98> */
.L_x_4499:
[----:B------:R-:W-:-:S13]  /*19f0*/  ISETP.NE.AND P0, PT, R13, 0x3, PT ;  /* 0x000000030d00780c */ /* 0x000fda0003f05270 */
[----:B-1----:R-:W-:Y:S05]  /*1a00*/  @!P0 BRA `(.L_x_4489) ;  /* 0x0000000000048947 */ /* 0x002fea0003800000 */
[----:B------:R-:W-:Y:S01]  /*1a10*/  BPT.TRAP 0x1 ;  /* 0x000000040000795c */ /* 0x000fe20000300000 */
.L_x_4489:
[----:B------:R-:W-:Y:S02]  /*1a20*/  LEA R4, R3, UR36, 0x3 ;  /* 0x0000002403047c11 */ /* 0x000fe4000f8e18ff */
[----:B------:R-:W-:-:S04]  /*1a30*/  SHF.L.U32 R9, R7, 0x1f, RZ ;  /* 0x0000001f07097819 */ /* 0x000fc800000006ff */
[----:B------:R1:W2:Y:S01]  /*1a40*/  SYNCS.PHASECHK.TRANS64.TRYWAIT P1, [R4+URZ+0x36410], R9 ;  /* 0x03641009040075a7 */ /* 0x0002a2000802017f */
[----:B------:R-:W-:Y:S05]  /*1a50*/  @!P0 BRA `(.L_x_4490) ;  /* 0x0000000000048947 */ /* 0x000fea0003800000 */
[----:B------:R-:W-:Y:S01]  /*1a60*/  BPT.TRAP 0x1 ;  /* 0x000000040000795c */ /* 0x000fe20000300000 */
.L_x_4490:
[----:B--2---:R-:W-:Y:S05]  /*1a70*/  @P1 BRA `(.L_x_4491) ;  /* 0x0000000000081947 */ /* 0x004fea0003800000 */
[----:B------:R-:W2:Y:S02]  /*1a80*/  SYNCS.PHASECHK.TRANS64.TRYWAIT P1, [R4+URZ+0x36410], R9 ;  /* 0x03641009040075a7 */ /* 0x000ea4000802017f */
[----:B--2---:R-:W-:Y:S05]  /*1a90*/  @!P1 BRA `(.L_x_4492) ;  /* 0x0000008c00309947 */ /* 0x004fea0003800000 */
.L_x_4491:
        /* <DEDUP_REMOVED lines=103> */
.L_x_4493:
[----:B-12---:R-:W-:-:S04]  /*2110*/  SHF.L.U32 R9, R6, 0x1f, RZ ;  /* 0x0000001f06097819 */ /* 0x006fc800000006ff */
[----:B------:R1:W2:Y:S01]  /*2120*/  SYNCS.PHASECHK.TRANS64.TRYWAIT P1, [UR36+0x36430], R9 ;  /* 0x03643009ff0075a7 */ /* 0x0002a20008020164 */
[----:B------:R-:W-:Y:S05]  /*2130*/  @!P0 BRA `(.L_x_4494) ;  /* 0x0000000000048947 */ /* 0x000fea0003800000 */
[----:B------:R-:W-:Y:S01]  /*2140*/  BPT.TRAP 0x1 ;  /* 0x000000040000795c */ /* 0x000fe20000300000 */
.L_x_4494:
[----:B--2---:R-:W-:Y:S05]  /*2150*/  @P1 BRA `(.L_x_4495) ;  /* 0x0000000000081947 */ /* 0x004fea0003800000 */
[----:B------:R-:W2:Y:S02]  /*2160*/  SYNCS.PHASECHK.TRANS64.TRYWAIT P1, [UR36+0x36430], R9 ;  /* 0x03643009ff0075a7 */ /* 0x000ea40008020164 */
[----:B--2---:R-:W-:Y:S05]  /*2170*/  @!P1 BRA `(.L_x_4496) ;  /* 0x00000084008c9947 */ /* 0x004fea0003800000 */
.L_x_4495:
        /* <DEDUP_REMOVED lines=303> */
.L_x_4497:
        /* <DEDUP_REMOVED lines=60> */
.L_x_4498:
        /* <DEDUP_REMOVED lines=62> */
.L_x_4481:
        /* <DEDUP_REMOVED lines=128> */
.L_x_4501:
        /* <DEDUP_REMOVED lines=54> */
.L_x_4503:
[----:B------:R-:W-:Y:S05]  /*4770*/  BSYNC B0 ;  /* 0x0000000000007941 */ /* 0x000fea0003800000 */
.L_x_4502:
        /* <DEDUP_REMOVED lines=15> */
.L_x_4505:
[----:B------:R-:W-:Y:S05]  /*4870*/  BSYNC B0 ;  /* 0x0000000000007941 */ /* 0x000fea0003800000 */
.L_x_4504:
        /* <DEDUP_REMOVED lines=18> */
.L_x_4507:
[----:B------:R-:W-:Y:S05]  /*49a0*/  BSYNC B0 ;  /* 0x0000000000007941 */ /* 0x000fea0003800000 */
.L_x_4506:
        /* <DEDUP_REMOVED lines=17> */
.L_x_4509:
[----:B------:R-:W-:Y:S05]  /*4ac0*/  BSYNC B0 ;  /* 0x0000000000007941 */ /* 0x000fea0003800000 */
.L_x_4508:
        /* <DEDUP_REMOVED lines=18> */
.L_x_4511:
[----:B------:R-:W-:Y:S05]  /*4bf0*/  BSYNC B0 ;  /* 0x0000000000007941 */ /* 0x000fea0003800000 */
.L_x_4510:
        /* <DEDUP_REMOVED lines=19> */
.L_x_4513:
[----:B------:R-:W-:Y:S05]  /*4d30*/  BSYNC B0 ;  /* 0x0000000000007941 */ /* 0x000fea0003800000 */
.L_x_4512:
        /* <DEDUP_REMOVED lines=26> */
.L_x_4515:
[----:B------:R-:W-:Y:S05]  /*4ee0*/  BSYNC B0 ;  /* 0x0000000000007941 */ /* 0x000fea0003800000 */
.L_x_4514:
        /* <DEDUP_REMOVED lines=15> */
.L_x_4517:
[----:B------:R-:W-:Y:S05]  /*4fe0*/  BSYNC B0 ;  /* 0x0000000000007941 */ /* 0x000fea0003800000 */
.L_x_4516:
        /* <DEDUP_REMOVED lines=15> */
.L_x_4519:
[----:B------:R-:W-:Y:S05]  /*50e0*/  BSYNC B0 ;  /* 0x0000000000007941 */ /* 0x000fea0003800000 */
.L_x_4518:
        /* <DEDUP_REMOVED lines=15> */
.L_x_4521:
[----:B------:R-:W-:Y:S05]  /*51e0*/  BSYNC B0 ;  /* 0x0000000000007941 */ /* 0x000fea0003800000 */
.L_x_4520:
        /* <DEDUP_REMOVED lines=15> */
.L_x_4523:
[----:B------:R-:W-:Y:S05]  /*52e0*/  BSYNC B0 ;  /* 0x0000000000007941 */ /* 0x000fea0003800000 */
.L_x_4522:
        /* <DEDUP_REMOVED lines=15> */
.L_x_4500:
        /* <DEDUP_REMOVED lines=30> */
.L_x_4524:
        /* <DEDUP_REMOVED lines=45> */
.L_x_4526:
[----:B------:R-:W-:Y:S05]  /*5890*/  BSYNC B0 ;  /* 0x0000000000007941 */ /* 0x000fea0003800000 */
.L_x_4525:
        /* <DEDUP_REMOVED lines=16> */
.L_x_4528:
[----:B------:R-:W-:Y:S05]  /*59a0*/  BSYNC B0 ;  /* 0x0000000000007941 */ /* 0x000fea0003800000 */
.L_x_4527:
        /* <DEDUP_REMOVED lines=16> */
.L_x_4530:
[----:B------:R-:W-:Y:S05]  /*5ab0*/  BSYNC B0 ;  /* 0x0000000000007941 */ /* 0x000fea0003800000 */
.L_x_4529:
        /* <DEDUP_REMOVED lines=17> */
.L_x_4532:
[----:B------:R-:W-:Y:S05]  /*5bd0*/  BSYNC B0 ;  /* 0x0000000000007941 */ /* 0x000fea0003800000 */
.L_x_4531:
        /* <DEDUP_REMOVED lines=16> */
.L_x_4534:
[----:B------:R-:W-:Y:S05]  /*5ce0*/  BSYNC B0 ;  /* 0x0000000000007941 */ /* 0x000fea0003800000 */
.L_x_4533:
        /* <DEDUP_REMOVED lines=20> */
.L_x_4536:
[----:B------:R-:W-:Y:S05]  /*5e30*/  BSYNC B0 ;  /* 0x0000000000007941 */ /* 0x000fea0003800000 */
.L_x_4535:
        /* <DEDUP_REMOVED lines=24> */
.L_x_4538:
[----:B------:R-:W-:Y:S05]  /*5fc0*/  BSYNC B0 ;  /* 0x0000000000007941 */ /* 0x000fea0003800000 */
.L_x_4537:
        /* <DEDUP_REMOVED lines=15> */
.L_x_4540:
[----:B------:R-:W-:Y:S05]  /*60c0*/  BSYNC B0 ;  /* 0x0000000000007941 */ /* 0x000fea0003800000 */
.L_x_4539:
        /* <DEDUP_REMOVED lines=15> */
.L_x_4542:
[----:B------:R-:W-:Y:S05]  /*61c0*/  BSYNC B0 ;  /* 0x0000000000007941 */ /* 0x000fea0003800000 */
.L_x_4541:
        /* <DEDUP_REMOVED lines=15> */
.L_x_4544:
[----:B------:R-:W-:Y:S05]  /*62c0*/  BSYNC B0 ;  /* 0x0000000000007941 */ /* 0x000fea0003800000 */
.L_x_4543:
        /* <DEDUP_REMOVED lines=15> */
.L_x_4546:
[----:B------:R-:W-:Y:S05]  /*63c0*/  BSYNC B0 ;  /* 0x0000000000007941 */ /* 0x000fea0003800000 */
.L_x_4545:
        /* <DEDUP_REMOVED lines=15> */
.L_x_4471:
        /* <DEDUP_REMOVED lines=21> */
.L_x_4548:
        /* <DEDUP_REMOVED lines=13> */
.L_x_4550:
[----:B------:R-:W-:-:S05]  /*66e0*/  ULDC UR4, c[0x0][0x8bc] ;  /* 0x00022f0000047ab9 */ /* 0x000fca0000000800 */
.L_x_4549:
        /* <DEDUP_REMOVED lines=39> */
.L_x_4551:
        /* <DEDUP_REMOVED lines=52> */
.L_x_4585:
        /* <DEDUP_REMOVED lines=13> */
.L_x_4555:
[----:B------:R-:W2:Y:S04]  /*6d70*/  LDG.E.STRONG.GPU R5, desc[UR38][R2.64] ;  /* 0x0000002602057981 */ /* 0x000ea8000c1ef900 */
[----:B--2---:R-:W-:Y:S01]  /*6d80*/  CCTL.IVALL ;  /* 0x00000000ff00798f */ /* 0x004fe20002000000 */
[----:B------:R-:W-:Y:S05]  /*6d90*/  YIELD ;  /* 0x0000000000007946 */ /* 0x000fea0003800000 */
[----:B------:R-:W-:-:S13]  /*6da0*/  ISETP.NE.AND P1, PT, R5, UR18, PT ;  /* 0x0000001205007c0c */ /* 0x000fda000bf25270 */
[----:B------:R-:W-:Y:S05]  /*6db0*/  @P1 BRA `(.L_x_4555) ;  /* 0xfffffffc00ec1947 */ /* 0x000fea000383ffff */
.L_x_4554:
[----:B------:R-:W-:Y:S05]  /*6dc0*/  BSYNC B0 ;  /* 0x0000000000007941 */ /* 0x000fea0003800000 */
.L_x_4553:
[----:B------:R-:W-:-:S03]  /*6dd0*/  UMOV UR5, 0xffffffff ;  /* 0xffffffff00057882 */ /* 0x000fc60000000000 */
[----:B------:R-:W-:Y:S05]  /*6de0*/  BRA.DIV UR5, `(.L_x_4556) ;  /* 0x0000003a05847947 */ /* 0x000fea000b800000 */
[----:B------:R-:W-:Y:S01]  /*6df0*/  NOP ;  /* 0x0000000000007918 */ /* 0x000fe20000000000 */
.L_x_4635:
        /* <DEDUP_REMOVED lines=19> */
.L_x_4558:
[----:B------:R-:W-:Y:S05]  /*6f30*/  BSYNC B0 ;  /* 0x0000000000007941 */ /* 0x000fea0003800000 */
.L_x_4557:
        /* <DEDUP_REMOVED lines=14> */
.L_x_4560:
[----:B------:R-:W-:Y:S05]  /*7020*/  BSYNC B0 ;  /* 0x0000000000007941 */ /* 0x000fea0003800000 */
.L_x_4559:
        /* <DEDUP_REMOVED lines=15> */
.L_x_4562:
[----:B------:R-:W-:Y:S05]  /*7120*/  BSYNC B0 ;  /* 0x0000000000007941 */ /* 0x000fea0003800000 */
.L_x_4561:
[----:B------:R-:W-:Y:S06]  /*7130*/  BAR.ARV 0xa, 0xa0 ;  /* 0x0282800000007b1d */ /* 0x000fec0000002000 */
[----:B------:R-:W-:Y:S04]  /*7140*/  BSSY B0, `(.L_x_4563) ;  /* 0x0000003000007945 */ /* 0x000fe80003800000 */
[----:B------:R-:W-:Y:S05]  /*7150*/  @!P0 BRA `(.L_x_4564) ;  /* 0x0000000000048947 */ /* 0x000fea0003800000 */
[----:B------:R-:W-:-:S04]  /*7160*/  DEPBAR.LE SB0, 0x1 ;  /* 0x000080400000791a */ /* 0x000fc80000000000 */
.L_x_4564:
[----:B------:R-:W-:Y:S05]  /*7170*/  BSYNC B0 ;  /* 0x0000000000007941 */ /* 0x000fea0003800000 */
.L_x_4563:
[----:B------:R-:W-:Y:S06]  /*7180*/  BAR.ARV 0xb, 0xa0 ;  /* 0x02c2800000007b1d */ /* 0x000fec0000002000 */
[----:B------:R-:W-:Y:S04]  /*7190*/  BSSY B0, `(.L_x_4565) ;  /* 0x0000003000007945 */ /* 0x000fe80003800000 */
[----:B------:R-:W-:Y:S05]  /*71a0*/  @!P0 BRA `(.L_x_4566) ;  /* 0x0000000000048947 */ /* 0x000fea0003800000 */
[----:B------:R-:W-:-:S04]  /*71b0*/  DEPBAR.LE SB0, 0x0 ;  /* 0x000080000000791a */ /* 0x000fc80000000000 */
.L_x_4566:
[----:B------:R-:W-:Y:S05]  /*71c0*/  BSYNC B0 ;  /* 0x0000000000007941 */ /* 0x000fea0003800000 */
.L_x_4565:
        /* <DEDUP_REMOVED lines=19> */
.L_x_4568:
[----:B------:R-:W-:Y:S05]  /*7300*/  BSYNC B0 ;  /* 0x0000000000007941 */ /* 0x000fea0003800000 */
.L_x_4567:
        /* <DEDUP_REMOVED lines=9> */
.L_x_4571:
[----:B------:R-:W2:Y:S04]  /*73a0*/  LDG.E.STRONG.GPU R5, desc[UR38][R2.64] ;  /* 0x0000002602057981 */ /* 0x000ea8000c1ef900 */
[----:B--2---:R-:W-:Y:S01]  /*73b0*/  CCTL.IVALL ;  /* 0x00000000ff00798f */ /* 0x004fe20002000000 */
[----:B------:R-:W-:Y:S05]  /*73c0*/  YIELD ;  /* 0x0000000000007946 */ /* 0x000fea0003800000 */
[----:B------:R-:W-:-:S13]  /*73d0*/  ISETP.NE.AND P1, PT, R5, UR18, PT ;  /* 0x0000001205007c0c */ /* 0x000fda000bf25270 */
[----:B------:R-:W-:Y:S05]  /*73e0*/  @P1 BRA `(.L_x_4571) ;  /* 0xfffffffc00ec1947 */ /* 0x000fea000383ffff */
.L_x_4570:
[----:B------:R-:W-:Y:S05]  /*73f0*/  BSYNC B0 ;  /* 0x0000000000007941 */ /* 0x000fea0003800000 */
.L_x_4569:
[----:B------:R-:W-:-:S03]  /*7400*/  UMOV UR5, 0xffffffff ;  /* 0xffffffff00057882 */ /* 0x000fc60000000000 */
[----:B------:R-:W-:Y:S05]  /*7410*/  BRA.DIV UR5, `(.L_x_4572) ;  /* 0x0000003605147947 */ /* 0x000fea000b800000 */
[----:B------:R-:W-:Y:S01]  /*7420*/  NOP ;  /* 0x0000000000007918 */ /* 0x000fe20000000000 */
.L_x_4638:
        /* <DEDUP_REMOVED lines=15> */
.L_x_4574:
[----:B------:R-:W-:Y:S05]  /*7520*/  BSYNC B0 ;  /* 0x0000000000007941 */ /* 0x000fea0003800000 */
.L_x_4573:
        /* <DEDUP_REMOVED lines=14> */
.L_x_4576:
[----:B------:R-:W-:Y:S05]  /*7610*/  BSYNC B0 ;  /* 0x0000000000007941 */ /* 0x000fea0003800000 */
.L_x_4575:
        /* <DEDUP_REMOVED lines=15> */
.L_x_4578:
[----:B------:R-:W-:Y:S05]  /*7710*/  BSYNC B0 ;  /* 0x0000000000007941 */ /* 0x000fea0003800000 */
.L_x_4577:
[----:B------:R-:W-:Y:S06]  /*7720*/  BAR.ARV 0xa, 0xa0 ;  /* 0x0282800000007b1d */ /* 0x000fec0000002000 */
[----:B------:R-:W-:Y:S04]  /*7730*/  BSSY B0, `(.L_x_4579) ;  /* 0x0000003000007945 */ /* 0x000fe80003800000 */
[----:B------:R-:W-:Y:S05]  /*7740*/  @!P0 BRA `(.L_x_4580) ;  /* 0x0000000000048947 */ /* 0x000fea0003800000 */
[----:B------:R-:W-:-:S04]  /*7750*/  DEPBAR.LE SB0, 0x1 ;  /* 0x000080400000791a */ /* 0x000fc80000000000 */
.L_x_4580:
[----:B------:R-:W-:Y:S05]  /*7760*/  BSYNC B0 ;  /* 0x0000000000007941 */ /* 0x000fea0003800000 */
.L_x_4579:
[----:B------:R-:W-:Y:S06]  /*7770*/  BAR.ARV 0xb, 0xa0 ;  /* 0x02c2800000007b1d */ /* 0x000fec0000002000 */
[----:B------:R-:W-:Y:S04]  /*7780*/  BSSY B0, `(.L_x_4581) ;  /* 0x0000003000007945 */ /* 0x000fe80003800000 */
[----:B------:R-:W-:Y:S05]  /*7790*/  @!P0 BRA `(.L_x_4582) ;  /* 0x0000000000048947 */ /* 0x000fea0003800000 */
[----:B------:R-:W-:-:S04]  /*77a0*/  DEPBAR.LE SB0, 0x0 ;  /* 0x000080000000791a */ /* 0x000fc80000000000 */
.L_x_4582:
[----:B------:R-:W-:Y:S05]  /*77b0*/  BSYNC B0 ;  /* 0x0000000000007941 */ /* 0x000fea0003800000 */
.L_x_4581:
        /* <DEDUP_REMOVED lines=19> */
.L_x_4584:
[----:B------:R-:W-:Y:S05]  /*78f0*/  BSYNC B0 ;  /* 0x0000000000007941 */ /* 0x000fea0003800000 */
.L_x_4583:
[----:B------:R-:W-:Y:S02]  /*7900*/  UIADD3 UR6, UR6, 0x2, URZ ;  /* 0x0000000206067890 */ /* 0x000fe4000fffe03f */
[----:B------:R-:W-:Y:S01]  /*7910*/  UIADD3 UR4, UR4, 0x1, URZ ;  /* 0x0000000104047890 */ /* 0x000fe2000fffe03f */
[----:B------:R-:W-:Y:S11]  /*7920*/  @P3 BRA `(.L_x_4585) ;  /* 0xfffffff000dc3947 */ /* 0x000ff6000383ffff */
.L_x_4552:
        /* <DEDUP_REMOVED lines=13> */
.L_x_4588:
[----:B------:R-:W2:Y:S04]  /*7a00*/  LDG.E.STRONG.GPU R0, desc[UR38][R2.64] ;  /* 0x0000002602007981 */ /* 0x000ea8000c1ef900 */
[----:B--2---:R-:W-:Y:S01]  /*7a10*/  CCTL.IVALL ;  /* 0x00000000ff00798f */ /* 0x004fe20002000000 */
[----:B------:R-:W-:Y:S05]  /*7a20*/  YIELD ;  /* 0x0000000000007946 */ /* 0x000fea0003800000 */
[----:B------:R-:W-:-:S13]  /*7a30*/  ISETP.NE.AND P1, PT, R0, UR18, PT ;  /* 0x0000001200007c0c */ /* 0x000fda000bf25270 */
[----:B------:R-:W-:Y:S05]  /*7a40*/  @P1 BRA `(.L_x_4588) ;  /* 0xfffffffc00ec1947 */ /* 0x000fea000383ffff */
.L_x_4587:
[----:B------:R-:W-:Y:S05]  /*7a50*/  BSYNC B0 ;  /* 0x0000000000007941 */ /* 0x000fea0003800000 */
.L_x_4586:
[----:B------:R-:W-:-:S03]  /*7a60*/  UMOV UR4, 0xffffffff ;  /* 0xffffffff00047882 */ /* 0x000fc60000000000 */
[----:B------:R-:W-:Y:S05]  /*7a70*/  BRA.DIV UR4, `(.L_x_4589) ;  /* 0x0000002e04987947 */ /* 0x000fea000b800000 */
[----:B------:R-:W-:Y:S01]  /*7a80*/  NOP ;  /* 0x0000000000007918 */ /* 0x000fe20000000000 */
.L_x_4641:
        /* <DEDUP_REMOVED lines=22> */
.L_x_4591:
[----:B------:R-:W-:Y:S05]  /*7bf0*/  BSYNC B0 ;  /* 0x0000000000007941 */ /* 0x000fea0003800000 */
.L_x_4590:
        /* <DEDUP_REMOVED lines=19> */
.L_x_4593:
[----:B------:R-:W-:Y:S05]  /*7d30*/  BSYNC B0 ;  /* 0x0000000000007941 */ /* 0x000fea0003800000 */
.L_x_4592:
        /* <DEDUP_REMOVED lines=20> */
.L_x_4595:
[----:B------:R-:W-:Y:S05]  /*7e80*/  BSYNC B0 ;  /* 0x0000000000007941 */ /* 0x000fea0003800000 */
.L_x_4594:
[----:B------:R-:W-:Y:S06]  /*7e90*/  BAR.ARV 0xa, 0xa0 ;  /* 0x0282800000007b1d */ /* 0x000fec0000002000 */
[----:B------:R-:W-:Y:S04]  /*7ea0*/  BSSY B0, `(.L_x_4596) ;  /* 0x0000003000007945 */ /* 0x000fe80003800000 */
[----:B------:R-:W-:Y:S05]  /*7eb0*/  @!P0 BRA `(.L_x_4597) ;  /* 0x0000000000048947 */ /* 0x000fea0003800000 */
[----:B------:R-:W-:-:S04]  /*7ec0*/  DEPBAR.LE SB0, 0x1 ;  /* 0x000080400000791a */ /* 0x000fc80000000000 */
.L_x_4597:
[----:B------:R-:W-:Y:S05]  /*7ed0*/  BSYNC B0 ;  /* 0x0000000000007941 */ /* 0x000fea0003800000 */
.L_x_4596:
[----:B------:R-:W-:Y:S06]  /*7ee0*/  BAR.ARV 0xb, 0xa0 ;  /* 0x02c2800000007b1d */ /* 0x000fec0000002000 */
[----:B------:R-:W-:Y:S04]  /*7ef0*/  BSSY B0, `(.L_x_4598) ;  /* 0x0000003000007945 */ /* 0x000fe80003800000 */
[----:B------:R-:W-:Y:S05]  /*7f00*/  @!P0 BRA `(.L_x_4599) ;  /* 0x0000000000048947 */ /* 0x000fea0003800000 */
[----:B------:R-:W-:-:S04]  /*7f10*/  DEPBAR.LE SB0, 0x0 ;  /* 0x000080000000791a */ /* 0x000fc80000000000 */
.L_x_4599:
[----:B------:R-:W-:Y:S05]  /*7f20*/  BSYNC B0 ;  /* 0x0000000000007941 */ /* 0x000fea0003800000 */
.L_x_4598:
        /* <DEDUP_REMOVED lines=19> */
.L_x_4547:
        /* <DEDUP_REMOVED lines=10> */
.L_x_4600:
        /* <DEDUP_REMOVED lines=10> */
.L_x_4602:
[----:B------:R-:W3:Y:S02]  /*81a0*/  LDC R0, c[0x0][0x8bc] ;  /* 0x00022f00ff007b82 */ /* 0x000ee40000000800 */
.L_x_4601:
        /* <DEDUP_REMOVED lines=42> */
.L_x_4604:
        /* <DEDUP_REMOVED lines=70> */
.L_x_4642:
        /* <DEDUP_REMOVED lines=9> */
.L_x_4607:
        /* <DEDUP_REMOVED lines=98> */
.L_x_4618:
[----:B-1----:R-:W-:-:S05]  /*8f60*/  IMAD.MOV.U32 R11, RZ, RZ, 0x1 ;  /* 0x00000001ff0b7424 */ /* 0x002fca00078e00ff */
[----:B------:R-:W-:-:S04]  /*8f70*/  SHF.L.U32 R11, R11, 0x1f, RZ ;  /* 0x0000001f0b0b7819 */ /* 0x000fc800000006ff */
[----:B------:R-:W1:Y:S02]  /*8f80*/  SYNCS.PHASECHK.TRANS64.TRYWAIT P1, [R12+URZ+0x36438], R11 ;  /* 0x0364380b0c0075a7 */ /* 0x000e64000802017f */
[----:B-1234-:R-:W-:Y:S05]  /*8f90*/  @!P1 BRA `(.L_x_4610) ;  /* 0x0000001800809947 */ /* 0x01efea0003800000 */
.L_x_4643:
[----:B------:R-:W-:Y:S05]  /*8fa0*/  @P0 BRA `(.L_x_4611) ;  /* 0x0000000000140947 */ /* 0x000fea0003800000 */
[----:B------:R-:W-:Y:S01]  /*8fb0*/  ISETP.NE.AND P1, PT, R8, RZ, PT ;  /* 0x000000ff0800720c */ /* 0x000fe20003f25270 */
[----:B------:R-:W-:-:S04]  /*8fc0*/  IMAD.MOV.U32 R3, RZ, RZ, 0x6100 ;  /* 0x00006100ff037424 */ /* 0x000fc800078e00ff */
[----:B------:R2:W-:Y:S08]  /*8fd0*/  SYNCS.ARRIVE.TRANS64 RZ, [R12+URZ+0x36430], R3 ;  /* 0x036430030cff79a7 */ /* 0x0005f0000800003f */
[----:B------:R-:W-:Y:S05]  /*8fe0*/  @!P1 BRA `(.L_x_4611) ;  /* 0x0000000000049947 */ /* 0x000fea0003800000 */
[----:B------:R-:W-:Y:S01]  /*8ff0*/  BPT.TRAP 0x1 ;  /* 0x000000040000795c */ /* 0x000fe20000300000 */
.L_x_4611:
        /* <DEDUP_REMOVED lines=49> */
.L_x_4644:
[----:B------:R-:W-:Y:S05]  /*9310*/  @P0 BRA `(.L_x_4613) ;  /* 0x0000000000140947 */ /* 0x000fea0003800000 */
[----:B------:R-:W-:Y:S01]  /*9320*/  ISETP.NE.AND P1, PT, R8, RZ, PT ;  /* 0x000000ff0800720c */ /* 0x000fe20003f25270 */
[----:B--2---:R-:W-:-:S04]  /*9330*/  IMAD.MOV.U32 R27, RZ, RZ, 0x6100 ;  /* 0x00006100ff1b7424 */ /* 0x004fc800078e00ff */
[----:B------:R3:W-:Y:S08]  /*9340*/  SYNCS.ARRIVE.TRANS64 RZ, [R12+URZ+0x36418], R27 ;  /* 0x0364181b0cff79a7 */ /* 0x0007f0000800003f */
[----:B------:R-:W-:Y:S05]  /*9350*/  @!P1 BRA `(.L_x_4613) ;  /* 0x0000000000049947 */ /* 0x000fea0003800000 */
[----:B------:R-:W-:Y:S01]  /*9360*/  BPT.TRAP 0x1 ;  /* 0x000000040000795c */ /* 0x000fe20000300000 */
.L_x_4613:
        /* <DEDUP_REMOVED lines=37> */
.L_x_4645:
[----:B--2---:R-:W-:Y:S01]  /*95c0*/  SHF.R.S32.HI R28, RZ, 0x1f, R26 ;  /* 0x0000001fff1c7819 */ /* 0x004fe2000001141a */
[----:B------:R-:W-:Y:S06]  /*95d0*/  @P0 BRA `(.L_x_4615) ;  /* 0x0000000000140947 */ /* 0x000fec0003800000 */
[----:B------:R-:W-:Y:S01]  /*95e0*/  ISETP.NE.AND P1, PT, R8, RZ, PT ;  /* 0x000000ff0800720c */ /* 0x000fe20003f25270 */
[----:B------:R-:W-:-:S04]  /*95f0*/  IMAD.MOV.U32 R29, RZ, RZ, 0x6100 ;  /* 0x00006100ff1d7424 */ /* 0x000fc800078e00ff */
[----:B------:R2:W-:Y:S08]  /*9600*/  SYNCS.ARRIVE.TRANS64 RZ, [R12+URZ+0x36430], R29 ;  /* 0x0364301d0cff79a7 */ /* 0x0005f0000800003f */
[----:B------:R-:W-:Y:S05]  /*9610*/  @!P1 BRA `(.L_x_4615) ;  /* 0x0000000000049947 */ /* 0x000fea0003800000 */
[----:B------:R-:W-:Y:S01]  /*9620*/  BPT.TRAP 0x1 ;  /* 0x000000040000795c */ /* 0x000fe20000300000 */
.L_x_4615:
        /* <DEDUP_REMOVED lines=37> */
.L_x_4647:
[----:B------:R-:W-:Y:S05]  /*9880*/  @P0 BRA `(.L_x_4617) ;  /* 0x0000000000140947 */ /* 0x000fea0003800000 */
[----:B------:R-:W-:Y:S01]  /*9890*/  ISETP.NE.AND P1, PT, R8, RZ, PT ;  /* 0x000000ff0800720c */ /* 0x000fe20003f25270 */
[----:B---3--:R-:W-:-:S04]  /*98a0*/  IMAD.MOV.U32 R5, RZ, RZ, 0x6100 ;  /* 0x00006100ff057424 */ /* 0x008fc800078e00ff */
[----:B------:R4:W-:Y:S08]  /*98b0*/  SYNCS.ARRIVE.TRANS64 RZ, [R12+URZ+0x36410], R5 ;  /* 0x036410050cff79a7 */ /* 0x0009f0000800003f */
[----:B------:R-:W-:Y:S05]  /*98c0*/  @!P1 BRA `(.L_x_4617) ;  /* 0x0000000000049947 */ /* 0x000fea0003800000 */
[----:B------:R-:W-:Y:S01]  /*98d0*/  BPT.TRAP 0x1 ;  /* 0x000000040000795c */ /* 0x000fe20000300000 */
.L_x_4617:
        /* <DEDUP_REMOVED lines=37> */
.L_x_4609:
[----:B------:R-:W-:Y:S01]  /*9b30*/  ISETP.NE.AND P1, PT, R16, RZ, PT ;  /* 0x000000ff1000720c */ /* 0x000fe20003f25270 */
[----:B------:R-:W-:-:S12]  /*9b40*/  IMAD.MOV.U32 R4, RZ, RZ, 0x1 ;  /* 0x00000001ff047424 */ /* 0x000fd800078e00ff */
[----:B------:R-:W-:Y:S05]  /*9b50*/  @!P1 BRA `(.L_x_4608) ;  /* 0x00000004006c9947 */ /* 0x000fea0003800000 */
[----:B------:R-:W3:Y:S02]  /*9b60*/  SYNCS.PHASECHK.TRANS64.TRYWAIT P1, [R12+URZ+0x36438], R11 ;  /* 0x0364380b0c0075a7 */ /* 0x000ee4000802017f */
[----:B---3--:R-:W-:Y:S05]  /*9b70*/  @!P1 BRA `(.L_x_4619) ;  /* 0x0000000c00dc9947 */ /* 0x008fea0003800000 */
.L_x_4648:
[----:B------:R-:W-:Y:S05]  /*9b80*/  @P0 BRA `(.L_x_4620) ;  /* 0x0000000000140947 */ /* 0x000fea0003800000 */
[----:B------:R-:W-:Y:S01]  /*9b90*/  ISETP.NE.AND P1, PT, R8, RZ, PT ;  /* 0x000000ff0800720c */ /* 0x000fe20003f25270 */
[----:B------:R-:W-:-:S04]  /*9ba0*/  IMAD.MOV.U32 R5, RZ, RZ, 0x6100 ;  /* 0x00006100ff057424 */ /* 0x000fc800078e00ff */
[----:B------:R4:W-:Y:S08]  /*9bb0*/  SYNCS.ARRIVE.TRANS64 RZ, [R12+URZ+0x36430], R5 ;  /* 0x036430050cff79a7 */ /* 0x0009f0000800003f */
[----:B------:R-:W-:Y:S05]  /*9bc0*/  @!P1 BRA `(.L_x_4620) ;  /* 0x0000000000049947 */ /* 0x000fea0003800000 */
[----:B------:R-:W-:Y:S01]  /*9bd0*/  BPT.TRAP 0x1 ;  /* 0x000000040000795c */ /* 0x000fe20000300000 */
.L_x_4620:
        /* <DEDUP_REMOVED lines=42> */
.L_x_4649:
[----:B------:R-:W-:Y:S01]  /*9e80*/  IMAD.MOV.U32 R4, RZ, RZ, RZ ;  /* 0x000000ffff047224 */ /* 0x000fe200078e00ff */
[----:B------:R-:W-:Y:S06]  /*9e90*/  @P0 BRA `(.L_x_4622) ;  /* 0x0000000000140947 */ /* 0x000fec0003800000 */
[----:B------:R-:W-:Y:S01]  /*9ea0*/  ISETP.NE.AND P1, PT, R8, RZ, PT ;  /* 0x000000ff0800720c */ /* 0x000fe20003f25270 */
[----:B----4-:R-:W-:-:S04]  /*9eb0*/  IMAD.MOV.U32 R5, RZ, RZ, 0x6100 ;  /* 0x00006100ff057424 */ /* 0x010fc800078e00ff */
[----:B------:R4:W-:Y:S08]  /*9ec0*/  SYNCS.ARRIVE.TRANS64 RZ, [R12+URZ+0x36418], R5 ;  /* 0x036418050cff79a7 */ /* 0x0009f0000800003f */
[----:B------:R-:W-:Y:S05]  /*9ed0*/  @!P1 BRA `(.L_x_4622) ;  /* 0x0000000000049947 */ /* 0x000fea0003800000 */
[----:B------:R-:W-:Y:S01]  /*9ee0*/  BPT.TRAP 0x1 ;  /* 0x000000040000795c */ /* 0x000fe20000300000 */
.L_x_4622:
        /* <DEDUP_REMOVED lines=34> */
.L_x_4608:
[----:B------:R-:W-:-:S04]  /*a110*/  SHF.L.U32 R3, R4, 0x1f, RZ ;  /* 0x0000001f04037819 */ /* 0x000fc800000006ff */
[----:B------:R-:W4:Y:S02]  /*a120*/  SYNCS.PHASECHK.TRANS64.TRYWAIT P1, [R12+URZ+0x36438], R3 ;  /* 0x036438030c0075a7 */ /* 0x000f24000802017f */
[----:B----4-:R-:W-:Y:S05]  /*a130*/  @!P1 BRA `(.L_x_4623) ;  /* 0x0000000800949947 */ /* 0x010fea0003800000 */
.L_x_4650:
[----:B------:R-:W-:Y:S05]  /*a140*/  @P0 BRA `(.L_x_4624) ;  /* 0x0000000000180947 */ /* 0x000fea0003800000 */
[----:B------:R-:W5:Y:S01]  /*a150*/  S2R R2, SR_TID.X ;  /* 0x0000000000027919 */ /* 0x000f620000002100 */
[----:B----4-:R-:W-:-:S04]  /*a160*/  IMAD.MOV.U32 R3, RZ, RZ, 0x6100 ;  /* 0x00006100ff037424 */ /* 0x010fc800078e00ff */
[----:B------:R4:W-:Y:S01]  /*a170*/  SYNCS.ARRIVE.TRANS64 RZ, [R12+URZ+0x36430], R3 ;  /* 0x036430030cff79a7 */ /* 0x0009e2000800003f */
[----:B-----5:R-:W-:-:S13]  /*a180*/  LOP3.LUT P0, RZ, R2, 0x1f, RZ, 0xc0, !PT ;  /* 0x0000001f02ff7812 */ /* 0x020fda000780c0ff */
[----:B----4-:R-:W-:Y:S05]  /*a190*/  @!P0 BRA `(.L_x_4624) ;  /* 0x0000000000048947 */ /* 0x010fea0003800000 */
[----:B------:R-:W-:Y:S01]  /*a1a0*/  BPT.TRAP 0x1 ;  /* 0x000000040000795c */ /* 0x000fe20000300000 */
.L_x_4624:
        /* <DEDUP_REMOVED lines=44> */
.L_x_4605:
[----:B------:R-:W-:Y:S05]  /*a470*/  BSYNC B0 ;  /* 0x0000000000007941 */ /* 0x000fea0003800000 */
.L_x_4603:
[----:B------:R-:W-:-:S03]  /*a480*/  UMOV UR6, 0xffffffff ;  /* 0xffffffff00067882 */ /* 0x000fc60000000000 */
[----:B------:R-:W-:Y:S05]  /*a490*/  BRA.DIV UR6, `(.L_x_4625) ;  /* 0x0000000606d07947 */ /* 0x000fea000b800000 */
[----:B------:R-:W-:-:S13]  /*a4a0*/  ELECT P6, URZ, PT ;  /* 0x00000000003f782f */ /* 0x000fda00038c0000 */
.L_x_4653:
[----:B------:R-:W-:Y:S05]  /*a4b0*/  @!P6 BRA `(.L_x_4476) ;  /* 0x000000000070e947 */ /* 0x000fea0003800000 */
[----:B------:R-:W-:-:S04]  /*a4c0*/  LOP3.LUT R17, R17, 0x2, RZ, 0xfc, !PT ;  /* 0x0000000211117812 */ /* 0x000fc800078efcff */
[----:B------:R-:W-:-:S13]  /*a4d0*/  ISETP.NE.AND P2, PT, R17, 0x3, PT ;  /* 0x000000031100780c */ /* 0x000fda0003f45270 */
[----:B------:R-:W-:Y:S05]  /*a4e0*/  @!P2 BRA `(.L_x_4626) ;  /* 0x000000000004a947 */ /* 0x000fea0003800000 */
[----:B--2---:R-:W-:Y:S01]  /*a4f0*/  BPT.TRAP 0x1 ;  /* 0x000000040000795c */ /* 0x004fe20000300000 */
.L_x_4626:
        /* <DEDUP_REMOVED lines=15> */
.L_x_4654:
[----:B------:R-:W5:Y:S02]  /*a5f0*/  SYNCS.PHASECHK.TRANS64.TRYWAIT P0, [R5+URZ], R0 ;  /* 0x00000000050075a7 */ /* 0x000f64000800017f */
[----:B-----5:R-:W-:Y:S05]  /*a600*/  @!P0 BRA `(.L_x_4628) ;  /* 0x0000000400a88947 */ /* 0x020fea0003800000 */
.L_x_4655:
[----:B------:R-:W-:Y:S05]  /*a610*/  @!P2 BRA `(.L_x_4629) ;  /* 0x000000000004a947 */ /* 0x000fea0003800000 */
[----:B--2---:R-:W-:Y:S01]  /*a620*/  BPT.TRAP 0x1 ;  /* 0x000000040000795c */ /* 0x004fe20000300000 */
.L_x_4629:
[----:B------:R-:W-:-:S07]  /*a630*/  SHF.L.U32 R4, R4, 0x1f, RZ ;  /* 0x0000001f04047819 */ /* 0x000fce00000006ff */
.L_x_4630:
[----:B------:R1:W1:Y:S02]  /*a640*/  SYNCS.PHASECHK.TRANS64.TRYWAIT P0, [R9+URZ+0x36438], R4 ;  /* 0x03643804090075a7 */ /* 0x000264000800017f */
[----:B-1----:R-:W-:Y:S05]  /*a650*/  @!P0 NANOSLEEP.SYNCS 0x989680 ;  /* 0x009896800000895d */ /* 0x002fea0003900000 */
[----:B------:R-:W1:Y:S02]  /*a660*/  @!P0 SYNCS.PHASECHK.TRANS64 P0, [R9+URZ+0x36438], R4 ;  /* 0x03643804090085a7 */ /* 0x000e64000800007f */
[----:B-1----:R-:W-:Y:S05]  /*a670*/  @!P0 BRA `(.L_x_4630) ;  /* 0xfffffffc00f08947 */ /* 0x002fea000383ffff */
.L_x_4476:
[----:B--2---:R-:W-:Y:S05]  /*a680*/  BSYNC B6 ;  /* 0x0000000000067941 */ /* 0x004fea0003800000 */
.L_x_4470:
[----:B------:R-:W-:Y:S05]  /*a690*/  EXIT ;  /* 0x000000000000794d */ /* 0x000fea0003800000 */
.L_x_4486:
[----:B------:R-:W-:Y:S02]  /*a6a0*/  IMAD.MOV.U32 R12, RZ, RZ, RZ ;  /* 0x000000ffff0c7224 */ /* 0x000fe400078e00ff */
[----:B------:R-:W-:Y:S02]  /*a6b0*/  IMAD.MOV.U32 R11, RZ, RZ, 0x1f ;  /* 0x0000001fff0b7424 */ /* 0x000fe400078e00ff */
[----:B------:R-:W-:-:S07]  /*a6c0*/  IMAD.MOV.U32 R15, RZ, RZ, -0x1 ;  /* 0xffffffffff0f7424 */ /* 0x000fce00078e00ff */
[----:B------:R-:W-:Y:S05]  /*a6d0*/  WARPSYNC.COLLECTIVE R15, `(.L_x_4631) ;  /* 0x000000000f087348 */ /* 0x000fea0003c00000 */
[----:B------:R1:W2:Y:S02]  /*a6e0*/  SHFL.IDX P6, R14, R13, R12, R11 ;  /* 0x0000000c0d0e7389 */ /* 0x0002a400000c000b */
[----:B-12---:R-:W-:Y:S01]  /*a6f0*/  ENDCOLLECTIVE ;  /* 0x000000000000791b */ /* 0x006fe20003800000 */
.L_x_4631:
[----:B------:R-:W-:Y:S05]  /*a700*/  BRA `(.L_x_4632) ;  /* 0xffffff6800c87947 */ /* 0x000fea000383ffff */
.L_x_4488:
[----:B--2---:R2:W3:Y:S02]  /*a710*/  SYNCS.PHASECHK.TRANS64.TRYWAIT P0, [R152+URZ+0x36400], R15 ;  /* 0x0364000f980075a7 */ /* 0x0044e4000800017f */
[----:B---3--:R-:W-:Y:S05]  /*a720*/  @!P0 NANOSLEEP.SYNCS 0x989680 ;  /* 0x009896800000895d */ /* 0x008fea0003900000 */
[----:B------:R-:W3:Y:S02]  /*a730*/  @!P0 SYNCS.PHASECHK.TRANS64 P0, [R152+URZ+0x36400], R15 ;  /* 0x0364000f980085a7 */ /* 0x000ee4000800007f */
[----:B---3--:R-:W-:Y:S05]  /*a740*/  @!P0 BRA `(.L_x_4488) ;  /* 0xfffffffc00f08947 */ /* 0x008fea000383ffff */
[----:B------:R-:W-:Y:S05]  /*a750*/  BRA `(.L_x_4487) ;  /* 0xffffff6c001c7947 */ /* 0x000fea000383ffff */
.L_x_4492:
[----:B--2---:R2:W3:Y:S02]  /*a760*/  SYNCS.PHASECHK.TRANS64.TRYWAIT P1, [R4+URZ+0x36410], R9 ;  /* 0x03641009040075a7 */ /* 0x0044e4000802017f */
[----:B---3--:R-:W-:Y:S05]  /*a770*/  @!P1 NANOSLEEP.SYNCS 0x989680 ;  /* 0x009896800000995d */ /* 0x008fea0003900000 */
[----:B------:R-:W3:Y:S02]  /*a780*/  @!P1 SYNCS.PHASECHK.TRANS64 P1, [R4+URZ+0x36410], R9 ;  /* 0x03641009040095a7 */ /* 0x000ee4000802007f */
[----:B---3--:R-:W-:Y:S05]  /*a790*/  @!P1 BRA `(.L_x_4492) ;  /* 0xfffffffc00f09947 */ /* 0x008fea000383ffff */
[----:B------:R-:W-:Y:S05]  /*a7a0*/  BRA `(.L_x_4491) ;  /* 0xffffff7000bc7947 */ /* 0x000fea000383ffff */
.L_x_4496:
[----:B--2---:R2:W1:Y:S02]  /*a7b0*/  SYNCS.PHASECHK.TRANS64.TRYWAIT P1, [R152+URZ+0x36430], R9 ;  /* 0x03643009980075a7 */ /* 0x004464000802017f */
[----:B-1----:R-:W-:Y:S05]  /*a7c0*/  @!P1 NANOSLEEP.SYNCS 0x989680 ;  /* 0x009896800000995d */ /* 0x002fea0003900000 */
[----:B------:R-:W1:Y:S02]  /*a7d0*/  @!P1 SYNCS.PHASECHK.TRANS64 P1, [R152+URZ+0x36430], R9 ;  /* 0x03643009980095a7 */ /* 0x000e64000802007f */
[----:B-1----:R-:W-:Y:S05]  /*a7e0*/  @!P1 BRA `(.L_x_4496) ;  /* 0xfffffffc00f09947 */ /* 0x002fea000383ffff */
[----:B------:R-:W-:Y:S05]  /*a7f0*/  BRA `(.L_x_4495) ;  /* 0xffffff7800607947 */ /* 0x000fea000383ffff */
.L_x_4556:
[----:B------:R-:W-:Y:S01]  /*a800*/  BSSY B0, `(.L_x_4633) ;  /* 0x0000005000007945 */ /* 0x000fe20003800000 */
[----:B------:R-:W-:-:S07]  /*a810*/  IMAD.MOV.U32 R15, RZ, RZ, -0x1 ;  /* 0xffffffffff0f7424 */ /* 0x000fce00078e00ff */
[----:B------:R-:W-:Y:S05]  /*a820*/  WARPSYNC.COLLECTIVE R15, `(.L_x_4634) ;  /* 0x000000000f087348 */ /* 0x000fea0003c00000 */
[----:B------:R-:W-:Y:S01]  /*a830*/  NOP ;  /* 0x0000000000007918 */ /* 0x000fe20000000000 */
[----:B------:R-:W-:Y:S01]  /*a840*/  ENDCOLLECTIVE ;  /* 0x000000000000791b */ /* 0x000fe20003800000 */
.L_x_4634:
[----:B------:R-:W-:Y:S05]  /*a850*/  BSYNC B0 ;  /* 0x0000000000007941 */ /* 0x000fea0003800000 */
.L_x_4633:
[----:B------:R-:W-:Y:S05]  /*a860*/  BRA `(.L_x_4635) ;  /* 0xffffffc400647947 */ /* 0x000fea000383ffff */
.L_x_4572:
[----:B------:R-:W-:Y:S01]  /*a870*/  BSSY B0, `(.L_x_4636) ;  /* 0x0000005000007945 */ /* 0x000fe20003800000 */
[----:B------:R-:W-:-:S07]  /*a880*/  IMAD.MOV.U32 R15, RZ, RZ, -0x1 ;  /* 0xffffffffff0f7424 */ /* 0x000fce00078e00ff */
[----:B------:R-:W-:Y:S05]  /*a890*/  WARPSYNC.COLLECTIVE R15, `(.L_x_4637) ;  /* 0x000000000f087348 */ /* 0x000fea0003c00000 */
[----:B------:R-:W-:Y:S01]  /*a8a0*/  NOP ;  /* 0x0000000000007918 */ /* 0x000fe20000000000 */
[----:B------:R-:W-:Y:S01]  /*a8b0*/  ENDCOLLECTIVE ;  /* 0x000000000000791b */ /* 0x000fe20003800000 */
.L_x_4637:
[----:B------:R-:W-:Y:S05]  /*a8c0*/  BSYNC B0 ;  /* 0x0000000000007941 */ /* 0x000fea0003800000 */
.L_x_4636:
[----:B------:R-:W-:Y:S05]  /*a8d0*/  BRA `(.L_x_4638) ;  /* 0xffffffc800d47947 */ /* 0x000fea000383ffff */
.L_x_4589:
[----:B------:R-:W-:Y:S01]  /*a8e0*/  BSSY B0, `(.L_x_4639) ;  /* 0x0000005000007945 */ /* 0x000fe20003800000 */
[----:B------:R-:W-:-:S07]  /*a8f0*/  IMAD.MOV.U32 R15, RZ, RZ, -0x1 ;  /* 0xffffffffff0f7424 */ /* 0x000fce00078e00ff */
[----:B------:R-:W-:Y:S05]  /*a900*/  WARPSYNC.COLLECTIVE R15, `(.L_x_4640) ;  /* 0x000000000f087348 */ /* 0x000fea0003c00000 */
[----:B------:R-:W-:Y:S01]  /*a910*/  NOP ;  /* 0x0000000000007918 */ /* 0x000fe20000000000 */
[----:B------:R-:W-:Y:S01]  /*a920*/  ENDCOLLECTIVE ;  /* 0x000000000000791b */ /* 0x000fe20003800000 */
.L_x_4640:
[----:B------:R-:W-:Y:S05]  /*a930*/  BSYNC B0 ;  /* 0x0000000000007941 */ /* 0x000fea0003800000 */
.L_x_4639:
[----:B------:R-:W-:Y:S05]  /*a940*/  BRA `(.L_x_4641) ;  /* 0xffffffd000507947 */ /* 0x000fea000383ffff */
.L_x_4606:
[----:B-1----:R1:W2:Y:S02]  /*a950*/  SYNCS.PHASECHK.TRANS64.TRYWAIT P1, [R12+URZ+0x36420], R11 ;  /* 0x0364200b0c0075a7 */ /* 0x0022a4000802017f */
[----:B--2---:R-:W-:Y:S05]  /*a960*/  @!P1 NANOSLEEP.SYNCS 0x989680 ;  /* 0x009896800000995d */ /* 0x004fea0003900000 */
[----:B------:R-:W2:Y:S02]  /*a970*/  @!P1 SYNCS.PHASECHK.TRANS64 P1, [R12+URZ+0x36420], R11 ;  /* 0x0364200b0c0095a7 */ /* 0x000ea4000802007f */
[----:B--2---:R-:W-:Y:S05]  /*a980*/  @!P1 BRA `(.L_x_4606) ;  /* 0xfffffffc00f09947 */ /* 0x004fea000383ffff */
[----:B------:R-:W-:Y:S05]  /*a990*/  BRA `(.L_x_4642) ;  /* 0xffffffdc00c47947 */ /* 0x000fea000383ffff */
.L_x_4610:
[----:B-1----:R1:W2:Y:S02]  /*a9a0*/  SYNCS.PHASECHK.TRANS64.TRYWAIT P1, [R12+URZ+0x36438], R11 ;  /* 0x0364380b0c0075a7 */ /* 0x0022a4000802017f */
[----:B--2---:R-:W-:Y:S05]  /*a9b0*/  @!P1 NANOSLEEP.SYNCS 0x989680 ;  /* 0x009896800000995d */ /* 0x004fea0003900000 */
[----:B------:R-:W2:Y:S02]  /*a9c0*/  @!P1 SYNCS.PHASECHK.TRANS64 P1, [R12+URZ+0x36438], R11 ;  /* 0x0364380b0c0095a7 */ /* 0x000ea4000802007f */
[----:B--2---:R-:W-:Y:S05]  /*a9d0*/  @!P1 BRA `(.L_x_4610) ;  /* 0xfffffffc00f09947 */ /* 0x004fea000383ffff */
[----:B------:R-:W-:Y:S05]  /*a9e0*/  BRA `(.L_x_4643) ;  /* 0xffffffe4006c7947 */ /* 0x000fea000383ffff */
.L_x_4612:
[----:B--2---:R2:W3:Y:S02]  /*a9f0*/  SYNCS.PHASECHK.TRANS64.TRYWAIT P1, [R12+URZ+0x36428], R27 ;  /* 0x0364281b0c0075a7 */ /* 0x0044e4000802017f */
[----:B---3--:R-:W-:Y:S05]  /*aa00*/  @!P1 NANOSLEEP.SYNCS 0x989680 ;  /* 0x009896800000995d */ /* 0x008fea0003900000 */
[----:B------:R-:W3:Y:S02]  /*aa10*/  @!P1 SYNCS.PHASECHK.TRANS64 P1, [R12+URZ+0x36428], R27 ;  /* 0x0364281b0c0095a7 */ /* 0x000ee4000802007f */
[----:B---3--:R-:W-:Y:S05]  /*aa20*/  @!P1 BRA `(.L_x_4612) ;  /* 0xfffffffc00f09947 */ /* 0x008fea000383ffff */
[----:B------:R-:W-:Y:S05]  /*aa30*/  BRA `(.L_x_4644) ;  /* 0xffffffe800347947 */ /* 0x000fea000383ffff */
.L_x_4614:
[----:B--2---:R2:W3:Y:S02]  /*aa40*/  SYNCS.PHASECHK.TRANS64.TRYWAIT P1, [R12+URZ+0x36438], R28 ;  /* 0x0364381c0c0075a7 */ /* 0x0044e4000802017f */
[----:B---3--:R-:W-:Y:S05]  /*aa50*/  @!P1 NANOSLEEP.SYNCS 0x989680 ;  /* 0x009896800000995d */ /* 0x008fea0003900000 */
[----:B------:R-:W3:Y:S02]  /*aa60*/  @!P1 SYNCS.PHASECHK.TRANS64 P1, [R12+URZ+0x36438], R28 ;  /* 0x0364381c0c0095a7 */ /* 0x000ee4000802007f */
[----:B---3--:R-:W-:Y:S05]  /*aa70*/  @!P1 BRA `(.L_x_4614) ;  /* 0xfffffffc00f09947 */ /* 0x008fea000383ffff */
[----:B------:R-:W-:Y:S05]  /*aa80*/  BRA `(.L_x_4645) ;  /* 0xffffffe800cc7947 */ /* 0x000fea000383ffff */
.L_x_4616:
[----:B------:R-:W-:-:S07]  /*aa90*/  SHF.L.U32 R5, R0, 0x1f, RZ ;  /* 0x0000001f00057819 */ /* 0x000fce00000006ff */
.L_x_4646:
[----:B---3--:R3:W4:Y:S02]  /*aaa0*/  SYNCS.PHASECHK.TRANS64.TRYWAIT P1, [R12+URZ+0x36420], R5 ;  /* 0x036420050c0075a7 */ /* 0x008724000802017f */
[----:B----4-:R-:W-:Y:S05]  /*aab0*/  @!P1 NANOSLEEP.SYNCS 0x989680 ;  /* 0x009896800000995d */ /* 0x010fea0003900000 */
[----:B------:R-:W4:Y:S02]  /*aac0*/  @!P1 SYNCS.PHASECHK.TRANS64 P1, [R12+URZ+0x36420], R5 ;  /* 0x036420050c0095a7 */ /* 0x000f24000802007f */
[----:B----4-:R-:W-:Y:S05]  /*aad0*/  @!P1 BRA `(.L_x_4646) ;  /* 0xfffffffc00f09947 */ /* 0x010fea000383ffff */
[----:B------:R-:W-:Y:S05]  /*aae0*/  BRA `(.L_x_4647) ;  /* 0xffffffec00647947 */ /* 0x000fea000383ffff */
.L_x_4619:
[----:B---3--:R3:W4:Y:S02]  /*aaf0*/  SYNCS.PHASECHK.TRANS64.TRYWAIT P1, [R12+URZ+0x36438], R11 ;  /* 0x0364380b0c0075a7 */ /* 0x008724000802017f */
[----:B----4-:R-:W-:Y:S05]  /*ab00*/  @!P1 NANOSLEEP.SYNCS 0x989680 ;  /* 0x009896800000995d */ /* 0x010fea0003900000 */
[----:B------:R-:W4:Y:S02]  /*ab10*/  @!P1 SYNCS.PHASECHK.TRANS64 P1, [R12+URZ+0x36438], R11 ;  /* 0x0364380b0c0095a7 */ /* 0x000f24000802007f */
[----:B----4-:R-:W-:Y:S05]  /*ab20*/  @!P1 BRA `(.L_x_4619) ;  /* 0xfffffffc00f09947 */ /* 0x010fea000383ffff */
[----:B------:R-:W-:Y:S05]  /*ab30*/  BRA `(.L_x_4648) ;  /* 0xfffffff000107947 */ /* 0x000fea000383ffff */
.L_x_4621:
[----:B----4-:R4:W1:Y:S02]  /*ab40*/  SYNCS.PHASECHK.TRANS64.TRYWAIT P1, [R12+URZ+0x36428], R5 ;  /* 0x036428050c0075a7 */ /* 0x010864000802017f */
[----:B-1----:R-:W-:Y:S05]  /*ab50*/  @!P1 NANOSLEEP.SYNCS 0x989680 ;  /* 0x009896800000995d */ /* 0x002fea0003900000 */
[----:B------:R-:W1:Y:S02]  /*ab60*/  @!P1 SYNCS.PHASECHK.TRANS64 P1, [R12+URZ+0x36428], R5 ;  /* 0x036428050c0095a7 */ /* 0x000e64000802007f */
[----:B-1----:R-:W-:Y:S05]  /*ab70*/  @!P1 BRA `(.L_x_4621) ;  /* 0xfffffffc00f09947 */ /* 0x002fea000383ffff */
[----:B------:R-:W-:Y:S05]  /*ab80*/  BRA `(.L_x_4649) ;  /* 0xfffffff000bc7947 */ /* 0x000fea000383ffff */
.L_x_4623:
[----:B----4-:R4:W1:Y:S02]  /*ab90*/  SYNCS.PHASECHK.TRANS64.TRYWAIT P1, [R12+URZ+0x36438], R3 ;  /* 0x036438030c0075a7 */ /* 0x010864000802017f */
[----:B-1----:R-:W-:Y:S05]  /*aba0*/  @!P1 NANOSLEEP.SYNCS 0x989680 ;  /* 0x009896800000995d */ /* 0x002fea0003900000 */
[----:B------:R-:W1:Y:S02]  /*abb0*/  @!P1 SYNCS.PHASECHK.TRANS64 P1, [R12+URZ+0x36438], R3 ;  /* 0x036438030c0095a7 */ /* 0x000e64000802007f */
[----:B-1----:R-:W-:Y:S05]  /*abc0*/  @!P1 BRA `(.L_x_4623) ;  /* 0xfffffffc00f09947 */ /* 0x002fea000383ffff */
[----:B------:R-:W-:Y:S05]  /*abd0*/  BRA `(.L_x_4650) ;  /* 0xfffffff400587947 */ /* 0x000fea000383ffff */
.L_x_4625:
[----:B------:R-:W-:Y:S01]  /*abe0*/  BSSY B0, `(.L_x_4651) ;  /* 0x0000006000007945 */ /* 0x000fe20003800000 */
[----:B------:R-:W-:-:S07]  /*abf0*/  IMAD.MOV.U32 R15, RZ, RZ, -0x1 ;  /* 0xffffffffff0f7424 */ /* 0x000fce00078e00ff */
[----:B-1234-:R-:W-:Y:S05]  /*ac00*/  WARPSYNC.COLLECTIVE R15, `(.L_x_4652) ;  /* 0x000000000f0c7348 */ /* 0x01efea0003c00000 */
[----:B------:R-:W-:Y:S02]  /*ac10*/  ELECT P6, UR62, PT ;  /* 0x00000000003e782f */ /* 0x000fe400038c0000 */
[----:B------:R-:W-:Y:S01]  /*ac20*/  MOV R14, UR62 ;  /* 0x0000003e000e7c02 */ /* 0x000fe20008000f00 */
[----:B-1234-:R-:W-:Y:S10]  /*ac30*/  ENDCOLLECTIVE ;  /* 0x000000000000791b */ /* 0x01eff40003800000 */
.L_x_4652:
[----:B------:R-:W-:Y:S05]  /*ac40*/  BSYNC B0 ;  /* 0x0000000000007941 */ /* 0x000fea0003800000 */
.L_x_4651:
[----:B------:R-:W-:Y:S05]  /*ac50*/  BRA `(.L_x_4653) ;  /* 0xfffffff800147947 */ /* 0x000fea000383ffff */
.L_x_4627:
[----:B----4-:R4:W1:Y:S02]  /*ac60*/  SYNCS.PHASECHK.TRANS64.TRYWAIT P0, [R7+URZ], R6 ;  /* 0x00000006070075a7 */ /* 0x010864000800017f */
[----:B-1----:R-:W-:Y:S05]  /*ac70*/  @!P0 NANOSLEEP.SYNCS 0x989680 ;  /* 0x009896800000895d */ /* 0x002fea0003900000 */
[----:B------:R-:W1:Y:S02]  /*ac80*/  @!P0 SYNCS.PHASECHK.TRANS64 P0, [R7+URZ], R6 ;  /* 0x00000006070085a7 */ /* 0x000e64000800007f */
[----:B-1----:R-:W-:Y:S05]  /*ac90*/  @!P0 BRA `(.L_x_4627) ;  /* 0xfffffffc00f08947 */ /* 0x002fea000383ffff */
[----:B------:R-:W-:Y:S05]  /*aca0*/  BRA `(.L_x_4654) ;  /* 0xfffffff800507947 */ /* 0x000fea000383ffff */
.L_x_4628:
[----:B------:R1:W1:Y:S02]  /*acb0*/  SYNCS.PHASECHK.TRANS64.TRYWAIT P0, [R5+URZ], R0 ;  /* 0x00000000050075a7 */ /* 0x000264000800017f */
[----:B-1----:R-:W-:Y:S05]  /*acc0*/  @!P0 NANOSLEEP.SYNCS 0x989680 ;  /* 0x009896800000895d */ /* 0x002fea0003900000 */
[----:B------:R-:W1:Y:S02]  /*acd0*/  @!P0 SYNCS.PHASECHK.TRANS64 P0, [R5+URZ], R0 ;  /* 0x00000000050085a7 */ /* 0x000e64000800007f */
[----:B-1----:R-:W-:Y:S05]  /*ace0*/  @!P0 BRA `(.L_x_4628) ;  /* 0xfffffffc00f08947 */ /* 0x002fea000383ffff */
[----:B------:R-:W-:Y:S05]  /*acf0*/  BRA `(.L_x_4655) ;  /* 0xfffffff800447947 */ /* 0x000fea000383ffff */
.L_x_4656:
        /* <DEDUP_REMOVED lines=16> */
.L_x_7678:


//--------------------- .text._ZN7cutlass13device_kernelIN5flash11enable_sm90INS1_16FlashAttnBwdSm90INS1_25CollectiveMainloopBwdSm90ILi2ELi1ELi1EN4cute5tupleIJNS5_1CILi1EEES8_S8_EEENS6_IJNS7_ILi64EEENS7_ILi96EEENS7_ILi192EEEEEENS_6half_tEfNS_4arch4Sm90ELb0ELb0ELb0ELb1ELb0ELb0ELb1ELb0ELi3ELi1ELi1ELi1ELb0EEENS1_24CollectiveEpilogueBwdGQAISD_fSG_Li384ELb1ELb0EEENS1_19SingleTileSchedulerILb1ELb0ELb0ELi96EEEEEEEEEvNT_6ParamsE --------------------------
	.section	.text._ZN7cutlass13device_kernelIN5flash11enable_sm90INS1_16FlashAttnBwdSm90INS1_25CollectiveMainloopBwdSm90ILi2ELi1ELi1EN4cute5tupleIJNS5_1CILi1EEES8_S8_EEENS6_IJNS7_ILi64EEENS7_ILi96EEENS7_ILi192EEEEEENS_6half_tEfNS_4arch4Sm90ELb0ELb0ELb0ELb1ELb0ELb0ELb1ELb0ELi3ELi1ELi1ELi1ELb0EEENS1_24CollectiveEpilogueBwdGQAISD_fSG_Li384ELb1ELb0EEENS1_19SingleTileSchedulerILb1ELb0ELb0ELi96EEEEEEEEEvNT_6ParamsE,"ax",@progbits
	.align	128
.text._ZN7cutlass13device_kernelIN5flash11enable_sm90INS1_16FlashAttnBwdSm90INS1_25CollectiveMainloopBwdSm90ILi2ELi1ELi1EN4cute5tupleIJNS5_1CILi1EEES8_S8_EEENS6_IJNS7_ILi64EEENS7_ILi96EEENS7_ILi192EEEEEENS_6half_tEfNS_4arch4Sm90ELb0ELb0ELb0ELb1ELb0ELb0ELb1ELb0ELi3ELi1ELi1ELi1ELb0EEENS1_24CollectiveEpilogueBwdGQAISD_fSG_Li384ELb1ELb0EEENS1_19SingleTileSchedulerILb1ELb0ELb0ELi96EEEEEEEEEvNT_6ParamsE:
        .type           _ZN7cutlass13device_kernelIN5flash11enable_sm90INS1_16FlashAttnBwdSm90INS1_25CollectiveMainloopBwdSm90ILi2ELi1ELi1EN4cute5tupleIJNS5_1CILi1EEES8_S8_EEENS6_IJNS7_ILi64EEENS7_ILi96EEENS7_ILi192EEEEEENS_6half_tEfNS_4arch4Sm90ELb0ELb0ELb0ELb1ELb0ELb0ELb1ELb0ELi3ELi1ELi1ELi1ELb0EEENS1_24CollectiveEpilogueBwdGQAISD_fSG_Li384ELb1ELb0EEENS1_19SingleTileSchedulerILb1ELb0ELb0ELi96EEEEEEEEEvNT_6ParamsE,@function
        .size           _ZN7cutlass13device_kernelIN5flash11enable_sm90INS1_16FlashAttnBwdSm90INS1_25CollectiveMainloopBwdSm90ILi2ELi1ELi1EN4cute5tupleIJNS5_1CILi1EEES8_S8_EEENS6_IJNS7_ILi64EEENS7_ILi96EEENS7_ILi192EEEEEENS_6half_tEfNS_4arch4Sm90ELb0ELb0ELb0ELb1ELb0ELb0ELb1ELb0ELi3ELi1ELi1ELi1ELb0EEENS1_24CollectiveEpilogueBwdGQAISD_fSG_Li384ELb1ELb0EEENS1_19SingleTileSchedulerILb1ELb0ELb0ELi96EEEEEEEEEvNT_6ParamsE,(.L_x_7679 - _ZN7cutlass13device_kernelIN5flash11enable_sm90INS1_16FlashAttnBwdSm90INS1_25CollectiveMainloopBwdSm90ILi2ELi1ELi1EN4cute5tupleIJNS5_1CILi1EEES8_S8_EEENS6_IJNS7_ILi64EEENS7_ILi96EEENS7_ILi192EEEEEENS_6half_tEfNS_4arch4Sm90ELb0ELb0ELb0ELb1ELb0ELb0ELb1ELb0ELi3ELi1ELi1ELi1ELb0EEENS1_24CollectiveEpilogueBwdGQAISD_fSG_Li384ELb1ELb0EEENS1_19SingleTileSchedulerILb1ELb0ELb0ELi96EEEEEEEEEvNT_6ParamsE)
        .other          _ZN7cutlass13device_kernelIN5flash11enable_sm90INS1_16FlashAttnBwdSm90INS1_25CollectiveMainloopBwdSm90ILi2ELi1ELi1EN4cute5tupleIJNS5_1CILi1EEES8_S8_EEENS6_IJNS7_ILi64EEENS7_ILi96EEENS7_ILi192EEEEEENS_6half_tEfNS_4arch4Sm90ELb0ELb0ELb0ELb1ELb0ELb0ELb1ELb0ELi3ELi1ELi1ELi1ELb0EEENS1_24CollectiveEpilogueBwdGQAISD_fSG_Li384ELb1ELb0EEENS1_19SingleTileSchedulerILb1ELb0ELb0ELi96EEEEEEEEEvNT_6ParamsE,@"STO_CUDA_ENTRY STV_DEFAULT"
_ZN7cutlass13device_kernelIN5flash11enable_sm90INS1_16FlashAttnBwdSm90INS1_25CollectiveMainloopBwdSm90ILi2ELi1ELi1EN4cute5tupleIJNS5_1CILi1EEES8_S8_EEENS6_IJNS7_ILi64EEENS7_ILi96EEENS7_ILi192EEEEEENS_6half_tEfNS_4arch4Sm90ELb0ELb0ELb0ELb1ELb0ELb0ELb1ELb0ELi3ELi1ELi1ELi1ELb0EEENS1_24CollectiveEpilogueBwdGQAISD_fSG_Li384ELb1ELb0EEENS1_19SingleTileSchedulerILb1ELb0ELb0ELi96EEEEEEEEEvNT_6ParamsE:
        /* <DEDUP_REMOVED lines=22> */
.L_x_4658:
[----:B------:R-:W-:Y:S05]  /*0160*/  BSYNC B0 ;  /* 0x0000000000007941 */ /* 0x000fea0003800000 */
.L_x_4657:
        /* <DEDUP_REMOVED lines=34> */
.L_x_4659:
        /* <DEDUP_REMOVED lines=20> */
.L_x_4660:
        /* <DEDUP_REMOVED lines=8> */
.L_x_4663:
        /* <DEDUP_REMOVED lines=21> */
.L_x_4664:
        /* <DEDUP_REMOVED lines=10> */
.L_x_4666:
[----:B------:R-:W2:Y:S02]  /*0740*/  LDC R0, c[0x0][0x8c4] ;  /* 0x00023100ff007b82 */ /* 0x000ea40000000800 */
.L_x_4665:
        /* <DEDUP_REMOVED lines=14> */
.L_x_4668:
        /* <DEDUP_REMOVED lines=10> */
.L_x_4669:
        /* <DEDUP_REMOVED lines=8> */
.L_x_4670:
        /* <DEDUP_REMOVED lines=9> */
.L_x_4671:
        /* <DEDUP_REMOVED lines=75> */
.L_x_4674:
        /* <DEDUP_REMOVED lines=15> */
.L_x_4673:
        /* <DEDUP_REMOVED lines=20> */
.L_x_4676:
        /* <DEDUP_REMOVED lines=15> */
.L_x_4675:
        /* <DEDUP_REMOVED lines=8> */
.L_x_4764:
        /* <DEDUP_REMOVED lines=26> */
.L_x_4678:
        /* <DEDUP_REMOVED lines=98> */
.L_x_4690:
[----:B------:R-:W-:-:S13]  /*19f0*/  ISETP.NE.AND P0, PT, R13, 0x3, PT ;  /* 0x000000030d00780c */ /* 0x000fda0003f05270 */
[----:B-1----:R-:W-:Y:S05]  /*1a00*/  @!P0 BRA `(.L_x_4680) ;  /* 0x0000000000048947 */ /* 0x002fea0003800000 */
[----:B------:R-:W-:Y:S01]  /*1a10*/  BPT.TRAP 0x1 ;  /* 0x000000040000795c */ /* 0x000fe20000300000 */
.L_x_4680:
[----:B------:R-:W-:Y:S02]  /*1a20*/  LEA R4, R3, UR36, 0x3 ;  /* 0x0000002403047c11 */ /* 0x000fe4000f8e18ff */
[----:B------:R-:W-:-:S04]  /*1a30*/  SHF.L.U32 R9, R7, 0x1f, RZ ;  /* 0x0000001f07097819 */ /* 0x000fc800000006ff */
[----:B------:R1:W2:Y:S01]  /*1a40*/  SYNCS.PHASECHK.TRANS64.TRYWAIT P1, [R4+URZ+0x36410], R9 ;  /* 0x03641009040075a7 */ /* 0x0002a2000802017f */
[----:B------:R-:W-:Y:S05]  /*1a50*/  @!P0 BRA `(.L_x_4681) ;  /* 0x0000000000048947 */ /* 0x000fea0003800000 */
[----:B------:R-:W-:Y:S01]  /*1a60*/  BPT.TRAP 0x1 ;  /* 0x000000040000795c */ /* 0x000fe20000300000 */
.L_x_4681:
[----:B--2---:R-:W-:Y:S05]  /*1a70*/  @P1 BRA `(.L_x_4682) ;  /* 0x0000000000081947 */ /* 0x004fea0003800000 */
[----:B------:R-:W2:Y:S02]  /*1a80*/  SYNCS.PHASECHK.TRANS64.TRYWAIT P1, [R4+URZ+0x36410], R9 ;  /* 0x03641009040075a7 */ /* 0x000ea4000802017f */
[----:B--2---:R-:W-:Y:S05]  /*1a90*/  @!P1 BRA `(.L_x_4683) ;  /* 0x0000006400489947 */ /* 0x004fea0003800000 */
.L_x_4682:
        /* <DEDUP_REMOVED lines=103> */
.L_x_4684:
[----:B-12---:R-:W-:-:S04]  /*2110*/  SHF.L.U32 R9, R6, 0x1f, RZ ;  /* 0x0000001f06097819 */ /* 0x006fc800000006ff */
[----:B------:R1:W2:Y:S01]  /*2120*/  SYNCS.PHASECHK.TRANS64.TRYWAIT P1, [UR36+0x36430], R9 ;  /* 0x03643009ff0075a7 */ /* 0x0002a20008020164 */
[----:B------:R-:W-:Y:S05]  /*2130*/  @!P0 BRA `(.L_x_4685) ;  /* 0x0000000000048947 */ /* 0x000fea0003800000 */
[----:B------:R-:W-:Y:S01]  /*2140*/  BPT.TRAP 0x1 ;  /* 0x000000040000795c */ /* 0x000fe20000300000 */
.L_x_4685:
[----:B--2---:R-:W-:Y:S05]  /*2150*/  @P1 BRA `(.L_x_4686) ;  /* 0x0000000000081947 */ /* 0x004fea0003800000 */
[----:B------:R-:W2:Y:S02]  /*2160*/  SYNCS.PHASECHK.TRANS64.TRYWAIT P1, [UR36+0x36430], R9 ;  /* 0x03643009ff0075a7 */ /* 0x000ea40008020164 */
[----:B--2---:R-:W-:Y:S05]  /*2170*/  @!P1 BRA `(.L_x_4687) ;  /* 0x0000005c00a49947 */ /* 0x004fea0003800000 */
.L_x_4686:
        /* <DEDUP_REMOVED lines=303> */
.L_x_4688:
        /* <DEDUP_REMOVED lines=60> */
.L_x_4689:
        /* <DEDUP_REMOVED lines=62> */
.L_x_4672:
[----:B------:R-:W-:Y:S05]  /*3c10*/  @P0 BRA `(.L_x_4667) ;  /* 0x0000004000b00947 */ /* 0x000fea0003800000 */
[----:B-12---:R-:W1:Y:S01]  /*3c20*/  LDC.64 R2, c[0x0][0x878] ;  /* 0x00021e00ff027b82 */ /* 0x006e620000000a00 */
[----:B------:R-:W2:Y:S01]  /*3c30*/  S2R R0, SR_TID.X ;  /* 0x0000000000007919 */ /* 0x000ea20000002100 */
[----:B------:R-:W3:Y:S06]  /*3c40*/  S2R R6, SR_CTAID.Y ;  /* 0x0000000000067919 */ /* 0x000eec0000002600 */
[----:B------:R-:W4:Y:S01]  /*3c50*/  S2UR UR5, SR_CgaCtaId ;  /* 0x00000000000579c3 */ /* 0x000f220000008800 */
[----:B------:R-:W5:Y:S01]  /*3c60*/  S2R R10, SR_CTAID.X ;  /* 0x00000000000a7919 */ /* 0x000f620000002500 */
[----:B------:R-:W-:-:S06]  /*3c70*/  UMOV UR4, 0x400 ;  /* 0x0000040000047882 */ /* 0x000fcc0000000000 */
[----:B------:R-:W5:Y:S01]  /*3c80*/  LDC.64 R12, c[0x0][0x818] ;  /* 0x00020600ff0c7b82 */ /* 0x000f620000000a00 */
[----:B-1----:R-:W-:-:S07]  /*3c90*/  ISETP.NE.U32.AND P0, PT, R2, RZ, PT ;  /* 0x000000ff0200720c */ /* 0x002fce0003f05070 */
[----:B------:R-:W1:Y:S01]  /*3ca0*/  LDC.64 R16, c[0x0][0x840] ;  /* 0x00021000ff107b82 */ /* 0x000e620000000a00 */
[----:B------:R-:W-:-:S07]  /*3cb0*/  ISETP.NE.AND.EX P0, PT, R3, RZ, PT, P0 ;  /* 0x000000ff0300720c */ /* 0x000fce0003f05300 */
[----:B------:R-:W4:Y:S08]  /*3cc0*/  LDC R2, c[0x0][0x850] ;  /* 0x00021400ff027b82 */ /* 0x000f300000000800 */
[----:B------:R-:W2:Y:S08]  /*3cd0*/  @P0 LDC.64 R4, c[0x0][0x878] ;  /* 0x00021e00ff040b82 */ /* 0x000eb00000000a00 */
[----:B------:R-:W1:Y:S08]  /*3ce0*/  LDC.64 R14, c[0x0][0x820] ;  /* 0x00020800ff0e7b82 */ /* 0x000e700000000a00 */
[----:B------:R-:W1:Y:S01]  /*3cf0*/  LDC.64 R20, c[0x0][0x848] ;  /* 0x00021200ff147b82 */ /* 0x000e620000000a00 */
[----:B--2---:R-:W-:-:S07]  /*3d00*/  @P0 IMAD.WIDE R4, R18, 0x4, R4 ;  /* 0x0000000412040825 */ /* 0x004fce00078e0204 */
[----:B------:R-:W2:Y:S01]  /*3d10*/  LDC.64 R22, c[0x0][0x800] ;  /* 0x00020000ff167b82 */ /* 0x000ea20000000a00 */
[----:B------:R3:W2:Y:S07]  /*3d20*/  @P0 LDG.E R5, desc[UR38][R4.64] ;  /* 0x0000002604050981 */ /* 0x0006ae000c1e1900 */
        /* <DEDUP_REMOVED lines=9> */
[----:B---3--:R-:W-:-:S03]  /*3dc0*/  SHF.R.S32.HI R4, RZ, 0x7, R7 ;  /* 0x00000007ff047819 */ /* 0x008fc60000011407 */
[----:B------:R-:W-:Y:S02]  /*3dd0*/  IMAD.IADD R3, R2, 0x1, -R3 ;  /* 0x0000000102037824 */ /* 0x000fe400078e0a03 */
[----:B------:R-:W3:Y:S02]  /*3de0*/  @P1 LDC R11, c[0x0][0x858] ;  /* 0x00021600ff0b1b82 */ /* 0x000ee40000000800 */
[----:B------:R-:W-:Y:S02]  /*3df0*/  IMAD R7, R4, 0x600, R3 ;  /* 0x0000060004077824 */ /* 0x000fe400078e0203 */
[----:B------:R-:W-:Y:S02]  /*3e00*/  IMAD.MOV.U32 R3, RZ, RZ, R6 ;  /* 0x000000ffff037224 */ /* 0x000fe400078e0006 */
[----:B------:R-:W-:-:S05]  /*3e10*/  IMAD.SHL.U32 R7, R7, 0x4, RZ ;  /* 0x0000000407077824 */ /* 0x000fca00078e00ff */
[----:B------:R-:W-:Y:S01]  /*3e20*/  LEA R8, R7, UR4, 0x2 ;  /* 0x0000000407087c11 */ /* 0x000fe2000f8e10ff */
[----:B-----5:R-:W-:Y:S02]  /*3e30*/  IMAD R7, R10, 0x4800, RZ ;  /* 0x000048000a077824 */ /* 0x020fe400078e02ff */
[----:B----4-:R-:W-:Y:S02]  /*3e40*/  @P1 IMAD.HI.U32 R4, R6, R9, RZ ;  /* 0x0000000906041227 */ /* 0x010fe400078e00ff */
[----:B------:R4:W-:Y:S04]  /*3e50*/  STS.128 [R8], R24 ;  /* 0x0000001808007388 */ /* 0x0009e80000000c00 */
[----:B------:R2:W-:Y:S01]  /*3e60*/  STS.128 [R8+0x800], R28 ;  /* 0x0008001c08007388 */ /* 0x0005e20000000c00 */
[----:B---3--:R-:W-:-:S03]  /*3e70*/  @P1 SHF.R.U32.HI R3, RZ, R11, R4 ;  /* 0x0000000bff031219 */ /* 0x008fc60000011604 */
[----:B------:R3:W-:Y:S01]  /*3e80*/  STS.128 [R8+0x1000], R32 ;  /* 0x0010002008007388 */ /* 0x0007e20000000c00 */
[----:B------:R-:W-:-:S03]  /*3e90*/  SHF.R.S32.HI R9, RZ, 0x1f, R3 ;  /* 0x0000001fff097819 */ /* 0x000fc60000011403 */
[----:B------:R3:W-:Y:S04]  /*3ea0*/  STS.128 [R8+0x1800], R36 ;  /* 0x0018002408007388 */ /* 0x0007e80000000c00 */
[----:B------:R3:W-:Y:S01]  /*3eb0*/  STS.128 [R8+0x2000], R40 ;  /* 0x0020002808007388 */ /* 0x0007e20000000c00 */
[----:B-1----:R-:W-:Y:S01]  /*3ec0*/  IMAD R10, R9, R16, RZ ;  /* 0x00000010090a7224 */ /* 0x002fe200078e02ff */
[----:B----4-:R-:W1:Y:S02]  /*3ed0*/  LDC.64 R24, c[0x0][0x828] ;  /* 0x00020a00ff187b82 */ /* 0x010e640000000a00 */
        /* <DEDUP_REMOVED lines=12> */
[----:B----4-:R-:W4:Y:S01]  /*3fa0*/  FENCE.VIEW.ASYNC.S ;  /* 0x00000000000073c6 */ /* 0x010f220000000000 */
[----:B--2---:R-:W-:-:S04]  /*3fb0*/  @P0 IMAD R5, R18, 0x60, R5 ;  /* 0x0000006012050824 */ /* 0x004fc800078e0205 */
[----:B------:R-:W-:-:S05]  /*3fc0*/  @P0 IMAD.HI R5, R5, 0x2aaaaaab, RZ ;  /* 0x2aaaaaab05050827 */ /* 0x000fca00078e02ff */
[----:B------:R-:W-:-:S04]  /*3fd0*/  @P0 SHF.R.U32.HI R6, RZ, 0x1f, R5 ;  /* 0x0000001fff060819 */ /* 0x000fc80000011605 */
[----:B------:R-:W-:-:S05]  /*3fe0*/  @P0 LEA.HI.SX32 R6, R5, R6, 0x1c ;  /* 0x0000000605060211 */ /* 0x000fca00078fe2ff */
[----:B------:R-:W-:-:S05]  /*3ff0*/  @P0 IMAD R4, R6, 0x4800, RZ ;  /* 0x0000480006040824 */ /* 0x000fca00078e02ff */
[----:B------:R-:W-:Y:S02]  /*4000*/  @P0 SHF.R.S32.HI R5, RZ, 0x1f, R4 ;  /* 0x0000001fff050819 */ /* 0x000fe40000011404 */
[----:B------:R-:W-:Y:S01]  /*4010*/  @!P0 CS2R R4, SRZ ;  /* 0x0000000000048805 */ /* 0x000fe2000001ff00 */
[----:B----4-:R-:W-:Y:S05]  /*4020*/  BAR.SYNC.DEFER_BLOCKING 0x1, 0x180 ;  /* 0x0046000000007b1d */ /* 0x010fea0000010000 */
        /* <DEDUP_REMOVED lines=19> */
[----:B-1----:R-:W-:Y:S01]  /*4160*/  LEA R24, P2, R6, R24, 0x2 ;  /* 0x0000001806187211 */ /* 0x002fe200078410ff */
[----:B------:R-:W-:Y:S02]  /*4170*/  IMAD R9, R9, R21, R12 ;  /* 0x0000001509097224 */ /* 0x000fe400078e020c */
[----:B------:R-:W-:Y:S02]  /*4180*/  IMAD.IADD R3, R5, 0x1, R3 ;  /* 0x0000000105037824 */ /* 0x000fe400078e0203 */
[----:B------:R-:W-:-:S03]  /*4190*/  IMAD.IADD R2, R7, 0x1, R9 ;  /* 0x0000000107027824 */ /* 0x000fc600078e0209 */
[----:B------:R-:W-:Y:S02]  /*41a0*/  LEA.HI.X R3, R4, R23, R3, 0x2, P1 ;  /* 0x0000001704037211 */ /* 0x000fe400008f1403 */
[----:B------:R-:W-:Y:S01]  /*41b0*/  LEA.HI.X R2, R6, R25, R2, 0x2, P2 ;  /* 0x0000001906027211 */ /* 0x000fe200010f1402 */
[----:B---3--:R-:W-:Y:S06]  /*41c0*/  @P0 BRA `(.L_x_4692) ;  /* 0x0000000000340947 */ /* 0x008fec0003800000 */
[----:B------:R-:W-:Y:S01]  /*41d0*/  R2UR UR6, R24 ;  /* 0x00000000180672ca */ /* 0x000fe200000e0000 */
[----:B------:R-:W-:Y:S01]  /*41e0*/  UMOV UR5, 0x1200 ;  /* 0x0000120000057882 */ /* 0x000fe20000000000 */
[----:B------:R-:W-:Y:S01]  /*41f0*/  R2UR UR7, R2 ;  /* 0x00000000020772ca */ /* 0x000fe200000e0000 */
[----:B------:R-:W-:Y:S01]  /*4200*/  UMOV UR8, 0x0 ;  /* 0x0000000000087882 */ /* 0x000fe20000000000 */
[----:B------:R-:W-:Y:S01]  /*4210*/  PLOP3.LUT P0, PT, PT, PT, PT, 0x80, 0x0 ;  /* 0x000000000000781c */ /* 0x000fe20003f0f070 */
[----:B------:R-:W-:-:S12]  /*4220*/  UMOV UR9, 0x14f00000 ;  /* 0x14f0000000097882 */ /* 0x000fd80000000000 */
.L_x_4693:
[----:B------:R-:W-:Y:S01]  /*4230*/  @P0 ELECT P1, URZ, PT ;  /* 0x00000000003f082f */ /* 0x000fe20003820000 */
[----:B------:R1:W-:-:S12]  /*4240*/  UBLKRED.G.S.ADD.F32.RN [UR6], [UR4], UR5, desc[UR8] ;  /* 0x00000806040073bb */ /* 0x0003d800080a1405 */
[----:B------:R-:W-:Y:S02]  /*4250*/  @P1 PLOP3.LUT P0, PT, P1, PT, PT, 0x8, 0x0 ;  /* 0x000000000000181c */ /* 0x000fe40000f0e170 */
[----:B------:R-:W-:-:S11]  /*4260*/  PLOP3.LUT P1, PT, PT, PT, PT, 0x8, 0x0 ;  /* 0x000000000000781c */ /* 0x000fd60003f2e170 */
[----:B-1----:R-:W-:Y:S05]  /*4270*/  @P0 BRA.U.ANY `(.L_x_4693) ;  /* 0xfffffffd00ec0947 */ /* 0x002fea000393ffff */
[----:B------:R0:W-:Y:S01]  /*4280*/  UTMACMDFLUSH ;  /* 0x00000000000079b7 */ /* 0x0001e20000000000 */
[----:B------:R-:W-:-:S04]  /*4290*/  DEPBAR.LE SB0, 0x0 ;  /* 0x000080000000791a */ /* 0x000fc80000000000 */
.L_x_4692:
[----:B------:R-:W-:Y:S05]  /*42a0*/  BSYNC B0 ;  /* 0x0000000000007941 */ /* 0x000fea0003800000 */
.L_x_4691:
        /* <DEDUP_REMOVED lines=28> */
.L_x_4694:
        /* <DEDUP_REMOVED lines=8> */
.L_x_4662:
        /* <DEDUP_REMOVED lines=20> */
.L_x_4696:
        /* <DEDUP_REMOVED lines=13> */
.L_x_4698:
[----:B------:R-:W-:-:S05]  /*4700*/  ULDC UR5, c[0x0][0x8c4] ;  /* 0x0002310000057ab9 */ /* 0x000fca0000000800 */
.L_x_4697:
        /* <DEDUP_REMOVED lines=40> */
.L_x_4699:
        /* <DEDUP_REMOVED lines=53> */
.L_x_4721:
        /* <DEDUP_REMOVED lines=23> */
.L_x_4702:
[----:B------:R-:W-:Y:S05]  /*4e50*/  BSYNC B0 ;  /* 0x0000000000007941 */ /* 0x000fea0003800000 */
.L_x_4701:
        /* <DEDUP_REMOVED lines=12> */
.L_x_4704:
[----:B------:R-:W-:Y:S05]  /*4f20*/  BSYNC B0 ;  /* 0x0000000000007941 */ /* 0x000fea0003800000 */
.L_x_4703:
        /* <DEDUP_REMOVED lines=13> */
.L_x_4706:
[----:B------:R-:W-:Y:S05]  /*5000*/  BSYNC B0 ;  /* 0x0000000000007941 */ /* 0x000fea0003800000 */
.L_x_4705:
[----:B------:R-:W-:Y:S06]  /*5010*/  BAR.ARV 0xa, 0xa0 ;  /* 0x0282800000007b1d */ /* 0x000fec0000002000 */
[----:B------:R-:W-:Y:S04]  /*5020*/  BSSY B0, `(.L_x_4707) ;  /* 0x0000003000007945 */ /* 0x000fe80003800000 */
[----:B------:R-:W-:Y:S05]  /*5030*/  @!P0 BRA `(.L_x_4708) ;  /* 0x0000000000048947 */ /* 0x000fea0003800000 */
[----:B------:R-:W-:-:S04]  /*5040*/  DEPBAR.LE SB0, 0x1 ;  /* 0x000080400000791a */ /* 0x000fc80000000000 */
.L_x_4708:
[----:B------:R-:W-:Y:S05]  /*5050*/  BSYNC B0 ;  /* 0x0000000000007941 */ /* 0x000fea0003800000 */
.L_x_4707:
[----:B------:R-:W-:Y:S06]  /*5060*/  BAR.ARV 0xb, 0xa0 ;  /* 0x02c2800000007b1d */ /* 0x000fec0000002000 */
[----:B------:R-:W-:Y:S04]  /*5070*/  BSSY B0, `(.L_x_4709) ;  /* 0x0000003000007945 */ /* 0x000fe80003800000 */
[----:B------:R-:W-:Y:S05]  /*5080*/  @!P0 BRA `(.L_x_4710) ;  /* 0x0000000000048947 */ /* 0x000fea0003800000 */
[----:B------:R-:W-:-:S04]  /*5090*/  DEPBAR.LE SB0, 0x0 ;  /* 0x000080000000791a */ /* 0x000fc80000000000 */
.L_x_4710:
[----:B------:R-:W-:Y:S05]  /*50a0*/  BSYNC B0 ;  /* 0x0000000000007941 */ /* 0x000fea0003800000 */
.L_x_4709:
        /* <DEDUP_REMOVED lines=13> */
.L_x_4712:
[----:B------:R-:W-:Y:S05]  /*5180*/  BSYNC B0 ;  /* 0x0000000000007941 */ /* 0x000fea0003800000 */
.L_x_4711:
        /* <DEDUP_REMOVED lines=12> */
.L_x_4714:
[----:B------:R-:W-:Y:S05]  /*5250*/  BSYNC B0 ;  /* 0x0000000000007941 */ /* 0x000fea0003800000 */
.L_x_4713:
        /* <DEDUP_REMOVED lines=13> */
.L_x_4716:
[----:B------:R-:W-:Y:S05]  /*5330*/  BSYNC B0 ;  /* 0x0000000000007941 */ /* 0x000fea0003800000 */
.L_x_4715:
[----:B------:R-:W-:Y:S06]  /*5340*/  BAR.ARV 0xa, 0xa0 ;  /* 0x0282800000007b1d */ /* 0x000fec0000002000 */
[----:B------:R-:W-:Y:S04]  /*5350*/  BSSY B0, `(.L_x_4717) ;  /* 0x0000003000007945 */ /* 0x000fe80003800000 */
[----:B------:R-:W-:Y:S05]  /*5360*/  @!P0 BRA `(.L_x_4718) ;  /* 0x0000000000048947 */ /* 0x000fea0003800000 */
[----:B------:R-:W-:-:S04]  /*5370*/  DEPBAR.LE SB0, 0x1 ;  /* 0x000080400000791a */ /* 0x000fc80000000000 */
.L_x_4718:
[----:B------:R-:W-:Y:S05]  /*5380*/  BSYNC B0 ;  /* 0x0000000000007941 */ /* 0x000fea0003800000 */
.L_x_4717:
[----:B------:R-:W-:Y:S01]  /*5390*/  VIADD R0, R0, 0xfffffffe ;  /* 0xfffffffe00007836 */ /* 0x000fe20000000000 */
[----:B------:R-:W-:Y:S06]  /*53a0*/  BAR.ARV 0xb, 0xa0 ;  /* 0x02c2800000007b1d */ /* 0x000fec0000002000 */
[----:B------:R-:W-:Y:S01]  /*53b0*/  BSSY B0, `(.L_x_4719) ;  /* 0x0000004000007945 */ /* 0x000fe20003800000 */
[----:B------:R-:W-:-:S03]  /*53c0*/  ISETP.NE.AND P1, PT, R0, RZ, PT ;  /* 0x000000ff0000720c */ /* 0x000fc60003f25270 */
[----:B------:R-:W-:Y:S10]  /*53d0*/  @!P0 BRA `(.L_x_4720) ;  /* 0x0000000000048947 */ /* 0x000ff40003800000 */
[----:B------:R-:W-:-:S04]  /*53e0*/  DEPBAR.LE SB0, 0x0 ;  /* 0x000080000000791a */ /* 0x000fc80000000000 */
.L_x_4720:
[----:B------:R-:W-:Y:S05]  /*53f0*/  BSYNC B0 ;  /* 0x0000000000007941 */ /* 0x000fea0003800000 */
.L_x_4719:
[----:B------:R-:W-:Y:S06]  /*5400*/  BAR.ARV 0xc, 0xa0 ;  /* 0x0302800000007b1d */ /* 0x000fec0000002000 */
[----:B------:R-:W-:Y:S02]  /*5410*/  UIADD3 UR5, UR5, 0x2, URZ ;  /* 0x0000000205057890 */ /* 0x000fe4000fffe03f */
[----:B------:R-:W-:Y:S01]  /*5420*/  UIADD3 UR4, UR4, 0x1, URZ ;  /* 0x0000000104047890 */ /* 0x000fe2000fffe03f */
[----:B------:R-:W-:Y:S11]  /*5430*/  @P1 BRA `(.L_x_4721) ;  /* 0xfffffff800281947 */ /* 0x000ff6000383ffff */
[----:B------:R-:W-:-:S12]  /*5440*/  UIADD3 UR6, UR20, 0x6000, URZ ;  /* 0x0000600014067890 */ /* 0x000fd8000fffe03f */
.L_x_4700:
        /* <DEDUP_REMOVED lines=19> */
.L_x_4723:
[----:B------:R-:W-:Y:S05]  /*5580*/  BSYNC B0 ;  /* 0x0000000000007941 */ /* 0x000fea0003800000 */
.L_x_4722:
        /* <DEDUP_REMOVED lines=18> */
.L_x_4725:
[----:B------:R-:W-:Y:S05]  /*56b0*/  BSYNC B0 ;  /* 0x0000000000007941 */ /* 0x000fea0003800000 */
.L_x_4724:
        /* <DEDUP_REMOVED lines=19> */
.L_x_4727:
[----:B------:R-:W-:Y:S05]  /*57f0*/  BSYNC B0 ;  /* 0x0000000000007941 */ /* 0x000fea0003800000 */
.L_x_4726:
[----:B------:R-:W-:Y:S06]  /*5800*/  BAR.ARV 0xa, 0xa0 ;  /* 0x0282800000007b1d */ /* 0x000fec0000002000 */
[----:B------:R-:W-:Y:S04]  /*5810*/  BSSY B0, `(.L_x_4728) ;  /* 0x0000003000007945 */ /* 0x000fe80003800000 */
[----:B------:R-:W-:Y:S05]  /*5820*/  @!P0 BRA `(.L_x_4729) ;  /* 0x0000000000048947 */ /* 0x000fea0003800000 */
[----:B------:R-:W-:-:S04]  /*5830*/  DEPBAR.LE SB0, 0x1 ;  /* 0x000080400000791a */ /* 0x000fc80000000000 */
.L_x_4729:
[----:B------:R-:W-:Y:S05]  /*5840*/  BSYNC B0 ;  /* 0x0000000000007941 */ /* 0x000fea0003800000 */
.L_x_4728:
[----:B------:R-:W-:Y:S06]  /*5850*/  BAR.ARV 0xb, 0xa0 ;  /* 0x02c2800000007b1d */ /* 0x000fec0000002000 */
[----:B------:R-:W-:Y:S04]  /*5860*/  BSSY B0, `(.L_x_4730) ;  /* 0x0000003000007945 */ /* 0x000fe80003800000 */
[----:B------:R-:W-:Y:S05]  /*5870*/  @!P0 BRA `(.L_x_4731) ;  /* 0x0000000000048947 */ /* 0x000fea0003800000 */
[----:B------:R-:W-:-:S04]  /*5880*/  DEPBAR.LE SB0, 0x0 ;  /* 0x000080000000791a */ /* 0x000fc80000000000 */
.L_x_4731:
[----:B------:R-:W-:Y:S05]  /*5890*/  BSYNC B0 ;  /* 0x0000000000007941 */ /* 0x000fea0003800000 */
.L_x_4730:
[----:B------:R-:W-:Y:S06]  /*58a0*/  BAR.ARV 0xc, 0xa0 ;  /* 0x0302800000007b1d */ /* 0x000fec0000002000 */
[----:B------:R-:W-:Y:S05]  /*58b0*/  BRA `(.L_x_4667) ;  /* 0x0000002400887947 */ /* 0x000fea0003800000 */
.L_x_4695:
        /* <DEDUP_REMOVED lines=10> */
.L_x_4732:
        /* <DEDUP_REMOVED lines=10> */
.L_x_4734:
[----:B------:R-:W3:Y:S02]  /*5a00*/  LDC R0, c[0x0][0x8c4] ;  /* 0x00023100ff007b82 */ /* 0x000ee40000000800 */
.L_x_4733:
        /* <DEDUP_REMOVED lines=42> */
.L_x_4736:
        /* <DEDUP_REMOVED lines=70> */
.L_x_4765:
        /* <DEDUP_REMOVED lines=9> */
.L_x_4739:
        /* <DEDUP_REMOVED lines=98> */
.L_x_4750:
[----:B-1----:R-:W-:-:S05]  /*67c0*/  IMAD.MOV.U32 R11, RZ, RZ, 0x1 ;  /* 0x00000001ff0b7424 */ /* 0x002fca00078e00ff */
[----:B------:R-:W-:-:S04]  /*67d0*/  SHF.L.U32 R11, R11, 0x1f, RZ ;  /* 0x0000001f0b0b7819 */ /* 0x000fc800000006ff */
[----:B------:R-:W1:Y:S02]  /*67e0*/  SYNCS.PHASECHK.TRANS64.TRYWAIT P1, [R12+URZ+0x36438], R11 ;  /* 0x0364380b0c0075a7 */ /* 0x000e64000802017f */
[----:B-1234-:R-:W-:Y:S05]  /*67f0*/  @!P1 BRA `(.L_x_4742) ;  /* 0x00000018002c9947 */ /* 0x01efea0003800000 */
.L_x_4766:
[----:B------:R-:W-:Y:S05]  /*6800*/  @P0 BRA `(.L_x_4743) ;  /* 0x0000000000140947 */ /* 0x000fea0003800000 */
[----:B------:R-:W-:Y:S01]  /*6810*/  ISETP.NE.AND P1, PT, R8, RZ, PT ;  /* 0x000000ff0800720c */ /* 0x000fe20003f25270 */
[----:B------:R-:W-:-:S04]  /*6820*/  IMAD.MOV.U32 R3, RZ, RZ, 0x6100 ;  /* 0x00006100ff037424 */ /* 0x000fc800078e00ff */
[----:B------:R2:W-:Y:S08]  /*6830*/  SYNCS.ARRIVE.TRANS64 RZ, [R12+URZ+0x36430], R3 ;  /* 0x036430030cff79a7 */ /* 0x0005f0000800003f */
[----:B------:R-:W-:Y:S05]  /*6840*/  @!P1 BRA `(.L_x_4743) ;  /* 0x0000000000049947 */ /* 0x000fea0003800000 */
[----:B------:R-:W-:Y:S01]  /*6850*/  BPT.TRAP 0x1 ;  /* 0x000000040000795c */ /* 0x000fe20000300000 */
.L_x_4743:
        /* <DEDUP_REMOVED lines=49> */
.L_x_4767:
[----:B------:R-:W-:Y:S05]  /*6b70*/  @P0 BRA `(.L_x_4745) ;  /* 0x0000000000140947 */ /* 0x000fea0003800000 */
[----:B------:R-:W-:Y:S01]  /*6b80*/  ISETP.NE.AND P1, PT, R8, RZ, PT ;  /* 0x000000ff0800720c */ /* 0x000fe20003f25270 */
[----:B--2---:R-:W-:-:S04]  /*6b90*/  IMAD.MOV.U32 R27, RZ, RZ, 0x6100 ;  /* 0x00006100ff1b7424 */ /* 0x004fc800078e00ff */
[----:B------:R3:W-:Y:S08]  /*6ba0*/  SYNCS.ARRIVE.TRANS64 RZ, [R12+URZ+0x36418], R27 ;  /* 0x0364181b0cff79a7 */ /* 0x0007f0000800003f */
[----:B------:R-:W-:Y:S05]  /*6bb0*/  @!P1 BRA `(.L_x_4745) ;  /* 0x0000000000049947 */ /* 0x000fea0003800000 */
[----:B------:R-:W-:Y:S01]  /*6bc0*/  BPT.TRAP 0x1 ;  /* 0x000000040000795c */ /* 0x000fe20000300000 */
.L_x_4745:
        /* <DEDUP_REMOVED lines=37> */
.L_x_4768:
[----:B--2---:R-:W-:Y:S01]  /*6e20*/  SHF.R.S32.HI R28, RZ, 0x1f, R26 ;  /* 0x0000001fff1c7819 */ /* 0x004fe2000001141a */
[----:B------:R-:W-:Y:S06]  /*6e30*/  @P0 BRA `(.L_x_4747) ;  /* 0x0000000000140947 */ /* 0x000fec0003800000 */
[----:B------:R-:W-:Y:S01]  /*6e40*/  ISETP.NE.AND P1, PT, R8, RZ, PT ;  /* 0x000000ff0800720c */ /* 0x000fe20003f25270 */
[----:B------:R-:W-:-:S04]  /*6e50*/  IMAD.MOV.U32 R29, RZ, RZ, 0x6100 ;  /* 0x00006100ff1d7424 */ /* 0x000fc800078e00ff */
[----:B------:R2:W-:Y:S08]  /*6e60*/  SYNCS.ARRIVE.TRANS64 RZ, [R12+URZ+0x36430], R29 ;  /* 0x0364301d0cff79a7 */ /* 0x0005f0000800003f */
[----:B------:R-:W-:Y:S05]  /*6e70*/  @!P1 BRA `(.L_x_4747) ;  /* 0x0000000000049947 */ /* 0x000fea0003800000 */
[----:B------:R-:W-:Y:S01]  /*6e80*/  BPT.TRAP 0x1 ;  /* 0x000000040000795c */ /* 0x000fe20000300000 */
.L_x_4747:
        /* <DEDUP_REMOVED lines=37> */
.L_x_4770:
[----:B------:R-:W-:Y:S05]  /*70e0*/  @P0 BRA `(.L_x_4749) ;  /* 0x0000000000140947 */ /* 0x000fea0003800000 */
[----:B------:R-:W-:Y:S01]  /*70f0*/  ISETP.NE.AND P1, PT, R8, RZ, PT ;  /* 0x000000ff0800720c */ /* 0x000fe20003f25270 */
[----:B---3--:R-:W-:-:S04]  /*7100*/  IMAD.MOV.U32 R5, RZ, RZ, 0x6100 ;  /* 0x00006100ff057424 */ /* 0x008fc800078e00ff */
[----:B------:R4:W-:Y:S08]  /*7110*/  SYNCS.ARRIVE.TRANS64 RZ, [R12+URZ+0x36410], R5 ;  /* 0x036410050cff79a7 */ /* 0x0009f0000800003f */
[----:B------:R-:W-:Y:S05]  /*7120*/  @!P1 BRA `(.L_x_4749) ;  /* 0x0000000000049947 */ /* 0x000fea0003800000 */
[----:B------:R-:W-:Y:S01]  /*7130*/  BPT.TRAP 0x1 ;  /* 0x000000040000795c */ /* 0x000fe20000300000 */
.L_x_4749:
        /* <DEDUP_REMOVED lines=37> */
.L_x_4741:
[----:B------:R-:W-:Y:S01]  /*7390*/  ISETP.NE.AND P1, PT, R16, RZ, PT ;  /* 0x000000ff1000720c */ /* 0x000fe20003f25270 */
[----:B------:R-:W-:-:S12]  /*73a0*/  IMAD.MOV.U32 R4, RZ, RZ, 0x1 ;  /* 0x00000001ff047424 */ /* 0x000fd800078e00ff */
[----:B------:R-:W-:Y:S05]  /*73b0*/  @!P1 BRA `(.L_x_4740) ;  /* 0x00000004006c9947 */ /* 0x000fea0003800000 */
[----:B------:R-:W3:Y:S02]  /*73c0*/  SYNCS.PHASECHK.TRANS64.TRYWAIT P1, [R12+URZ+0x36438], R11 ;  /* 0x0364380b0c0075a7 */ /* 0x000ee4000802017f */
[----:B---3--:R-:W-:Y:S05]  /*73d0*/  @!P1 BRA `(.L_x_4751) ;  /* 0x0000000c00889947 */ /* 0x008fea0003800000 */
.L_x_4771:
[----:B------:R-:W-:Y:S05]  /*73e0*/  @P0 BRA `(.L_x_4752) ;  /* 0x0000000000140947 */ /* 0x000fea0003800000 */
[----:B------:R-:W-:Y:S01]  /*73f0*/  ISETP.NE.AND P1, PT, R8, RZ, PT ;  /* 0x000000ff0800720c */ /* 0x000fe20003f25270 */
[----:B------:R-:W-:-:S04]  /*7400*/  IMAD.MOV.U32 R5, RZ, RZ, 0x6100 ;  /* 0x00006100ff057424 */ /* 0x000fc800078e00ff */
[----:B------:R4:W-:Y:S08]  /*7410*/  SYNCS.ARRIVE.TRANS64 RZ, [R12+URZ+0x36430], R5 ;  /* 0x036430050cff79a7 */ /* 0x0009f0000800003f */
[----:B------:R-:W-:Y:S05]  /*7420*/  @!P1 BRA `(.L_x_4752) ;  /* 0x0000000000049947 */ /* 0x000fea0003800000 */
[----:B------:R-:W-:Y:S01]  /*7430*/  BPT.TRAP 0x1 ;  /* 0x000000040000795c */ /* 0x000fe20000300000 */
.L_x_4752:
        /* <DEDUP_REMOVED lines=42> */
.L_x_4772:
[----:B------:R-:W-:Y:S01]  /*76e0*/  IMAD.MOV.U32 R4, RZ, RZ, RZ ;  /* 0x000000ffff047224 */ /* 0x000fe200078e00ff */
[----:B------:R-:W-:Y:S06]  /*76f0*/  @P0 BRA `(.L_x_4754) ;  /* 0x0000000000140947 */ /* 0x000fec0003800000 */
[----:B------:R-:W-:Y:S01]  /*7700*/  ISETP.NE.AND P1, PT, R8, RZ, PT ;  /* 0x000000ff0800720c */ /* 0x000fe20003f25270 */
[----:B----4-:R-:W-:-:S04]  /*7710*/  IMAD.MOV.U32 R5, RZ, RZ, 0x6100 ;  /* 0x00006100ff057424 */ /* 0x010fc800078e00ff */
[----:B------:R4:W-:Y:S08]  /*7720*/  SYNCS.ARRIVE.TRANS64 RZ, [R12+URZ+0x36418], R5 ;  /* 0x036418050cff79a7 */ /* 0x0009f0000800003f */
[----:B------:R-:W-:Y:S05]  /*7730*/  @!P1 BRA `(.L_x_4754) ;  /* 0x0000000000049947 */ /* 0x000fea0003800000 */
[----:B------:R-:W-:Y:S01]  /*7740*/  BPT.TRAP 0x1 ;  /* 0x000000040000795c */ /* 0x000fe20000300000 */
.L_x_4754:
        /* <DEDUP_REMOVED lines=34> */
.L_x_4740:
[----:B------:R-:W-:-:S04]  /*7970*/  SHF.L.U32 R3, R4, 0x1f, RZ ;  /* 0x0000001f04037819 */ /* 0x000fc800000006ff */
[----:B------:R-:W4:Y:S02]  /*7980*/  SYNCS.PHASECHK.TRANS64.TRYWAIT P1, [R12+URZ+0x36438], R3 ;  /* 0x036438030c0075a7 */ /* 0x000f24000802017f */
[----:B----4-:R-:W-:Y:S05]  /*7990*/  @!P1 BRA `(.L_x_4755) ;  /* 0x0000000800409947 */ /* 0x010fea0003800000 */
.L_x_4773:
[----:B------:R-:W-:Y:S05]  /*79a0*/  @P0 BRA `(.L_x_4756) ;  /* 0x0000000000180947 */ /* 0x000fea0003800000 */
[----:B------:R-:W5:Y:S01]  /*79b0*/  S2R R2, SR_TID.X ;  /* 0x0000000000027919 */ /* 0x000f620000002100 */
[----:B----4-:R-:W-:-:S04]  /*79c0*/  IMAD.MOV.U32 R3, RZ, RZ, 0x6100 ;  /* 0x00006100ff037424 */ /* 0x010fc800078e00ff */
[----:B------:R4:W-:Y:S01]  /*79d0*/  SYNCS.ARRIVE.TRANS64 RZ, [R12+URZ+0x36430], R3 ;  /* 0x036430030cff79a7 */ /* 0x0009e2000800003f */
[----:B-----5:R-:W-:-:S13]  /*79e0*/  LOP3.LUT P0, RZ, R2, 0x1f, RZ, 0xc0, !PT ;  /* 0x0000001f02ff7812 */ /* 0x020fda000780c0ff */
[----:B----4-:R-:W-:Y:S05]  /*79f0*/  @!P0 BRA `(.L_x_4756) ;  /* 0x0000000000048947 */ /* 0x010fea0003800000 */
[----:B------:R-:W-:Y:S01]  /*7a00*/  BPT.TRAP 0x1 ;  /* 0x000000040000795c */ /* 0x000fe20000300000 */
.L_x_4756:
        /* <DEDUP_REMOVED lines=44> */
.L_x_4737:
[----:B------:R-:W-:Y:S05]  /*7cd0*/  BSYNC B0 ;  /* 0x0000000000007941 */ /* 0x000fea0003800000 */
.L_x_4735:
[----:B------:R-:W-:-:S03]  /*7ce0*/  UMOV UR6, 0xffffffff ;  /* 0xffffffff00067882 */ /* 0x000fc60000000000 */
[----:B------:R-:W-:Y:S05]  /*7cf0*/  BRA.DIV UR6, `(.L_x_4757) ;  /* 0x00000006067c7947 */ /* 0x000fea000b800000 */
[----:B------:R-:W-:-:S13]  /*7d00*/  ELECT P0, URZ, PT ;  /* 0x00000000003f782f */ /* 0x000fda0003800000 */
.L_x_4776:
[----:B------:R-:W-:Y:S05]  /*7d10*/  @!P0 BRA `(.L_x_4667) ;  /* 0x0000000000708947 */ /* 0x000fea0003800000 */
[----:B------:R-:W-:-:S04]  /*7d20*/  LOP3.LUT R17, R17, 0x2, RZ, 0xfc, !PT ;  /* 0x0000000211117812 */ /* 0x000fc800078efcff */
[----:B------:R-:W-:-:S13]  /*7d30*/  ISETP.NE.AND P0, PT, R17, 0x3, PT ;  /* 0x000000031100780c */ /* 0x000fda0003f05270 */
[----:B------:R-:W-:Y:S05]  /*7d40*/  @!P0 BRA `(.L_x_4758) ;  /* 0x0000000000048947 */ /* 0x000fea0003800000 */
[----:B--2---:R-:W-:Y:S01]  /*7d50*/  BPT.TRAP 0x1 ;  /* 0x000000040000795c */ /* 0x004fe20000300000 */
.L_x_4758:
        /* <DEDUP_REMOVED lines=15> */
.L_x_4777:
[----:B------:R-:W5:Y:S02]  /*7e50*/  SYNCS.PHASECHK.TRANS64.TRYWAIT P1, [R5+URZ], R0 ;  /* 0x00000000050075a7 */ /* 0x000f64000802017f */
[----:B-----5:R-:W-:Y:S05]  /*7e60*/  @!P1 BRA `(.L_x_4760) ;  /* 0x0000000400589947 */ /* 0x020fea0003800000 */
.L_x_4778:
[----:B------:R-:W-:Y:S05]  /*7e70*/  @!P0 BRA `(.L_x_4761) ;  /* 0x0000000000048947 */ /* 0x000fea0003800000 */
[----:B--2---:R-:W-:Y:S01]  /*7e80*/  BPT.TRAP 0x1 ;  /* 0x000000040000795c */ /* 0x004fe20000300000 */
.L_x_4761:
[----:B------:R-:W-:-:S07]  /*7e90*/  SHF.L.U32 R4, R4, 0x1f, RZ ;  /* 0x0000001f04047819 */ /* 0x000fce00000006ff */
.L_x_4762:
[----:B------:R1:W1:Y:S02]  /*7ea0*/  SYNCS.PHASECHK.TRANS64.TRYWAIT P0, [R9+URZ+0x36438], R4 ;  /* 0x03643804090075a7 */ /* 0x000264000800017f */
[----:B-1----:R-:W-:Y:S05]  /*7eb0*/  @!P0 NANOSLEEP.SYNCS 0x989680 ;  /* 0x009896800000895d */ /* 0x002fea0003900000 */
[----:B------:R-:W1:Y:S02]  /*7ec0*/  @!P0 SYNCS.PHASECHK.TRANS64 P0, [R9+URZ+0x36438], R4 ;  /* 0x03643804090085a7 */ /* 0x000e64000800007f */
[----:B-1----:R-:W-:Y:S05]  /*7ed0*/  @!P0 BRA `(.L_x_4762) ;  /* 0xfffffffc00f08947 */ /* 0x002fea000383ffff */
.L_x_4667:
[----:B--2---:R-:W-:Y:S05]  /*7ee0*/  BSYNC B6 ;  /* 0x0000000000067941 */ /* 0x004fea0003800000 */
.L_x_4661:
[----:B------:R-:W-:Y:S05]  /*7ef0*/  EXIT ;  /* 0x000000000000794d */ /* 0x000fea0003800000 */
.L_x_4677:
[----:B------:R-:W-:Y:S02]  /*7f00*/  IMAD.MOV.U32 R12, RZ, RZ, RZ ;  /* 0x000000ffff0c7224 */ /* 0x000fe400078e00ff */
[----:B------:R-:W-:Y:S02]  /*7f10*/  IMAD.MOV.U32 R11, RZ, RZ, 0x1f ;  /* 0x0000001fff0b7424 */ /* 0x000fe400078e00ff */
[----:B------:R-:W-:-:S07]  /*7f20*/  IMAD.MOV.U32 R15, RZ, RZ, -0x1 ;  /* 0xffffffffff0f7424 */ /* 0x000fce00078e00ff */
[----:B------:R-:W-:Y:S05]  /*7f30*/  WARPSYNC.COLLECTIVE R15, `(.L_x_4763) ;  /* 0x000000000f087348 */ /* 0x000fea0003c00000 */
[----:B------:R1:W2:Y:S02]  /*7f40*/  SHFL.IDX P6, R14, R13, R12, R11 ;  /* 0x0000000c0d0e7389 */ /* 0x0002a400000c000b */
[----:B-12---:R-:W-:Y:S01]  /*7f50*/  ENDCOLLECTIVE ;  /* 0x000000000000791b */ /* 0x006fe20003800000 */
.L_x_4763:
[----:B------:R-:W-:Y:S05]  /*7f60*/  BRA `(.L_x_4764) ;  /* 0xffffff9000b07947 */ /* 0x000fea000383ffff */
.L_x_4679:
[----:B--2---:R2:W3:Y:S02]  /*7f70*/  SYNCS.PHASECHK.TRANS64.TRYWAIT P0, [R152+URZ+0x36400], R15 ;  /* 0x0364000f980075a7 */ /* 0x0044e4000800017f */
[----:B---3--:R-:W-:Y:S05]  /*7f80*/  @!P0 NANOSLEEP.SYNCS 0x989680 ;  /* 0x009896800000895d */ /* 0x008fea0003900000 */
[----:B------:R-:W3:Y:S02]  /*7f90*/  @!P0 SYNCS.PHASECHK.TRANS64 P0, [R152+URZ+0x36400], R15 ;  /* 0x0364000f980085a7 */ /* 0x000ee4000800007f */
[----:B---3--:R-:W-:Y:S05]  /*7fa0*/  @!P0 BRA `(.L_x_4679) ;  /* 0xfffffffc00f08947 */ /* 0x008fea000383ffff */
[----:B------:R-:W-:Y:S05]  /*7fb0*/  BRA `(.L_x_4678) ;  /* 0xffffff9400047947 */ /* 0x000fea000383ffff */
.L_x_4683:
[----:B--2---:R2:W3:Y:S02]  /*7fc0*/  SYNCS.PHASECHK.TRANS64.TRYWAIT P1, [R4+URZ+0x36410], R9 ;  /* 0x03641009040075a7 */ /* 0x0044e4000802017f */
[----:B---3--:R-:W-:Y:S05]  /*7fd0*/  @!P1 NANOSLEEP.SYNCS 0x989680 ;  /* 0x009896800000995d */ /* 0x008fea0003900000 */
[----:B------:R-:W3:Y:S02]  /*7fe0*/  @!P1 SYNCS.PHASECHK.TRANS64 P1, [R4+URZ+0x36410], R9 ;  /* 0x03641009040095a7 */ /* 0x000ee4000802007f */
[----:B---3--:R-:W-:Y:S05]  /*7ff0*/  @!P1 BRA `(.L_x_4683) ;  /* 0xfffffffc00f09947 */ /* 0x008fea000383ffff */
[----:B------:R-:W-:Y:S05]  /*8000*/  BRA `(.L_x_4682) ;  /* 0xffffff9800a47947 */ /* 0x000fea000383ffff */
.L_x_4687:
[----:B--2---:R2:W1:Y:S02]  /*8010*/  SYNCS.PHASECHK.TRANS64.TRYWAIT P1, [R152+URZ+0x36430], R9 ;  /* 0x03643009980075a7 */ /* 0x004464000802017f */
[----:B-1----:R-:W-:Y:S05]  /*8020*/  @!P1 NANOSLEEP.SYNCS 0x989680 ;  /* 0x009896800000995d */ /* 0x002fea0003900000 */
[----:B------:R-:W1:Y:S02]  /*8030*/  @!P1 SYNCS.PHASECHK.TRANS64 P1, [R152+URZ+0x36430], R9 ;  /* 0x03643009980095a7 */ /* 0x000e64000802007f */
[----:B-1----:R-:W-:Y:S05]  /*8040*/  @!P1 BRA `(.L_x_4687) ;  /* 0xfffffffc00f09947 */ /* 0x002fea000383ffff */
[----:B------:R-:W-:Y:S05]  /*8050*/  BRA `(.L_x_4686) ;  /* 0xffffffa000487947 */ /* 0x000fea000383ffff */
.L_x_4738:
[----:B-1----:R1:W2:Y:S02]  /*8060*/  SYNCS.PHASECHK.TRANS64.TRYWAIT P1, [R12+URZ+0x36420], R11 ;  /* 0x0364200b0c0075a7 */ /* 0x0022a4000802017f */
[----:B--2---:R-:W-:Y:S05]  /*8070*/  @!P1 NANOSLEEP.SYNCS 0x989680 ;  /* 0x009896800000995d */ /* 0x004fea0003900000 */
[----:B------:R-:W2:Y:S02]  /*8080*/  @!P1 SYNCS.PHASECHK.TRANS64 P1, [R12+URZ+0x36420], R11 ;  /* 0x0364200b0c0095a7 */ /* 0x000ea4000802007f */
[----:B--2---:R-:W-:Y:S05]  /*8090*/  @!P1 BRA `(.L_x_4738) ;  /* 0xfffffffc00f09947 */ /* 0x004fea000383ffff */
[----:B------:R-:W-:Y:S05]  /*80a0*/  BRA `(.L_x_4765) ;  /* 0xffffffe000187947 */ /* 0x000fea000383ffff */
.L_x_4742:
[----:B-1----:R1:W2:Y:S02]  /*80b0*/  SYNCS.PHASECHK.TRANS64.TRYWAIT P1, [R12+URZ+0x36438], R11 ;  /* 0x0364380b0c0075a7 */ /* 0x0022a4000802017f */
[----:B--2---:R-:W-:Y:S05]  /*80c0*/  @!P1 NANOSLEEP.SYNCS 0x989680 ;  /* 0x009896800000995d */ /* 0x004fea0003900000 */
[----:B------:R-:W2:Y:S02]  /*80d0*/  @!P1 SYNCS.PHASECHK.TRANS64 P1, [R12+URZ+0x36438], R11 ;  /* 0x0364380b0c0095a7 */ /* 0x000ea4000802007f */
[----:B--2---:R-:W-:Y:S05]  /*80e0*/  @!P1 BRA `(.L_x_4742) ;  /* 0xfffffffc00f09947 */ /* 0x004fea000383ffff */
[----:B------:R-:W-:Y:S05]  /*80f0*/  BRA `(.L_x_4766) ;  /* 0xffffffe400c07947 */ /* 0x000fea000383ffff */
.L_x_4744:
[----:B--2---:R2:W3:Y:S02]  /*8100*/  SYNCS.PHASECHK.TRANS64.TRYWAIT P1, [R12+URZ+0x36428], R27 ;  /* 0x0364281b0c0075a7 */ /* 0x0044e4000802017f */
[----:B---3--:R-:W-:Y:S05]  /*8110*/  @!P1 NANOSLEEP.SYNCS 0x989680 ;  /* 0x009896800000995d */ /* 0x008fea0003900000 */
[----:B------:R-:W3:Y:S02]  /*8120*/  @!P1 SYNCS.PHASECHK.TRANS64 P1, [R12+URZ+0x36428], R27 ;  /* 0x0364281b0c0095a7 */ /* 0x000ee4000802007f */
[----:B---3--:R-:W-:Y:S05]  /*8130*/  @!P1 BRA `(.L_x_4744) ;  /* 0xfffffffc00f09947 */ /* 0x008fea000383ffff */
[----:B------:R-:W-:Y:S05]  /*8140*/  BRA `(.L_x_4767) ;  /* 0xffffffe800887947 */ /* 0x000fea000383ffff */
.L_x_4746:
[----:B--2---:R2:W3:Y:S02]  /*8150*/  SYNCS.PHASECHK.TRANS64.TRYWAIT P1, [R12+URZ+0x36438], R28 ;  /* 0x0364381c0c0075a7 */ /* 0x0044e4000802017f */
[----:B---3--:R-:W-:Y:S05]  /*8160*/  @!P1 NANOSLEEP.SYNCS 0x989680 ;  /* 0x009896800000995d */ /* 0x008fea0003900000 */
[----:B------:R-:W3:Y:S02]  /*8170*/  @!P1 SYNCS.PHASECHK.TRANS64 P1, [R12+URZ+0x36438], R28 ;  /* 0x0364381c0c0095a7 */ /* 0x000ee4000802007f */
[----:B---3--:R-:W-:Y:S05]  /*8180*/  @!P1 BRA `(.L_x_4746) ;  /* 0xfffffffc00f09947 */ /* 0x008fea000383ffff */
[----:B------:R-:W-:Y:S05]  /*8190*/  BRA `(.L_x_4768) ;  /* 0xffffffec00207947 */ /* 0x000fea000383ffff */
.L_x_4748:
[----:B------:R-:W-:-:S07]  /*81a0*/  SHF.L.U32 R5, R0, 0x1f, RZ ;  /* 0x0000001f00057819 */ /* 0x000fce00000006ff */
.L_x_4769:
[----:B---3--:R3:W4:Y:S02]  /*81b0*/  SYNCS.PHASECHK.TRANS64.TRYWAIT P1, [R12+URZ+0x36420], R5 ;  /* 0x036420050c0075a7 */ /* 0x008724000802017f */
[----:B----4-:R-:W-:Y:S05]  /*81c0*/  @!P1 NANOSLEEP.SYNCS 0x989680 ;  /* 0x009896800000995d */ /* 0x010fea0003900000 */
[----:B------:R-:W4:Y:S02]  /*81d0*/  @!P1 SYNCS.PHASECHK.TRANS64 P1, [R12+URZ+0x36420], R5 ;  /* 0x036420050c0095a7 */ /* 0x000f24000802007f */
[----:B----4-:R-:W-:Y:S05]  /*81e0*/  @!P1 BRA `(.L_x_4769) ;  /* 0xfffffffc00f09947 */ /* 0x010fea000383ffff */
[----:B------:R-:W-:Y:S05]  /*81f0*/  BRA `(.L_x_4770) ;  /* 0xffffffec00b87947 */ /* 0x000fea000383ffff */
.L_x_4751:
[----:B---3--:R3:W4:Y:S02]  /*8200*/  SYNCS.PHASECHK.TRANS64.TRYWAIT P1, [R12+URZ+0x36438], R11 ;  /* 0x0364380b0c0075a7 */ /* 0x008724000802017f */
[----:B----4-:R-:W-:Y:S05]  /*8210*/  @!P1 NANOSLEEP.SYNCS 0x989680 ;  /* 0x009896800000995d */ /* 0x010fea0003900000 */
[----:B------:R-:W4:Y:S02]  /*8220*/  @!P1 SYNCS.PHASECHK.TRANS64 P1, [R12+URZ+0x36438], R11 ;  /* 0x0364380b0c0095a7 */ /* 0x000f24000802007f */
[----:B----4-:R-:W-:Y:S05]  /*8230*/  @!P1 BRA `(.L_x_4751) ;  /* 0xfffffffc00f09947 */ /* 0x010fea000383ffff */
[----:B------:R-:W-:Y:S05]  /*8240*/  BRA `(.L_x_4771) ;  /* 0xfffffff000647947 */ /* 0x000fea000383ffff */
.L_x_4753:
[----:B----4-:R4:W1:Y:S02]  /*8250*/  SYNCS.PHASECHK.TRANS64.TRYWAIT P1, [R12+URZ+0x36428], R5 ;  /* 0x036428050c0075a7 */ /* 0x010864000802017f */
[----:B-1----:R-:W-:Y:S05]  /*8260*/  @!P1 NANOSLEEP.SYNCS 0x989680 ;  /* 0x009896800000995d */ /* 0x002fea0003900000 */
[----:B------:R-:W1:Y:S02]  /*8270*/  @!P1 SYNCS.PHASECHK.TRANS64 P1, [R12+URZ+0x36428], R5 ;  /* 0x036428050c0095a7 */ /* 0x000e64000802007f */
[----:B-1----:R-:W-:Y:S05]  /*8280*/  @!P1 BRA `(.L_x_4753) ;  /* 0xfffffffc00f09947 */ /* 0x002fea000383ffff */
[----:B------:R-:W-:Y:S05]  /*8290*/  BRA `(.L_x_4772) ;  /* 0xfffffff400107947 */ /* 0x000fea000383ffff */
.L_x_4755:
[----:B----4-:R4:W1:Y:S02]  /*82a0*/  SYNCS.PHASECHK.TRANS64.TRYWAIT P1, [R12+URZ+0x36438], R3 ;  /* 0x036438030c0075a7 */ /* 0x010864000802017f */
[----:B-1----:R-:W-:Y:S05]  /*82b0*/  @!P1 NANOSLEEP.SYNCS 0x989680 ;  /* 0x009896800000995d */ /* 0x002fea0003900000 */
[----:B------:R-:W1:Y:S02]  /*82c0*/  @!P1 SYNCS.PHASECHK.TRANS64 P1, [R12+URZ+0x36438], R3 ;  /* 0x036438030c0095a7 */ /* 0x000e64000802007f */
[----:B-1----:R-:W-:Y:S05]  /*82d0*/  @!P1 BRA `(.L_x_4755) ;  /* 0xfffffffc00f09947 */ /* 0x002fea000383ffff */
[----:B------:R-:W-:Y:S05]  /*82e0*/  BRA `(.L_x_4773) ;  /* 0xfffffff400ac7947 */ /* 0x000fea000383ffff */
.L_x_4757:
[----:B------:R-:W-:Y:S01]  /*82f0*/  BSSY B0, `(.L_x_4774) ;  /* 0x0000006000007945 */ /* 0x000fe20003800000 */
[----:B------:R-:W-:-:S07]  /*8300*/  IMAD.MOV.U32 R15, RZ, RZ, -0x1 ;  /* 0xffffffffff0f7424 */ /* 0x000fce00078e00ff */
[----:B-1234-:R-:W-:Y:S05]  /*8310*/  WARPSYNC.COLLECTIVE R15, `(.L_x_4775) ;  /* 0x000000000f0c7348 */ /* 0x01efea0003c00000 */
[----:B------:R-:W-:Y:S02]  /*8320*/  ELECT P6, UR62, PT ;  /* 0x00000000003e782f */ /* 0x000fe400038c0000 */
[----:B------:R-:W-:Y:S01]  /*8330*/  MOV R14, UR62 ;  /* 0x0000003e000e7c02 */ /* 0x000fe20008000f00 */
[----:B-1234-:R-:W-:Y:S10]  /*8340*/  ENDCOLLECTIVE ;  /* 0x000000000000791b */ /* 0x01eff40003800000 */
.L_x_4775:
[----:B------:R-:W-:Y:S05]  /*8350*/  BSYNC B0 ;  /* 0x0000000000007941 */ /* 0x000fea0003800000 */
.L_x_4774:
[----:B------:R-:W-:Y:S01]  /*8360*/  PLOP3.LUT P0, PT, P6, PT, PT, 0x80, 0x0 ;  /* 0x000000000000781c */ /* 0x000fe2000370f070 */
[----:B------:R-:W-:-:S12]  /*8370*/  BRA `(.L_x_4776) ;  /* 0xfffffff800647947 */ /* 0x000fd8000383ffff */
.L_x_4759:
[----:B----4-:R4:W1:Y:S02]  /*8380*/  SYNCS.PHASECHK.TRANS64.TRYWAIT P1, [R7+URZ], R6 ;  /* 0x00000006070075a7 */ /* 0x010864000802017f */
[----:B-1----:R-:W-:Y:S05]  /*8390*/  @!P1 NANOSLEEP.SYNCS 0x989680 ;  /* 0x009896800000995d */ /* 0x002fea0003900000 */
[----:B------:R-:W1:Y:S02]  /*83a0*/  @!P1 SYNCS.PHASECHK.TRANS64 P1, [R7+URZ], R6 ;  /* 0x00000006070095a7 */ /* 0x000e64000802007f */
[----:B-1----:R-:W-:Y:S05]  /*83b0*/  @!P1 BRA `(.L_x_4759) ;  /* 0xfffffffc00f09947 */ /* 0x002fea000383ffff */
[----:B------:R-:W-:Y:S05]  /*83c0*/  BRA `(.L_x_4777) ;  /* 0xfffffff800a07947 */ /* 0x000fea000383ffff */
.L_x_4760:
[----:B------:R1:W1:Y:S02]  /*83d0*/  SYNCS.PHASECHK.TRANS64.TRYWAIT P1, [R5+URZ], R0 ;  /* 0x00000000050075a7 */ /* 0x000264000802017f */
[----:B-1----:R-:W-:Y:S05]  /*83e0*/  @!P1 NANOSLEEP.SYNCS 0x989680 ;  /* 0x009896800000995d */ /* 0x002fea0003900000 */
[----:B------:R-:W1:Y:S02]  /*83f0*/  @!P1 SYNCS.PHASECHK.TRANS64 P1, [R5+URZ], R0 ;  /* 0x00000000050095a7 */ /* 0x000e64000802007f */
[----:B-1----:R-:W-:Y:S05]  /*8400*/  @!P1 BRA `(.L_x_4760) ;  /* 0xfffffffc00f09947 */ /* 0x002fea000383ffff */
[----:B------:R-:W-:Y:S05]  /*8410*/  BRA `(.L_x_4778) ;  /* 0xfffffff800947947 */ /* 0x000fea000383ffff */
.L_x_4779:
        /* <DEDUP_REMOVED lines=14> */
.L_x_7679:


//--------------------- .text._ZN7cutlass13device_kernelIN5flash11enable_sm90INS1_16FlashAttnBwdSm90INS1_25CollectiveMainloopBwdSm90ILi2ELi1ELi1EN4cute5tupleIJNS5_1CILi1EEES8_S8_EEENS6_IJNS7_ILi64EEENS7_ILi96EEENS7_ILi192EEEEEENS_6half_tEfNS_4arch4Sm90ELb0ELb0ELb0ELb1ELb1ELb0ELb1ELb0ELi3ELi1ELi1ELi1ELb0EEENS1_24CollectiveEpilogueBwdGQAISD_fSG_Li384ELb1ELb1EEENS1_19SingleTileSchedulerILb1ELb0ELb0ELi96EEEEEEEEEvNT_6ParamsE --------------------------
	.section	.text._ZN7cutlass13device_kernelIN5flash11enable_sm90INS1_16FlashAttnBwdSm90INS1_25CollectiveMainloopBwdSm90ILi2ELi1ELi1EN4cute5tupleIJNS5_1CILi1EEES8_S8_EEENS6_IJNS7_ILi64EEENS7_ILi96EEENS7_ILi192EEEEEENS_6half_tEfNS_4arch4Sm90ELb0ELb0ELb0ELb1ELb1ELb0ELb1ELb0ELi3ELi1ELi1ELi1ELb0EEENS1_24CollectiveEpilogueBwdGQAISD_fSG_Li384ELb1ELb1EEENS1_19SingleTileSchedulerILb1ELb0ELb0ELi96EEEEEEEEEvNT_6ParamsE,"ax",@progbits
	.align	128
.text._ZN7cutlass13device_kernelIN5flash11enable_sm90INS1_16FlashAttnBwdSm90INS1_25CollectiveMainloopBwdSm90ILi2ELi1ELi1EN4cute5tupleIJNS5_1CILi1EEES8_S8_EEENS6_IJNS7_ILi64EEENS7_ILi96EEENS7_ILi192EEEEEENS_6half_tEfNS_4arch4Sm90ELb0ELb0ELb0ELb1ELb1ELb0ELb1ELb0ELi3ELi1ELi1ELi1ELb0EEENS1_24CollectiveEpilogueBwdGQAISD_fSG_Li384ELb1ELb1EEENS1_19SingleTileSchedulerILb1ELb0ELb0ELi96EEEEEEEEEvNT_6ParamsE:
        .type           _ZN7cutlass13device_kernelIN5flash11enable_sm90INS1_16FlashAttnBwdSm90INS1_25CollectiveMainloopBwdSm90ILi2ELi1ELi1EN4cute5tupleIJNS5_1CILi1EEES8_S8_EEENS6_IJNS7_ILi64EEENS7_ILi96EEENS7_ILi192EEEEEENS_6half_tEfNS_4arch4Sm90ELb0ELb0ELb0ELb1ELb1ELb0ELb1ELb0ELi3ELi1ELi1ELi1ELb0EEENS1_24CollectiveEpilogueBwdGQAISD_fSG_Li384ELb1ELb1EEENS1_19SingleTileSchedulerILb1ELb0ELb0ELi96EEEEEEEEEvNT_6ParamsE,@function
        .size           _ZN7cutlass13device_kernelIN5flash11enable_sm90INS1_16FlashAttnBwdSm90INS1_25CollectiveMainloopBwdSm90ILi2ELi1ELi1EN4cute5tupleIJNS5_1CILi1EEES8_S8_EEENS6_IJNS7_ILi64EEENS7_ILi96EEENS7_ILi192EEEEEENS_6half_tEfNS_4arch4Sm90ELb0ELb0ELb0ELb1ELb1ELb0ELb1ELb0ELi3ELi1ELi1ELi1ELb0EEENS1_24CollectiveEpilogueBwdGQAISD_fSG_Li384ELb1ELb1EEENS1_19SingleTileSchedulerILb1ELb0ELb0ELi96EEEEEEEEEvNT_6ParamsE,(.L_x_7680 - _ZN7cutlass13device_kernelIN5flash11enable_sm90INS1_16FlashAttnBwdSm90INS1_25CollectiveMainloopBwdSm90ILi2ELi1ELi1EN4cute5tupleIJNS5_1CILi1EEES8_S8_EEENS6_IJNS7_ILi64EEENS7_ILi96EEENS7_ILi192EEEEEENS_6half_tEfNS_4arch4Sm90ELb0ELb0ELb0ELb1ELb1ELb0ELb1ELb0ELi3ELi1ELi1ELi1ELb0EEENS1_24CollectiveEpilogueBwdGQAISD_fSG_Li384ELb1ELb1EEENS1_19SingleTileSchedulerILb1ELb0ELb0ELi96EEEEEEEEEvNT_6ParamsE)
        .other          _ZN7cutlass13device_kernelIN5flash11enable_sm90INS1_16FlashAttnBwdSm90INS1_25CollectiveMainloopBwdSm90ILi2ELi1ELi1EN4cute5tupleIJNS5_1CILi1EEES8_S8_EEENS6_IJNS7_ILi64EEENS7_ILi96EEENS7_ILi192EEEEEENS_6half_tEfNS_4arch4Sm90ELb0ELb0ELb0ELb1ELb1ELb0ELb1ELb0ELi3ELi1ELi1ELi1ELb0EEENS1_24CollectiveEpilogueBwdGQAISD_fSG_Li384ELb1ELb1EEENS1_19SingleTileSchedulerILb1ELb0ELb0ELi96EEEEEEEEEvNT_6ParamsE,@"STO_CUDA_ENTRY STV_DEFAULT"
_ZN7cutlass13device_kernelIN5flash11enable_sm90INS1_16FlashAttnBwdSm90INS1_25CollectiveMainloopBwdSm90ILi2ELi1ELi1EN4cute5tupleIJNS5_1CILi1EEES8_S8_EEENS6_IJNS7_ILi64EEENS7_ILi96EEENS7_ILi192EEEEEENS_6half_tEfNS_4arch4Sm90ELb0ELb0ELb0ELb1ELb1ELb0ELb1ELb0ELi3ELi1ELi1ELi1ELb0EEENS1_24CollectiveEpilogueBwdGQAISD_fSG_Li384ELb1ELb1EEENS1_19SingleTileSchedulerILb1ELb0ELb0ELi96EEEEEEEEEvNT_6ParamsE:
        /* <DEDUP_REMOVED lines=22> */
.L_x_4781:
[----:B------:R-:W-:Y:S05]  /*0160*/  BSYNC B0 ;  /* 0x0000000000007941 */ /* 0x000fea0003800000 */
.L_x_4780:
        /* <DEDUP_REMOVED lines=34> */
.L_x_4782:
        /* <DEDUP_REMOVED lines=20> */
.L_x_4783:
        /* <DEDUP_REMOVED lines=8> */
.L_x_4786:
        /* <DEDUP_REMOVED lines=21> */
.L_x_4787:
        /* <DEDUP_REMOVED lines=10> */
.L_x_4789:
[----:B------:R-:W2:Y:S02]  /*0740*/  LDC R0, c[0x0][0x8c4] ;  /* 0x00023100ff007b82 */ /* 0x000ea40000000800 */
.L_x_4788:
        /* <DEDUP_REMOVED lines=14> */
.L_x_4791:
        /* <DEDUP_REMOVED lines=10> */
.L_x_4792:
        /* <DEDUP_REMOVED lines=8> */
.L_x_4793:
        /* <DEDUP_REMOVED lines=9> */
.L_x_4794:
        /* <DEDUP_REMOVED lines=75> */
.L_x_4797:
        /* <DEDUP_REMOVED lines=15> */
.L_x_4796:
        /* <DEDUP_REMOVED lines=20> */
.L_x_4799:
        /* <DEDUP_REMOVED lines=15> */
.L_x_4798:
        /* <DEDUP_REMOVED lines=8> */
.L_x_4915:
        /* <DEDUP_REMOVED lines=26> */
.L_x_4801:
        /* <DEDUP_REMOVED lines=98> */
.L_x_4813:
[----:B------:R-:W-:-:S13]  /*19f0*/  ISETP.NE.AND P0, PT, R13, 0x3, PT ;  /* 0x000000030d00780c */ /* 0x000fda0003f05270 */
[----:B-1----:R-:W-:Y:S05]  /*1a00*/  @!P0 BRA `(.L_x_4803) ;  /* 0x0000000000048947 */ /* 0x002fea0003800000 */
[----:B------:R-:W-:Y:S01]  /*1a10*/  BPT.TRAP 0x1 ;  /* 0x000000040000795c */ /* 0x000fe20000300000 */
.L_x_4803:
[----:B------:R-:W-:Y:S02]  /*1a20*/  LEA R4, R3, UR36, 0x3 ;  /* 0x0000002403047c11 */ /* 0x000fe4000f8e18ff */
[----:B------:R-:W-:-:S04]  /*1a30*/  SHF.L.U32 R9, R7, 0x1f, RZ ;  /* 0x0000001f07097819 */ /* 0x000fc800000006ff */
[----:B------:R1:W2:Y:S01]  /*1a40*/  SYNCS.PHASECHK.TRANS64.TRYWAIT P1, [R4+URZ+0x36410], R9 ;  /* 0x03641009040075a7 */ /* 0x0002a2000802017f */
[----:B------:R-:W-:Y:S05]  /*1a50*/  @!P0 BRA `(.L_x_4804) ;  /* 0x0000000000048947 */ /* 0x000fea0003800000 */
[----:B------:R-:W-:Y:S01]  /*1a60*/  BPT.TRAP 0x1 ;  /* 0x000000040000795c */ /* 0x000fe20000300000 */
.L_x_4804:
[----:B--2---:R-:W-:Y:S05]  /*1a70*/  @P1 BRA `(.L_x_4805) ;  /* 0x0000000000081947 */ /* 0x004fea0003800000 */
[----:B------:R-:W2:Y:S02]  /*1a80*/  SYNCS.PHASECHK.TRANS64.TRYWAIT P1, [R4+URZ+0x36410], R9 ;  /* 0x03641009040075a7 */ /* 0x000ea4000802017f */
[----:B--2---:R-:W-:Y:S05]  /*1a90*/  @!P1 BRA `(.L_x_4806) ;  /* 0x0000007000609947 */ /* 0x004fea0003800000 */
.L_x_4805:
        /* <DEDUP_REMOVED lines=103> */
.L_x_4807:
[----:B-12---:R-:W-:-:S04]  /*2110*/  SHF.L.U32 R9, R6, 0x1f, RZ ;  /* 0x0000001f06097819 */ /* 0x006fc800000006ff */
[----:B------:R1:W2:Y:S01]  /*2120*/  SYNCS.PHASECHK.TRANS64.TRYWAIT P1, [UR36+0x36430], R9 ;  /* 0x03643009ff0075a7 */ /* 0x0002a20008020164 */
[----:B------:R-:W-:Y:S05]  /*2130*/  @!P0 BRA `(.L_x_4808) ;  /* 0x0000000000048947 */ /* 0x000fea0003800000 */
[----:B------:R-:W-:Y:S01]  /*2140*/  BPT.TRAP 0x1 ;  /* 0x000000040000795c */ /* 0x000fe20000300000 */
.L_x_4808:
[----:B--2---:R-:W-:Y:S05]  /*2150*/  @P1 BRA `(.L_x_4809) ;  /* 0x0000000000081947 */ /* 0x004fea0003800000 */
[----:B------:R-:W2:Y:S02]  /*2160*/  SYNCS.PHASECHK.TRANS64.TRYWAIT P1, [UR36+0x36430], R9 ;  /* 0x03643009ff0075a7 */ /* 0x000ea40008020164 */
[----:B--2---:R-:W-:Y:S05]  /*2170*/  @!P1 BRA `(.L_x_4810) ;  /* 0x0000006800bc9947 */ /* 0x004fea0003800000 */
.L_x_4809:
        /* <DEDUP_REMOVED lines=303> */
.L_x_4811:
        /* <DEDUP_REMOVED lines=60> */
.L_x_4812:
        /* <DEDUP_REMOVED lines=62> */
.L_x_4795:
[----:B------:R-:W-:Y:S05]  /*3c10*/  @P0 BRA `(.L_x_4790) ;  /* 0x0000004c00c80947 */ /* 0x000fea0003800000 */
[----:B-12---:R-:W1:Y:S01]  /*3c20*/  LDC.64 R2, c[0x0][0x878] ;  /* 0x00021e00ff027b82 */ /* 0x006e620000000a00 */
[----:B------:R-:W2:Y:S01]  /*3c30*/  S2R R8, SR_TID.X ;  /* 0x0000000000087919 */ /* 0x000ea20000002100 */
[----:B------:R-:W-:Y:S01]  /*3c40*/  ULDC UR7, c[0x0][0x870] ;  /* 0x00021c0000077ab9 */ /* 0x000fe20000000800 */
[----:B------:R-:W-:Y:S01]  /*3c50*/  ULDC UR6, c[0x0][0x80c] ;  /* 0x0002030000067ab9 */ /* 0x000fe20000000800 */
[----:B------:R-:W3:Y:S01]  /*3c60*/  S2R R0, SR_CTAID.Y ;  /* 0x0000000000007919 */ /* 0x000ee20000002600 */
[----:B------:R-:W4:Y:S03]  /*3c70*/  S2R R16, SR_CTAID.X ;  /* 0x0000000000107919 */ /* 0x000f260000002500 */
[----:B------:R-:W5:Y:S01]  /*3c80*/  S2UR UR5, SR_CgaCtaId ;  /* 0x00000000000579c3 */ /* 0x000f620000008800 */
[----:B------:R-:W-:-:S07]  /*3c90*/  UMOV UR4, 0x400 ;  /* 0x0000040000047882 */ /* 0x000fce0000000000 */
[----:B------:R-:W4:Y:S01]  /*3ca0*/  LDC.64 R20, c[0x0][0x820] ;  /* 0x00020800ff147b82 */ /* 0x000f220000000a00 */
[----:B-1----:R-:W-:-:S07]  /*3cb0*/  ISETP.NE.U32.AND P0, PT, R2, RZ, PT ;  /* 0x000000ff0200720c */ /* 0x002fce0003f05070 */
[----:B------:R-:W1:Y:S01]  /*3cc0*/  LDC.64 R22, c[0x0][0x848] ;  /* 0x00021200ff167b82 */ /* 0x000e620000000a00 */
[----:B------:R-:W-:-:S07]  /*3cd0*/  ISETP.NE.AND.EX P0, PT, R3, RZ, PT, P0 ;  /* 0x000000ff0300720c */ /* 0x000fce0003f05300 */
[----:B------:R-:W5:Y:S08]  /*3ce0*/  LDC R3, c[0x0][0x850] ;  /* 0x00021400ff037b82 */ /* 0x000f700000000800 */
[----:B------:R-:W2:Y:S02]  /*3cf0*/  @P0 LDC.64 R4, c[0x0][0x878] ;  /* 0x00021e00ff040b82 */ /* 0x000ea40000000a00 */
[----:B--2---:R-:W-:-:S06]  /*3d00*/  @P0 IMAD.WIDE R4, R18, 0x4, R4 ;  /* 0x0000000412040825 */ /* 0x004fcc00078e0204 */
[----:B------:R2:W4:Y:S01]  /*3d10*/  @P0 LDG.E R5, desc[UR38][R4.64] ;  /* 0x0000002604050981 */ /* 0x000522000c1e1900 */
[----:B------:R-:W-:Y:S01]  /*3d20*/  BAR.SYNC.DEFER_BLOCKING 0x1, 0x180 ;  /* 0x0046000000007b1d */ /* 0x000fe20000010000 */
[----:B-----5:R-:W-:Y:S01]  /*3d30*/  ISETP.NE.AND P2, PT, R3, 0x1, PT ;  /* 0x000000010300780c */ /* 0x020fe20003f45270 */
[C---:B------:R-:W-:Y:S01]  /*3d40*/  VIADD R15, R8.reuse, 0xffffff80 ;  /* 0xffffff80080f7836 */ /* 0x040fe20000000000 */
[----:B------:R-:W-:Y:S01]  /*3d50*/  ISETP.NE.AND P1, PT, R8, 0x80, PT ;  /* 0x000000800800780c */ /* 0x000fe20003f25270 */
[----:B------:R-:W-:Y:S02]  /*3d60*/  ULEA UR4, UR5, UR4, 0x18 ;  /* 0x0000000405047291 */ /* 0x000fe4000f8ec03f */
[----:B------:R-:W-:Y:S01]  /*3d70*/  BSSY B0, `(.L_x_4814) ;  /* 0x0000053000007945 */ /* 0x000fe20003800000 */
[----:B------:R-:W-:-:S04]  /*3d80*/  SHF.R.S32.HI R2, RZ, 0x1f, R15 ;  /* 0x0000001fff027819 */ /* 0x000fc8000001140f */
[----:B------:R-:W-:-:S03]  /*3d90*/  LEA.HI R6, R2, R15, RZ, 0x7 ;  /* 0x0000000f02067211 */ /* 0x000fc600078f38ff */
[----:B------:R-:W2:Y:S01]  /*3da0*/  @P2 LDC R7, c[0x0][0x854] ;  /* 0x00021500ff072b82 */ /* 0x000ea20000000800 */
[----:B------:R-:W-:Y:S02]  /*3db0*/  LOP3.LUT R2, R6, 0x3fffff80, RZ, 0xc0, !PT ;  /* 0x3fffff8006027812 */ /* 0x000fe400078ec0ff */
[----:B------:R-:W-:-:S03]  /*3dc0*/  SHF.R.S32.HI R11, RZ, 0x7, R6 ;  /* 0x00000007ff0b7819 */ /* 0x000fc60000011406 */
[----:B------:R-:W-:Y:S02]  /*3dd0*/  IMAD.IADD R6, R15, 0x1, -R2 ;  /* 0x000000010f067824 */ /* 0x000fe400078e0a02 */
[----:B------:R-:W5:Y:S01]  /*3de0*/  @P2 LDC R9, c[0x0][0x858] ;  /* 0x00021600ff092b82 */ /* 0x000f620000000800 */
[----:B---3--:R-:W-:Y:S02]  /*3df0*/  IMAD.MOV.U32 R2, RZ, RZ, R0 ;  /* 0x000000ffff027224 */ /* 0x008fe400078e0000 */
[----:B------:R-:W-:-:S04]  /*3e00*/  IMAD R10, R11, 0x600, R6 ;  /* 0x000006000b0a7824 */ /* 0x000fc800078e0206 */
[----:B------:R-:W-:Y:S02]  /*3e10*/  IMAD.SHL.U32 R10, R10, 0x4, RZ ;  /* 0x000000040a0a7824 */ /* 0x000fe400078e00ff */
[----:B--2---:R-:W-:-:S04]  /*3e20*/  @P2 IMAD.HI.U32 R4, R0, R7, RZ ;  /* 0x0000000700042227 */ /* 0x004fc800078e00ff */
[----:B----4-:R-:W-:Y:S01]  /*3e30*/  IMAD R7, R16, UR7, RZ ;  /* 0x0000000710077c24 */ /* 0x010fe2000f8e02ff */
[----:B-----5:R-:W-:Y:S01]  /*3e40*/  @P2 SHF.R.U32.HI R2, RZ, R9, R4 ;  /* 0x00000009ff022219 */ /* 0x020fe20000011604 */
        /* <DEDUP_REMOVED lines=35> */
[----:B------:R2:W-:Y:S02]  /*4080*/  STS.128 [R8+0x2800], R44 ;  /* 0x0028002c08007388 */ /* 0x0005e40000000c00 */
[----:B------:R-:W4:Y:S01]  /*4090*/  LDC.64 R26, c[0x0][0x828] ;  /* 0x00020a00ff1a7b82 */ /* 0x000f220000000a00 */
        /* <DEDUP_REMOVED lines=19> */
[----:B---3--:R-:W-:-:S03]  /*41d0*/  LEA R24, P3, R4, R24, 0x2 ;  /* 0x0000001804187211 */ /* 0x008fc600078610ff */
[----:B------:R-:W-:Y:S01]  /*41e0*/  IMAD.MOV R2, RZ, RZ, -R2 ;  /* 0x000000ffff027224 */ /* 0x000fe200078e0a02 */
[----:B----4-:R-:W-:Y:S01]  /*41f0*/  LEA R26, P0, R6, R26, 0x2 ;  /* 0x0000001a061a7211 */ /* 0x010fe200078010ff */
[----:B------:R-:W-:Y:S02]  /*4200*/  IMAD R9, R9, R23, R12 ;  /* 0x0000001709097224 */ /* 0x000fe400078e020c */
[----:B------:R-:W-:Y:S02]  /*4210*/  IMAD R17, R3, R2, R0 ;  /* 0x0000000203117224 */ /* 0x000fe400078e0200 */
[----:B------:R-:W-:Y:S02]  /*4220*/  IMAD.IADD R3, R5, 0x1, R13 ;  /* 0x0000000105037824 */ /* 0x000fe400078e020d */
[----:B------:R-:W-:Y:S01]  /*4230*/  IMAD.IADD R2, R7, 0x1, R9 ;  /* 0x0000000107027824 */ /* 0x000fe200078e0209 */
[----:B--2---:R-:W-:Y:S06]  /*4240*/  @P2 BRA `(.L_x_4815) ;  /* 0x0000000000142947 */ /* 0x004fec0003800000 */
.L_x_4816:
[----:B------:R-:W2:Y:S04]  /*4250*/  LDG.E.STRONG.GPU R0, desc[UR38][R10.64] ;  /* 0x000000260a007981 */ /* 0x000ea8000c1ef900 */
[----:B--2---:R-:W-:Y:S01]  /*4260*/  CCTL.IVALL ;  /* 0x00000000ff00798f */ /* 0x004fe20002000000 */
[----:B------:R-:W-:Y:S05]  /*4270*/  YIELD ;  /* 0x0000000000007946 */ /* 0x000fea0003800000 */
[----:B------:R-:W-:-:S13]  /*4280*/  ISETP.NE.AND P2, PT, R0, R17, PT ;  /* 0x000000110000720c */ /* 0x000fda0003f45270 */
[----:B------:R-:W-:Y:S05]  /*4290*/  @P2 BRA `(.L_x_4816) ;  /* 0xfffffffc00ec2947 */ /* 0x000fea000383ffff */
.L_x_4815:
[----:B------:R-:W-:Y:S05]  /*42a0*/  BSYNC B0 ;  /* 0x0000000000007941 */ /* 0x000fea0003800000 */
.L_x_4814:
[----:B------:R-:W-:Y:S01]  /*42b0*/  UMOV UR5, 0xffffffff ;  /* 0xffffffff00057882 */ /* 0x000fe20000000000 */
[----:B------:R-:W-:Y:S02]  /*42c0*/  LEA.HI.X R25, R4, R25, R3, 0x2, P3 ;  /* 0x0000001904197211 */ /* 0x000fe400018f1403 */
[----:B------:R-:W-:Y:S01]  /*42d0*/  LEA.HI.X R2, R6, R27, R2, 0x2, P0 ;  /* 0x0000001b06027211 */ /* 0x000fe200000f1402 */
[----:B------:R-:W-:Y:S06]  /*42e0*/  BRA.DIV UR5, `(.L_x_4817) ;  /* 0x0000004a05747947 */ /* 0x000fec000b800000 */
[----:B------:R-:W-:Y:S01]  /*42f0*/  NOP ;  /* 0x0000000000007918 */ /* 0x000fe20000000000 */
.L_x_4918:
        /* <DEDUP_REMOVED lines=16> */
.L_x_4820:
[----:B------:R-:W-:Y:S01]  /*4400*/  @P0 ELECT P2, URZ, PT ;  /* 0x00000000003f082f */ /* 0x000fe20003840000 */
[----:B------:R1:W-:-:S12]  /*4410*/  UBLKRED.G.S.ADD.F32.RN [UR6], [UR4], UR5, desc[UR8] ;  /* 0x00000806040073bb */ /* 0x0003d800080a1405 */
[----:B------:R-:W-:Y:S02]  /*4420*/  @P2 PLOP3.LUT P0, PT, P2, PT, PT, 0x8, 0x0 ;  /* 0x000000000000281c */ /* 0x000fe4000170e170 */
[----:B------:R-:W-:-:S11]  /*4430*/  PLOP3.LUT P2, PT, PT, PT, PT, 0x8, 0x0 ;  /* 0x000000000000781c */ /* 0x000fd60003f4e170 */
[----:B-1----:R-:W-:Y:S05]  /*4440*/  @P0 BRA.U.ANY `(.L_x_4820) ;  /* 0xfffffffd00ec0947 */ /* 0x002fea000393ffff */
[----:B------:R0:W-:Y:S01]  /*4450*/  UTMACMDFLUSH ;  /* 0x00000000000079b7 */ /* 0x0001e20000000000 */
[----:B------:R-:W-:-:S04]  /*4460*/  DEPBAR.LE SB0, 0x0 ;  /* 0x000080000000791a */ /* 0x000fc80000000000 */
.L_x_4819:
[----:B------:R-:W-:Y:S05]  /*4470*/  BSYNC B0 ;  /* 0x0000000000007941 */ /* 0x000fea0003800000 */
.L_x_4818:
        /* <DEDUP_REMOVED lines=14> */
.L_x_4822:
[----:B------:R-:W-:Y:S05]  /*4560*/  BSYNC B0 ;  /* 0x0000000000007941 */ /* 0x000fea0003800000 */
.L_x_4821:
        /* <DEDUP_REMOVED lines=18> */
.L_x_4825:
[----:B------:R-:W2:Y:S04]  /*4690*/  LDG.E.STRONG.GPU R0, desc[UR38][R2.64] ;  /* 0x0000002602007981 */ /* 0x000ea8000c1ef900 */
[----:B--2---:R-:W-:Y:S01]  /*46a0*/  CCTL.IVALL ;  /* 0x00000000ff00798f */ /* 0x004fe20002000000 */
[----:B------:R-:W-:Y:S05]  /*46b0*/  YIELD ;  /* 0x0000000000007946 */ /* 0x000fea0003800000 */
[----:B------:R-:W-:-:S13]  /*46c0*/  ISETP.NE.AND P0, PT, R0, R17, PT ;  /* 0x000000110000720c */ /* 0x000fda0003f05270 */
[----:B------:R-:W-:Y:S05]  /*46d0*/  @P0 BRA `(.L_x_4825) ;  /* 0xfffffffc00ec0947 */ /* 0x000fea000383ffff */
.L_x_4824:
[----:B------:R-:W-:Y:S05]  /*46e0*/  BSYNC B0 ;  /* 0x0000000000007941 */ /* 0x000fea0003800000 */
.L_x_4823:
[----:B------:R-:W-:-:S03]  /*46f0*/  UMOV UR5, 0xffffffff ;  /* 0xffffffff00057882 */ /* 0x000fc60000000000 */
[----:B------:R-:W-:Y:S05]  /*4700*/  BRA.DIV UR5, `(.L_x_4826) ;  /* 0x0000004605887947 */ /* 0x000fea000b800000 */
[----:B------:R-:W-:Y:S01]  /*4710*/  NOP ;  /* 0x0000000000007918 */ /* 0x000fe20000000000 */
.L_x_4921:
        /* <DEDUP_REMOVED lines=16> */
.L_x_4829:
[----:B------:R-:W-:Y:S01]  /*4820*/  @P0 ELECT P2, URZ, PT ;  /* 0x00000000003f082f */ /* 0x000fe20003840000 */
[----:B------:R2:W-:-:S12]  /*4830*/  UBLKRED.G.S.ADD.F32.RN [UR6], [UR4], UR5, desc[UR8] ;  /* 0x00000806040073bb */ /* 0x0005d800080a1405 */
[----:B------:R-:W-:Y:S02]  /*4840*/  @P2 PLOP3.LUT P0, PT, P2, PT, PT, 0x8, 0x0 ;  /* 0x000000000000281c */ /* 0x000fe4000170e170 */
[----:B------:R-:W-:-:S11]  /*4850*/  PLOP3.LUT P2, PT, PT, PT, PT, 0x8, 0x0 ;  /* 0x000000000000781c */ /* 0x000fd60003f4e170 */
[----:B--2---:R-:W-:Y:S05]  /*4860*/  @P0 BRA.U.ANY `(.L_x_4829) ;  /* 0xfffffffd00ec0947 */ /* 0x004fea000393ffff */
[----:B------:R0:W-:Y:S01]  /*4870*/  UTMACMDFLUSH ;  /* 0x00000000000079b7 */ /* 0x0001e20000000000 */
[----:B------:R-:W-:-:S04]  /*4880*/  DEPBAR.LE SB0, 0x0 ;  /* 0x000080000000791a */ /* 0x000fc80000000000 */
.L_x_4828:
[----:B------:R-:W-:Y:S05]  /*4890*/  BSYNC B0 ;  /* 0x0000000000007941 */ /* 0x000fea0003800000 */
.L_x_4827:
        /* <DEDUP_REMOVED lines=14> */
.L_x_4785:
        /* <DEDUP_REMOVED lines=21> */
.L_x_4831:
        /* <DEDUP_REMOVED lines=13> */
.L_x_4833:
[----:B------:R-:W-:-:S05]  /*4ba0*/  ULDC UR4, c[0x0][0x8c4] ;  /* 0x0002310000047ab9 */ /* 0x000fca0000000800 */
.L_x_4832:
        /* <DEDUP_REMOVED lines=39> */
.L_x_4834:
        /* <DEDUP_REMOVED lines=52> */
.L_x_4868:
        /* <DEDUP_REMOVED lines=13> */
.L_x_4838:
[----:B------:R-:W2:Y:S04]  /*5230*/  LDG.E.STRONG.GPU R5, desc[UR38][R2.64] ;  /* 0x0000002602057981 */ /* 0x000ea8000c1ef900 */
[----:B--2---:R-:W-:Y:S01]  /*5240*/  CCTL.IVALL ;  /* 0x00000000ff00798f */ /* 0x004fe20002000000 */
[----:B------:R-:W-:Y:S05]  /*5250*/  YIELD ;  /* 0x0000000000007946 */ /* 0x000fea0003800000 */
[----:B------:R-:W-:-:S13]  /*5260*/  ISETP.NE.AND P3, PT, R5, UR18, PT ;  /* 0x0000001205007c0c */ /* 0x000fda000bf65270 */
[----:B------:R-:W-:Y:S05]  /*5270*/  @P3 BRA `(.L_x_4838) ;  /* 0xfffffffc00ec3947 */ /* 0x000fea000383ffff */
.L_x_4837:
[----:B------:R-:W-:Y:S05]  /*5280*/  BSYNC B0 ;  /* 0x0000000000007941 */ /* 0x000fea0003800000 */
.L_x_4836:
[----:B------:R-:W-:-:S03]  /*5290*/  UMOV UR5, 0xffffffff ;  /* 0xffffffff00057882 */ /* 0x000fc60000000000 */
[----:B------:R-:W-:Y:S05]  /*52a0*/  BRA.DIV UR5, `(.L_x_4839) ;  /* 0x0000003a05bc7947 */ /* 0x000fea000b800000 */
[----:B------:R-:W-:Y:S01]  /*52b0*/  NOP ;  /* 0x0000000000007918 */ /* 0x000fe20000000000 */
.L_x_4924:
        /* <DEDUP_REMOVED lines=19> */
.L_x_4841:
[----:B------:R-:W-:Y:S05]  /*53f0*/  BSYNC B0 ;  /* 0x0000000000007941 */ /* 0x000fea0003800000 */
.L_x_4840:
        /* <DEDUP_REMOVED lines=14> */
.L_x_4843:
[----:B------:R-:W-:Y:S05]  /*54e0*/  BSYNC B0 ;  /* 0x0000000000007941 */ /* 0x000fea0003800000 */
.L_x_4842:
        /* <DEDUP_REMOVED lines=15> */
.L_x_4845:
[----:B------:R-:W-:Y:S05]  /*55e0*/  BSYNC B0 ;  /* 0x0000000000007941 */ /* 0x000fea0003800000 */
.L_x_4844:
[----:B------:R-:W-:Y:S06]  /*55f0*/  BAR.ARV 0xa, 0xa0 ;  /* 0x0282800000007b1d */ /* 0x000fec0000002000 */
[----:B------:R-:W-:Y:S04]  /*5600*/  BSSY B0, `(.L_x_4846) ;  /* 0x0000003000007945 */ /* 0x000fe80003800000 */
[----:B------:R-:W-:Y:S05]  /*5610*/  @!P0 BRA `(.L_x_4847) ;  /* 0x0000000000048947 */ /* 0x000fea0003800000 */
[----:B------:R-:W-:-:S04]  /*5620*/  DEPBAR.LE SB0, 0x1 ;  /* 0x000080400000791a */ /* 0x000fc80000000000 */
.L_x_4847:
[----:B------:R-:W-:Y:S05]  /*5630*/  BSYNC B0 ;  /* 0x0000000000007941 */ /* 0x000fea0003800000 */
.L_x_4846:
[----:B------:R-:W-:Y:S06]  /*5640*/  BAR.ARV 0xb, 0xa0 ;  /* 0x02c2800000007b1d */ /* 0x000fec0000002000 */
[----:B------:R-:W-:Y:S04]  /*5650*/  BSSY B0, `(.L_x_4848) ;  /* 0x0000003000007945 */ /* 0x000fe80003800000 */
[----:B------:R-:W-:Y:S05]  /*5660*/  @!P0 BRA `(.L_x_4849) ;  /* 0x0000000000048947 */ /* 0x000fea0003800000 */
[----:B------:R-:W-:-:S04]  /*5670*/  DEPBAR.LE SB0, 0x0 ;  /* 0x000080000000791a */ /* 0x000fc80000000000 */
.L_x_4849:
[----:B------:R-:W-:Y:S05]  /*5680*/  BSYNC B0 ;  /* 0x0000000000007941 */ /* 0x000fea0003800000 */
.L_x_4848:
        /* <DEDUP_REMOVED lines=19> */
.L_x_4851:
[----:B------:R-:W-:Y:S05]  /*57c0*/  BSYNC B0 ;  /* 0x0000000000007941 */ /* 0x000fea0003800000 */
.L_x_4850:
        /* <DEDUP_REMOVED lines=9> */
.L_x_4854:
[----:B------:R-:W2:Y:S04]  /*5860*/  LDG.E.STRONG.GPU R5, desc[UR38][R2.64] ;  /* 0x0000002602057981 */ /* 0x000ea8000c1ef900 */
[----:B--2---:R-:W-:Y:S01]  /*5870*/  CCTL.IVALL ;  /* 0x00000000ff00798f */ /* 0x004fe20002000000 */
[----:B------:R-:W-:Y:S05]  /*5880*/  YIELD ;  /* 0x0000000000007946 */ /* 0x000fea0003800000 */
[----:B------:R-:W-:-:S13]  /*5890*/  ISETP.NE.AND P3, PT, R5, UR18, PT ;  /* 0x0000001205007c0c */ /* 0x000fda000bf65270 */
[----:B------:R-:W-:Y:S05]  /*58a0*/  @P3 BRA `(.L_x_4854) ;  /* 0xfffffffc00ec3947 */ /* 0x000fea000383ffff */
.L_x_4853:
[----:B------:R-:W-:Y:S05]  /*58b0*/  BSYNC B0 ;  /* 0x0000000000007941 */ /* 0x000fea0003800000 */
.L_x_4852:
[----:B------:R-:W-:-:S03]  /*58c0*/  UMOV UR5, 0xffffffff ;  /* 0xffffffff00057882 */ /* 0x000fc60000000000 */
[----:B------:R-:W-:Y:S05]  /*58d0*/  BRA.DIV UR5, `(.L_x_4855) ;  /* 0x00000036054c7947 */ /* 0x000fea000b800000 */
[----:B------:R-:W-:Y:S01]  /*58e0*/  NOP ;  /* 0x0000000000007918 */ /* 0x000fe20000000000 */
.L_x_4927:
        /* <DEDUP_REMOVED lines=15> */
.L_x_4857:
[----:B------:R-:W-:Y:S05]  /*59e0*/  BSYNC B0 ;  /* 0x0000000000007941 */ /* 0x000fea0003800000 */
.L_x_4856:
        /* <DEDUP_REMOVED lines=14> */
.L_x_4859:
[----:B------:R-:W-:Y:S05]  /*5ad0*/  BSYNC B0 ;  /* 0x0000000000007941 */ /* 0x000fea0003800000 */
.L_x_4858:
        /* <DEDUP_REMOVED lines=15> */
.L_x_4861:
[----:B------:R-:W-:Y:S05]  /*5bd0*/  BSYNC B0 ;  /* 0x0000000000007941 */ /* 0x000fea0003800000 */
.L_x_4860:
[----:B------:R-:W-:Y:S06]  /*5be0*/  BAR.ARV 0xa, 0xa0 ;  /* 0x0282800000007b1d */ /* 0x000fec0000002000 */
[----:B------:R-:W-:Y:S04]  /*5bf0*/  BSSY B0, `(.L_x_4862) ;  /* 0x0000003000007945 */ /* 0x000fe80003800000 */
[----:B------:R-:W-:Y:S05]  /*5c00*/  @!P0 BRA `(.L_x_4863) ;  /* 0x0000000000048947 */ /* 0x000fea0003800000 */
[----:B------:R-:W-:-:S04]  /*5c10*/  DEPBAR.LE SB0, 0x1 ;  /* 0x000080400000791a */ /* 0x000fc80000000000 */
.L_x_4863:
[----:B------:R-:W-:Y:S05]  /*5c20*/  BSYNC B0 ;  /* 0x0000000000007941 */ /* 0x000fea0003800000 */
.L_x_4862:
[----:B------:R-:W-:Y:S06]  /*5c30*/  BAR.ARV 0xb, 0xa0 ;  /* 0x02c2800000007b1d */ /* 0x000fec0000002000 */
[----:B------:R-:W-:Y:S04]  /*5c40*/  BSSY B0, `(.L_x_4864) ;  /* 0x0000003000007945 */ /* 0x000fe80003800000 */
[----:B------:R-:W-:Y:S05]  /*5c50*/  @!P0 BRA `(.L_x_4865) ;  /* 0x0000000000048947 */ /* 0x000fea0003800000 */
[----:B------:R-:W-:-:S04]  /*5c60*/  DEPBAR.LE SB0, 0x0 ;  /* 0x000080000000791a */ /* 0x000fc80000000000 */
.L_x_4865:
[----:B------:R-:W-:Y:S05]  /*5c70*/  BSYNC B0 ;  /* 0x0000000000007941 */ /* 0x000fea0003800000 */
.L_x_4864:
        /* <DEDUP_REMOVED lines=19> */
.L_x_4867:
[----:B------:R-:W-:Y:S05]  /*5db0*/  BSYNC B0 ;  /* 0x0000000000007941 */ /* 0x000fea0003800000 */
.L_x_4866:
[----:B------:R-:W-:Y:S02]  /*5dc0*/  UIADD3 UR6, UR6, 0x2, URZ ;  /* 0x0000000206067890 */ /* 0x000fe4000fffe03f */
[----:B------:R-:W-:Y:S01]  /*5dd0*/  UIADD3 UR4, UR4, 0x1, URZ ;  /* 0x0000000104047890 */ /* 0x000fe2000fffe03f */
[----:B------:R-:W-:Y:S11]  /*5de0*/  @P2 BRA `(.L_x_4868) ;  /* 0xfffffff000dc2947 */ /* 0x000ff6000383ffff */
.L_x_4835:
        /* <DEDUP_REMOVED lines=13> */
.L_x_4871:
[----:B------:R-:W2:Y:S04]  /*5ec0*/  LDG.E.STRONG.GPU R0, desc[UR38][R2.64] ;  /* 0x0000002602007981 */ /* 0x000ea8000c1ef900 */
[----:B--2---:R-:W-:Y:S01]  /*5ed0*/  CCTL.IVALL ;  /* 0x00000000ff00798f */ /* 0x004fe20002000000 */
[----:B------:R-:W-:Y:S05]  /*5ee0*/  YIELD ;  /* 0x0000000000007946 */ /* 0x000fea0003800000 */
[----:B------:R-:W-:-:S13]  /*5ef0*/  ISETP.NE.AND P1, PT, R0, UR18, PT ;  /* 0x0000001200007c0c */ /* 0x000fda000bf25270 */
[----:B------:R-:W-:Y:S05]  /*5f00*/  @P1 BRA `(.L_x_4871) ;  /* 0xfffffffc00ec1947 */ /* 0x000fea000383ffff */
.L_x_4870:
[----:B------:R-:W-:Y:S05]  /*5f10*/  BSYNC B0 ;  /* 0x0000000000007941 */ /* 0x000fea0003800000 */
.L_x_4869:
[----:B------:R-:W-:-:S03]  /*5f20*/  UMOV UR4, 0xffffffff ;  /* 0xffffffff00047882 */ /* 0x000fc60000000000 */
[----:B------:R-:W-:Y:S05]  /*5f30*/  BRA.DIV UR4, `(.L_x_4872) ;  /* 0x0000002e04d07947 */ /* 0x000fea000b800000 */
[----:B------:R-:W-:Y:S01]  /*5f40*/  NOP ;  /* 0x0000000000007918 */ /* 0x000fe20000000000 */
.L_x_4930:
        /* <DEDUP_REMOVED lines=22> */
.L_x_4874:
[----:B------:R-:W-:Y:S05]  /*60b0*/  BSYNC B0 ;  /* 0x0000000000007941 */ /* 0x000fea0003800000 */
.L_x_4873:
        /* <DEDUP_REMOVED lines=19> */
.L_x_4876:
[----:B------:R-:W-:Y:S05]  /*61f0*/  BSYNC B0 ;  /* 0x0000000000007941 */ /* 0x000fea0003800000 */
.L_x_4875:
        /* <DEDUP_REMOVED lines=20> */
.L_x_4878:
[----:B------:R-:W-:Y:S05]  /*6340*/  BSYNC B0 ;  /* 0x0000000000007941 */ /* 0x000fea0003800000 */
.L_x_4877:
[----:B------:R-:W-:Y:S06]  /*6350*/  BAR.ARV 0xa, 0xa0 ;  /* 0x0282800000007b1d */ /* 0x000fec0000002000 */
[----:B------:R-:W-:Y:S04]  /*6360*/  BSSY B0, `(.L_x_4879) ;  /* 0x0000003000007945 */ /* 0x000fe80003800000 */
[----:B------:R-:W-:Y:S05]  /*6370*/  @!P0 BRA `(.L_x_4880) ;  /* 0x0000000000048947 */ /* 0x000fea0003800000 */
[----:B------:R-:W-:-:S04]  /*6380*/  DEPBAR.LE SB0, 0x1 ;  /* 0x000080400000791a */ /* 0x000fc80000000000 */
.L_x_4880:
[----:B------:R-:W-:Y:S05]  /*6390*/  BSYNC B0 ;  /* 0x0000000000007941 */ /* 0x000fea0003800000 */
.L_x_4879:
[----:B------:R-:W-:Y:S06]  /*63a0*/  BAR.ARV 0xb, 0xa0 ;  /* 0x02c2800000007b1d */ /* 0x000fec0000002000 */
[----:B------:R-:W-:Y:S04]  /*63b0*/  BSSY B0, `(.L_x_4881) ;  /* 0x0000003000007945 */ /* 0x000fe80003800000 */
[----:B------:R-:W-:Y:S05]  /*63c0*/  @!P0 BRA `(.L_x_4882) ;  /* 0x0000000000048947 */ /* 0x000fea0003800000 */
[----:B------:R-:W-:-:S04]  /*63d0*/  DEPBAR.LE SB0, 0x0 ;  /* 0x000080000000791a */ /* 0x000fc80000000000 */
.L_x_4882:
[----:B------:R-:W-:Y:S05]  /*63e0*/  BSYNC B0 ;  /* 0x0000000000007941 */ /* 0x000fea0003800000 */
.L_x_4881:
        /* <DEDUP_REMOVED lines=19> */
.L_x_4830:
        /* <DEDUP_REMOVED lines=10> */
.L_x_4883:
        /* <DEDUP_REMOVED lines=10> */
.L_x_4885:
[----:B------:R-:W3:Y:S02]  /*6660*/  LDC R0, c[0x0][0x8c4] ;  /* 0x00023100ff007b82 */ /* 0x000ee40000000800 */
.L_x_4884:
        /* <DEDUP_REMOVED lines=42> */
.L_x_4887:
        /* <DEDUP_REMOVED lines=70> */
.L_x_4931:
        /* <DEDUP_REMOVED lines=9> */
.L_x_4890:
        /* <DEDUP_REMOVED lines=98> */
.L_x_4901:
[----:B-1----:R-:W-:-:S05]  /*7420*/  IMAD.MOV.U32 R11, RZ, RZ, 0x1 ;  /* 0x00000001ff0b7424 */ /* 0x002fca00078e00ff */
[----:B------:R-:W-:-:S04]  /*7430*/  SHF.L.U32 R11, R11, 0x1f, RZ ;  /* 0x0000001f0b0b7819 */ /* 0x000fc800000006ff */
[----:B------:R-:W1:Y:S02]  /*7440*/  SYNCS.PHASECHK.TRANS64.TRYWAIT P1, [R12+URZ+0x36438], R11 ;  /* 0x0364380b0c0075a7 */ /* 0x000e64000802017f */
[----:B-1234-:R-:W-:Y:S05]  /*7450*/  @!P1 BRA `(.L_x_4893) ;  /* 0x0000001800b89947 */ /* 0x01efea0003800000 */
.L_x_4932:
[----:B------:R-:W-:Y:S05]  /*7460*/  @P0 BRA `(.L_x_4894) ;  /* 0x0000000000140947 */ /* 0x000fea0003800000 */
[----:B------:R-:W-:Y:S01]  /*7470*/  ISETP.NE.AND P1, PT, R8, RZ, PT ;  /* 0x000000ff0800720c */ /* 0x000fe20003f25270 */
[----:B------:R-:W-:-:S04]  /*7480*/  IMAD.MOV.U32 R3, RZ, RZ, 0x6100 ;  /* 0x00006100ff037424 */ /* 0x000fc800078e00ff */
[----:B------:R2:W-:Y:S08]  /*7490*/  SYNCS.ARRIVE.TRANS64 RZ, [R12+URZ+0x36430], R3 ;  /* 0x036430030cff79a7 */ /* 0x0005f0000800003f */
[----:B------:R-:W-:Y:S05]  /*74a0*/  @!P1 BRA `(.L_x_4894) ;  /* 0x0000000000049947 */ /* 0x000fea0003800000 */
[----:B------:R-:W-:Y:S01]  /*74b0*/  BPT.TRAP 0x1 ;  /* 0x000000040000795c */ /* 0x000fe20000300000 */
.L_x_4894:
        /* <DEDUP_REMOVED lines=49> */
.L_x_4933:
[----:B------:R-:W-:Y:S05]  /*77d0*/  @P0 BRA `(.L_x_4896) ;  /* 0x0000000000140947 */ /* 0x000fea0003800000 */
[----:B------:R-:W-:Y:S01]  /*77e0*/  ISETP.NE.AND P1, PT, R8, RZ, PT ;  /* 0x000000ff0800720c */ /* 0x000fe20003f25270 */
[----:B--2---:R-:W-:-:S04]  /*77f0*/  IMAD.MOV.U32 R27, RZ, RZ, 0x6100 ;  /* 0x00006100ff1b7424 */ /* 0x004fc800078e00ff */
[----:B------:R3:W-:Y:S08]  /*7800*/  SYNCS.ARRIVE.TRANS64 RZ, [R12+URZ+0x36418], R27 ;  /* 0x0364181b0cff79a7 */ /* 0x0007f0000800003f */
[----:B------:R-:W-:Y:S05]  /*7810*/  @!P1 BRA `(.L_x_4896) ;  /* 0x0000000000049947 */ /* 0x000fea0003800000 */
[----:B------:R-:W-:Y:S01]  /*7820*/  BPT.TRAP 0x1 ;  /* 0x000000040000795c */ /* 0x000fe20000300000 */
.L_x_4896:
        /* <DEDUP_REMOVED lines=37> */
.L_x_4934:
[----:B--2---:R-:W-:Y:S01]  /*7a80*/  SHF.R.S32.HI R28, RZ, 0x1f, R26 ;  /* 0x0000001fff1c7819 */ /* 0x004fe2000001141a */
[----:B------:R-:W-:Y:S06]  /*7a90*/  @P0 BRA `(.L_x_4898) ;  /* 0x0000000000140947 */ /* 0x000fec0003800000 */
[----:B------:R-:W-:Y:S01]  /*7aa0*/  ISETP.NE.AND P1, PT, R8, RZ, PT ;  /* 0x000000ff0800720c */ /* 0x000fe20003f25270 */
[----:B------:R-:W-:-:S04]  /*7ab0*/  IMAD.MOV.U32 R29, RZ, RZ, 0x6100 ;  /* 0x00006100ff1d7424 */ /* 0x000fc800078e00ff */
[----:B------:R2:W-:Y:S08]  /*7ac0*/  SYNCS.ARRIVE.TRANS64 RZ, [R12+URZ+0x36430], R29 ;  /* 0x0364301d0cff79a7 */ /* 0x0005f0000800003f */
[----:B------:R-:W-:Y:S05]  /*7ad0*/  @!P1 BRA `(.L_x_4898) ;  /* 0x0000000000049947 */ /* 0x000fea0003800000 */
[----:B------:R-:W-:Y:S01]  /*7ae0*/  BPT.TRAP 0x1 ;  /* 0x000000040000795c */ /* 0x000fe20000300000 */
.L_x_4898:
        /* <DEDUP_REMOVED lines=37> */
.L_x_4936:
[----:B------:R-:W-:Y:S05]  /*7d40*/  @P0 BRA `(.L_x_4900) ;  /* 0x0000000000140947 */ /* 0x000fea0003800000 */
[----:B------:R-:W-:Y:S01]  /*7d50*/  ISETP.NE.AND P1, PT, R8, RZ, PT ;  /* 0x000000ff0800720c */ /* 0x000fe20003f25270 */
[----:B---3--:R-:W-:-:S04]  /*7d60*/  IMAD.MOV.U32 R5, RZ, RZ, 0x6100 ;  /* 0x00006100ff057424 */ /* 0x008fc800078e00ff */
[----:B------:R4:W-:Y:S08]  /*7d70*/  SYNCS.ARRIVE.TRANS64 RZ, [R12+URZ+0x36410], R5 ;  /* 0x036410050cff79a7 */ /* 0x0009f0000800003f */
[----:B------:R-:W-:Y:S05]  /*7d80*/  @!P1 BRA `(.L_x_4900) ;  /* 0x0000000000049947 */ /* 0x000fea0003800000 */
[----:B------:R-:W-:Y:S01]  /*7d90*/  BPT.TRAP 0x1 ;  /* 0x000000040000795c */ /* 0x000fe20000300000 */
.L_x_4900:
        /* <DEDUP_REMOVED lines=37> */
.L_x_4892:
[----:B------:R-:W-:Y:S01]  /*7ff0*/  ISETP.NE.AND P1, PT, R16, RZ, PT ;  /* 0x000000ff1000720c */ /* 0x000fe20003f25270 */
[----:B------:R-:W-:-:S12]  /*8000*/  IMAD.MOV.U32 R4, RZ, RZ, 0x1 ;  /* 0x00000001ff047424 */ /* 0x000fd800078e00ff */
[----:B------:R-:W-:Y:S05]  /*8010*/  @!P1 BRA `(.L_x_4891) ;  /* 0x00000004006c9947 */ /* 0x000fea0003800000 */
[----:B------:R-:W3:Y:S02]  /*8020*/  SYNCS.PHASECHK.TRANS64.TRYWAIT P1, [R12+URZ+0x36438], R11 ;  /* 0x0364380b0c0075a7 */ /* 0x000ee4000802017f */
[----:B---3--:R-:W-:Y:S05]  /*8030*/  @!P1 BRA `(.L_x_4902) ;  /* 0x0000001000149947 */ /* 0x008fea0003800000 */
.L_x_4937:
[----:B------:R-:W-:Y:S05]  /*8040*/  @P0 BRA `(.L_x_4903) ;  /* 0x0000000000140947 */ /* 0x000fea0003800000 */
[----:B------:R-:W-:Y:S01]  /*8050*/  ISETP.NE.AND P1, PT, R8, RZ, PT ;  /* 0x000000ff0800720c */ /* 0x000fe20003f25270 */
[----:B------:R-:W-:-:S04]  /*8060*/  IMAD.MOV.U32 R5, RZ, RZ, 0x6100 ;  /* 0x00006100ff057424 */ /* 0x000fc800078e00ff */
[----:B------:R4:W-:Y:S08]  /*8070*/  SYNCS.ARRIVE.TRANS64 RZ, [R12+URZ+0x36430], R5 ;  /* 0x036430050cff79a7 */ /* 0x0009f0000800003f */
[----:B------:R-:W-:Y:S05]  /*8080*/  @!P1 BRA `(.L_x_4903) ;  /* 0x0000000000049947 */ /* 0x000fea0003800000 */
[----:B------:R-:W-:Y:S01]  /*8090*/  BPT.TRAP 0x1 ;  /* 0x000000040000795c */ /* 0x000fe20000300000 */
.L_x_4903:
        /* <DEDUP_REMOVED lines=42> */
.L_x_4938:
[----:B------:R-:W-:Y:S01]  /*8340*/  IMAD.MOV.U32 R4, RZ, RZ, RZ ;  /* 0x000000ffff047224 */ /* 0x000fe200078e00ff */
[----:B------:R-:W-:Y:S06]  /*8350*/  @P0 BRA `(.L_x_4905) ;  /* 0x0000000000140947 */ /* 0x000fec0003800000 */
[----:B------:R-:W-:Y:S01]  /*8360*/  ISETP.NE.AND P1, PT, R8, RZ, PT ;  /* 0x000000ff0800720c */ /* 0x000fe20003f25270 */
[----:B----4-:R-:W-:-:S04]  /*8370*/  IMAD.MOV.U32 R5, RZ, RZ, 0x6100 ;  /* 0x00006100ff057424 */ /* 0x010fc800078e00ff */
[----:B------:R4:W-:Y:S08]  /*8380*/  SYNCS.ARRIVE.TRANS64 RZ, [R12+URZ+0x36418], R5 ;  /* 0x036418050cff79a7 */ /* 0x0009f0000800003f */
[----:B------:R-:W-:Y:S05]  /*8390*/  @!P1 BRA `(.L_x_4905) ;  /* 0x0000000000049947 */ /* 0x000fea0003800000 */
[----:B------:R-:W-:Y:S01]  /*83a0*/  BPT.TRAP 0x1 ;  /* 0x000000040000795c */ /* 0x000fe20000300000 */
.L_x_4905:
        /* <DEDUP_REMOVED lines=34> */
.L_x_4891:
[----:B------:R-:W-:-:S04]  /*85d0*/  SHF.L.U32 R3, R4, 0x1f, RZ ;  /* 0x0000001f04037819 */ /* 0x000fc800000006ff */
[----:B------:R-:W4:Y:S02]  /*85e0*/  SYNCS.PHASECHK.TRANS64.TRYWAIT P1, [R12+URZ+0x36438], R3 ;  /* 0x036438030c0075a7 */ /* 0x000f24000802017f */
[----:B----4-:R-:W-:Y:S05]  /*85f0*/  @!P1 BRA `(.L_x_4906) ;  /* 0x0000000800cc9947 */ /* 0x010fea0003800000 */
.L_x_4939:
[----:B------:R-:W-:Y:S05]  /*8600*/  @P0 BRA `(.L_x_4907) ;  /* 0x0000000000180947 */ /* 0x000fea0003800000 */
[----:B------:R-:W5:Y:S01]  /*8610*/  S2R R2, SR_TID.X ;  /* 0x0000000000027919 */ /* 0x000f620000002100 */
[----:B----4-:R-:W-:-:S04]  /*8620*/  IMAD.MOV.U32 R3, RZ, RZ, 0x6100 ;  /* 0x00006100ff037424 */ /* 0x010fc800078e00ff */
[----:B------:R4:W-:Y:S01]  /*8630*/  SYNCS.ARRIVE.TRANS64 RZ, [R12+URZ+0x36430], R3 ;  /* 0x036430030cff79a7 */ /* 0x0009e2000800003f */
[----:B-----5:R-:W-:-:S13]  /*8640*/  LOP3.LUT P0, RZ, R2, 0x1f, RZ, 0xc0, !PT ;  /* 0x0000001f02ff7812 */ /* 0x020fda000780c0ff */
[----:B----4-:R-:W-:Y:S05]  /*8650*/  @!P0 BRA `(.L_x_4907) ;  /* 0x0000000000048947 */ /* 0x010fea0003800000 */
[----:B------:R-:W-:Y:S01]  /*8660*/  BPT.TRAP 0x1 ;  /* 0x000000040000795c */ /* 0x000fe20000300000 */
.L_x_4907:
        /* <DEDUP_REMOVED lines=44> */
.L_x_4888:
[----:B------:R-:W-:Y:S05]  /*8930*/  BSYNC B0 ;  /* 0x0000000000007941 */ /* 0x000fea0003800000 */
.L_x_4886:
[----:B------:R-:W-:-:S03]  /*8940*/  UMOV UR6, 0xffffffff ;  /* 0xffffffff00067882 */ /* 0x000fc60000000000 */
[----:B------:R-:W-:Y:S05]  /*8950*/  BRA.DIV UR6, `(.L_x_4908) ;  /* 0x0000000a06087947 */ /* 0x000fea000b800000 */
[----:B------:R-:W-:-:S13]  /*8960*/  ELECT P0, URZ, PT ;  /* 0x00000000003f782f */ /* 0x000fda0003800000 */
.L_x_4942:
[----:B------:R-:W-:Y:S05]  /*8970*/  @!P0 BRA `(.L_x_4790) ;  /* 0x0000000000708947 */ /* 0x000fea0003800000 */
[----:B------:R-:W-:-:S04]  /*8980*/  LOP3.LUT R17, R17, 0x2, RZ, 0xfc, !PT ;  /* 0x0000000211117812 */ /* 0x000fc800078efcff */
[----:B------:R-:W-:-:S13]  /*8990*/  ISETP.NE.AND P0, PT, R17, 0x3, PT ;  /* 0x000000031100780c */ /* 0x000fda0003f05270 */
[----:B------:R-:W-:Y:S05]  /*89a0*/  @!P0 BRA `(.L_x_4909) ;  /* 0x0000000000048947 */ /* 0x000fea0003800000 */
[----:B--2---:R-:W-:Y:S01]  /*89b0*/  BPT.TRAP 0x1 ;  /* 0x000000040000795c */ /* 0x004fe20000300000 */
.L_x_4909:
        /* <DEDUP_REMOVED lines=15> */
.L_x_4943:
[----:B------:R-:W5:Y:S02]  /*8ab0*/  SYNCS.PHASECHK.TRANS64.TRYWAIT P1, [R5+URZ], R0 ;  /* 0x00000000050075a7 */ /* 0x000f64000802017f */
[----:B-----5:R-:W-:Y:S05]  /*8ac0*/  @!P1 BRA `(.L_x_4911) ;  /* 0x0000000400e49947 */ /* 0x020fea0003800000 */
.L_x_4944:
[----:B------:R-:W-:Y:S05]  /*8ad0*/  @!P0 BRA `(.L_x_4912) ;  /* 0x0000000000048947 */ /* 0x000fea0003800000 */
[----:B--2---:R-:W-:Y:S01]  /*8ae0*/  BPT.TRAP 0x1 ;  /* 0x000000040000795c */ /* 0x004fe20000300000 */
.L_x_4912:
[----:B------:R-:W-:-:S07]  /*8af0*/  SHF.L.U32 R4, R4, 0x1f, RZ ;  /* 0x0000001f04047819 */ /* 0x000fce00000006ff */
.L_x_4913:
[----:B------:R1:W1:Y:S02]  /*8b00*/  SYNCS.PHASECHK.TRANS64.TRYWAIT P0, [R9+URZ+0x36438], R4 ;  /* 0x03643804090075a7 */ /* 0x000264000800017f */
[----:B-1----:R-:W-:Y:S05]  /*8b10*/  @!P0 NANOSLEEP.SYNCS 0x989680 ;  /* 0x009896800000895d */ /* 0x002fea0003900000 */
[----:B------:R-:W1:Y:S02]  /*8b20*/  @!P0 SYNCS.PHASECHK.TRANS64 P0, [R9+URZ+0x36438], R4 ;  /* 0x03643804090085a7 */ /* 0x000e64000800007f */
[----:B-1----:R-:W-:Y:S05]  /*8b30*/  @!P0 BRA `(.L_x_4913) ;  /* 0xfffffffc00f08947 */ /* 0x002fea000383ffff */
.L_x_4790:
[----:B--2---:R-:W-:Y:S05]  /*8b40*/  BSYNC B6 ;  /* 0x0000000000067941 */ /* 0x004fea0003800000 */
.L_x_4784:
[----:B------:R-:W-:Y:S05]  /*8b50*/  EXIT ;  /* 0x000000000000794d */ /* 0x000fea0003800000 */
.L_x_4800:
[----:B------:R-:W-:Y:S02]  /*8b60*/  IMAD.MOV.U32 R12, RZ, RZ, RZ ;  /* 0x000000ffff0c7224 */ /* 0x000fe400078e00ff */
[----:B------:R-:W-:Y:S02]  /*8b70*/  IMAD.MOV.U32 R11, RZ, RZ, 0x1f ;  /* 0x0000001fff0b7424 */ /* 0x000fe400078e00ff */
[----:B------:R-:W-:-:S07]  /*8b80*/  IMAD.MOV.U32 R15, RZ, RZ, -0x1 ;  /* 0xffffffffff0f7424 */ /* 0x000fce00078e00ff */
[----:B------:R-:W-:Y:S05]  /*8b90*/  WARPSYNC.COLLECTIVE R15, `(.L_x_4914) ;  /* 0x000000000f087348 */ /* 0x000fea0003c00000 */
[----:B------:R1:W2:Y:S02]  /*8ba0*/  SHFL.IDX P6, R14, R13, R12, R11 ;  /* 0x0000000c0d0e7389 */ /* 0x0002a400000c000b */
[----:B-12---:R-:W-:Y:S01]  /*8bb0*/  ENDCOLLECTIVE ;  /* 0x000000000000791b */ /* 0x006fe20003800000 */
.L_x_4914:
[----:B------:R-:W-:Y:S05]  /*8bc0*/  BRA `(.L_x_4915) ;  /* 0xffffff8400987947 */ /* 0x000fea000383ffff */
.L_x_4802:
[----:B--2---:R2:W3:Y:S02]  /*8bd0*/  SYNCS.PHASECHK.TRANS64.TRYWAIT P0, [R152+URZ+0x36400], R15 ;  /* 0x0364000f980075a7 */ /* 0x0044e4000800017f */
[----:B---3--:R-:W-:Y:S05]  /*8be0*/  @!P0 NANOSLEEP.SYNCS 0x989680 ;  /* 0x009896800000895d */ /* 0x008fea0003900000 */
[----:B------:R-:W3:Y:S02]  /*8bf0*/  @!P0 SYNCS.PHASECHK.TRANS64 P0, [R152+URZ+0x36400], R15 ;  /* 0x0364000f980085a7 */ /* 0x000ee4000800007f */
[----:B---3--:R-:W-:Y:S05]  /*8c00*/  @!P0 BRA `(.L_x_4802) ;  /* 0xfffffffc00f08947 */ /* 0x008fea000383ffff */
[----:B------:R-:W-:Y:S05]  /*8c10*/  BRA `(.L_x_4801) ;  /* 0xffffff8400ec7947 */ /* 0x000fea000383ffff */
.L_x_4806:
[----:B--2---:R2:W3:Y:S02]  /*8c20*/  SYNCS.PHASECHK.TRANS64.TRYWAIT P1, [R4+URZ+0x36410], R9 ;  /* 0x03641009040075a7 */ /* 0x0044e4000802017f */
[----:B---3--:R-:W-:Y:S05]  /*8c30*/  @!P1 NANOSLEEP.SYNCS 0x989680 ;  /* 0x009896800000995d */ /* 0x008fea0003900000 */
[----:B------:R-:W3:Y:S02]  /*8c40*/  @!P1 SYNCS.PHASECHK.TRANS64 P1, [R4+URZ+0x36410], R9 ;  /* 0x03641009040095a7 */ /* 0x000ee4000802007f */
[----:B---3--:R-:W-:Y:S05]  /*8c50*/  @!P1 BRA `(.L_x_4806) ;  /* 0xfffffffc00f09947 */ /* 0x008fea000383ffff */
[----:B------:R-:W-:Y:S05]  /*8c60*/  BRA `(.L_x_4805) ;  /* 0xffffff8c008c7947 */ /* 0x000fea000383ffff */
.L_x_4810:
[----:B--2---:R2:W1:Y:S02]  /*8c70*/  SYNCS.PHASECHK.TRANS64.TRYWAIT P1, [R152+URZ+0x36430], R9 ;  /* 0x03643009980075a7 */ /* 0x004464000802017f */
[----:B-1----:R-:W-:Y:S05]  /*8c80*/  @!P1 NANOSLEEP.SYNCS 0x989680 ;  /* 0x009896800000995d */ /* 0x002fea0003900000 */
[----:B------:R-:W1:Y:S02]  /*8c90*/  @!P1 SYNCS.PHASECHK.TRANS64 P1, [R152+URZ+0x36430], R9 ;  /* 0x03643009980095a7 */ /* 0x000e64000802007f */
[----:B-1----:R-:W-:Y:S05]  /*8ca0*/  @!P1 BRA `(.L_x_4810) ;  /* 0xfffffffc00f09947 */ /* 0x002fea000383ffff */
[----:B------:R-:W-:Y:S05]  /*8cb0*/  BRA `(.L_x_4809) ;  /* 0xffffff9400307947 */ /* 0x000fea000383ffff */
.L_x_4817:
[----:B------:R-:W-:Y:S01]  /*8cc0*/  BSSY B0, `(.L_x_4916) ;  /* 0x0000005000007945 */ /* 0x000fe20003800000 */
[----:B------:R-:W-:-:S07]  /*8cd0*/  IMAD.MOV.U32 R15, RZ, RZ, -0x1 ;  /* 0xffffffffff0f7424 */ /* 0x000fce00078e00ff */
[----:B------:R-:W-:Y:S05]  /*8ce0*/  WARPSYNC.COLLECTIVE R15, `(.L_x_4917) ;  /* 0x000000000f087348 */ /* 0x000fea0003c00000 */
[----:B------:R-:W-:Y:S01]  /*8cf0*/  NOP ;  /* 0x0000000000007918 */ /* 0x000fe20000000000 */
[----:B------:R-:W-:Y:S01]  /*8d00*/  ENDCOLLECTIVE ;  /* 0x000000000000791b */ /* 0x000fe20003800000 */
.L_x_4917:
[----:B------:R-:W-:Y:S05]  /*8d10*/  BSYNC B0 ;  /* 0x0000000000007941 */ /* 0x000fea0003800000 */
.L_x_4916:
[----:B------:R-:W-:Y:S05]  /*8d20*/  BRA `(.L_x_4918) ;  /* 0xffffffb400747947 */ /* 0x000fea000383ffff */
.L_x_4826:
[----:B------:R-:W-:Y:S01]  /*8d30*/  BSSY B0, `(.L_x_4919) ;  /* 0x0000005000007945 */ /* 0x000fe20003800000 */
[----:B------:R-:W-:-:S07]  /*8d40*/  IMAD.MOV.U32 R15, RZ, RZ, -0x1 ;  /* 0xffffffffff0f7424 */ /* 0x000fce00078e00ff */
[----:B-1----:R-:W-:Y:S05]  /*8d50*/  WARPSYNC.COLLECTIVE R15, `(.L_x_4920) ;  /* 0x000000000f087348 */ /* 0x002fea0003c00000 */
[----:B------:R-:W-:Y:S01]  /*8d60*/  NOP ;  /* 0x0000000000007918 */ /* 0x000fe20000000000 */
[----:B-1----:R-:W-:Y:S01]  /*8d70*/  ENDCOLLECTIVE ;  /* 0x000000000000791b */ /* 0x002fe20003800000 */
.L_x_4920:
[----:B------:R-:W-:Y:S05]  /*8d80*/  BSYNC B0 ;  /* 0x0000000000007941 */ /* 0x000fea0003800000 */
.L_x_4919:
[----:B------:R-:W-:Y:S05]  /*8d90*/  BRA `(.L_x_4921) ;  /* 0xffffffb800607947 */ /* 0x000fea000383ffff */
.L_x_4839:
[----:B------:R-:W-:Y:S01]  /*8da0*/  BSSY B0, `(.L_x_4922) ;  /* 0x0000005000007945 */ /* 0x000fe20003800000 */
[----:B------:R-:W-:-:S07]  /*8db0*/  IMAD.MOV.U32 R15, RZ, RZ, -0x1 ;  /* 0xffffffffff0f7424 */ /* 0x000fce00078e00ff */
[----:B------:R-:W-:Y:S05]  /*8dc0*/  WARPSYNC.COLLECTIVE R15, `(.L_x_4923) ;  /* 0x000000000f087348 */ /* 0x000fea0003c00000 */
[----:B------:R-:W-:Y:S01]  /*8dd0*/  NOP ;  /* 0x0000000000007918 */ /* 0x000fe20000000000 */
[----:B------:R-:W-:Y:S01]  /*8de0*/  ENDCOLLECTIVE ;  /* 0x000000000000791b */ /* 0x000fe20003800000 */
.L_x_4923:
[----:B------:R-:W-:Y:S05]  /*8df0*/  BSYNC B0 ;  /* 0x0000000000007941 */ /* 0x000fea0003800000 */
.L_x_4922:
[----:B------:R-:W-:Y:S05]  /*8e00*/  BRA `(.L_x_4924) ;  /* 0xffffffc4002c7947 */ /* 0x000fea000383ffff */
.L_x_4855:
[----:B------:R-:W-:Y:S01]  /*8e10*/  BSSY B0, `(.L_x_4925) ;  /* 0x0000005000007945 */ /* 0x000fe20003800000 */
[----:B------:R-:W-:-:S07]  /*8e20*/  IMAD.MOV.U32 R15, RZ, RZ, -0x1 ;  /* 0xffffffffff0f7424 */ /* 0x000fce00078e00ff */
[----:B------:R-:W-:Y:S05]  /*8e30*/  WARPSYNC.COLLECTIVE R15, `(.L_x_4926) ;  /* 0x000000000f087348 */ /* 0x000fea0003c00000 */
[----:B------:R-:W-:Y:S01]  /*8e40*/  NOP ;  /* 0x0000000000007918 */ /* 0x000fe20000000000 */
[----:B------:R-:W-:Y:S01]  /*8e50*/  ENDCOLLECTIVE ;  /* 0x000000000000791b */ /* 0x000fe20003800000 */
.L_x_4926:
[----:B------:R-:W-:Y:S05]  /*8e60*/  BSYNC B0 ;  /* 0x0000000000007941 */ /* 0x000fea0003800000 */
.L_x_4925:
[----:B------:R-:W-:Y:S05]  /*8e70*/  BRA `(.L_x_4927) ;  /* 0xffffffc8009c7947 */ /* 0x000fea000383ffff */
.L_x_4872:
[----:B------:R-:W-:Y:S01]  /*8e80*/  BSSY B0, `(.L_x_4928) ;  /* 0x0000005000007945 */ /* 0x000fe20003800000 */
[----:B------:R-:W-:-:S07]  /*8e90*/  IMAD.MOV.U32 R15, RZ, RZ, -0x1 ;  /* 0xffffffffff0f7424 */ /* 0x000fce00078e00ff */
[----:B------:R-:W-:Y:S05]  /*8ea0*/  WARPSYNC.COLLECTIVE R15, `(.L_x_4929) ;  /* 0x000000000f087348 */ /* 0x000fea0003c00000 */
[----:B------:R-:W-:Y:S01]  /*8eb0*/  NOP ;  /* 0x0000000000007918 */ /* 0x000fe20000000000 */
[----:B------:R-:W-:Y:S01]  /*8ec0*/  ENDCOLLECTIVE ;  /* 0x000000000000791b */ /* 0x000fe20003800000 */
.L_x_4929:
[----:B------:R-:W-:Y:S05]  /*8ed0*/  BSYNC B0 ;  /* 0x0000000000007941 */ /* 0x000fea0003800000 */
.L_x_4928:
[----:B------:R-:W-:Y:S05]  /*8ee0*/  BRA `(.L_x_4930) ;  /* 0xffffffd000187947 */ /* 0x000fea000383ffff */
.L_x_4889:
[----:B-1----:R1:W2:Y:S02]  /*8ef0*/  SYNCS.PHASECHK.TRANS64.TRYWAIT P1, [R12+URZ+0x36420], R11 ;  /* 0x0364200b0c0075a7 */ /* 0x0022a4000802017f */
[----:B--2---:R-:W-:Y:S05]  /*8f00*/  @!P1 NANOSLEEP.SYNCS 0x989680 ;  /* 0x009896800000995d */ /* 0x004fea0003900000 */
[----:B------:R-:W2:Y:S02]  /*8f10*/  @!P1 SYNCS.PHASECHK.TRANS64 P1, [R12+URZ+0x36420], R11 ;  /* 0x0364200b0c0095a7 */ /* 0x000ea4000802007f */
[----:B--2---:R-:W-:Y:S05]  /*8f20*/  @!P1 BRA `(.L_x_4889) ;  /* 0xfffffffc00f09947 */ /* 0x004fea000383ffff */
[----:B------:R-:W-:Y:S05]  /*8f30*/  BRA `(.L_x_4931) ;  /* 0xffffffdc008c7947 */ /* 0x000fea000383ffff */
.L_x_4893:
[----:B-1----:R1:W2:Y:S02]  /*8f40*/  SYNCS.PHASECHK.TRANS64.TRYWAIT P1, [R12+URZ+0x36438], R11 ;  /* 0x0364380b0c0075a7 */ /* 0x0022a4000802017f */
[----:B--2---:R-:W-:Y:S05]  /*8f50*/  @!P1 NANOSLEEP.SYNCS 0x989680 ;  /* 0x009896800000995d */ /* 0x004fea0003900000 */
[----:B------:R-:W2:Y:S02]  /*8f60*/  @!P1 SYNCS.PHASECHK.TRANS64 P1, [R12+URZ+0x36438], R11 ;  /* 0x0364380b0c0095a7 */ /* 0x000ea4000802007f */
[----:B--2---:R-:W-:Y:S05]  /*8f70*/  @!P1 BRA `(.L_x_4893) ;  /* 0xfffffffc00f09947 */ /* 0x004fea000383ffff */
[----:B------:R-:W-:Y:S05]  /*8f80*/  BRA `(.L_x_4932) ;  /* 0xffffffe400347947 */ /* 0x000fea000383ffff */
.L_x_4895:
[----:B--2---:R2:W3:Y:S02]  /*8f90*/  SYNCS.PHASECHK.TRANS64.TRYWAIT P1, [R12+URZ+0x36428], R27 ;  /* 0x0364281b0c0075a7 */ /* 0x0044e4000802017f */
[----:B---3--:R-:W-:Y:S05]  /*8fa0*/  @!P1 NANOSLEEP.SYNCS 0x989680 ;  /* 0x009896800000995d */ /* 0x008fea0003900000 */
[----:B------:R-:W3:Y:S02]  /*8fb0*/  @!P1 SYNCS.PHASECHK.TRANS64 P1, [R12+URZ+0x36428], R27 ;  /* 0x0364281b0c0095a7 */ /* 0x000ee4000802007f */
[----:B---3--:R-:W-:Y:S05]  /*8fc0*/  @!P1 BRA `(.L_x_4895) ;  /* 0xfffffffc00f09947 */ /* 0x008fea000383ffff */
[----:B------:R-:W-:Y:S05]  /*8fd0*/  BRA `(.L_x_4933) ;  /* 0xffffffe400fc7947 */ /* 0x000fea000383ffff */
.L_x_4897:
[----:B--2---:R2:W3:Y:S02]  /*8fe0*/  SYNCS.PHASECHK.TRANS64.TRYWAIT P1, [R12+URZ+0x36438], R28 ;  /* 0x0364381c0c0075a7 */ /* 0x0044e4000802017f */
[----:B---3--:R-:W-:Y:S05]  /*8ff0*/  @!P1 NANOSLEEP.SYNCS 0x989680 ;  /* 0x009896800000995d */ /* 0x008fea0003900000 */
[----:B------:R-:W3:Y:S02]  /*9000*/  @!P1 SYNCS.PHASECHK.TRANS64 P1, [R12+URZ+0x36438], R28 ;  /* 0x0364381c0c0095a7 */ /* 0x000ee4000802007f */
[----:B---3--:R-:W-:Y:S05]  /*9010*/  @!P1 BRA `(.L_x_4897) ;  /* 0xfffffffc00f09947 */ /* 0x008fea000383ffff */
[----:B------:R-:W-:Y:S05]  /*9020*/  BRA `(.L_x_4934) ;  /* 0xffffffe800947947 */ /* 0x000fea000383ffff */
.L_x_4899:
[----:B------:R-:W-:-:S07]  /*9030*/  SHF.L.U32 R5, R0, 0x1f, RZ ;  /* 0x0000001f00057819 */ /* 0x000fce00000006ff */
.L_x_4935:
[----:B---3--:R3:W4:Y:S02]  /*9040*/  SYNCS.PHASECHK.TRANS64.TRYWAIT P1, [R12+URZ+0x36420], R5 ;  /* 0x036420050c0075a7 */ /* 0x008724000802017f */
[----:B----4-:R-:W-:Y:S05]  /*9050*/  @!P1 NANOSLEEP.SYNCS 0x989680 ;  /* 0x009896800000995d */ /* 0x010fea0003900000 */
[----:B------:R-:W4:Y:S02]  /*9060*/  @!P1 SYNCS.PHASECHK.TRANS64 P1, [R12+URZ+0x36420], R5 ;  /* 0x036420050c0095a7 */ /* 0x000f24000802007f */
[----:B----4-:R-:W-:Y:S05]  /*9070*/  @!P1 BRA `(.L_x_4935) ;  /* 0xfffffffc00f09947 */ /* 0x010fea000383ffff */
[----:B------:R-:W-:Y:S05]  /*9080*/  BRA `(.L_x_4936) ;  /* 0xffffffec002c7947 */ /* 0x000fea000383ffff */
.L_x_4902:
[----:B---3--:R3:W4:Y:S02]  /*9090*/  SYNCS.PHASECHK.TRANS64.TRYWAIT P1, [R12+URZ+0x36438], R11 ;  /* 0x0364380b0c0075a7 */ /* 0x008724000802017f */
[----:B----4-:R-:W-:Y:S05]  /*90a0*/  @!P1 NANOSLEEP.SYNCS 0x989680 ;  /* 0x009896800000995d */ /* 0x010fea0003900000 */
[----:B------:R-:W4:Y:S02]  /*90b0*/  @!P1 SYNCS.PHASECHK.TRANS64 P1, [R12+URZ+0x36438], R11 ;  /* 0x0364380b0c0095a7 */ /* 0x000f24000802007f */
[----:B----4-:R-:W-:Y:S05]  /*90c0*/  @!P1 BRA `(.L_x_4902) ;  /* 0xfffffffc00f09947 */ /* 0x010fea000383ffff */
[----:B------:R-:W-:Y:S05]  /*90d0*/  BRA `(.L_x_4937) ;  /* 0xffffffec00d87947 */ /* 0x000fea000383ffff */
.L_x_4904:
[----:B----4-:R4:W1:Y:S02]  /*90e0*/  SYNCS.PHASECHK.TRANS64.TRYWAIT P1, [R12+URZ+0x36428], R5 ;  /* 0x036428050c0075a7 */ /* 0x010864000802017f */
[----:B-1----:R-:W-:Y:S05]  /*90f0*/  @!P1 NANOSLEEP.SYNCS 0x989680 ;  /* 0x009896800000995d */ /* 0x002fea0003900000 */
[----:B------:R-:W1:Y:S02]  /*9100*/  @!P1 SYNCS.PHASECHK.TRANS64 P1, [R12+URZ+0x36428], R5 ;  /* 0x036428050c0095a7 */ /* 0x000e64000802007f */
[----:B-1----:R-:W-:Y:S05]  /*9110*/  @!P1 BRA `(.L_x_4904) ;  /* 0xfffffffc00f09947 */ /* 0x002fea000383ffff */
[----:B------:R-:W-:Y:S05]  /*9120*/  BRA `(.L_x_4938) ;  /* 0xfffffff000847947 */ /* 0x000fea000383ffff */
.L_x_4906:
[----:B----4-:R4:W1:Y:S02]  /*9130*/  SYNCS.PHASECHK.TRANS64.TRYWAIT P1, [R12+URZ+0x36438], R3 ;  /* 0x036438030c0075a7 */ /* 0x010864000802017f */
[----:B-1----:R-:W-:Y:S05]  /*9140*/  @!P1 NANOSLEEP.SYNCS 0x989680 ;  /* 0x009896800000995d */ /* 0x002fea0003900000 */
[----:B------:R-:W1:Y:S02]  /*9150*/  @!P1 SYNCS.PHASECHK.TRANS64 P1, [R12+URZ+0x36438], R3 ;  /* 0x036438030c0095a7 */ /* 0x000e64000802007f */
[----:B-1----:R-:W-:Y:S05]  /*9160*/  @!P1 BRA `(.L_x_4906) ;  /* 0xfffffffc00f09947 */ /* 0x002fea000383ffff */
[----:B------:R-:W-:Y:S05]  /*9170*/  BRA `(.L_x_4939) ;  /* 0xfffffff400207947 */ /* 0x000fea000383ffff */
.L_x_4908:
[----:B------:R-:W-:Y:S01]  /*9180*/  BSSY B0, `(.L_x_4940) ;  /* 0x0000006000007945 */ /* 0x000fe20003800000 */
[----:B------:R-:W-:-:S07]  /*9190*/  IMAD.MOV.U32 R15, RZ, RZ, -0x1 ;  /* 0xffffffffff0f7424 */ /* 0x000fce00078e00ff */
[----:B-123--:R-:W-:Y:S05]  /*91a0*/  WARPSYNC.COLLECTIVE R15, `(.L_x_4941) ;  /* 0x000000000f0c7348 */ /* 0x00efea0003c00000 */
[----:B------:R-:W-:Y:S02]  /*91b0*/  ELECT P6, UR62, PT ;  /* 0x00000000003e782f */ /* 0x000fe400038c0000 */
[----:B------:R-:W-:Y:S01]  /*91c0*/  MOV R14, UR62 ;  /* 0x0000003e000e7c02 */ /* 0x000fe20008000f00 */
[----:B-123--:R-:W-:Y:S10]  /*91d0*/  ENDCOLLECTIVE ;  /* 0x000000000000791b */ /* 0x00eff40003800000 */
.L_x_4941:
[----:B------:R-:W-:Y:S05]  /*91e0*/  BSYNC B0 ;  /* 0x0000000000007941 */ /* 0x000fea0003800000 */
.L_x_4940:
[----:B------:R-:W-:Y:S01]  /*91f0*/  PLOP3.LUT P0, PT, P6, PT, PT, 0x80, 0x0 ;  /* 0x000000000000781c */ /* 0x000fe2000370f070 */
[----:B------:R-:W-:-:S12]  /*9200*/  BRA `(.L_x_4942) ;  /* 0xfffffff400d87947 */ /* 0x000fd8000383ffff */
.L_x_4910:
[----:B----4-:R4:W1:Y:S02]  /*9210*/  SYNCS.PHASECHK.TRANS64.TRYWAIT P1, [R7+URZ], R6 ;  /* 0x00000006070075a7 */ /* 0x010864000802017f */
[----:B-1----:R-:W-:Y:S05]  /*9220*/  @!P1 NANOSLEEP.SYNCS 0x989680 ;  /* 0x009896800000995d */ /* 0x002fea0003900000 */
[----:B------:R-:W1:Y:S02]  /*9230*/  @!P1 SYNCS.PHASECHK.TRANS64 P1, [R7+URZ], R6 ;  /* 0x00000006070095a7 */ /* 0x000e64000802007f */
[----:B-1----:R-:W-:Y:S05]  /*9240*/  @!P1 BRA `(.L_x_4910) ;  /* 0xfffffffc00f09947 */ /* 0x002fea000383ffff */
[----:B------:R-:W-:Y:S05]  /*9250*/  BRA `(.L_x_4943) ;  /* 0xfffffff800147947 */ /* 0x000fea000383ffff */
.L_x_4911:
[----:B------:R1:W1:Y:S02]  /*9260*/  SYNCS.PHASECHK.TRANS64.TRYWAIT P1, [R5+URZ], R0 ;  /* 0x00000000050075a7 */ /* 0x000264000802017f */
[----:B-1----:R-:W-:Y:S05]  /*9270*/  @!P1 NANOSLEEP.SYNCS 0x989680 ;  /* 0x009896800000995d */ /* 0x002fea0003900000 */
[----:B------:R-:W1:Y:S02]  /*9280*/  @!P1 SYNCS.PHASECHK.TRANS64 P1, [R5+URZ], R0 ;  /* 0x00000000050095a7 */ /* 0x000e64000802007f */
[----:B-1----:R-:W-:Y:S05]  /*9290*/  @!P1 BRA `(.L_x_4911) ;  /* 0xfffffffc00f09947 */ /* 0x002fea000383ffff */
[----:B------:R-:W-:Y:S05]  /*92a0*/  BRA `(.L_x_4944) ;  /* 0xfffffff800087947 */ /* 0x000fea000383ffff */
.L_x_4945:
        /* <DEDUP_REMOVED lines=13> */
.L_x_7680:


//--------------------- .text._ZN7cutlass13device_kernelIN5flash11enable_sm90INS1_16FlashAttnBwdSm90INS1_25CollectiveMainloopBwdSm90ILi2ELi1ELi1EN4cute5tupleIJNS5_1CILi1EEES8_S8_EEENS6_IJNS7_ILi64EEENS7_ILi96EEENS7_ILi192EEEEEENS_6half_tEfNS_4arch4Sm90ELb0ELb1ELb0ELb0ELb0ELb0ELb1ELb0ELi3ELi1ELi1ELi1ELb0EEENS1_21CollectiveEpilogueBwdISD_SE_SG_Li384ELb0ELb1ELi3EEENS1_19SingleTileSchedulerILb0ELb0ELb0ELi96EEEEEEEEEvNT_6ParamsE --------------------------
	.section	.text._ZN7cutlass13device_kernelIN5flash11enable_sm90INS1_16FlashAttnBwdSm90INS1_25CollectiveMainloopBwdSm90ILi2ELi1ELi1EN4cute5tupleIJNS5_1CILi1EEES8_S8_EEENS6_IJNS7_ILi64EEENS7_ILi96EEENS7_ILi192EEEEEENS_6half_tEfNS_4arch4Sm90ELb0ELb1ELb0ELb0ELb0ELb0ELb1ELb0ELi3ELi1ELi1ELi1ELb0EEENS1_21CollectiveEpilogueBwdISD_SE_SG_Li384ELb0ELb1ELi3EEENS1_19SingleTileSchedulerILb0ELb0ELb0ELi96EEEEEEEEEvNT_6ParamsE,"ax",@progbits
	.align	128
.text._ZN7cutlass13device_kernelIN5flash11enable_sm90INS1_16FlashAttnBwdSm90INS1_25CollectiveMainloopBwdSm90ILi2ELi1ELi1EN4cute5tupleIJNS5_1CILi1EEES8_S8_EEENS6_IJNS7_ILi64EEENS7_ILi96EEENS7_ILi192EEEEEENS_6half_tEfNS_4arch4Sm90ELb0ELb1ELb0ELb0ELb0ELb0ELb1ELb0ELi3ELi1ELi1ELi1ELb0EEENS1_21CollectiveEpilogueBwdISD_SE_SG_Li384ELb0ELb1ELi3EEENS1_19SingleTileSchedulerILb0ELb0ELb0ELi96EEEEEEEEEvNT_6ParamsE:
        .type           _ZN7cutlass13device_kernelIN5flash11enable_sm90INS1_16FlashAttnBwdSm90INS1_25CollectiveMainloopBwdSm90ILi2ELi1ELi1EN4cute5tupleIJNS5_1CILi1EEES8_S8_EEENS6_IJNS7_ILi64EEENS7_ILi96EEENS7_ILi192EEEEEENS_6half_tEfNS_4arch4Sm90ELb0ELb1ELb0ELb0ELb0ELb0ELb1ELb0ELi3ELi1ELi1ELi1ELb0EEENS1_21CollectiveEpilogueBwdISD_SE_SG_Li384ELb0ELb1ELi3EEENS1_19SingleTileSchedulerILb0ELb0ELb0ELi96EEEEEEEEEvNT_6ParamsE,@function
        .size           _ZN7cutlass13device_kernelIN5flash11enable_sm90INS1_16FlashAttnBwdSm90INS1_25CollectiveMainloopBwdSm90ILi2ELi1ELi1EN4cute5tupleIJNS5_1CILi1EEES8_S8_EEENS6_IJNS7_ILi64EEENS7_ILi96EEENS7_ILi192EEEEEENS_6half_tEfNS_4arch4Sm90ELb0ELb1ELb0ELb0ELb0ELb0ELb1ELb0ELi3ELi1ELi1ELi1ELb0EEENS1_21CollectiveEpilogueBwdISD_SE_SG_Li384ELb0ELb1ELi3EEENS1_19SingleTileSchedulerILb0ELb0ELb0ELi96EEEEEEEEEvNT_6ParamsE,(.L_x_7681 - _ZN7cutlass13device_kernelIN5flash11enable_sm90INS1_16FlashAttnBwdSm90INS1_25CollectiveMainloopBwdSm90ILi2ELi1ELi1EN4cute5tupleIJNS5_1CILi1EEES8_S8_EEENS6_IJNS7_ILi64EEENS7_ILi96EEENS7_ILi192EEEEEENS_6half_tEfNS_4arch4Sm90ELb0ELb1ELb0ELb0ELb0ELb0ELb1ELb0ELi3ELi1ELi1ELi1ELb0EEENS1_21CollectiveEpilogueBwdISD_SE_SG_Li384ELb0ELb1ELi3EEENS1_19SingleTileSchedulerILb0ELb0ELb0ELi96EEEEEEEEEvNT_6ParamsE)
        .other          _ZN7cutlass13device_kernelIN5flash11enable_sm90INS1_16FlashAttnBwdSm90INS1_25CollectiveMainloopBwdSm90ILi2ELi1ELi1EN4cute5tupleIJNS5_1CILi1EEES8_S8_EEENS6_IJNS7_ILi64EEENS7_ILi96EEENS7_ILi192EEEEEENS_6half_tEfNS_4arch4Sm90ELb0ELb1ELb0ELb0ELb0ELb0ELb1ELb0ELi3ELi1ELi1ELi1ELb0EEENS1_21CollectiveEpilogueBwdISD_SE_SG_Li384ELb0ELb1ELi3EEENS1_19SingleTileSchedulerILb0ELb0ELb0ELi96EEEEEEEEEvNT_6ParamsE,@"STO_CUDA_ENTRY STV_DEFAULT"
_ZN7cutlass13device_kernelIN5flash11enable_sm90INS1_16FlashAttnBwdSm90INS1_25CollectiveMainloopBwdSm90ILi2ELi1ELi1EN4cute5tupleIJNS5_1CILi1EEES8_S8_EEENS6_IJNS7_ILi64EEENS7_ILi96EEENS7_ILi192EEEEEENS_6half_tEfNS_4arch4Sm90ELb0ELb1ELb0ELb0ELb0ELb0ELb1ELb0ELi3ELi1ELi1ELi1ELb0EEENS1_21CollectiveEpilogueBwdISD_SE_SG_Li384ELb0ELb1ELi3EEENS1_19SingleTileSchedulerILb0ELb0ELb0ELi96EEEEEEEEEvNT_6ParamsE:
[----:B------:R-:W1:Y:S01]  /*0000*/  LDC R1, c[0x0][0x28] ;  /* 0x00000a00ff017b82 */ /* 0x000e620000000800 */
[----:B------:R-:W2:Y:S01]  /*0010*/  S2R R3, SR_TID.X ;  /* 0x0000000000037919 */ /* 0x000ea20000002100 */
[----:B------:R-:W-:Y:S01]  /*0020*/  ELECT P0, URZ, PT ;  /* 0x00000000003f782f */ /* 0x000fe20003800000 */
[----:B------:R-:W-:Y:S01]  /*0030*/  BSSY B0, `(.L_x_4946) ;  /* 0x000001a000007945 */ /* 0x000fe20003800000 */
[--C-:B--2---:R-:W-:Y:S02]  /*0040*/  SHF.R.U32.HI R0, RZ, 0x5, R3.reuse ;  /* 0x00000005ff007819 */ /* 0x104fe40000011603 */
[----:B------:R-:W-:-:S03]  /*0050*/  SHF.R.U32.HI R3, RZ, 0x7, R3 ;  /* 0x00000007ff037819 */ /* 0x000fc60000011603 */
        /* <DEDUP_REMOVED lines=23> */
.L_x_4947:
[----:B------:R-:W-:Y:S05]  /*01d0*/  BSYNC B0 ;  /* 0x0000000000007941 */ /* 0x000fea0003800000 */
.L_x_4946:
        /* <DEDUP_REMOVED lines=35> */
[----:B------:R3:W1:Y:S02]  /*0410*/  SYNCS.EXCH.64 URZ, [UR8+0x36428], UR4 ;  /* 0x03642804083f75b2 */ /* 0x0006640008000100 */
[----:B---3--:R-:W-:Y:S01]  /*0420*/  NOP ;  /* 0x0000000000007918 */ /* 0x008fe20000000000 */
.L_x_4948:
        /* <DEDUP_REMOVED lines=20> */
.L_x_4949:
[----:B------:R-:W-:Y:S01]  /*0570*/  PLOP3.LUT P0, PT, PT, PT, UP0, 0x80, 0x0 ;  /* 0x000000000000781c */ /* 0x000fe20003f0f008 */
[----:B------:R-:W-:Y:S01]  /*0580*/  NOP ;  /* 0x0000000000007918 */ /* 0x000fe20000000000 */
[----:B-12-45:R-:W-:Y:S11]  /*0590*/  BAR.SYNC.DEFER_BLOCKING 0x0 ;  /* 0x0000000000007b1d */ /* 0x036ff60000010000 */
[----:B------:R-:W-:Y:S05]  /*05a0*/  @!P0 BRA `(.L_x_4950) ;  /* 0x0000005800548947 */ /* 0x000fea0003800000 */
.L_x_4951:
        /* <DEDUP_REMOVED lines=85> */
.L_x_4952:
        /* <DEDUP_REMOVED lines=36> */
.L_x_4955:
        /* <DEDUP_REMOVED lines=15> */
.L_x_4954:
        /* <DEDUP_REMOVED lines=20> */
.L_x_4957:
        /* <DEDUP_REMOVED lines=15> */
.L_x_4956:
        /* <DEDUP_REMOVED lines=8> */
.L_x_5077:
        /* <DEDUP_REMOVED lines=19> */
.L_x_4959:
[--C-:B------:R-:W-:Y:S01]  /*1210*/  SHF.R.S32.HI R5, RZ, 0x1, R2.reuse ;  /* 0x00000001ff057819 */ /* 0x100fe20000011402 */
[----:B------:R-:W3:Y:S01]  /*1220*/  S2R R14, SR_CTAID.X ;  /* 0x00000000000e7919 */ /* 0x000ee20000002500 */
[----:B------:R-:W-:Y:S01]  /*1230*/  SHF.R.S32.HI R6, RZ, 0x1f, R2 ;  /* 0x0000001fff067819 */ /* 0x000fe20000011402 */
[----:B------:R-:W-:Y:S01]  /*1240*/  IMAD.IADD R15, R8, 0x1, -R11 ;  /* 0x00000001080f7824 */ /* 0x000fe200078e0a0b */
[----:B------:R-:W-:Y:S01]  /*1250*/  SHF.R.S32.HI R8, RZ, 0x1f, R7 ;  /* 0x0000001fff087819 */ /* 0x000fe20000011407 */
[C---:B--2---:R-:W-:Y:S01]  /*1260*/  IMAD.HI R10, R13.reuse, 0x55555556, RZ ;  /* 0x555555560d0a7827 */ /* 0x044fe200078e02ff */
[----:B------:R-:W-:Y:S01]  /*1270*/  LEA.HI R6, R6, R5, RZ, 0x2 ;  /* 0x0000000506067211 */ /* 0x000fe200078f10ff */
[----:B------:R-:W-:Y:S01]  /*1280*/  ULDC UR4, c[0x0][0x290] ;  /* 0x0000a40000047ab9 */ /* 0x000fe20000000800 */
[----:B------:R-:W-:Y:S01]  /*1290*/  LOP3.LUT R2, R2, 0x7fffffe, RZ, 0xc0, !PT ;  /* 0x07fffffe02027812 */ /* 0x000fe200078ec0ff */
[----:B------:R-:W-:Y:S01]  /*12a0*/  IMAD R16, R13, 0x400, R0 ;  /* 0x000004000d107824 */ /* 0x000fe200078e0200 */
[----:B------:R-:W-:Y:S01]  /*12b0*/  LOP3.LUT R6, R6, 0xfffffffc, RZ, 0xc0, !PT ;  /* 0xfffffffc06067812 */ /* 0x000fe200078ec0ff */
[----:B------:R-:W-:Y:S01]  /*12c0*/  IMAD.MOV.U32 R17, RZ, RZ, 0x20 ;  /* 0x00000020ff117424 */ /* 0x000fe200078e00ff */
[----:B------:R-:W-:Y:S01]  /*12d0*/  LEA.HI R8, R8, R7, RZ, 0x3 ;  /* 0x0000000708087211 */ /* 0x000fe200078f18ff */
[----:B------:R-:W-:Y:S01]  /*12e0*/  IMAD.IADD R11, R7, 0x1, -R2 ;  /* 0x00000001070b7824 */ /* 0x000fe200078e0a02 */
[----:B------:R-:W-:Y:S01]  /*12f0*/  SHF.R.S32.HI R3, RZ, 0x1f, R0 ;  /* 0x0000001fff037819 */ /* 0x000fe20000011400 */
[----:B------:R-:W-:Y:S01]  /*1300*/  IMAD.IADD R6, R5, 0x1, -R6 ;  /* 0x0000000105067824 */ /* 0x000fe200078e0a06 */
[----:B------:R-:W-:Y:S01]  /*1310*/  SHF.R.S32.HI R4, RZ, 0x4, R4 ;  /* 0x00000004ff047819 */ /* 0x000fe20000011404 */
[----:B------:R-:W-:Y:S01]  /*1320*/  IMAD.SHL.U32 R8, R8, 0x20, RZ ;  /* 0x0000002008087824 */ /* 0x000fe200078e00ff */
[----:B------:R-:W-:Y:S01]  /*1330*/  LEA.HI R2, R3, R0, RZ, 0x2 ;  /* 0x0000000003027211 */ /* 0x000fe200078f10ff */
[----:B------:R-:W-:Y:S01]  /*1340*/  IMAD.SHL.U32 R7, R6, 0x40, RZ ;  /* 0x0000004006077824 */ /* 0x000fe200078e00ff */
[----:B------:R-:W-:Y:S01]  /*1350*/  LEA.HI R12, R10, R10, RZ, 0x1 ;  /* 0x0000000a0a0c7211 */ /* 0x000fe200078f08ff */
[----:B------:R-:W-:Y:S01]  /*1360*/  IMAD.SHL.U32 R10, R4, 0x8, RZ ;  /* 0x00000008040a7824 */ /* 0x000fe200078e00ff */
[--C-:B------:R-:W-:Y:S01]  /*1370*/  SHF.R.S32.HI R4, RZ, 0x2, R2.reuse ;  /* 0x00000002ff047819 */ /* 0x100fe20000011402 */
[----:B------:R-:W-:Y:S01]  /*1380*/  ULDC UR5, c[0x0][0x280] ;  /* 0x0000a00000057ab9 */ /* 0x000fe20000000800 */
[----:B------:R-:W-:Y:S01]  /*1390*/  SHF.R.S32.HI R5, RZ, 0x1f, R2 ;  /* 0x0000001fff057819 */ /* 0x000fe20000011402 */
[----:B------:R-:W-:Y:S01]  /*13a0*/  IMAD R12, R12, -0x3, R13 ;  /* 0xfffffffd0c0c7824 */ /* 0x000fe200078e020d */
[----:B------:R-:W-:-:S02]  /*13b0*/  LOP3.LUT R8, R8, 0x7fffff00, RZ, 0xc0, !PT ;  /* 0x7fffff0008087812 */ /* 0x000fc400078ec0ff */
[----:B------:R-:W-:Y:S02]  /*13c0*/  CS2R R70, SRZ ;  /* 0x0000000000467805 */ /* 0x000fe4000001ff00 */
[----:B------:R-:W-:Y:S02]  /*13d0*/  LEA.HI R5, R5, R4, RZ, 0x3 ;  /* 0x0000000405057211 */ /* 0x000fe400078f18ff */
[----:B------:R-:W-:Y:S02]  /*13e0*/  CS2R R68, SRZ ;  /* 0x0000000000447805 */ /* 0x000fe4000001ff00 */
[----:B------:R-:W-:Y:S01]  /*13f0*/  LOP3.LUT R7, R7, 0xc0, RZ, 0xc0, !PT ;  /* 0x000000c007077812 */ /* 0x000fe200078ec0ff */
[----:B------:R-:W-:Y:S01]  /*1400*/  IMAD R8, R13, 0x800, R8 ;  /* 0x000008000d087824 */ /* 0x000fe200078e0208 */
[----:B------:R-:W-:Y:S01]  /*1410*/  LOP3.LUT R5, R5, 0xfffffff8, RZ, 0xc0, !PT ;  /* 0xfffffff805057812 */ /* 0x000fe200078ec0ff */
[----:B---3--:R-:W-:Y:S01]  /*1420*/  IMAD R14, R14, -0x60, RZ ;  /* 0xffffffa00e0e7824 */ /* 0x008fe200078e02ff */
[----:B-1----:R-:W-:Y:S01]  /*1430*/  LOP3.LUT R13, R2, 0x7ffffffc, RZ, 0xc0, !PT ;  /* 0x7ffffffc020d7812 */ /* 0x002fe200078ec0ff */
[----:B------:R-:W-:Y:S01]  /*1440*/  IMAD R8, R11, 0x20, R8 ;  /* 0x000000200b087824 */ /* 0x000fe200078e0208 */
[----:B------:R-:W-:Y:S01]  /*1450*/  LOP3.LUT R10, R7, 0x8, R10, 0xf8, !PT ;  /* 0x00000008070a7812 */ /* 0x000fe200078ef80a */
[----:B------:R-:W-:Y:S01]  /*1460*/  IMAD.IADD R4, R4, 0x1, -R5 ;  /* 0x0000000104047824 */ /* 0x000fe200078e0a05 */
[----:B------:R-:W-:Y:S01]  /*1470*/  SHF.R.U32.HI R7, RZ, 0x3, R7 ;  /* 0x00000003ff077819 */ /* 0x000fe20000011607 */
[----:B------:R-:W-:Y:S01]  /*1480*/  IMAD.IADD R13, R0, 0x1, -R13 ;  /* 0x00000001000d7824 */ /* 0x000fe200078e0a0d */
[----:B------:R-:W-:Y:S01]  /*1490*/  LEA.HI R3, R3, R0, RZ, 0x5 ;  /* 0x0000000003037211 */ /* 0x000fe200078f28ff */
[----:B------:R-:W-:Y:S01]  /*14a0*/  IMAD R8, R15, 0x200, R8 ;  /* 0x000002000f087824 */ /* 0x000fe200078e0208 */
[----:B------:R-:W-:Y:S01]  /*14b0*/  LOP3.LUT R5, R10, R7, RZ, 0x3c, !PT ;  /* 0x000000070a057212 */ /* 0x000fe200078e3cff */
[----:B------:R-:W-:Y:S01]  /*14c0*/  IMAD R11, R12, 0x10, R13 ;  /* 0x000000100c0b7824 */ /* 0x000fe200078e020d */
[----:B------:R-:W-:Y:S01]  /*14d0*/  LOP3.LUT P0, RZ, R6, 0x2, RZ, 0xc0, !PT ;  /* 0x0000000206ff7812 */ /* 0x000fe2000780c0ff */
[----:B------:R-:W-:Y:S01]  /*14e0*/  IMAD.U32 R15, RZ, RZ, UR38 ;  /* 0x00000026ff0f7e24 */ /* 0x000fe2000f8e00ff */
[----:B------:R-:W-:Y:S01]  /*14f0*/  SHF.R.S32.HI R3, RZ, 0x5, R3 ;  /* 0x00000005ff037819 */ /* 0x000fe20000011403 */
[----:B------:R-:W-:Y:S01]  /*1500*/  IMAD.IADD R10, R8, 0x1, R5 ;  /* 0x00000001080a7824 */ /* 0x000fe200078e0205 */
[----:B------:R-:W-:Y:S01]  /*1510*/  IADD3.X R6, R14, UR4, RZ, PT, !PT ;  /* 0x000000040e067c10 */ /* 0x000fe2000bffe4ff */
[----:B------:R-:W-:Y:S01]  /*1520*/  IMAD.SHL.U32 R11, R11, 0x2, RZ ;  /* 0x000000020b0b7824 */ /* 0x000fe200078e00ff */
[----:B------:R-:W-:Y:S01]  /*1530*/  SEL R17, R17, 0xffffffe0, !P0 ;  /* 0xffffffe011117807 */ /* 0x000fe20004000000 */
[----:B------:R-:W-:Y:S01]  /*1540*/  IMAD.SHL.U32 R0, R16, 0x4, RZ ;  /* 0x0000000410007824 */ /* 0x000fe200078e00ff */
[----:B------:R-:W-:Y:S01]  /*1550*/  LEA R10, R10, UR37, 0x1 ;  /* 0x000000250a0a7c11 */ /* 0x000fe2000f8e08ff */
[----:B------:R-:W-:Y:S01]  /*1560*/  IMAD R7, R3, 0x10, R4 ;  /* 0x0000001003077824 */ /* 0x000fe200078e0204 */
[--C-:B------:R-:W-:Y:S01]  /*1570*/  IADD3 R6, R6, -UR5, -R11.reuse ;  /* 0x8000000506067c10 */ /* 0x100fe2000fffe80b */
[----:B------:R-:W-:Y:S01]  /*1580*/  IMAD.IADD R12, R14, 0x1, -R11 ;  /* 0x000000010e0c7824 */ /* 0x000fe200078e0a0b */
[----:B------:R-:W-:Y:S01]  /*1590*/  IADD3 R13, -R11, UR4, R14 ;  /* 0x000000040b0d7c10 */ /* 0x000fe2000fffe10e */
[----:B------:R-:W-:Y:S01]  /*15a0*/  IMAD.MOV.U32 R8, RZ, RZ, RZ ;  /* 0x000000ffff087224 */ /* 0x000fe200078e00ff */
[----:B------:R-:W-:Y:S01]  /*15b0*/  CS2R R66, SRZ ;  /* 0x0000000000427805 */ /* 0x000fe2000001ff00 */
[----:B------:R-:W-:Y:S01]  /*15c0*/  IMAD.MOV.U32 R3, RZ, RZ, RZ ;  /* 0x000000ffff037224 */ /* 0x000fe200078e00ff */
        /* <DEDUP_REMOVED lines=46> */
[----:B------:R-:W-:Y:S02]  /*18b0*/  LOP3.LUT R15, R15, 0x1, RZ, 0xfc, !PT ;  /* 0x000000010f0f7812 */ /* 0x000fe400078efcff */
[----:B------:R-:W-:Y:S02]  /*18c0*/  LEA R0, R0, UR37, 0x2 ;  /* 0x0000002500007c11 */ /* 0x000fe4000f8e10ff */
[----:B------:R-:W-:-:S07]  /*18d0*/  IADD3 R11, R17, 0x30400, R10 ;  /* 0x00030400110b7810 */ /* 0x000fce0007ffe00a */
.L_x_4979:
[----:B------:R-:W-:Y:S01]  /*18e0*/  ISETP.NE.AND P0, PT, R15, 0x3, PT ;  /* 0x000000030f00780c */ /* 0x000fe20003f05270 */
[----:B------:R-:W-:-:S12]  /*18f0*/  YIELD ;  /* 0x0000000000007946 */ /* 0x000fd80003800000 */
[----:B------:R-:W-:Y:S05]  /*1900*/  @!P0 BRA `(.L_x_4961) ;  /* 0x0000000000048947 */ /* 0x000fea0003800000 */
[----:B------:R-:W-:Y:S01]  /*1910*/  BPT.TRAP 0x1 ;  /* 0x000000040000795c */ /* 0x000fe20000300000 */
.L_x_4961:
[----:B------:R-:W-:Y:S02]  /*1920*/  LEA R4, R3, UR37, 0x3 ;  /* 0x0000002503047c11 */ /* 0x000fe4000f8e18ff */
[----:B------:R-:W-:-:S04]  /*1930*/  SHF.L.U32 R17, R8, 0x1f, RZ ;  /* 0x0000001f08117819 */ /* 0x000fc800000006ff */
[----:B------:R1:W2:Y:S01]  /*1940*/  SYNCS.PHASECHK.TRANS64.TRYWAIT P1, [R4+URZ+0x36410], R17 ;  /* 0x03641011040075a7 */ /* 0x0002a2000802017f */
[----:B------:R-:W-:Y:S05]  /*1950*/  @!P0 BRA `(.L_x_4962) ;  /* 0x0000000000048947 */ /* 0x000fea0003800000 */
[----:B------:R-:W-:Y:S01]  /*1960*/  BPT.TRAP 0x1 ;  /* 0x000000040000795c */ /* 0x000fe20000300000 */
.L_x_4962:
[----:B--2---:R-:W-:Y:S05]  /*1970*/  @P1 BRA `(.L_x_4963) ;  /* 0x0000000000081947 */ /* 0x004fea0003800000 */
[----:B------:R-:W2:Y:S02]  /*1980*/  SYNCS.PHASECHK.TRANS64.TRYWAIT P1, [R4+URZ+0x36410], R17 ;  /* 0x03641011040075a7 */ /* 0x000ea4000802017f */
[----:B--2---:R-:W-:Y:S05]  /*1990*/  @!P1 BRA `(.L_x_4964) ;  /* 0x0000007c00309947 */ /* 0x004fea0003800000 */
.L_x_4963:
        /* <DEDUP_REMOVED lines=103> */
.L_x_4965:
[----:B---3--:R-:W-:-:S04]  /*2010*/  SHF.L.U32 R16, R5, 0x1f, RZ ;  /* 0x0000001f05107819 */ /* 0x008fc800000006ff */
[----:B------:R3:W1:Y:S01]  /*2020*/  SYNCS.PHASECHK.TRANS64.TRYWAIT P1, [UR37+0x36430], R16 ;  /* 0x03643010ff0075a7 */ /* 0x0006620008020165 */
[----:B------:R-:W-:Y:S05]  /*2030*/  @!P0 BRA `(.L_x_4966) ;  /* 0x0000000000048947 */ /* 0x000fea0003800000 */
[----:B------:R-:W-:Y:S01]  /*2040*/  BPT.TRAP 0x1 ;  /* 0x000000040000795c */ /* 0x000fe20000300000 */
.L_x_4966:
[----:B-1----:R-:W-:Y:S05]  /*2050*/  @P1 BRA `(.L_x_4967) ;  /* 0x0000000000081947 */ /* 0x002fea0003800000 */
[----:B------:R-:W1:Y:S02]  /*2060*/  SYNCS.PHASECHK.TRANS64.TRYWAIT P1, [UR37+0x36430], R16 ;  /* 0x03643010ff0075a7 */ /* 0x000e640008020165 */
[----:B-1----:R-:W-:Y:S05]  /*2070*/  @!P1 BRA `(.L_x_4968) ;  /* 0x00000074008c9947 */ /* 0x002fea0003800000 */
.L_x_4967:
[----:B------:R-:W-:Y:S01]  /*2080*/  UIADD3 UR5, UR37, 0x2a000, URZ ;  /* 0x0002a00025057890 */ /* 0x000fe2000fffe03f */
[----:B------:R-:W-:Y:S01]  /*2090*/  WARPGROUP.ARRIVE ;  /* 0x00000000000079c5 */ /* 0x000fe20000000000 */
[----:B------:R-:W-:Y:S01]  /*20a0*/  UIADD3 UR4, UR4, 0x9000, URZ ;  /* 0x0000900004047890 */ /* 0x000fe2000fffe03f */
[----:B---3--:R-:W-:Y:S01]  /*20b0*/  IMAD.U32 R16, RZ, RZ, UR39 ;  /* 0x00000027ff107e24 */ /* 0x008fe2000f8e00ff */
[----:B------:R-:W-:Y:S01]  /*20c0*/  USHF.R.U32.HI UR5, URZ, 0x4, UR5 ;  /* 0x000000043f057899 */ /* 0x000fe20008011605 */
[----:B------:R-:W-:Y:S01]  /*20d0*/  VIADD R20, R6, UR41 ;  /* 0x0000002906147c36 */ /* 0x000fe20008000000 */
[----:B------:R-:W-:Y:S01]  /*20e0*/  USHF.R.U32.HI UR4, URZ, 0x4, UR4 ;  /* 0x000000043f047899 */ /* 0x000fe20008011604 */
[----:B------:R-:W-:Y:S01]  /*20f0*/  IMAD R19, R16, 0x40, R7 ;  /* 0x0000004010137824 */ /* 0x000fe200078e0207 */
[----:B------:R-:W-:Y:S02]  /*2100*/  ULOP3.LUT UR5, UR5, 0x3fff, URZ, 0xc0, !UPT ;  /* 0x00003fff05057892 */ /* 0x000fe4000f8ec03f */
[----:B------:R-:W-:-:S02]  /*2110*/  ULOP3.LUT UR6, UR4, 0x3fff, URZ, 0xc0, !UPT ;  /* 0x00003fff04067892 */ /* 0x000fc4000f8ec03f */
[----:B------:R-:W-:Y:S01]  /*2120*/  ULOP3.LUT UR4, UR5, 0x10000, URZ, 0xfc, !UPT ;  /* 0x0001000005047892 */ /* 0x000fe2000f8efc3f */
[----:B--2---:R-:W-:Y:S01]  /*2130*/  VIADDMNMX R17, R19, R20, R13, PT ;  /* 0x0000001413117246 */ /* 0x004fe2000380010d */
[----:B------:R-:W-:Y:S01]  /*2140*/  ULOP3.LUT UR6, UR6, 0x10000, URZ, 0xfc, !UPT ;  /* 0x0001000006067892 */ /* 0x000fe2000f8efc3f */
[----:B------:R-:W-:Y:S01]  /*2150*/  UMOV UR5, 0x40000040 ;  /* 0x4000004000057882 */ /* 0x000fe20000000000 */
[----:B------:R-:W-:Y:S02]  /*2160*/  UMOV UR7, 0x40000040 ;  /* 0x4000004000077882 */ /* 0x000fe40000000000 */
[----:B------:R-:W-:Y:S02]  /*2170*/  UIADD3 UR10, UR6, 0x2, URZ ;  /* 0x00000002060a7890 */ /* 0x000fe4000fffe03f */
[----:B------:R-:W-:Y:S01]  /*2180*/  UIADD3 UR8, UR4, 0x2, URZ ;  /* 0x0000000204087890 */ /* 0x000fe2000fffe03f */
[----:B------:R-:W-:Y:S02]  /*2190*/  UMOV UR11, 0x40000040 ;  /* 0x40000040000b7882 */ /* 0x000fe40000000000 */
[----:B------:R-:W-:Y:S01]  /*21a0*/  HGMMA.64x32x16.F32 R120, gdesc[UR4], RZ, !UPT, gsb0 ;  /* 0x00600000047879f0 */ /* 0x000fe2000c0008ff */
[----:B------:R-:W-:Y:S01]  /*21b0*/  UMOV UR9, 0x40000040 ;  /* 0x4000004000097882 */ /* 0x000fe20000000000 */
[----:B------:R-:W-:Y:S01]  /*21c0*/  UMOV UR7, 0x40000040 ;  /* 0x4000004000077882 */ /* 0x000fe20000000000 */
[----:B------:R-:W-:Y:S01]  /*21d0*/  UMOV UR5, 0x40000040 ;  /* 0x4000004000057882 */ /* 0x000fe20000000000 */
[----:B------:R-:W-:-:S06]  /*21e0*/  UISETP.GE.AND UP1, UPT, UR44, 0x1, UPT ;  /* 0x000000012c00788c */ /* 0x000fcc000bf26270 */
[----:B------:R-:W-:Y:S01]  /*21f0*/  PLOP3.LUT P1, PT, PT, PT, UP1, 0x40, 0x0 ;  /* 0x000000000000781c */ /* 0x000fe20003f2e818 */
        /* <DEDUP_REMOVED lines=75> */
[----:B------:R-:W-:Y:S05]  /*26b0*/  @P1 BRA `(.L_x_4969) ;  /* 0x0000000000641947 */ /* 0x000fea0003800000 */
        /* <DEDUP_REMOVED lines=14> */
.L_x_4971:
[----:B------:R-:W-:-:S06]  /*27a0*/  UISETP.NE.AND UP0, UPT, UR44, 0x1, UPT ;  /* 0x000000012c00788c */ /* 0x000fcc000bf05270 */
[----:B------:R-:W-:-:S05]  /*27b0*/  PLOP3.LUT P1, PT, PT, PT, UP0, 0x80, 0x0 ;  /* 0x000000000000781c */ /* 0x000fca0003f2f008 */
[----:B------:R-:W-:-:S08]  /*27c0*/  @UP0 ULDC UR5, c[0x0][0x754] ;  /* 0x0001d50000050ab9 */ /* 0x000fd00000000800 */
[----:B------:R-:W-:Y:S01]  /*27d0*/  @P1 IMAD.HI.U32 R16, R23, UR5, RZ ;  /* 0x0000000517101c27 */ /* 0x000fe2000f8e00ff */
[----:B------:R-:W-:-:S04]  /*27e0*/  @UP0 ULDC UR5, c[0x0][0x758] ;  /* 0x0001d60000050ab9 */ /* 0x000fc80000000800 */
[----:B------:R-:W-:-:S07]  /*27f0*/  @P1 SHF.R.U32.HI R23, RZ, UR5, R16 ;  /* 0x00000005ff171c19 */ /* 0x000fce0008011610 */
.L_x_4972:
[----:B------:R-:W-:Y:S05]  /*2800*/  BSYNC B0 ;  /* 0x0000000000007941 */ /* 0x000fea0003800000 */
.L_x_4970:
[----:B------:R-:W-:Y:S01]  /*2810*/  IMAD R23, R23, UR44, R12 ;  /* 0x0000002c17177c24 */ /* 0x000fe2000f8e020c */
[----:B------:R-:W-:-:S04]  /*2820*/  IADD3 R16, R19, UR4, R6 ;  /* 0x0000000413107c10 */ /* 0x000fc8000fffe006 */
[----:B------:R-:W-:Y:S02]  /*2830*/  VIADDMNMX R17, R23, UR44, R17, PT ;  /* 0x0000002c17117c46 */ /* 0x000fe4000b800111 */
[----:B------:R-:W-:-:S07]  /*2840*/  VIMNMX R16, R16, R23, !PT ;  /* 0x0000001710107248 */ /* 0x000fce0007fe0100 */
.L_x_4969:
[C---:B------:R-:W-:Y:S02]  /*2850*/  ISETP.GE.AND P1, PT, R14.reuse, 0x1, PT ;  /* 0x000000010e00780c */ /* 0x040fe40003f26270 */
[----:B------:R-:W-:Y:S02]  /*2860*/  ISETP.GE.AND P2, PT, R14, 0x2, PT ;  /* 0x000000020e00780c */ /* 0x000fe40003f46270 */
[C---:B------:R-:W-:Y:S02]  /*2870*/  ISETP.GT.AND P5, PT, R16.reuse, RZ, !P1 ;  /* 0x000000ff1000720c */ /* 0x040fe40004fa4270 */
[----:B------:R-:W-:Y:S02]  /*2880*/  ISETP.GT.AND P6, PT, R16, 0x1, !P2 ;  /* 0x000000011000780c */ /* 0x000fe400057c4270 */
[----:B------:R-:W-:Y:S02]  /*2890*/  ISETP.LT.OR P5, PT, R17, 0x1, P5 ;  /* 0x000000011100780c */ /* 0x000fe40002fa1670 */
[----:B------:R-:W-:-:S02]  /*28a0*/  ISETP.GE.AND P3, PT, R14, 0x9, PT ;  /* 0x000000090e00780c */ /* 0x000fc40003f66270 */
[----:B------:R-:W-:Y:S02]  /*28b0*/  ISETP.LT.OR P6, PT, R17, 0x2, P6 ;  /* 0x000000021100780c */ /* 0x000fe400037c1670 */
[----:B------:R-:W-:Y:S02]  /*28c0*/  FSEL R23, R136, -INF , !P5 ;  /* 0xff80000088177808 */ /* 0x000fe40006800000 */
[----:B------:R-:W-:Y:S02]  /*28d0*/  ISETP.GE.AND P4, PT, R14, 0xa, PT ;  /* 0x0000000a0e00780c */ /* 0x000fe40003f86270 */
[C---:B------:R-:W-:Y:S02]  /*28e0*/  ISETP.GT.AND P5, PT, R16.reuse, 0x8, !P3 ;  /* 0x000000081000780c */ /* 0x040fe40005fa4270 */
[----:B------:R-:W-:Y:S02]  /*28f0*/  FSEL R137, R137, -INF , !P6 ;  /* 0xff80000089897808 */ /* 0x000fe40007000000 */
[----:B------:R-:W-:-:S02]  /*2900*/  ISETP.GT.AND P6, PT, R16, 0x9, !P4 ;  /* 0x000000091000780c */ /* 0x000fc400067c4270 */
[C---:B------:R-:W-:Y:S02]  /*2910*/  ISETP.LT.OR P5, PT, R17.reuse, 0x9, P5 ;  /* 0x000000091100780c */ /* 0x040fe40002fa1670 */
[----:B------:R-:W-:Y:S02]  /*2920*/  ISETP.LT.OR P6, PT, R17, 0xa, P6 ;  /* 0x0000000a1100780c */ /* 0x000fe400037c1670 */
[----:B------:R-:W-:Y:S02]  /*2930*/  FSEL R155, R140, -INF , !P5 ;  /* 0xff8000008c9b7808 */ /* 0x000fe40006800000 */
[----:B------:R-:W-:Y:S02]  /*2940*/  ISETP.GE.AND P5, PT, R14, 0x11, PT ;  /* 0x000000110e00780c */ /* 0x000fe40003fa6270 */
[----:B------:R-:W-:Y:S02]  /*2950*/  FSEL R141, R141, -INF , !P6 ;  /* 0xff8000008d8d7808 */ /* 0x000fe40007000000 */
[----:B------:R-:W-:-:S02]  /*2960*/  ISETP.GT.AND P6, PT, R16, 0x10, !P5 ;  /* 0x000000101000780c */ /* 0x000fc40006fc4270 */
[----:B------:R-:W-:Y:S02]  /*2970*/  LOP3.LUT R2, R2, 0xfffffffb, RZ, 0xc0, !PT ;  /* 0xfffffffb02027812 */ /* 0x000fe400078ec0ff */
[----:B------:R-:W-:-:S04]  /*2980*/  ISETP.LT.OR P6, PT, R17, 0x11, P6 ;  /* 0x000000111100780c */ /* 0x000fc800037c1670 */
[----:B------:R-:W-:Y:S02]  /*2990*/  FSEL R157, R144, -INF , !P6 ;  /* 0xff800000909d7808 */ /* 0x000fe40007000000 */
[----:B------:R-:W-:-:S13]  /*29a0*/  ISETP.GE.AND P6, PT, R14, 0x12, PT ;  /* 0x000000120e00780c */ /* 0x000fda0003fc6270 */
[----:B------:R-:W-:Y:S02]  /*29b0*/  @P6 LOP3.LUT R2, R2, 0x4, RZ, 0xfc, !PT ;  /* 0x0000000402026812 */ /* 0x000fe400078efcff */
[----:B------:R-:W-:Y:S02]  /*29c0*/  ISETP.GT.AND P6, PT, R16, 0x11, !P6 ;  /* 0x000000111000780c */ /* 0x000fe400077c4270 */
        /* <DEDUP_REMOVED lines=11> */
[----:B------:R-:W-:-:S04]  /*2a80*/  ISETP.GT.AND P6, PT, R16, 0x19, !P6 ;  /* 0x000000191000780c */ /* 0x000fc800077c4270 */
[----:B------:R-:W-:Y:S01]  /*2a90*/  ISETP.LT.OR P6, PT, R17, 0x1a, P6 ;  /* 0x0000001a1100780c */ /* 0x000fe200037c1670 */
[----:B------:R-:W-:-:S03]  /*2aa0*/  VIADD R17, R19, 0x8 ;  /* 0x0000000813117836 */ /* 0x000fc60000000000 */
[----:B------:R-:W-:Y:S01]  /*2ab0*/  FSEL R149, R149, -INF , !P6 ;  /* 0xff80000095957808 */ /* 0x000fe20007000000 */
[----:B------:R-:W-:Y:S01]  /*2ac0*/  IMAD.IADD R18, R18, 0x1, R17 ;  /* 0x0000000112127824 */ /* 0x000fe200078e0211 */
[----:B------:R-:W-:Y:S02]  /*2ad0*/  PLOP3.LUT P6, PT, PT, PT, UP1, 0x40, 0x0 ;  /* 0x000000000000781c */ /* 0x000fe40003fce818 */
[----:B------:R-:W-:-:S11]  /*2ae0*/  VIADDMNMX R20, R17, R20, R13, PT ;  /* 0x0000001411147246 */ /* 0x000fd6000380010d */
        /* <DEDUP_REMOVED lines=11> */
[----:B------:R-:W-:Y:S01]  /*2ba0*/  PLOP3.LUT P6, PT, PT, PT, UP0, 0x80, 0x0 ;  /* 0x000000000000781c */ /* 0x000fe20003fcf008 */
[----:B------:R-:W-:-:S12]  /*2bb0*/  @UP0 ULDC UR4, c[0x0][0x758] ;  /* 0x0001d60000040ab9 */ /* 0x000fd80000000800 */
[----:B------:R-:W-:-:S04]  /*2bc0*/  @P6 SHF.R.U32.HI R17, RZ, UR4, R16 ;  /* 0x00000004ff116c19 */ /* 0x000fc80008011610 */
[----:B------:R-:W-:Y:S01]  /*2bd0*/  LOP3.LUT R17, RZ, R17, RZ, 0x33, !PT ;  /* 0x00000011ff117212 */ /* 0x000fe200078e33ff */
[----:B------:R-:W-:Y:S06]  /*2be0*/  BRA `(.L_x_4976) ;  /* 0x00000000001c7947 */ /* 0x000fec0003800000 */
.L_x_4975:
[----:B------:R-:W-:-:S06]  /*2bf0*/  UISETP.NE.AND UP0, UPT, UR44, 0x1, UPT ;  /* 0x000000012c00788c */ /* 0x000fcc000bf05270 */
[----:B------:R-:W-:-:S05]  /*2c00*/  PLOP3.LUT P6, PT, PT, PT, UP0, 0x80, 0x0 ;  /* 0x000000000000781c */ /* 0x000fca0003fcf008 */
[----:B------:R-:W-:-:S08]  /*2c10*/  @UP0 ULDC UR4, c[0x0][0x754] ;  /* 0x0001d50000040ab9 */ /* 0x000fd00000000800 */
[----:B------:R-:W-:Y:S01]  /*2c20*/  @P6 IMAD.HI.U32 R16, R17, UR4, RZ ;  /* 0x0000000411106c27 */ /* 0x000fe2000f8e00ff */
[----:B------:R-:W-:Y:S01]  /*2c30*/  PLOP3.LUT P6, PT, PT, PT, UP0, 0x80, 0x0 ;  /* 0x000000000000781c */ /* 0x000fe20003fcf008 */
[----:B------:R-:W-:-:S12]  /*2c40*/  @UP0 ULDC UR4, c[0x0][0x758] ;  /* 0x0001d60000040ab9 */ /* 0x000fd80000000800 */
[----:B------:R-:W-:-:S07]  /*2c50*/  @P6 SHF.R.U32.HI R17, RZ, UR4, R16 ;  /* 0x00000004ff116c19 */ /* 0x000fce0008011610 */
.L_x_4976:
[----:B------:R-:W-:Y:S05]  /*2c60*/  BSYNC B0 ;  /* 0x0000000000007941 */ /* 0x000fea0003800000 */
.L_x_4974:
[----:B------:R-:W-:-:S05]  /*2c70*/  IMAD R17, R17, UR44, R12 ;  /* 0x0000002c11117c24 */ /* 0x000fca000f8e020c */
[----:B------:R-:W-:Y:S02]  /*2c80*/  VIMNMX R18, R18, R17, !PT ;  /* 0x0000001112127248 */ /* 0x000fe40007fe0100 */
[----:B------:R-:W-:-:S07]  /*2c90*/  VIADDMNMX R20, R17, UR44, R20, PT ;  /* 0x0000002c11147c46 */ /* 0x000fce000b800114 */
.L_x_4973:
[C---:B------:R-:W-:Y:S01]  /*2ca0*/  ISETP.GT.AND P2, PT, R18.reuse, 0x1, !P2 ;  /* 0x000000011200780c */ /* 0x040fe20005744270 */
[--C-:B----4-:R-:W-:Y:S01]  /*2cb0*/  FFMA.FTZ R144, R145, UR45, -R22.reuse ;  /* 0x0000002d91907c23 */ /* 0x110fe20008010816 */
[--C-:B------:R-:W-:Y:S01]  /*2cc0*/  FFMA.FTZ R140, R141, UR45, -R22.reuse ;  /* 0x0000002d8d8c7c23 */ /* 0x100fe20008010816 */
[----:B------:R-:W-:Y:S01]  /*2cd0*/  ISETP.GT.AND P3, PT, R18, 0x8, !P3 ;  /* 0x000000081200780c */ /* 0x000fe20005f64270 */
[--C-:B------:R-:W-:Y:S01]  /*2ce0*/  FFMA.FTZ R136, R137, UR45, -R22.reuse ;  /* 0x0000002d89887c23 */ /* 0x100fe20008010816 */
[----:B------:R-:W-:Y:S01]  /*2cf0*/  ISETP.LT.OR P2, PT, R20, 0x2, P2 ;  /* 0x000000021400780c */ /* 0x000fe20001741670 */
[--C-:B------:R-:W-:Y:S01]  /*2d00*/  FFMA.FTZ R17, R23, UR45, -R22.reuse ;  /* 0x0000002d17117c23 */ /* 0x100fe20008010816 */
[----:B------:R-:W-:Y:S01]  /*2d10*/  ISETP.GE.AND P6, PT, R14, 0x12, PT ;  /* 0x000000120e00780c */ /* 0x000fe20003fc6270 */
[--C-:B------:R-:W-:Y:S01]  /*2d20*/  FFMA.FTZ R19, R155, UR45, -R22.reuse ;  /* 0x0000002d9b137c23 */ /* 0x100fe20008010816 */
[----:B------:R-:W-:Y:S01]  /*2d30*/  FSEL R16, R139, -INF , !P2 ;  /* 0xff8000008b107808 */ /* 0x000fe20005000000 */
[--C-:B------:R-:W-:Y:S01]  /*2d40*/  FFMA.FTZ R139, R148, UR45, -R22.reuse ;  /* 0x0000002d948b7c23 */ /* 0x100fe20008010816 */
[----:B------:R-:W-:Y:S01]  /*2d50*/  LEA R148, R7, UR37, 0x2 ;  /* 0x0000002507947c11 */ /* 0x000fe2000f8e10ff */
[--C-:B------:R-:W-:Y:S01]  /*2d60*/  FFMA.FTZ R23, R157, UR45, -R22.reuse ;  /* 0x0000002d9d177c23 */ /* 0x100fe20008010816 */
[----:B------:R-:W-:Y:S01]  /*2d70*/  ISETP.LT.OR P3, PT, R20, 0x9, P3 ;  /* 0x000000091400780c */ /* 0x000fe20001f61670 */
[--C-:B-----5:R-:W-:Y:S01]  /*2d80*/  FFMA.FTZ R137, R16, UR45, -R21.reuse ;  /* 0x0000002d10897c23 */ /* 0x120fe20008010815 */
[C---:B------:R-:W-:Y:S01]  /*2d90*/  ISETP.GT.AND P5, PT, R18.reuse, 0x10, !P5 ;  /* 0x000000101200780c */ /* 0x040fe20006fa4270 */
[----:B------:R-:W1:Y:S01]  /*2da0*/  LDS R145, [R148+0x30200] ;  /* 0x0302000094917984 */ /* 0x000e620000000800 */
[C---:B------:R-:W-:Y:S01]  /*2db0*/  ISETP.GT.AND P4, PT, R18.reuse, 0x9, !P4 ;  /* 0x000000091200780c */ /* 0x040fe20006784270 */
[----:B------:R-:W-:Y:S01]  /*2dc0*/  FFMA.FTZ R22, R149, UR45, -R22 ;  /* 0x0000002d95167c23 */ /* 0x000fe20008010816 */
[----:B------:R-:W-:Y:S01]  /*2dd0*/  ISETP.GT.AND P2, PT, R18, 0x11, !P6 ;  /* 0x000000111200780c */ /* 0x000fe20007744270 */
[----:B------:R-:W2:Y:S01]  /*2de0*/  LDS R141, [R148+0x30220] ;  /* 0x03022000948d7984 */ /* 0x000ea20000000800 */
[----:B------:R-:W-:Y:S01]  /*2df0*/  ISETP.GE.AND P6, PT, R14, 0x1a, PT ;  /* 0x0000001a0e00780c */ /* 0x000fe20003fc6270 */
[----:B------:R-:W3:Y:S01]  /*2e00*/  MUFU.EX2 R17, R17 ;  /* 0x0000001100117308 */ /* 0x000ee20000000800 */
[----:B------:R-:W-:Y:S01]  /*2e10*/  FSEL R142, R142, -INF , !P3 ;  /* 0xff8000008e8e7808 */ /* 0x000fe20005800000 */
[----:B------:R-:W-:Y:S01]  /*2e20*/  USHF.R.U32.HI UR6, URZ, 0x4, UR42 ;  /* 0x000000043f067899 */ /* 0x000fe2000801162a */
[----:B------:R-:W-:Y:S01]  /*2e30*/  ISETP.GE.AND P3, PT, R14, 0x19, PT ;  /* 0x000000190e00780c */ /* 0x000fe20003f66270 */
[----:B------:R-:W-:Y:S01]  /*2e40*/  UMOV UR11, 0x80000020 ;  /* 0x80000020000b7882 */ /* 0x000fe20000000000 */
[----:B------:R-:W-:Y:S01]  /*2e50*/  ISETP.LT.OR P5, PT, R20, 0x11, P5 ;  /* 0x000000111400780c */ /* 0x000fe20002fa1670 */
[--C-:B------:R-:W-:Y:S01]  /*2e60*/  FFMA.FTZ R142, R142, UR45, -R21.reuse ;  /* 0x0000002d8e8e7c23 */ /* 0x100fe20008010815 */
[----:B------:R-:W-:Y:S01]  /*2e70*/  ISETP.GT.AND P1, PT, R18, RZ, !P1 ;  /* 0x000000ff1200720c */ /* 0x000fe20004f24270 */
[----:B------:R-:W-:Y:S01]  /*2e80*/  MUFU.EX2 R136, R136 ;  /* 0x0000008800887308 */ /* 0x000fe20000000800 */
[----:B------:R-:W-:Y:S01]  /*2e90*/  ISETP.LT.OR P4, PT, R20, 0xa, P4 ;  /* 0x0000000a1400780c */ /* 0x000fe20002781670 */
[----:B------:R-:W-:Y:S01]  /*2ea0*/  ULOP3.LUT UR6, UR6, 0x3fff, URZ, 0xc0, !UPT ;  /* 0x00003fff06067892 */ /* 0x000fe2000f8ec03f */
[C---:B------:R-:W-:Y:S01]  /*2eb0*/  ISETP.GT.AND P6, PT, R18.reuse, 0x19, !P6 ;  /* 0x000000191200780c */ /* 0x040fe200077c4270 */
[----:B------:R-:W-:Y:S01]  /*2ec0*/  UMOV UR9, 0x40000040 ;  /* 0x4000004000097882 */ /* 0x000fe20000000000 */
[----:B------:R-:W-:Y:S01]  /*2ed0*/  ISETP.GT.AND P3, PT, R18, 0x18, !P3 ;  /* 0x000000181200780c */ /* 0x000fe20005f64270 */
[----:B------:R-:W-:Y:S01]  /*2ee0*/  ULOP3.LUT UR12, UR6, 0x1000000, URZ, 0xfc, !UPT ;  /* 0x01000000060c7892 */ /* 0x000fe2000f8efc3f */
[----:B------:R-:W-:Y:S01]  /*2ef0*/  FSEL R146, R146, -INF , !P5 ;  /* 0xff80000092927808 */ /* 0x000fe20006800000 */
[----:B------:R-:W4:Y:S01]  /*2f00*/  MUFU.EX2 R19, R19 ;  /* 0x0000001300137308 */ /* 0x000f220000000800 */
[----:B------:R-:W-:Y:S01]  /*2f10*/  FSEL R16, R143, -INF , !P4 ;  /* 0xff8000008f107808 */ /* 0x000fe20006000000 */
[----:B------:R-:W-:Y:S01]  /*2f20*/  UMOV UR13, 0x80000020 ;  /* 0x80000020000d7882 */ /* 0x000fe20000000000 */
[C---:B------:R-:W-:Y:S01]  /*2f30*/  ISETP.LT.OR P1, PT, R20.reuse, 0x1, P1 ;  /* 0x000000011400780c */ /* 0x040fe20000f21670 */
[----:B------:R-:W-:Y:S01]  /*2f40*/  UMOV UR15, 0x40000040 ;  /* 0x40000040000f7882 */ /* 0x000fe20000000000 */
[----:B------:R-:W-:Y:S01]  /*2f50*/  ISETP.LT.OR P6, PT, R20, 0x1a, P6 ;  /* 0x0000001a1400780c */ /* 0x000fe200037c1670 */
[--C-:B------:R-:W-:Y:S01]  /*2f60*/  FFMA.FTZ R143, R16, UR45, -R21.reuse ;  /* 0x0000002d108f7c23 */ /* 0x100fe20008010815 */
[C---:B------:R-:W-:Y:S01]  /*2f70*/  ISETP.LT.OR P2, PT, R20.reuse, 0x12, P2 ;  /* 0x000000121400780c */ /* 0x040fe20001741670 */
[----:B------:R-:W5:Y:S01]  /*2f80*/  MUFU.EX2 R140, R140 ;  /* 0x0000008c008c7308 */ /* 0x000f620000000800 */
[----:B------:R-:W-:Y:S01]  /*2f90*/  ISETP.LT.OR P3, PT, R20, 0x19, P3 ;  /* 0x000000191400780c */ /* 0x000fe20001f61670 */
[----:B------:R-:W-:Y:S01]  /*2fa0*/  FFMA.FTZ R20, R146, UR45, -R21 ;  /* 0x0000002d92147c23 */ /* 0x000fe20008010815 */
[----:B------:R-:W-:Y:S01]  /*2fb0*/  FSEL R18, R138, -INF , !P1 ;  /* 0xff8000008a127808 */ /* 0x000fe20004800000 */
[----:B------:R-:W-:Y:S01]  /*2fc0*/  UMOV UR10, UR12 ;  /* 0x0000000c000a7c82 */ /* 0x000fe20008000000 */
[----:B------:R-:W-:-:S02]  /*2fd0*/  FSEL R146, R151, -INF , !P6 ;  /* 0xff80000097927808 */ /* 0x000fc40007000000 */
[----:B------:R-:W-:Y:S01]  /*2fe0*/  FSEL R16, R147, -INF , !P2 ;  /* 0xff80000093107808 */ /* 0x000fe20005000000 */
[--C-:B------:R-:W-:Y:S01]  /*2ff0*/  FFMA.FTZ R147, R18, UR45, -R21.reuse ;  /* 0x0000002d12937c23 */ /* 0x100fe20008010815 */
[----:B------:R-:W-:Y:S01]  /*3000*/  FSEL R150, R150, -INF , !P3 ;  /* 0xff80000096967808 */ /* 0x000fe20005800000 */
[----:B------:R-:W-:Y:S01]  /*3010*/  FFMA.FTZ R146, R146, UR45, -R21 ;  /* 0x0000002d92927c23 */ /* 0x000fe20008010815 */
[----:B-1----:R-:W-:Y:S01]  /*3020*/  FADD.FTZ R120, R120, -R145 ;  /* 0x8000009178787221 */ /* 0x002fe20000010000 */
[----:B------:R-:W-:Y:S01]  /*3030*/  FFMA.FTZ R149, R16, UR45, -R21 ;  /* 0x0000002d10957c23 */ /* 0x000fe20008010815 */
[----:B------:R-:W-:Y:S01]  /*3040*/  FADD.FTZ R121, R121, -R145 ;  /* 0x8000009179797221 */ /* 0x000fe20000010000 */
[----:B------:R-:W-:Y:S01]  /*3050*/  FFMA.FTZ R16, R150, UR45, -R21 ;  /* 0x0000002d96107c23 */ /* 0x000fe20008010815 */
[--C-:B------:R-:W-:Y:S01]  /*3060*/  FADD.FTZ R124, R124, -R145.reuse ;  /* 0x800000917c7c7221 */ /* 0x100fe20000010000 */
[--C-:B------:R-:W-:Y:S01]  /*3070*/  FADD.FTZ R125, R125, -R145.reuse ;  /* 0x800000917d7d7221 */ /* 0x100fe20000010000 */
[--C-:B------:R-:W-:Y:S01]  /*3080*/  FADD.FTZ R128, R128, -R145.reuse ;  /* 0x8000009180807221 */ /* 0x100fe20000010000 */
[--C-:B------:R-:W-:Y:S01]  /*3090*/  FADD.FTZ R129, R129, -R145.reuse ;  /* 0x8000009181817221 */ /* 0x100fe20000010000 */
[--C-:B------:R-:W-:Y:S01]  /*30a0*/  FADD.FTZ R132, R132, -R145.reuse ;  /* 0x8000009184847221 */ /* 0x100fe20000010000 */
[----:B------:R-:W1:Y:S01]  /*30b0*/  MUFU.EX2 R23, R23 ;  /* 0x0000001700177308 */ /* 0x000e620000000800 */
[----:B------:R-:W-:Y:S01]  /*30c0*/  FADD.FTZ R145, R133, -R145 ;  /* 0x8000009185917221 */ /* 0x000fe20000010000 */
[--C-:B--2---:R-:W-:Y:S01]  /*30d0*/  FADD.FTZ R148, R123, -R141.reuse ;  /* 0x8000008d7b947221 */ /* 0x104fe20000010000 */
[--C-:B------:R-:W-:Y:S01]  /*30e0*/  FADD.FTZ R123, R126, -R141.reuse ;  /* 0x8000008d7e7b7221 */ /* 0x100fe20000010000 */
[--C-:B------:R-:W-:Y:S01]  /*30f0*/  FADD.FTZ R126, R127, -R141.reuse ;  /* 0x8000008d7f7e7221 */ /* 0x100fe20000010000 */
[--C-:B------:R-:W-:Y:S01]  /*3100*/  FADD.FTZ R127, R130, -R141.reuse ;  /* 0x8000008d827f7221 */ /* 0x100fe20000010000 */
[--C-:B------:R-:W-:Y:S01]  /*3110*/  FADD.FTZ R130, R131, -R141.reuse ;  /* 0x8000008d83827221 */ /* 0x100fe20000010000 */
[----:B---3--:R-:W-:Y:S01]  /*3120*/  FMUL.FTZ R120, R17, R120 ;  /* 0x0000007811787220 */ /* 0x008fe20000410000 */
[----:B------:R-:W2:Y:S01]  /*3130*/  MUFU.EX2 R144, R144 ;  /* 0x0000009000907308 */ /* 0x000ea20000000800 */
[----:B----4-:R-:W-:Y:S01]  /*3140*/  FMUL.FTZ R124, R19, R124 ;  /* 0x0000007c137c7220 */ /* 0x010fe20000410000 */
[----:B-----5:R-:W-:Y:S01]  /*3150*/  F2FP.F16.F32.PACK_AB R18, R140, R19 ;  /* 0x000000138c12723e */ /* 0x020fe200000000ff */
[--C-:B------:R-:W-:Y:S01]  /*3160*/  FADD.FTZ R122, R122, -R141.reuse ;  /* 0x8000008d7a7a7221 */ /* 0x100fe20000010000 */
[----:B------:R-:W-:Y:S01]  /*3170*/  R2UR UR7, R9 ;  /* 0x00000000090772ca */ /* 0x000fe200000e0000 */
[--C-:B------:R-:W-:Y:S01]  /*3180*/  FADD.FTZ R134, R134, -R141.reuse ;  /* 0x8000008d86867221 */ /* 0x100fe20000010000 */
[----:B------:R-:W-:Y:S01]  /*3190*/  FADD.FTZ R135, R135, -R141 ;  /* 0x8000008d87877221 */ /* 0x000fe20000010000 */
[----:B------:R-:W-:Y:S01]  /*31a0*/  FMUL.FTZ R121, R136, R121 ;  /* 0x0000007988797220 */ /* 0x000fe20000410000 */
[----:B------:R-:W3:Y:S01]  /*31b0*/  MUFU.EX2 R22, R22 ;  /* 0x0000001600167308 */ /* 0x000ee20000000800 */
[----:B-1----:R-:W-:Y:S01]  /*31c0*/  FMUL.FTZ R128, R23, R128 ;  /* 0x0000008017807220 */ /* 0x002fe20000410000 */
[----:B------:R-:W-:-:S06]  /*31d0*/  FMUL.FTZ R125, R140, R125 ;  /* 0x0000007d8c7d7220 */ /* 0x000fcc0000410000 */
[----:B------:R-:W-:Y:S01]  /*31e0*/  MUFU.EX2 R137, R137 ;  /* 0x0000008900897308 */ /* 0x000fe20000000800 */
[----:B------:R-:W-:Y:S01]  /*31f0*/  ULEA UR4, UR7, UR37, 0xd ;  /* 0x0000002507047291 */ /* 0x000fe2000f8e683f */
[----:B--2---:R-:W-:Y:S01]  /*3200*/  FMUL.FTZ R129, R144, R129 ;  /* 0x0000008190817220 */ /* 0x004fe20000410000 */
[----:B------:R-:W-:Y:S02]  /*3210*/  UIMAD UR7, UR7, 0x3000, UR37 ;  /* 0x00003000070778a4 */ /* 0x000fe4000f8e0225 */
[----:B------:R-:W-:Y:S02]  /*3220*/  UIADD3 UR5, UR4, 0x2a000, URZ ;  /* 0x0002a00004057890 */ /* 0x000fe4000fffe03f */
[----:B------:R-:W-:Y:S01]  /*3230*/  USHF.R.U32.HI UR7, URZ, 0x4, UR7 ;  /* 0x000000043f077899 */ /* 0x000fe20008011607 */
[----:B------:R-:W1:Y:S01]  /*3240*/  MUFU.EX2 R142, R142 ;  /* 0x0000008e008e7308 */ /* 0x000e620000000800 */
[----:B---3--:R-:W-:Y:S01]  /*3250*/  FMUL.FTZ R145, R22, R145 ;  /* 0x0000009116917220 */ /* 0x008fe20000410000 */
[----:B------:R-:W-:-:S02]  /*3260*/  USHF.R.U32.HI UR5, URZ, 0x4, UR5 ;  /* 0x000000043f057899 */ /* 0x000fc40008011605 */
[----:B------:R-:W-:Y:S02]  /*3270*/  ULOP3.LUT UR14, UR7, 0x3fff, URZ, 0xc0, !UPT ;  /* 0x00003fff070e7892 */ /* 0x000fe4000f8ec03f */
[----:B------:R-:W-:Y:S02]  /*3280*/  ULOP3.LUT UR6, UR5, 0x3fff, URZ, 0xc0, !UPT ;  /* 0x00003fff05067892 */ /* 0x000fe4000f8ec03f */
[----:B------:R-:W2:Y:S01]  /*3290*/  MUFU.EX2 R143, R143 ;  /* 0x0000008f008f7308 */ /* 0x000ea20000000800 */
[----:B------:R-:W-:-:S04]  /*32a0*/  R2UR UR5, R152 ;  /* 0x00000000980572ca */ /* 0x000fc800000e0000 */
[----:B------:R-:W-:-:S03]  /*32b0*/  UMOV UR8, UR6 ;  /* 0x0000000600087c82 */ /* 0x000fc60008000000 */
[----:B------:R-:W3:Y:S01]  /*32c0*/  MUFU.EX2 R21, R149 ;  /* 0x0000009500157308 */ /* 0x000ee20000000800 */
[----:B-1----:R-:W-:-:S05]  /*32d0*/  FMUL.FTZ R123, R142, R123 ;  /* 0x0000007b8e7b7220 */ /* 0x002fca0000410000 */
[----:B------:R-:W-:Y:S02]  /*32e0*/  USHF.R.U32.HI UR5, URZ, 0x4, UR5 ;  /* 0x000000043f057899 */ /* 0x000fe40008011605 */
[----:B------:R-:W1:Y:S01]  /*32f0*/  MUFU.EX2 R147, R147 ;  /* 0x0000009300937308 */ /* 0x000e620000000800 */
[C---:B--2---:R-:W-:Y:S01]  /*3300*/  F2FP.F16.F32.PACK_AB R19, R143.reuse, R142 ;  /* 0x0000008e8f13723e */ /* 0x044fe200000000ff */
[----:B------:R-:W-:Y:S01]  /*3310*/  FMUL.FTZ R126, R143, R126 ;  /* 0x0000007e8f7e7220 */ /* 0x000fe20000410000 */
[----:B------:R-:W-:-:S05]  /*3320*/  ULOP3.LUT UR5, UR5, 0x3fff, URZ, 0xc0, !UPT ;  /* 0x00003fff05057892 */ /* 0x000fca000f8ec03f */
[----:B------:R-:W2:Y:S01]  /*3330*/  MUFU.EX2 R139, R139 ;  /* 0x0000008b008b7308 */ /* 0x000ea20000000800 */
[----:B---3--:R-:W-:-:S07]  /*3340*/  FMUL.FTZ R130, R21, R130 ;  /* 0x0000008215827220 */ /* 0x008fce0000410000 */
[----:B------:R3:W4:Y:S01]  /*3350*/  MUFU.EX2 R138, R20 ;  /* 0x00000014008a7308 */ /* 0x0007220000000800 */
[----:B-1----:R-:W-:-:S07]  /*3360*/  FMUL.FTZ R122, R147, R122 ;  /* 0x0000007a937a7220 */ /* 0x002fce0000410000 */
[----:B------:R1:W5:Y:S01]  /*3370*/  MUFU.EX2 R133, R16 ;  /* 0x0000001000857308 */ /* 0x0003620000000800 */
[----:B---3--:R-:W-:Y:S01]  /*3380*/  F2FP.F16.F32.PACK_AB R20, R144, R23 ;  /* 0x000000179014723e */ /* 0x008fe200000000ff */
[----:B--2---:R-:W-:Y:S01]  /*3390*/  FMUL.FTZ R132, R139, R132 ;  /* 0x000000848b847220 */ /* 0x004fe20000410000 */
[----:B------:R-:W-:-:S05]  /*33a0*/  F2FP.F16.F32.PACK_AB R22, R22, R139 ;  /* 0x0000008b1616723e */ /* 0x000fca00000000ff */
[----:B------:R-:W2:Y:S01]  /*33b0*/  MUFU.EX2 R146, R146 ;  /* 0x0000009200927308 */ /* 0x000ea20000000800 */
[----:B-1----:R-:W-:Y:S01]  /*33c0*/  F2FP.F16.F32.PACK_AB R16, R136, R17 ;  /* 0x000000118810723e */ /* 0x002fe200000000ff */
[----:B----4-:R-:W-:Y:S01]  /*33d0*/  FMUL.FTZ R131, R138, R127 ;  /* 0x0000007f8a837220 */ /* 0x010fe20000410000 */
[----:B------:R-:W-:Y:S01]  /*33e0*/  F2FP.F16.F32.PACK_AB R17, R137, R147 ;  /* 0x000000938911723e */ /* 0x000fe200000000ff */
[----:B------:R-:W-:Y:S01]  /*33f0*/  BAR.SYNC.DEFER_BLOCKING 0x9, 0x180 ;  /* 0x0246000000007b1d */ /* 0x000fe20000010000 */
[----:B------:R-:W-:Y:S01]  /*3400*/  F2FP.F16.F32.PACK_AB R21, R21, R138 ;  /* 0x0000008a1515723e */ /* 0x000fe200000000ff */
[----:B------:R-:W-:Y:S01]  /*3410*/  FMUL.FTZ R127, R137, R148 ;  /* 0x00000094897f7220 */ /* 0x000fe20000410000 */
[----:B-----5:R-:W-:Y:S01]  /*3420*/  FMUL.FTZ R134, R133, R134 ;  /* 0x0000008685867220 */ /* 0x020fe20000410000 */
[C---:B--2---:R-:W-:Y:S01]  /*3430*/  F2FP.F16.F32.PACK_AB R23, R146.reuse, R133 ;  /* 0x000000859217723e */ /* 0x044fe200000000ff */
[----:B------:R-:W-:Y:S01]  /*3440*/  FMUL.FTZ R135, R146, R135 ;  /* 0x0000008792877220 */ /* 0x000fe20000410000 */
[----:B------:R1:W-:Y:S04]  /*3450*/  STSM.16.M88.4 [R10+0x30400], R16 ;  /* 0x030400100a007844 */ /* 0x0003e80000000200 */
[----:B------:R2:W-:Y:S01]  /*3460*/  STSM.16.M88.4 [R11], R20 ;  /* 0x000000140b007844 */ /* 0x0005e20000000200 */
[----:B------:R-:W-:Y:S01]  /*3470*/  @!PT LDS RZ, [RZ] ;  /* 0x00000000fffff984 */ /* 0x000fe20000000800 */
[----:B------:R-:W-:Y:S01]  /*3480*/  @!PT LDS RZ, [RZ] ;  /* 0x00000000fffff984 */ /* 0x000fe20000000800 */
[----:B------:R-:W-:Y:S01]  /*3490*/  @!PT LDS RZ, [RZ] ;  /* 0x00000000fffff984 */ /* 0x000fe20000000800 */
[----:B------:R-:W-:Y:S01]  /*34a0*/  @!PT LDS RZ, [RZ] ;  /* 0x00000000fffff984 */ /* 0x000fe20000000800 */
[----:B------:R3:W-:Y:S06]  /*34b0*/  MEMBAR.ALL.CTA ;  /* 0x0000000000007992 */ /* 0x0007ec0000008000 */
[----:B---3--:R-:W3:Y:S01]  /*34c0*/  FENCE.VIEW.ASYNC.S ;  /* 0x00000000000073c6 */ /* 0x008ee20000000000 */
[----:B-1----:R-:W-:-:S02]  /*34d0*/  F2FP.F16.F32.PACK_AB R16, R121, R120 ;  /* 0x000000787910723e */ /* 0x002fc400000000ff */
[----:B------:R-:W-:Y:S02]  /*34e0*/  F2FP.F16.F32.PACK_AB R18, R125, R124 ;  /* 0x0000007c7d12723e */ /* 0x000fe400000000ff */
[----:B------:R-:W-:Y:S02]  /*34f0*/  F2FP.F16.F32.PACK_AB R17, R127, R122 ;  /* 0x0000007a7f11723e */ /* 0x000fe400000000ff */
[----:B------:R-:W-:Y:S02]  /*3500*/  F2FP.F16.F32.PACK_AB R19, R126, R123 ;  /* 0x0000007b7e13723e */ /* 0x000fe400000000ff */
[----:B--2---:R-:W-:Y:S02]  /*3510*/  F2FP.F16.F32.PACK_AB R20, R129, R128 ;  /* 0x000000808114723e */ /* 0x004fe400000000ff */
[----:B------:R-:W-:Y:S02]  /*3520*/  F2FP.F16.F32.PACK_AB R22, R145, R132 ;  /* 0x000000849116723e */ /* 0x000fe400000000ff */
[----:B------:R-:W-:-:S02]  /*3530*/  F2FP.F16.F32.PACK_AB R21, R130, R131 ;  /* 0x000000838215723e */ /* 0x000fc400000000ff */
[----:B------:R-:W-:Y:S01]  /*3540*/  F2FP.F16.F32.PACK_AB R23, R135, R134 ;  /* 0x000000868717723e */ /* 0x000fe200000000ff */
        /* <DEDUP_REMOVED lines=75> */
.L_x_4977:
        /* <DEDUP_REMOVED lines=59> */
.L_x_4978:
        /* <DEDUP_REMOVED lines=63> */
.L_x_4953:
        /* <DEDUP_REMOVED lines=25> */
.L_x_4981:
        /* <DEDUP_REMOVED lines=20> */
.L_x_4982:
        /* <DEDUP_REMOVED lines=18> */
.L_x_4983:
        /* <DEDUP_REMOVED lines=18> */
.L_x_4984:
        /* <DEDUP_REMOVED lines=137> */
.L_x_4986:
[----:B------:R-:W-:Y:S05]  /*4f40*/  BSYNC B0 ;  /* 0x0000000000007941 */ /* 0x000fea0003800000 */
.L_x_4985:
[----:B------:R-:W-:-:S04]  /*4f50*/  DEPBAR.LE SB0, 0x0 ;  /* 0x000080000000791a */ /* 0x000fc80000000000 */
[----:B------:R-:W-:Y:S05]  /*4f60*/  EXIT ;  /* 0x000000000000794d */ /* 0x000fea0003800000 */
.L_x_4980:
        /* <DEDUP_REMOVED lines=53> */
.L_x_4988:
[----:B------:R-:W-:Y:S05]  /*52c0*/  BSYNC B0 ;  /* 0x0000000000007941 */ /* 0x000fea0003800000 */
.L_x_4987:
        /* <DEDUP_REMOVED lines=16> */
.L_x_4990:
[----:B------:R-:W-:Y:S05]  /*53d0*/  BSYNC B0 ;  /* 0x0000000000007941 */ /* 0x000fea0003800000 */
.L_x_4989:
        /* <DEDUP_REMOVED lines=16> */
.L_x_4992:
[----:B------:R-:W-:Y:S05]  /*54e0*/  BSYNC B0 ;  /* 0x0000000000007941 */ /* 0x000fea0003800000 */
.L_x_4991:
        /* <DEDUP_REMOVED lines=17> */
.L_x_4994:
[----:B------:R-:W-:Y:S05]  /*5600*/  BSYNC B0 ;  /* 0x0000000000007941 */ /* 0x000fea0003800000 */
.L_x_4993:
        /* <DEDUP_REMOVED lines=17> */
.L_x_4996:
[----:B------:R-:W-:Y:S05]  /*5720*/  BSYNC B0 ;  /* 0x0000000000007941 */ /* 0x000fea0003800000 */
.L_x_4995:
        /* <DEDUP_REMOVED lines=29> */
.L_x_4998:
[----:B------:R-:W-:Y:S05]  /*5900*/  BSYNC B0 ;  /* 0x0000000000007941 */ /* 0x000fea0003800000 */
.L_x_4997:
        /* <DEDUP_REMOVED lines=13> */
.L_x_5000:
[----:B------:R-:W-:Y:S05]  /*59e0*/  BSYNC B0 ;  /* 0x0000000000007941 */ /* 0x000fea0003800000 */
.L_x_4999:
        /* <DEDUP_REMOVED lines=15> */
.L_x_5002:
[----:B------:R-:W-:Y:S05]  /*5ae0*/  BSYNC B0 ;  /* 0x0000000000007941 */ /* 0x000fea0003800000 */
.L_x_5001:
        /* <DEDUP_REMOVED lines=15> */
.L_x_5004:
[----:B------:R-:W-:Y:S05]  /*5be0*/  BSYNC B0 ;  /* 0x0000000000007941 */ /* 0x000fea0003800000 */
.L_x_5003:
        /* <DEDUP_REMOVED lines=15> */
.L_x_5006:
[----:B------:R-:W-:Y:S05]  /*5ce0*/  BSYNC B0 ;  /* 0x0000000000007941 */ /* 0x000fea0003800000 */
.L_x_5005:
        /* <DEDUP_REMOVED lines=15> */
.L_x_5008:
[----:B------:R-:W-:Y:S05]  /*5de0*/  BSYNC B0 ;  /* 0x0000000000007941 */ /* 0x000fea0003800000 */
.L_x_5007:
        /* <DEDUP_REMOVED lines=15> */
.L_x_5010:
[----:B------:R-:W-:Y:S05]  /*5ee0*/  BSYNC B0 ;  /* 0x0000000000007941 */ /* 0x000fea0003800000 */
.L_x_5009:
[----:B------:R-:W-:Y:S05]  /*5ef0*/  EXIT ;  /* 0x000000000000794d */ /* 0x000fea0003800000 */
.L_x_4950:
        /* <DEDUP_REMOVED lines=41> */
.L_x_5014:
        /* <DEDUP_REMOVED lines=39> */
.L_x_5017:
[----:B------:R-:W-:Y:S05]  /*6400*/  BSYNC B1 ;  /* 0x0000000000017941 */ /* 0x000fea0003800000 */
.L_x_5016:
        /* <DEDUP_REMOVED lines=18> */
.L_x_5019:
[----:B------:R-:W-:Y:S05]  /*6530*/  BSYNC B1 ;  /* 0x0000000000017941 */ /* 0x000fea0003800000 */
.L_x_5018:
        /* <DEDUP_REMOVED lines=19> */
.L_x_5021:
[----:B------:R-:W-:Y:S05]  /*6670*/  BSYNC B1 ;  /* 0x0000000000017941 */ /* 0x000fea0003800000 */
.L_x_5020:
[----:B------:R-:W-:Y:S06]  /*6680*/  BAR.ARV 0xa, 0xa0 ;  /* 0x0282800000007b1d */ /* 0x000fec0000002000 */
[----:B------:R-:W-:Y:S04]  /*6690*/  BSSY B1, `(.L_x_5022) ;  /* 0x0000003000017945 */ /* 0x000fe80003800000 */
[----:B------:R-:W-:Y:S05]  /*66a0*/  @!P0 BRA `(.L_x_5023) ;  /* 0x0000000000048947 */ /* 0x000fea0003800000 */
[----:B------:R-:W-:-:S04]  /*66b0*/  DEPBAR.LE SB0, 0x1 ;  /* 0x000080400000791a */ /* 0x000fc80000000000 */
.L_x_5023:
[----:B------:R-:W-:Y:S05]  /*66c0*/  BSYNC B1 ;  /* 0x0000000000017941 */ /* 0x000fea0003800000 */
.L_x_5022:
[----:B------:R-:W-:Y:S06]  /*66d0*/  BAR.ARV 0xb, 0xa0 ;  /* 0x02c2800000007b1d */ /* 0x000fec0000002000 */
[----:B------:R-:W-:Y:S04]  /*66e0*/  BSSY B1, `(.L_x_5024) ;  /* 0x0000003000017945 */ /* 0x000fe80003800000 */
[----:B------:R-:W-:Y:S05]  /*66f0*/  @!P0 BRA `(.L_x_5025) ;  /* 0x0000000000048947 */ /* 0x000fea0003800000 */
[----:B------:R-:W-:-:S04]  /*6700*/  DEPBAR.LE SB0, 0x0 ;  /* 0x000080000000791a */ /* 0x000fc80000000000 */
.L_x_5025:
[----:B------:R-:W-:Y:S05]  /*6710*/  BSYNC B1 ;  /* 0x0000000000017941 */ /* 0x000fea0003800000 */
.L_x_5024:
[----:B------:R-:W-:Y:S06]  /*6720*/  BAR.ARV 0xc, 0xa0 ;  /* 0x0302800000007b1d */ /* 0x000fec0000002000 */
[----:B------:R-:W-:Y:S01]  /*6730*/  UIADD3 UR12, UR5, 0x1, URZ ;  /* 0x00000001050c7890 */ /* 0x000fe2000fffe03f */
[----:B------:R-:W-:Y:S11]  /*6740*/  BRA `(.L_x_5026) ;  /* 0x0000000000047947 */ /* 0x000ff60003800000 */
.L_x_5015:
[----:B------:R-:W-:-:S05]  /*6750*/  UMOV UR12, UR5 ;  /* 0x00000005000c7c82 */ /* 0x000fca0008000000 */
.L_x_5026:
        /* <DEDUP_REMOVED lines=21> */
.L_x_5047:
        /* <DEDUP_REMOVED lines=22> */
.L_x_5028:
[----:B------:R-:W-:Y:S05]  /*6a10*/  BSYNC B1 ;  /* 0x0000000000017941 */ /* 0x000fea0003800000 */
.L_x_5027:
        /* <DEDUP_REMOVED lines=12> */
.L_x_5030:
[----:B------:R-:W-:Y:S05]  /*6ae0*/  BSYNC B1 ;  /* 0x0000000000017941 */ /* 0x000fea0003800000 */
.L_x_5029:
        /* <DEDUP_REMOVED lines=13> */
.L_x_5032:
[----:B------:R-:W-:Y:S05]  /*6bc0*/  BSYNC B1 ;  /* 0x0000000000017941 */ /* 0x000fea0003800000 */
.L_x_5031:
[----:B------:R-:W-:Y:S06]  /*6bd0*/  BAR.ARV 0xa, 0xa0 ;  /* 0x0282800000007b1d */ /* 0x000fec0000002000 */
[----:B------:R-:W-:Y:S04]  /*6be0*/  BSSY B1, `(.L_x_5033) ;  /* 0x0000003000017945 */ /* 0x000fe80003800000 */
[----:B------:R-:W-:Y:S05]  /*6bf0*/  @!P0 BRA `(.L_x_5034) ;  /* 0x0000000000048947 */ /* 0x000fea0003800000 */
[----:B------:R-:W-:-:S04]  /*6c00*/  DEPBAR.LE SB0, 0x1 ;  /* 0x000080400000791a */ /* 0x000fc80000000000 */
.L_x_5034:
[----:B------:R-:W-:Y:S05]  /*6c10*/  BSYNC B1 ;  /* 0x0000000000017941 */ /* 0x000fea0003800000 */
.L_x_5033:
[----:B------:R-:W-:Y:S06]  /*6c20*/  BAR.ARV 0xb, 0xa0 ;  /* 0x02c2800000007b1d */ /* 0x000fec0000002000 */
[----:B------:R-:W-:Y:S04]  /*6c30*/  BSSY B1, `(.L_x_5035) ;  /* 0x0000003000017945 */ /* 0x000fe80003800000 */
[----:B------:R-:W-:Y:S05]  /*6c40*/  @!P0 BRA `(.L_x_5036) ;  /* 0x0000000000048947 */ /* 0x000fea0003800000 */
[----:B------:R-:W-:-:S04]  /*6c50*/  DEPBAR.LE SB0, 0x0 ;  /* 0x000080000000791a */ /* 0x000fc80000000000 */
.L_x_5036:
[----:B------:R-:W-:Y:S05]  /*6c60*/  BSYNC B1 ;  /* 0x0000000000017941 */ /* 0x000fea0003800000 */
.L_x_5035:
        /* <DEDUP_REMOVED lines=13> */
.L_x_5038:
[----:B------:R-:W-:Y:S05]  /*6d40*/  BSYNC B1 ;  /* 0x0000000000017941 */ /* 0x000fea0003800000 */
.L_x_5037:
        /* <DEDUP_REMOVED lines=12> */
.L_x_5040:
[----:B------:R-:W-:Y:S05]  /*6e10*/  BSYNC B1 ;  /* 0x0000000000017941 */ /* 0x000fea0003800000 */
.L_x_5039:
        /* <DEDUP_REMOVED lines=13> */
.L_x_5042:
[----:B------:R-:W-:Y:S05]  /*6ef0*/  BSYNC B1 ;  /* 0x0000000000017941 */ /* 0x000fea0003800000 */
.L_x_5041:
[----:B------:R-:W-:Y:S06]  /*6f00*/  BAR.ARV 0xa, 0xa0 ;  /* 0x0282800000007b1d */ /* 0x000fec0000002000 */
[----:B------:R-:W-:Y:S04]  /*6f10*/  BSSY B1, `(.L_x_5043) ;  /* 0x0000003000017945 */ /* 0x000fe80003800000 */
[----:B------:R-:W-:Y:S05]  /*6f20*/  @!P0 BRA `(.L_x_5044) ;  /* 0x0000000000048947 */ /* 0x000fea0003800000 */
[----:B------:R-:W-:-:S04]  /*6f30*/  DEPBAR.LE SB0, 0x1 ;  /* 0x000080400000791a */ /* 0x000fc80000000000 */
.L_x_5044:
[----:B------:R-:W-:Y:S05]  /*6f40*/  BSYNC B1 ;  /* 0x0000000000017941 */ /* 0x000fea0003800000 */
.L_x_5043:
[----:B------:R-:W-:Y:S01]  /*6f50*/  UIADD3 UR12, UR12, 0x2, URZ ;  /* 0x000000020c0c7890 */ /* 0x000fe2000fffe03f */
[----:B------:R-:W-:Y:S06]  /*6f60*/  BAR.ARV 0xb, 0xa0 ;  /* 0x02c2800000007b1d */ /* 0x000fec0000002000 */
[----:B------:R-:W-:Y:S01]  /*6f70*/  UISETP.GE.AND UP0, UPT, UR12, UR8, UPT ;  /* 0x000000080c00728c */ /* 0x000fe2000bf06270 */
[----:B------:R-:W-:Y:S04]  /*6f80*/  BSSY B1, `(.L_x_5045) ;  /* 0x0000003000017945 */ /* 0x000fe80003800000 */
[----:B------:R-:W-:Y:S06]  /*6f90*/  @!P0 BRA `(.L_x_5046) ;  /* 0x0000000000048947 */ /* 0x000fec0003800000 */
[----:B------:R-:W-:-:S04]  /*6fa0*/  DEPBAR.LE SB0, 0x0 ;  /* 0x000080000000791a */ /* 0x000fc80000000000 */
.L_x_5046:
[----:B------:R-:W-:Y:S05]  /*6fb0*/  BSYNC B1 ;  /* 0x0000000000017941 */ /* 0x000fea0003800000 */
.L_x_5045:
[----:B------:R-:W-:Y:S06]  /*6fc0*/  BAR.ARV 0xc, 0xa0 ;  /* 0x0302800000007b1d */ /* 0x000fec0000002000 */
[----:B------:R-:W-:Y:S01]  /*6fd0*/  PLOP3.LUT P1, PT, PT, PT, UP0, 0x80, 0x0 ;  /* 0x000000000000781c */ /* 0x000fe20003f2f008 */
[----:B------:R-:W-:Y:S02]  /*6fe0*/  UIADD3 UR24, UR24, 0x6000, URZ ;  /* 0x0000600018187890 */ /* 0x000fe4000fffe03f */
[----:B------:R-:W-:-:S10]  /*6ff0*/  UIADD3 UR4, UR4, 0x6000, URZ ;  /* 0x0000600004047890 */ /* 0x000fd4000fffe03f */
[----:B------:R-:W-:Y:S05]  /*7000*/  @!P1 BRA `(.L_x_5047) ;  /* 0xfffffff800289947 */ /* 0x000fea000383ffff */
[----:B------:R-:W-:Y:S05]  /*7010*/  BRA `(.L_x_5013) ;  /* 0x0000002400587947 */ /* 0x000fea0003800000 */
.L_x_5012:
        /* <DEDUP_REMOVED lines=34> */
.L_x_5049:
        /* <DEDUP_REMOVED lines=50> */
.L_x_5078:
        /* <DEDUP_REMOVED lines=9> */
.L_x_5052:
        /* <DEDUP_REMOVED lines=115> */
.L_x_5063:
[----:B-1----:R-:W-:-:S05]  /*7d20*/  IMAD.MOV.U32 R6, RZ, RZ, 0x1 ;  /* 0x00000001ff067424 */ /* 0x002fca00078e00ff */
[----:B------:R-:W-:-:S04]  /*7d30*/  SHF.L.U32 R6, R6, 0x1f, RZ ;  /* 0x0000001f06067819 */ /* 0x000fc800000006ff */
[----:B------:R-:W1:Y:S02]  /*7d40*/  SYNCS.PHASECHK.TRANS64.TRYWAIT P1, [R0+URZ+0x36438], R6 ;  /* 0x03643806000075a7 */ /* 0x000e64000802017f */
[----:B-123--:R-:W-:Y:S05]  /*7d50*/  @!P1 BRA `(.L_x_5055) ;  /* 0x00000018007c9947 */ /* 0x00efea0003800000 */
.L_x_5079:
[----:B------:R-:W-:Y:S05]  /*7d60*/  @P0 BRA `(.L_x_5056) ;  /* 0x0000000000140947 */ /* 0x000fea0003800000 */
[----:B------:R-:W-:Y:S01]  /*7d70*/  ISETP.NE.AND P1, PT, R20, RZ, PT ;  /* 0x000000ff1400720c */ /* 0x000fe20003f25270 */
[----:B------:R-:W-:-:S04]  /*7d80*/  IMAD.MOV.U32 R3, RZ, RZ, 0x6100 ;  /* 0x00006100ff037424 */ /* 0x000fc800078e00ff */
[----:B------:R2:W-:Y:S08]  /*7d90*/  SYNCS.ARRIVE.TRANS64 RZ, [R0+URZ+0x36430], R3 ;  /* 0x0364300300ff79a7 */ /* 0x0005f0000800003f */
[----:B------:R-:W-:Y:S05]  /*7da0*/  @!P1 BRA `(.L_x_5056) ;  /* 0x0000000000049947 */ /* 0x000fea0003800000 */
[----:B------:R-:W-:Y:S01]  /*7db0*/  BPT.TRAP 0x1 ;  /* 0x000000040000795c */ /* 0x000fe20000300000 */
.L_x_5056:
        /* <DEDUP_REMOVED lines=48> */
.L_x_5080:
[----:B------:R-:W-:Y:S05]  /*80c0*/  @P0 BRA `(.L_x_5058) ;  /* 0x0000000000140947 */ /* 0x000fea0003800000 */
[----:B------:R-:W-:Y:S01]  /*80d0*/  ISETP.NE.AND P1, PT, R20, RZ, PT ;  /* 0x000000ff1400720c */ /* 0x000fe20003f25270 */
[----:B--2---:R-:W-:-:S04]  /*80e0*/  IMAD.MOV.U32 R3, RZ, RZ, 0x6100 ;  /* 0x00006100ff037424 */ /* 0x004fc800078e00ff */
[----:B------:R3:W-:Y:S08]  /*80f0*/  SYNCS.ARRIVE.TRANS64 RZ, [R0+URZ+0x36418], R3 ;  /* 0x0364180300ff79a7 */ /* 0x0007f0000800003f */
[----:B------:R-:W-:Y:S05]  /*8100*/  @!P1 BRA `(.L_x_5058) ;  /* 0x0000000000049947 */ /* 0x000fea0003800000 */
[----:B------:R-:W-:Y:S01]  /*8110*/  BPT.TRAP 0x1 ;  /* 0x000000040000795c */ /* 0x000fe20000300000 */
.L_x_5058:
        /* <DEDUP_REMOVED lines=44> */
.L_x_5081:
[----:B------:R-:W-:Y:S05]  /*83e0*/  @P0 BRA `(.L_x_5060) ;  /* 0x0000000000140947 */ /* 0x000fea0003800000 */
[----:B------:R-:W-:Y:S01]  /*83f0*/  ISETP.NE.AND P1, PT, R20, RZ, PT ;  /* 0x000000ff1400720c */ /* 0x000fe20003f25270 */
[----:B--2---:R-:W-:-:S04]  /*8400*/  IMAD.MOV.U32 R29, RZ, RZ, 0x6100 ;  /* 0x00006100ff1d7424 */ /* 0x004fc800078e00ff */
[----:B------:R3:W-:Y:S08]  /*8410*/  SYNCS.ARRIVE.TRANS64 RZ, [R0+URZ+0x36430], R29 ;  /* 0x0364301d00ff79a7 */ /* 0x0007f0000800003f */
[----:B------:R-:W-:Y:S05]  /*8420*/  @!P1 BRA `(.L_x_5060) ;  /* 0x0000000000049947 */ /* 0x000fea0003800000 */
[----:B------:R-:W-:Y:S01]  /*8430*/  BPT.TRAP 0x1 ;  /* 0x000000040000795c */ /* 0x000fe20000300000 */
.L_x_5060:
        /* <DEDUP_REMOVED lines=37> */
.L_x_5083:
[----:B------:R-:W-:Y:S05]  /*8690*/  @P0 BRA `(.L_x_5062) ;  /* 0x0000000000140947 */ /* 0x000fea0003800000 */
[----:B------:R-:W-:Y:S01]  /*86a0*/  ISETP.NE.AND P1, PT, R20, RZ, PT ;  /* 0x000000ff1400720c */ /* 0x000fe20003f25270 */
[----:B----4-:R-:W-:-:S04]  /*86b0*/  IMAD.MOV.U32 R5, RZ, RZ, 0x6100 ;  /* 0x00006100ff057424 */ /* 0x010fc800078e00ff */
[----:B------:R5:W-:Y:S08]  /*86c0*/  SYNCS.ARRIVE.TRANS64 RZ, [R0+URZ+0x36410], R5 ;  /* 0x0364100500ff79a7 */ /* 0x000bf0000800003f */
[----:B------:R-:W-:Y:S05]  /*86d0*/  @!P1 BRA `(.L_x_5062) ;  /* 0x0000000000049947 */ /* 0x000fea0003800000 */
[----:B------:R-:W-:Y:S01]  /*86e0*/  BPT.TRAP 0x1 ;  /* 0x000000040000795c */ /* 0x000fe20000300000 */
.L_x_5062:
        /* <DEDUP_REMOVED lines=22> */
[----:B----45:R-:W-:Y:S01]  /*8850*/  IMAD.U32 R5, RZ, RZ, UR9 ;  /* 0x00000009ff057e24 */ /* 0x030fe2000f8e00ff */
        /* <DEDUP_REMOVED lines=21> */
.L_x_5054:
[----:B------:R-:W-:Y:S01]  /*89b0*/  ISETP.NE.AND P1, PT, R19, RZ, PT ;  /* 0x000000ff1300720c */ /* 0x000fe20003f25270 */
[----:B------:R-:W-:Y:S02]  /*89c0*/  IMAD.MOV.U32 R5, RZ, RZ, 0x1 ;  /* 0x00000001ff057424 */ /* 0x000fe400078e00ff */
[----:B------:R-:W-:-:S10]  /*89d0*/  IMAD.MOV.U32 R4, RZ, RZ, R15 ;  /* 0x000000ffff047224 */ /* 0x000fd400078e000f */
[----:B------:R-:W-:Y:S05]  /*89e0*/  @!P1 BRA `(.L_x_5053) ;  /* 0x0000000400889947 */ /* 0x000fea0003800000 */
[----:B------:R-:W4:Y:S02]  /*89f0*/  SYNCS.PHASECHK.TRANS64.TRYWAIT P1, [R0+URZ+0x36438], R6 ;  /* 0x03643806000075a7 */ /* 0x000f24000802017f */
[----:B----4-:R-:W-:Y:S05]  /*8a00*/  @!P1 BRA `(.L_x_5064) ;  /* 0x0000000c00a49947 */ /* 0x010fea0003800000 */
.L_x_5084:
[----:B------:R-:W-:Y:S05]  /*8a10*/  @P0 BRA `(.L_x_5065) ;  /* 0x0000000000140947 */ /* 0x000fea0003800000 */
[----:B------:R-:W-:Y:S01]  /*8a20*/  ISETP.NE.AND P1, PT, R20, RZ, PT ;  /* 0x000000ff1400720c */ /* 0x000fe20003f25270 */
[----:B------:R-:W-:-:S04]  /*8a30*/  IMAD.MOV.U32 R5, RZ, RZ, 0x6100 ;  /* 0x00006100ff057424 */ /* 0x000fc800078e00ff */
[----:B------:R5:W-:Y:S08]  /*8a40*/  SYNCS.ARRIVE.TRANS64 RZ, [R0+URZ+0x36430], R5 ;  /* 0x0364300500ff79a7 */ /* 0x000bf0000800003f */
[----:B------:R-:W-:Y:S05]  /*8a50*/  @!P1 BRA `(.L_x_5065) ;  /* 0x0000000000049947 */ /* 0x000fea0003800000 */
[----:B------:R-:W-:Y:S01]  /*8a60*/  BPT.TRAP 0x1 ;  /* 0x000000040000795c */ /* 0x000fe20000300000 */
.L_x_5065:
[----:B-----5:R-:W5:Y:S01]  /*8a70*/  LDC.64 R4, c[0x0][0x728] ;  /* 0x0001ca00ff047b82 */ /* 0x020f620000000a00 */
[----:B------:R-:W-:Y:S01]  /*8a80*/  IMAD.SHL.U32 R16, R21, 0x40, RZ ;  /* 0x0000004015107824 */ /* 0x000fe200078e00ff */
[----:B------:R-:W-:Y:S01]  /*8a90*/  R2UR UR24, R0 ;  /* 0x00000000001872ca */ /* 0x000fe200000e0000 */
[----:B------:R-:W-:Y:S01]  /*8aa0*/  UMOV UR32, 0x0 ;  /* 0x0000000000207882 */ /* 0x000fe20000000000 */
[----:B------:R-:W-:Y:S01]  /*8ab0*/  UMOV UR33, 0x14f00000 ;  /* 0x14f0000000217882 */ /* 0x000fe20000000000 */
[----:B------:R-:W-:Y:S01]  /*8ac0*/  UMOV UR18, URZ ;  /* 0x0000003f00127c82 */ /* 0x000fe20008000000 */
[C---:B-1--4-:R-:W-:Y:S01]  /*8ad0*/  IADD3 R6, P1, R16.reuse, UR14, RZ ;  /* 0x0000000e10067c10 */ /* 0x052fe2000ff3e0ff */
        /* <DEDUP_REMOVED lines=13> */
[C---:B-----5:R-:W-:Y:S01]  /*8bb0*/  LEA R4, P2, R6.reuse, R4, 0x2 ;  /* 0x0000000406047211 */ /* 0x060fe200078410ff */
        /* <DEDUP_REMOVED lines=20> */
.L_x_5085:
[----:B-1----:R-:W-:Y:S01]  /*8d00*/  IMAD.MOV.U32 R5, RZ, RZ, RZ ;  /* 0x000000ffff057224 */ /* 0x002fe200078e00ff */
[----:B------:R-:W-:Y:S06]  /*8d10*/  @P0 BRA `(.L_x_5067) ;  /* 0x0000000000140947 */ /* 0x000fec0003800000 */
[----:B------:R-:W-:Y:S01]  /*8d20*/  ISETP.NE.AND P1, PT, R20, RZ, PT ;  /* 0x000000ff1400720c */ /* 0x000fe20003f25270 */
[----:B------:R-:W-:-:S04]  /*8d30*/  IMAD.MOV.U32 R17, RZ, RZ, 0x6100 ;  /* 0x00006100ff117424 */ /* 0x000fc800078e00ff */
[----:B------:R1:W-:Y:S08]  /*8d40*/  SYNCS.ARRIVE.TRANS64 RZ, [R0+URZ+0x36418], R17 ;  /* 0x0364181100ff79a7 */ /* 0x0003f0000800003f */
[----:B------:R-:W-:Y:S05]  /*8d50*/  @!P1 BRA `(.L_x_5067) ;  /* 0x0000000000049947 */ /* 0x000fea0003800000 */
[----:B------:R-:W-:Y:S01]  /*8d60*/  BPT.TRAP 0x1 ;  /* 0x000000040000795c */ /* 0x000fe20000300000 */
.L_x_5067:
        /* <DEDUP_REMOVED lines=42> */
.L_x_5053:
[----:B------:R-:W-:-:S04]  /*9010*/  SHF.L.U32 R3, R5, 0x1f, RZ ;  /* 0x0000001f05037819 */ /* 0x000fc800000006ff */
[----:B------:R-:W4:Y:S02]  /*9020*/  SYNCS.PHASECHK.TRANS64.TRYWAIT P1, [R0+URZ+0x36438], R3 ;  /* 0x03643803000075a7 */ /* 0x000f24000802017f */
[----:B----4-:R-:W-:Y:S05]  /*9030*/  @!P1 BRA `(.L_x_5068) ;  /* 0x0000000800409947 */ /* 0x010fea0003800000 */
.L_x_5086:
[----:B------:R-:W-:Y:S05]  /*9040*/  @P0 BRA `(.L_x_5069) ;  /* 0x0000000000180947 */ /* 0x000fea0003800000 */
[----:B------:R-:W5:Y:S01]  /*9050*/  S2R R2, SR_TID.X ;  /* 0x0000000000027919 */ /* 0x000f620000002100 */
[----:B----4-:R-:W-:-:S04]  /*9060*/  IMAD.MOV.U32 R3, RZ, RZ, 0x6100 ;  /* 0x00006100ff037424 */ /* 0x010fc800078e00ff */
[----:B------:R4:W-:Y:S01]  /*9070*/  SYNCS.ARRIVE.TRANS64 RZ, [R0+URZ+0x36430], R3 ;  /* 0x0364300300ff79a7 */ /* 0x0009e2000800003f */
[----:B-----5:R-:W-:-:S13]  /*9080*/  LOP3.LUT P0, RZ, R2, 0x1f, RZ, 0xc0, !PT ;  /* 0x0000001f02ff7812 */ /* 0x020fda000780c0ff */
[----:B----4-:R-:W-:Y:S05]  /*9090*/  @!P0 BRA `(.L_x_5069) ;  /* 0x0000000000048947 */ /* 0x010fea0003800000 */
[----:B------:R-:W-:Y:S01]  /*90a0*/  BPT.TRAP 0x1 ;  /* 0x000000040000795c */ /* 0x000fe20000300000 */
.L_x_5069:
        /* <DEDUP_REMOVED lines=43> */
.L_x_5050:
[----:B------:R-:W-:Y:S05]  /*9360*/  BSYNC B1 ;  /* 0x0000000000017941 */ /* 0x000fea0003800000 */
.L_x_5048:
[----:B------:R-:W-:-:S03]  /*9370*/  UMOV UR7, 0xffffffff ;  /* 0xffffffff00077882 */ /* 0x000fc60000000000 */
[----:B------:R-:W-:Y:S05]  /*9380*/  BRA.DIV UR7, `(.L_x_5070) ;  /* 0x0000000607807947 */ /* 0x000fea000b800000 */
[----:B------:R-:W-:-:S13]  /*9390*/  ELECT P6, URZ, PT ;  /* 0x00000000003f782f */ /* 0x000fda00038c0000 */
.L_x_5089:
[----:B------:R-:W-:Y:S05]  /*93a0*/  @!P6 BRA `(.L_x_5013) ;  /* 0x000000000074e947 */ /* 0x000fea0003800000 */
[----:B------:R-:W-:-:S06]  /*93b0*/  ULOP3.LUT UR7, UR38, 0x2, URZ, 0xfc, !UPT ;  /* 0x0000000226077892 */ /* 0x000fcc000f8efc3f */
[----:B------:R-:W-:-:S05]  /*93c0*/  IMAD.U32 R0, RZ, RZ, UR7 ;  /* 0x00000007ff007e24 */ /* 0x000fca000f8e00ff */
[----:B------:R-:W-:-:S13]  /*93d0*/  ISETP.NE.AND P2, PT, R0, 0x3, PT ;  /* 0x000000030000780c */ /* 0x000fda0003f45270 */
[----:B------:R-:W-:Y:S05]  /*93e0*/  @!P2 BRA `(.L_x_5071) ;  /* 0x000000000004a947 */ /* 0x000fea0003800000 */
[----:B------:R-:W-:Y:S01]  /*93f0*/  BPT.TRAP 0x1 ;  /* 0x000000040000795c */ /* 0x000fe20000300000 */
.L_x_5071:
        /* <DEDUP_REMOVED lines=15> */
.L_x_5090:
[----:B------:R-:W2:Y:S02]  /*94f0*/  SYNCS.PHASECHK.TRANS64.TRYWAIT P0, [R3+URZ], R0 ;  /* 0x00000000030075a7 */ /* 0x000ea4000800017f */
[----:B--2---:R-:W-:Y:S05]  /*9500*/  @!P0 BRA `(.L_x_5073) ;  /* 0x0000000400548947 */ /* 0x004fea0003800000 */
.L_x_5091:
[----:B------:R-:W-:Y:S05]  /*9510*/  @!P2 BRA `(.L_x_5074) ;  /* 0x000000000004a947 */ /* 0x000fea0003800000 */
[----:B------:R-:W-:Y:S01]  /*9520*/  BPT.TRAP 0x1 ;  /* 0x000000040000795c */ /* 0x000fe20000300000 */
.L_x_5074:
[----:B------:R-:W-:-:S07]  /*9530*/  SHF.L.U32 R5, R5, 0x1f, RZ ;  /* 0x0000001f05057819 */ /* 0x000fce00000006ff */
.L_x_5075:
[----:B---3--:R3:W4:Y:S02]  /*9540*/  SYNCS.PHASECHK.TRANS64.TRYWAIT P0, [R4+URZ+0x36438], R5 ;  /* 0x03643805040075a7 */ /* 0x008724000800017f */
[----:B----4-:R-:W-:Y:S05]  /*9550*/  @!P0 NANOSLEEP.SYNCS 0x989680 ;  /* 0x009896800000895d */ /* 0x010fea0003900000 */
[----:B------:R-:W4:Y:S02]  /*9560*/  @!P0 SYNCS.PHASECHK.TRANS64 P0, [R4+URZ+0x36438], R5 ;  /* 0x03643805040085a7 */ /* 0x000f24000800007f */
[----:B----4-:R-:W-:Y:S05]  /*9570*/  @!P0 BRA `(.L_x_5075) ;  /* 0xfffffffc00f08947 */ /* 0x010fea000383ffff */
.L_x_5013:
[----:B------:R-:W-:Y:S05]  /*9580*/  BSYNC B0 ;  /* 0x0000000000007941 */ /* 0x000fea0003800000 */
.L_x_5011:
[----:B------:R-:W-:Y:S05]  /*9590*/  EXIT ;  /* 0x000000000000794d */ /* 0x000fea0003800000 */
.L_x_4958:
[----:B------:R-:W-:Y:S02]  /*95a0*/  IMAD.MOV.U32 R12, RZ, RZ, RZ ;  /* 0x000000ffff0c7224 */ /* 0x000fe400078e00ff */
[----:B------:R-:W-:Y:S02]  /*95b0*/  IMAD.MOV.U32 R11, RZ, RZ, 0x1f ;  /* 0x0000001fff0b7424 */ /* 0x000fe400078e00ff */
[----:B------:R-:W-:-:S07]  /*95c0*/  IMAD.MOV.U32 R15, RZ, RZ, -0x1 ;  /* 0xffffffffff0f7424 */ /* 0x000fce00078e00ff */
[----:B------:R-:W-:Y:S05]  /*95d0*/  WARPSYNC.COLLECTIVE R15, `(.L_x_5076) ;  /* 0x000000000f087348 */ /* 0x000fea0003c00000 */
[----:B------:R1:W2:Y:S02]  /*95e0*/  SHFL.IDX P6, R14, R13, R12, R11 ;  /* 0x0000000c0d0e7389 */ /* 0x0002a400000c000b */
[----:B-12---:R-:W-:Y:S01]  /*95f0*/  ENDCOLLECTIVE ;  /* 0x000000000000791b */ /* 0x006fe20003800000 */
.L_x_5076:
[----:B------:R-:W-:Y:S05]  /*9600*/  BRA `(.L_x_5077) ;  /* 0xffffff7800b47947 */ /* 0x000fea000383ffff */
.L_x_4960:
[----:B--2---:R2:W3:Y:S02]  /*9610*/  SYNCS.PHASECHK.TRANS64.TRYWAIT P0, [R153+URZ+0x36400], R10 ;  /* 0x0364000a990075a7 */ /* 0x0044e4000800017f */
[----:B---3--:R-:W-:Y:S05]  /*9620*/  @!P0 NANOSLEEP.SYNCS 0x989680 ;  /* 0x009896800000895d */ /* 0x008fea0003900000 */
[----:B------:R-:W3:Y:S02]  /*9630*/  @!P0 SYNCS.PHASECHK.TRANS64 P0, [R153+URZ+0x36400], R10 ;  /* 0x0364000a990085a7 */ /* 0x000ee4000800007f */
[----:B---3--:R-:W-:Y:S05]  /*9640*/  @!P0 BRA `(.L_x_4960) ;  /* 0xfffffffc00f08947 */ /* 0x008fea000383ffff */
[----:B------:R-:W-:Y:S05]  /*9650*/  BRA `(.L_x_4959) ;  /* 0xffffff7800ec7947 */ /* 0x000fea000383ffff */
.L_x_4964:
[----:B--2---:R2:W3:Y:S02]  /*9660*/  SYNCS.PHASECHK.TRANS64.TRYWAIT P1, [R4+URZ+0x36410], R17 ;  /* 0x03641011040075a7 */ /* 0x0044e4000802017f */
[----:B---3--:R-:W-:Y:S05]  /*9670*/  @!P1 NANOSLEEP.SYNCS 0x989680 ;  /* 0x009896800000995d */ /* 0x008fea0003900000 */
[----:B------:R-:W3:Y:S02]  /*9680*/  @!P1 SYNCS.PHASECHK.TRANS64 P1, [R4+URZ+0x36410], R17 ;  /* 0x03641011040095a7 */ /* 0x000ee4000802007f */
[----:B---3--:R-:W-:Y:S05]  /*9690*/  @!P1 BRA `(.L_x_4964) ;  /* 0xfffffffc00f09947 */ /* 0x008fea000383ffff */
[----:B------:R-:W-:Y:S05]  /*96a0*/  BRA `(.L_x_4963) ;  /* 0xffffff8000bc7947 */ /* 0x000fea000383ffff */
.L_x_4968:
[----:B------:R1:W1:Y:S02]  /*96b0*/  SYNCS.PHASECHK.TRANS64.TRYWAIT P1, [R153+URZ+0x36430], R16 ;  /* 0x03643010990075a7 */ /* 0x000264000802017f */
[----:B-1----:R-:W-:Y:S05]  /*96c0*/  @!P1 NANOSLEEP.SYNCS 0x989680 ;  /* 0x009896800000995d */ /* 0x002fea0003900000 */
[----:B------:R-:W1:Y:S02]  /*96d0*/  @!P1 SYNCS.PHASECHK.TRANS64 P1, [R153+URZ+0x36430], R16 ;  /* 0x03643010990095a7 */ /* 0x000e64000802007f */
[----:B-1----:R-:W-:Y:S05]  /*96e0*/  @!P1 BRA `(.L_x_4968) ;  /* 0xfffffffc00f09947 */ /* 0x002fea000383ffff */
[----:B------:R-:W-:Y:S05]  /*96f0*/  BRA `(.L_x_4967) ;  /* 0xffffff8800607947 */ /* 0x000fea000383ffff */
.L_x_5051:
[----:B-1----:R1:W2:Y:S02]  /*9700*/  SYNCS.PHASECHK.TRANS64.TRYWAIT P1, [R0+URZ+0x36420], R6 ;  /* 0x03642006000075a7 */ /* 0x0022a4000802017f */
[----:B--2---:R-:W-:Y:S05]  /*9710*/  @!P1 NANOSLEEP.SYNCS 0x989680 ;  /* 0x009896800000995d */ /* 0x004fea0003900000 */
[----:B------:R-:W2:Y:S02]  /*9720*/  @!P1 SYNCS.PHASECHK.TRANS64 P1, [R0+URZ+0x36420], R6 ;  /* 0x03642006000095a7 */ /* 0x000ea4000802007f */
[----:B--2---:R-:W-:Y:S05]  /*9730*/  @!P1 BRA `(.L_x_5051) ;  /* 0xfffffffc00f09947 */ /* 0x004fea000383ffff */
[----:B------:R-:W-:Y:S05]  /*9740*/  BRA `(.L_x_5078) ;  /* 0xffffffdc00847947 */ /* 0x000fea000383ffff */
.L_x_5055:
[----:B-1----:R1:W2:Y:S02]  /*9750*/  SYNCS.PHASECHK.TRANS64.TRYWAIT P1, [R0+URZ+0x36438], R6 ;  /* 0x03643806000075a7 */ /* 0x0022a4000802017f */
[----:B--2---:R-:W-:Y:S05]  /*9760*/  @!P1 NANOSLEEP.SYNCS 0x989680 ;  /* 0x009896800000995d */ /* 0x004fea0003900000 */
[----:B------:R-:W2:Y:S02]  /*9770*/  @!P1 SYNCS.PHASECHK.TRANS64 P1, [R0+URZ+0x36438], R6 ;  /* 0x03643806000095a7 */ /* 0x000ea4000802007f */
[----:B--2---:R-:W-:Y:S05]  /*9780*/  @!P1 BRA `(.L_x_5055) ;  /* 0xfffffffc00f09947 */ /* 0x004fea000383ffff */
[----:B------:R-:W-:Y:S05]  /*9790*/  BRA `(.L_x_5079) ;  /* 0xffffffe400707947 */ /* 0x000fea000383ffff */
.L_x_5057:
[----:B--2---:R2:W3:Y:S02]  /*97a0*/  SYNCS.PHASECHK.TRANS64.TRYWAIT P1, [R0+URZ+0x36428], R3 ;  /* 0x03642803000075a7 */ /* 0x0044e4000802017f */
[----:B---3--:R-:W-:Y:S05]  /*97b0*/  @!P1 NANOSLEEP.SYNCS 0x989680 ;  /* 0x009896800000995d */ /* 0x008fea0003900000 */
[----:B------:R-:W3:Y:S02]  /*97c0*/  @!P1 SYNCS.PHASECHK.TRANS64 P1, [R0+URZ+0x36428], R3 ;  /* 0x03642803000095a7 */ /* 0x000ee4000802007f */
[----:B---3--:R-:W-:Y:S05]  /*97d0*/  @!P1 BRA `(.L_x_5057) ;  /* 0xfffffffc00f09947 */ /* 0x008fea000383ffff */
[----:B------:R-:W-:Y:S05]  /*97e0*/  BRA `(.L_x_5080) ;  /* 0xffffffe800347947 */ /* 0x000fea000383ffff */
.L_x_5059:
[----:B--2---:R2:W3:Y:S02]  /*97f0*/  SYNCS.PHASECHK.TRANS64.TRYWAIT P1, [R0+URZ+0x36438], R29 ;  /* 0x0364381d000075a7 */ /* 0x0044e4000802017f */
[----:B---3--:R-:W-:Y:S05]  /*9800*/  @!P1 NANOSLEEP.SYNCS 0x989680 ;  /* 0x009896800000995d */ /* 0x008fea0003900000 */
[----:B------:R-:W3:Y:S02]  /*9810*/  @!P1 SYNCS.PHASECHK.TRANS64 P1, [R0+URZ+0x36438], R29 ;  /* 0x0364381d000095a7 */ /* 0x000ee4000802007f */
[----:B---3--:R-:W-:Y:S05]  /*9820*/  @!P1 BRA `(.L_x_5059) ;  /* 0xfffffffc00f09947 */ /* 0x008fea000383ffff */
[----:B------:R-:W-:Y:S05]  /*9830*/  BRA `(.L_x_5081) ;  /* 0xffffffe800e87947 */ /* 0x000fea000383ffff */
.L_x_5061:
[----:B------:R-:W-:-:S07]  /*9840*/  SHF.L.U32 R5, R7, 0x1f, RZ ;  /* 0x0000001f07057819 */ /* 0x000fce00000006ff */
.L_x_5082:
[----:B----4-:R4:W5:Y:S02]  /*9850*/  SYNCS.PHASECHK.TRANS64.TRYWAIT P1, [R0+URZ+0x36420], R5 ;  /* 0x03642005000075a7 */ /* 0x010964000802017f */
[----:B-----5:R-:W-:Y:S05]  /*9860*/  @!P1 NANOSLEEP.SYNCS 0x989680 ;  /* 0x009896800000995d */ /* 0x020fea0003900000 */
[----:B------:R-:W5:Y:S02]  /*9870*/  @!P1 SYNCS.PHASECHK.TRANS64 P1, [R0+URZ+0x36420], R5 ;  /* 0x03642005000095a7 */ /* 0x000f64000802007f */
[----:B-----5:R-:W-:Y:S05]  /*9880*/  @!P1 BRA `(.L_x_5082) ;  /* 0xfffffffc00f09947 */ /* 0x020fea000383ffff */
[----:B------:R-:W-:Y:S05]  /*9890*/  BRA `(.L_x_5083) ;  /* 0xffffffec007c7947 */ /* 0x000fea000383ffff */
.L_x_5064:
[----:B----4-:R4:W5:Y:S02]  /*98a0*/  SYNCS.PHASECHK.TRANS64.TRYWAIT P1, [R0+URZ+0x36438], R6 ;  /* 0x03643806000075a7 */ /* 0x010964000802017f */
[----:B-----5:R-:W-:Y:S05]  /*98b0*/  @!P1 NANOSLEEP.SYNCS 0x989680 ;  /* 0x009896800000995d */ /* 0x020fea0003900000 */
[----:B------:R-:W5:Y:S02]  /*98c0*/  @!P1 SYNCS.PHASECHK.TRANS64 P1, [R0+URZ+0x36438], R6 ;  /* 0x03643806000095a7 */ /* 0x000f64000802007f */
[----:B-----5:R-:W-:Y:S05]  /*98d0*/  @!P1 BRA `(.L_x_5064) ;  /* 0xfffffffc00f09947 */ /* 0x020fea000383ffff */
[----:B------:R-:W-:Y:S05]  /*98e0*/  BRA `(.L_x_5084) ;  /* 0xfffffff000487947 */ /* 0x000fea000383ffff */
.L_x_5066:
[----:B-1----:R1:W4:Y:S02]  /*98f0*/  SYNCS.PHASECHK.TRANS64.TRYWAIT P1, [R0+URZ+0x36428], R5 ;  /* 0x03642805000075a7 */ /* 0x002324000802017f */
[----:B----4-:R-:W-:Y:S05]  /*9900*/  @!P1 NANOSLEEP.SYNCS 0x989680 ;  /* 0x009896800000995d */ /* 0x010fea0003900000 */
[----:B------:R-:W4:Y:S02]  /*9910*/  @!P1 SYNCS.PHASECHK.TRANS64 P1, [R0+URZ+0x36428], R5 ;  /* 0x03642805000095a7 */ /* 0x000f24000802007f */
[----:B----4-:R-:W-:Y:S05]  /*9920*/  @!P1 BRA `(.L_x_5066) ;  /* 0xfffffffc00f09947 */ /* 0x010fea000383ffff */
[----:B------:R-:W-:Y:S05]  /*9930*/  BRA `(.L_x_5085) ;  /* 0xfffffff000f07947 */ /* 0x000fea000383ffff */
.L_x_5068:
[----:B----4-:R4:W5:Y:S02]  /*9940*/  SYNCS.PHASECHK.TRANS64.TRYWAIT P1, [R0+URZ+0x36438], R3 ;  /* 0x03643803000075a7 */ /* 0x010964000802017f */
[----:B-----5:R-:W-:Y:S05]  /*9950*/  @!P1 NANOSLEEP.SYNCS 0x989680 ;  /* 0x009896800000995d */ /* 0x020fea0003900000 */
[----:B------:R-:W5:Y:S02]  /*9960*/  @!P1 SYNCS.PHASECHK.TRANS64 P1, [R0+URZ+0x36438], R3 ;  /* 0x03643803000095a7 */ /* 0x000f64000802007f */
[----:B-----5:R-:W-:Y:S05]  /*9970*/  @!P1 BRA `(.L_x_5068) ;  /* 0xfffffffc00f09947 */ /* 0x020fea000383ffff */
[----:B------:R-:W-:Y:S05]  /*9980*/  BRA `(.L_x_5086) ;  /* 0xfffffff400ac7947 */ /* 0x000fea000383ffff */
.L_x_5070:
[----:B------:R-:W-:Y:S01]  /*9990*/  BSSY B1, `(.L_x_5087) ;  /* 0x0000006000017945 */ /* 0x000fe20003800000 */
[----:B------:R-:W-:-:S07]  /*99a0*/  IMAD.MOV.U32 R15, RZ, RZ, -0x1 ;  /* 0xffffffffff0f7424 */ /* 0x000fce00078e00ff */
[----:B------:R-:W-:Y:S05]  /*99b0*/  WARPSYNC.COLLECTIVE R15, `(.L_x_5088) ;  /* 0x000000000f0c7348 */ /* 0x000fea0003c00000 */
[----:B------:R-:W-:Y:S02]  /*99c0*/  ELECT P6, UR62, PT ;  /* 0x00000000003e782f */ /* 0x000fe400038c0000 */
[----:B------:R-:W-:Y:S01]  /*99d0*/  MOV R14, UR62 ;  /* 0x0000003e000e7c02 */ /* 0x000fe20008000f00 */
[----:B------:R-:W-:Y:S10]  /*99e0*/  ENDCOLLECTIVE ;  /* 0x000000000000791b */ /* 0x000ff40003800000 */
.L_x_5088:
[----:B------:R-:W-:Y:S05]  /*99f0*/  BSYNC B1 ;  /* 0x0000000000017941 */ /* 0x000fea0003800000 */
.L_x_5087:
[----:B------:R-:W-:Y:S05]  /*9a00*/  BRA `(.L_x_5089) ;  /* 0xfffffff800647947 */ /* 0x000fea000383ffff */
.L_x_5072:
[----:B-1----:R1:W2:Y:S02]  /*9a10*/  SYNCS.PHASECHK.TRANS64.TRYWAIT P0, [R9+URZ], R2 ;  /* 0x00000002090075a7 */ /* 0x0022a4000800017f */
[----:B--2---:R-:W-:Y:S05]  /*9a20*/  @!P0 NANOSLEEP.SYNCS 0x989680 ;  /* 0x009896800000895d */ /* 0x004fea0003900000 */
[----:B------:R-:W2:Y:S02]  /*9a30*/  @!P0 SYNCS.PHASECHK.TRANS64 P0, [R9+URZ], R2 ;  /* 0x00000002090085a7 */ /* 0x000ea4000800007f */
[----:B--2---:R-:W-:Y:S05]  /*9a40*/  @!P0 BRA `(.L_x_5072) ;  /* 0xfffffffc00f08947 */ /* 0x004fea000383ffff */
[----:B------:R-:W-:Y:S05]  /*9a50*/  BRA `(.L_x_5090) ;  /* 0xfffffff800a47947 */ /* 0x000fea000383ffff */
.L_x_5073:
[----:B--2---:R2:W3:Y:S02]  /*9a60*/  SYNCS.PHASECHK.TRANS64.TRYWAIT P0, [R3+URZ], R0 ;  /* 0x00000000030075a7 */ /* 0x0044e4000800017f */
[----:B---3--:R-:W-:Y:S05]  /*9a70*/  @!P0 NANOSLEEP.SYNCS 0x989680 ;  /* 0x009896800000895d */ /* 0x008fea0003900000 */
[----:B------:R-:W3:Y:S02]  /*9a80*/  @!P0 SYNCS.PHASECHK.TRANS64 P0, [R3+URZ], R0 ;  /* 0x00000000030085a7 */ /* 0x000ee4000800007f */
[----:B---3--:R-:W-:Y:S05]  /*9a90*/  @!P0 BRA `(.L_x_5073) ;  /* 0xfffffffc00f08947 */ /* 0x008fea000383ffff */
[----:B------:R-:W-:Y:S05]  /*9aa0*/  BRA `(.L_x_5091) ;  /* 0xfffffff800987947 */ /* 0x000fea000383ffff */
.L_x_5092:
        /* <DEDUP_REMOVED lines=13> */
.L_x_7681:


//--------------------- .text._ZN7cutlass13device_kernelIN5flash11enable_sm90INS1_16FlashAttnBwdSm90INS1_25CollectiveMainloopBwdSm90ILi2ELi1ELi1EN4cute5tupleIJNS5_1CILi1EEES8_S8_EEENS6_IJNS7_ILi64EEENS7_ILi96EEENS7_ILi192EEEEEENS_6half_tEfNS_4arch4Sm90ELb0ELb1ELb0ELb0ELb1ELb0ELb1ELb0ELi3ELi1ELi1ELi1ELb0EEENS1_21CollectiveEpilogueBwdISD_SE_SG_Li384ELb0ELb1ELi3EEENS1_19SingleTileSchedulerILb0ELb0ELb0ELi96EEEEEEEEEvNT_6ParamsE --------------------------
	.section	.text._ZN7cutlass13device_kernelIN5flash11enable_sm90INS1_16FlashAttnBwdSm90INS1_25CollectiveMainloopBwdSm90ILi2ELi1ELi1EN4cute5tupleIJNS5_1CILi1EEES8_S8_EEENS6_IJNS7_ILi64EEENS7_ILi96EEENS7_ILi192EEEEEENS_6half_tEfNS_4arch4Sm90ELb0ELb1ELb0ELb0ELb1ELb0ELb1ELb0ELi3ELi1ELi1ELi1ELb0EEENS1_21CollectiveEpilogueBwdISD_SE_SG_Li384ELb0ELb1ELi3EEENS1_19SingleTileSchedulerILb0ELb0ELb0ELi96EEEEEEEEEvNT_6ParamsE,"ax",@progbits
	.align	128
.text._ZN7cutlass13device_kernelIN5flash11enable_sm90INS1_16FlashAttnBwdSm90INS1_25CollectiveMainloopBwdSm90ILi2ELi1ELi1EN4cute5tupleIJNS5_1CILi1EEES8_S8_EEENS6_IJNS7_ILi64EEENS7_ILi96EEENS7_ILi192EEEEEENS_6half_tEfNS_4arch4Sm90ELb0ELb1ELb0ELb0ELb1ELb0ELb1ELb0ELi3ELi1ELi1ELi1ELb0EEENS1_21CollectiveEpilogueBwdISD_SE_SG_Li384ELb0ELb1ELi3EEENS1_19SingleTileSchedulerILb0ELb0ELb0ELi96EEEEEEEEEvNT_6ParamsE:
        .type           _ZN7cutlass13device_kernelIN5flash11enable_sm90INS1_16FlashAttnBwdSm90INS1_25CollectiveMainloopBwdSm90ILi2ELi1ELi1EN4cute5tupleIJNS5_1CILi1EEES8_S8_EEENS6_IJNS7_ILi64EEENS7_ILi96EEENS7_ILi192EEEEEENS_6half_tEfNS_4arch4Sm90ELb0ELb1ELb0ELb0ELb1ELb0ELb1ELb0ELi3ELi1ELi1ELi1ELb0EEENS1_21CollectiveEpilogueBwdISD_SE_SG_Li384ELb0ELb1ELi3EEENS1_19SingleTileSchedulerILb0ELb0ELb0ELi96EEEEEEEEEvNT_6ParamsE,@function
        .size           _ZN7cutlass13device_kernelIN5flash11enable_sm90INS1_16FlashAttnBwdSm90INS1_25CollectiveMainloopBwdSm90ILi2ELi1ELi1EN4cute5tupleIJNS5_1CILi1EEES8_S8_EEENS6_IJNS7_ILi64EEENS7_ILi96EEENS7_ILi192EEEEEENS_6half_tEfNS_4arch4Sm90ELb0ELb1ELb0ELb0ELb1ELb0ELb1ELb0ELi3ELi1ELi1ELi1ELb0EEENS1_21CollectiveEpilogueBwdISD_SE_SG_Li384ELb0ELb1ELi3EEENS1_19SingleTileSchedulerILb0ELb0ELb0ELi96EEEEEEEEEvNT_6ParamsE,(.L_x_7682 - _ZN7cutlass13device_kernelIN5flash11enable_sm90INS1_16FlashAttnBwdSm90INS1_25CollectiveMainloopBwdSm90ILi2ELi1ELi1EN4cute5tupleIJNS5_1CILi1EEES8_S8_EEENS6_IJNS7_ILi64EEENS7_ILi96EEENS7_ILi192EEEEEENS_6half_tEfNS_4arch4Sm90ELb0ELb1ELb0ELb0ELb1ELb0ELb1ELb0ELi3ELi1ELi1ELi1ELb0EEENS1_21CollectiveEpilogueBwdISD_SE_SG_Li384ELb0ELb1ELi3EEENS1_19SingleTileSchedulerILb0ELb0ELb0ELi96EEEEEEEEEvNT_6ParamsE)
        .other          _ZN7cutlass13device_kernelIN5flash11enable_sm90INS1_16FlashAttnBwdSm90INS1_25CollectiveMainloopBwdSm90ILi2ELi1ELi1EN4cute5tupleIJNS5_1CILi1EEES8_S8_EEENS6_IJNS7_ILi64EEENS7_ILi96EEENS7_ILi192EEEEEENS_6half_tEfNS_4arch4Sm90ELb0ELb1ELb0ELb0ELb1ELb0ELb1ELb0ELi3ELi1ELi1ELi1ELb0EEENS1_21CollectiveEpilogueBwdISD_SE_SG_Li384ELb0ELb1ELi3EEENS1_19SingleTileSchedulerILb0ELb0ELb0ELi96EEEEEEEEEvNT_6ParamsE,@"STO_CUDA_ENTRY STV_DEFAULT"
_ZN7cutlass13device_kernelIN5flash11enable_sm90INS1_16FlashAttnBwdSm90INS1_25CollectiveMainloopBwdSm90ILi2ELi1ELi1EN4cute5tupleIJNS5_1CILi1EEES8_S8_EEENS6_IJNS7_ILi64EEENS7_ILi96EEENS7_ILi192EEEEEENS_6half_tEfNS_4arch4Sm90ELb0ELb1ELb0ELb0ELb1ELb0ELb1ELb0ELi3ELi1ELi1ELi1ELb0EEENS1_21CollectiveEpilogueBwdISD_SE_SG_Li384ELb0ELb1ELi3EEENS1_19SingleTileSchedulerILb0ELb0ELb0ELi96EEEEEEEEEvNT_6ParamsE:
        /* <DEDUP_REMOVED lines=29> */
.L_x_5094:
[----:B------:R-:W-:Y:S05]  /*01d0*/  BSYNC B0 ;  /* 0x0000000000007941 */ /* 0x000fea0003800000 */
.L_x_5093:
        /* <DEDUP_REMOVED lines=37> */
.L_x_5095:
        /* <DEDUP_REMOVED lines=20> */
.L_x_5096:
[----:B------:R-:W-:Y:S01]  /*0570*/  PLOP3.LUT P0, PT, PT, PT, UP0, 0x80, 0x0 ;  /* 0x000000000000781c */ /* 0x000fe20003f0f008 */
[----:B------:R-:W-:Y:S01]  /*0580*/  NOP ;  /* 0x0000000000007918 */ /* 0x000fe20000000000 */
[----:B------:R-:W-:Y:S01]  /*0590*/  ULDC.64 UR46, c[0x0][0x208] ;  /* 0x00008200002e7ab9 */ /* 0x000fe20000000a00 */
[----:B-12-4-:R-:W-:Y:S10]  /*05a0*/  BAR.SYNC.DEFER_BLOCKING 0x0 ;  /* 0x0000000000007b1d */ /* 0x016ff40000010000 */
[----:B------:R-:W-:Y:S05]  /*05b0*/  @!P0 BRA `(.L_x_5097) ;  /* 0x0000005800488947 */ /* 0x000fea0003800000 */
.L_x_5098:
        /* <DEDUP_REMOVED lines=85> */
.L_x_5099:
        /* <DEDUP_REMOVED lines=36> */
.L_x_5102:
        /* <DEDUP_REMOVED lines=15> */
.L_x_5101:
        /* <DEDUP_REMOVED lines=20> */
.L_x_5104:
        /* <DEDUP_REMOVED lines=15> */
.L_x_5103:
        /* <DEDUP_REMOVED lines=8> */
.L_x_5253:
        /* <DEDUP_REMOVED lines=19> */
.L_x_5106:
        /* <DEDUP_REMOVED lines=109> */
.L_x_5126:
[----:B------:R-:W-:Y:S01]  /*18f0*/  ISETP.NE.AND P0, PT, R15, 0x3, PT ;  /* 0x000000030f00780c */ /* 0x000fe20003f05270 */
[----:B------:R-:W-:-:S12]  /*1900*/  YIELD ;  /* 0x0000000000007946 */ /* 0x000fd80003800000 */
[----:B------:R-:W-:Y:S05]  /*1910*/  @!P0 BRA `(.L_x_5108) ;  /* 0x0000000000048947 */ /* 0x000fea0003800000 */
[----:B------:R-:W-:Y:S01]  /*1920*/  BPT.TRAP 0x1 ;  /* 0x000000040000795c */ /* 0x000fe20000300000 */
.L_x_5108:
[----:B------:R-:W-:Y:S02]  /*1930*/  LEA R4, R3, UR37, 0x3 ;  /* 0x0000002503047c11 */ /* 0x000fe4000f8e18ff */
[----:B------:R-:W-:-:S04]  /*1940*/  SHF.L.U32 R17, R8, 0x1f, RZ ;  /* 0x0000001f08117819 */ /* 0x000fc800000006ff */
[----:B------:R1:W2:Y:S01]  /*1950*/  SYNCS.PHASECHK.TRANS64.TRYWAIT P1, [R4+URZ+0x36410], R17 ;  /* 0x03641011040075a7 */ /* 0x0002a2000802017f */
[----:B------:R-:W-:Y:S05]  /*1960*/  @!P0 BRA `(.L_x_5109) ;  /* 0x0000000000048947 */ /* 0x000fea0003800000 */
[----:B------:R-:W-:Y:S01]  /*1970*/  BPT.TRAP 0x1 ;  /* 0x000000040000795c */ /* 0x000fe20000300000 */
.L_x_5109:
[----:B--2---:R-:W-:Y:S05]  /*1980*/  @P1 BRA `(.L_x_5110) ;  /* 0x0000000000081947 */ /* 0x004fea0003800000 */
[----:B------:R-:W2:Y:S02]  /*1990*/  SYNCS.PHASECHK.TRANS64.TRYWAIT P1, [R4+URZ+0x36410], R17 ;  /* 0x03641011040075a7 */ /* 0x000ea4000802017f */
[----:B--2---:R-:W-:Y:S05]  /*19a0*/  @!P1 BRA `(.L_x_5111) ;  /* 0x0000008800e09947 */ /* 0x004fea0003800000 */
.L_x_5110:
        /* <DEDUP_REMOVED lines=15> */
[----:B------:R-:W-:Y:S02]  /*1aa0*/  USHF.R.U32.HI UR6, URZ, 0x4, UR4 ;  /* 0x000000043f067899 */ /* 0x000fe40008011604 */
[----:B------:R-:W-:Y:S02]  /*1ab0*/  UIMAD UR8, UR8, 0x600, UR5 ;  /* 0x00000600080878a4 */ /* 0x000fe4000f8e0205 */
[----:B------:R-:W-:Y:S02]  /*1ac0*/  ULOP3.LUT UR6, UR6, 0x3fff, URZ, 0xc0, !UPT ;  /* 0x00003fff06067892 */ /* 0x000fe4000f8ec03f */
[----:B------:R-:W-:-:S02]  /*1ad0*/  UIADD3 UR12, UR8, 0x2, URZ ;  /* 0x00000002080c7890 */ /* 0x000fc4000fffe03f */
[----:B------:R-:W-:-:S04]  /*1ae0*/  ULOP3.LUT UR6, UR6, 0x10000, URZ, 0xfc, !UPT ;  /* 0x0001000006067892 */ /* 0x000fc8000f8efc3f */
[----:B------:R-:W-:-:S03]  /*1af0*/  UIADD3 UR14, UR6, 0x2, URZ ;  /* 0x00000002060e7890 */ /* 0x000fc6000fffe03f */
[----:B------:R-:W-:Y:S02]  /*1b00*/  UMOV UR10, UR6 ;  /* 0x00000006000a7c82 */ /* 0x000fe40008000000 */
[----:B------:R-:W-:Y:S01]  /*1b10*/  HGMMA.64x32x16.F32 R136, gdesc[UR8], RZ, !UPT, gsb0 ;  /* 0x00600000088879f0 */ /* 0x000fe2000c0008ff */
        /* <DEDUP_REMOVED lines=78> */
.L_x_5112:
[----:B---3--:R-:W-:-:S04]  /*2000*/  SHF.L.U32 R16, R5, 0x1f, RZ ;  /* 0x0000001f05107819 */ /* 0x008fc800000006ff */
[----:B------:R3:W1:Y:S01]  /*2010*/  SYNCS.PHASECHK.TRANS64.TRYWAIT P1, [UR37+0x36430], R16 ;  /* 0x03643010ff0075a7 */ /* 0x0006620008020165 */
[----:B------:R-:W-:Y:S05]  /*2020*/  @!P0 BRA `(.L_x_5113) ;  /* 0x0000000000048947 */ /* 0x000fea0003800000 */
[----:B------:R-:W-:Y:S01]  /*2030*/  BPT.TRAP 0x1 ;  /* 0x000000040000795c */ /* 0x000fe20000300000 */
.L_x_5113:
[----:B-1----:R-:W-:Y:S05]  /*2040*/  @P1 BRA `(.L_x_5114) ;  /* 0x0000000000081947 */ /* 0x002fea0003800000 */
[----:B------:R-:W1:Y:S02]  /*2050*/  SYNCS.PHASECHK.TRANS64.TRYWAIT P1, [UR37+0x36430], R16 ;  /* 0x03643010ff0075a7 */ /* 0x000e640008020165 */
[----:B-1----:R-:W-:Y:S05]  /*2060*/  @!P1 BRA `(.L_x_5115) ;  /* 0x0000008400449947 */ /* 0x002fea0003800000 */
.L_x_5114:
        /* <DEDUP_REMOVED lines=114> */
.L_x_5118:
[----:B------:R-:W-:-:S06]  /*2790*/  UISETP.NE.AND UP0, UPT, UR44, 0x1, UPT ;  /* 0x000000012c00788c */ /* 0x000fcc000bf05270 */
[----:B------:R-:W-:-:S05]  /*27a0*/  PLOP3.LUT P1, PT, PT, PT, UP0, 0x80, 0x0 ;  /* 0x000000000000781c */ /* 0x000fca0003f2f008 */
[----:B------:R-:W-:-:S08]  /*27b0*/  @UP0 ULDC UR5, c[0x0][0x754] ;  /* 0x0001d50000050ab9 */ /* 0x000fd00000000800 */
[----:B------:R-:W-:Y:S01]  /*27c0*/  @P1 IMAD.HI.U32 R16, R23, UR5, RZ ;  /* 0x0000000517101c27 */ /* 0x000fe2000f8e00ff */
[----:B------:R-:W-:-:S04]  /*27d0*/  @UP0 ULDC UR5, c[0x0][0x758] ;  /* 0x0001d60000050ab9 */ /* 0x000fc80000000800 */
[----:B------:R-:W-:-:S07]  /*27e0*/  @P1 SHF.R.U32.HI R23, RZ, UR5, R16 ;  /* 0x00000005ff171c19 */ /* 0x000fce0008011610 */
.L_x_5119:
[----:B------:R-:W-:Y:S05]  /*27f0*/  BSYNC B0 ;  /* 0x0000000000007941 */ /* 0x000fea0003800000 */
.L_x_5117:
[----:B------:R-:W-:Y:S01]  /*2800*/  IMAD R23, R23, UR44, R12 ;  /* 0x0000002c17177c24 */ /* 0x000fe2000f8e020c */
[----:B------:R-:W-:-:S04]  /*2810*/  IADD3 R16, R19, UR4, R6 ;  /* 0x0000000413107c10 */ /* 0x000fc8000fffe006 */
[----:B------:R-:W-:Y:S02]  /*2820*/  VIADDMNMX R17, R23, UR44, R17, PT ;  /* 0x0000002c17117c46 */ /* 0x000fe4000b800111 */
[----:B------:R-:W-:-:S07]  /*2830*/  VIMNMX R16, R16, R23, !PT ;  /* 0x0000001710107248 */ /* 0x000fce0007fe0100 */
.L_x_5116:
        /* <DEDUP_REMOVED lines=58> */
.L_x_5122:
[----:B------:R-:W-:-:S06]  /*2be0*/  UISETP.NE.AND UP0, UPT, UR44, 0x1, UPT ;  /* 0x000000012c00788c */ /* 0x000fcc000bf05270 */
[----:B------:R-:W-:-:S05]  /*2bf0*/  PLOP3.LUT P6, PT, PT, PT, UP0, 0x80, 0x0 ;  /* 0x000000000000781c */ /* 0x000fca0003fcf008 */
[----:B------:R-:W-:-:S08]  /*2c00*/  @UP0 ULDC UR4, c[0x0][0x754] ;  /* 0x0001d50000040ab9 */ /* 0x000fd00000000800 */
[----:B------:R-:W-:Y:S01]  /*2c10*/  @P6 IMAD.HI.U32 R16, R17, UR4, RZ ;  /* 0x0000000411106c27 */ /* 0x000fe2000f8e00ff */
[----:B------:R-:W-:Y:S01]  /*2c20*/  PLOP3.LUT P6, PT, PT, PT, UP0, 0x80, 0x0 ;  /* 0x000000000000781c */ /* 0x000fe20003fcf008 */
[----:B------:R-:W-:-:S12]  /*2c30*/  @UP0 ULDC UR4, c[0x0][0x758] ;  /* 0x0001d60000040ab9 */ /* 0x000fd80000000800 */
[----:B------:R-:W-:-:S07]  /*2c40*/  @P6 SHF.R.U32.HI R17, RZ, UR4, R16 ;  /* 0x00000004ff116c19 */ /* 0x000fce0008011610 */
.L_x_5123:
[----:B------:R-:W-:Y:S05]  /*2c50*/  BSYNC B0 ;  /* 0x0000000000007941 */ /* 0x000fea0003800000 */
.L_x_5121:
[----:B------:R-:W-:-:S05]  /*2c60*/  IMAD R17, R17, UR44, R12 ;  /* 0x0000002c11117c24 */ /* 0x000fca000f8e020c */
[----:B------:R-:W-:Y:S02]  /*2c70*/  VIMNMX R18, R18, R17, !PT ;  /* 0x0000001112127248 */ /* 0x000fe40007fe0100 */
[----:B------:R-:W-:-:S07]  /*2c80*/  VIADDMNMX R20, R17, UR44, R20, PT ;  /* 0x0000002c11147c46 */ /* 0x000fce000b800114 */
.L_x_5120:
        /* <DEDUP_REMOVED lines=14> */
[--C-:B------:R-:W-:Y:S01]  /*2d70*/  FFMA.FTZ R137, R16, UR45, -R21.reuse ;  /* 0x0000002d10897c23 */ /* 0x100fe20008010815 */
        /* <DEDUP_REMOVED lines=199> */
.L_x_5124:
        /* <DEDUP_REMOVED lines=59> */
.L_x_5125:
        /* <DEDUP_REMOVED lines=63> */
.L_x_5100:
        /* <DEDUP_REMOVED lines=25> */
.L_x_5128:
        /* <DEDUP_REMOVED lines=20> */
.L_x_5129:
        /* <DEDUP_REMOVED lines=18> */
.L_x_5130:
        /* <DEDUP_REMOVED lines=18> */
.L_x_5131:
        /* <DEDUP_REMOVED lines=137> */
.L_x_5133:
[----:B------:R-:W-:Y:S05]  /*4f30*/  BSYNC B0 ;  /* 0x0000000000007941 */ /* 0x000fea0003800000 */
.L_x_5132:
[----:B------:R-:W-:-:S04]  /*4f40*/  DEPBAR.LE SB0, 0x0 ;  /* 0x000080000000791a */ /* 0x000fc80000000000 */
[----:B------:R-:W-:Y:S05]  /*4f50*/  EXIT ;  /* 0x000000000000794d */ /* 0x000fea0003800000 */
.L_x_5127:
        /* <DEDUP_REMOVED lines=52> */
.L_x_5135:
[----:B------:R-:W-:Y:S05]  /*52a0*/  BSYNC B0 ;  /* 0x0000000000007941 */ /* 0x000fea0003800000 */
.L_x_5134:
        /* <DEDUP_REMOVED lines=16> */
.L_x_5137:
[----:B------:R-:W-:Y:S05]  /*53b0*/  BSYNC B0 ;  /* 0x0000000000007941 */ /* 0x000fea0003800000 */
.L_x_5136:
        /* <DEDUP_REMOVED lines=16> */
.L_x_5139:
[----:B------:R-:W-:Y:S05]  /*54c0*/  BSYNC B0 ;  /* 0x0000000000007941 */ /* 0x000fea0003800000 */
.L_x_5138:
        /* <DEDUP_REMOVED lines=17> */
.L_x_5141:
[----:B------:R-:W-:Y:S05]  /*55e0*/  BSYNC B0 ;  /* 0x0000000000007941 */ /* 0x000fea0003800000 */
.L_x_5140:
        /* <DEDUP_REMOVED lines=17> */
.L_x_5143:
[----:B------:R-:W-:Y:S05]  /*5700*/  BSYNC B0 ;  /* 0x0000000000007941 */ /* 0x000fea0003800000 */
.L_x_5142:
        /* <DEDUP_REMOVED lines=29> */
.L_x_5145:
[----:B------:R-:W-:Y:S05]  /*58e0*/  BSYNC B0 ;  /* 0x0000000000007941 */ /* 0x000fea0003800000 */
.L_x_5144:
        /* <DEDUP_REMOVED lines=13> */
.L_x_5147:
[----:B------:R-:W-:Y:S05]  /*59c0*/  BSYNC B0 ;  /* 0x0000000000007941 */ /* 0x000fea0003800000 */
.L_x_5146:
        /* <DEDUP_REMOVED lines=15> */
.L_x_5149:
[----:B------:R-:W-:Y:S05]  /*5ac0*/  BSYNC B0 ;  /* 0x0000000000007941 */ /* 0x000fea0003800000 */
.L_x_5148:
        /* <DEDUP_REMOVED lines=15> */
.L_x_5151:
[----:B------:R-:W-:Y:S05]  /*5bc0*/  BSYNC B0 ;  /* 0x0000000000007941 */ /* 0x000fea0003800000 */
.L_x_5150:
        /* <DEDUP_REMOVED lines=15> */
.L_x_5153:
[----:B------:R-:W-:Y:S05]  /*5cc0*/  BSYNC B0 ;  /* 0x0000000000007941 */ /* 0x000fea0003800000 */
.L_x_5152:
        /* <DEDUP_REMOVED lines=15> */
.L_x_5155:
[----:B------:R-:W-:Y:S05]  /*5dc0*/  BSYNC B0 ;  /* 0x0000000000007941 */ /* 0x000fea0003800000 */
.L_x_5154:
        /* <DEDUP_REMOVED lines=15> */
.L_x_5157:
[----:B------:R-:W-:Y:S05]  /*5ec0*/  BSYNC B0 ;  /* 0x0000000000007941 */ /* 0x000fea0003800000 */
.L_x_5156:
[----:B------:R-:W-:Y:S05]  /*5ed0*/  EXIT ;  /* 0x000000000000794d */ /* 0x000fea0003800000 */
.L_x_5097:
        /* <DEDUP_REMOVED lines=34> */
.L_x_5161:
[----:B------:R-:W-:-:S05]  /*6100*/  UMOV UR11, UR5 ;  /* 0x00000005000b7c82 */ /* 0x000fca0008000000 */
.L_x_5162:
        /* <DEDUP_REMOVED lines=48> */
.L_x_5167:
[----:B------:R-:W2:Y:S04]  /*6410*/  LDG.E.STRONG.GPU R0, desc[UR46][R2.64] ;  /* 0x0000002e02007981 */ /* 0x000ea8000c1ef900 */
[----:B--2---:R-:W-:Y:S01]  /*6420*/  CCTL.IVALL ;  /* 0x00000000ff00798f */ /* 0x004fe20002000000 */
[----:B------:R-:W-:Y:S05]  /*6430*/  YIELD ;  /* 0x0000000000007946 */ /* 0x000fea0003800000 */
[----:B------:R-:W-:-:S13]  /*6440*/  ISETP.NE.AND P1, PT, R0, UR23, PT ;  /* 0x0000001700007c0c */ /* 0x000fda000bf25270 */
[----:B------:R-:W-:Y:S05]  /*6450*/  @P1 BRA `(.L_x_5167) ;  /* 0xfffffffc00ec1947 */ /* 0x000fea000383ffff */
.L_x_5166:
[----:B------:R-:W-:Y:S05]  /*6460*/  BSYNC B1 ;  /* 0x0000000000017941 */ /* 0x000fea0003800000 */
.L_x_5165:
[----:B------:R-:W-:-:S03]  /*6470*/  UMOV UR4, 0xffffffff ;  /* 0xffffffff00047882 */ /* 0x000fc60000000000 */
[----:B------:R-:W-:Y:S05]  /*6480*/  BRA.DIV UR4, `(.L_x_5168) ;  /* 0x0000004204507947 */ /* 0x000fea000b800000 */
[----:B------:R-:W-:Y:S01]  /*6490*/  NOP ;  /* 0x0000000000007918 */ /* 0x000fe20000000000 */
.L_x_5256:
        /* <DEDUP_REMOVED lines=22> */
.L_x_5170:
[----:B------:R-:W-:Y:S05]  /*6600*/  BSYNC B1 ;  /* 0x0000000000017941 */ /* 0x000fea0003800000 */
.L_x_5169:
        /* <DEDUP_REMOVED lines=19> */
.L_x_5172:
[----:B------:R-:W-:Y:S05]  /*6740*/  BSYNC B1 ;  /* 0x0000000000017941 */ /* 0x000fea0003800000 */
.L_x_5171:
        /* <DEDUP_REMOVED lines=20> */
.L_x_5174:
[----:B------:R-:W-:Y:S05]  /*6890*/  BSYNC B1 ;  /* 0x0000000000017941 */ /* 0x000fea0003800000 */
.L_x_5173:
[----:B------:R-:W-:Y:S06]  /*68a0*/  BAR.ARV 0xa, 0xa0 ;  /* 0x0282800000007b1d */ /* 0x000fec0000002000 */
[----:B------:R-:W-:Y:S04]  /*68b0*/  BSSY B1, `(.L_x_5175) ;  /* 0x0000003000017945 */ /* 0x000fe80003800000 */
[----:B------:R-:W-:Y:S05]  /*68c0*/  @!P0 BRA `(.L_x_5176) ;  /* 0x0000000000048947 */ /* 0x000fea0003800000 */
[----:B------:R-:W-:-:S04]  /*68d0*/  DEPBAR.LE SB0, 0x1 ;  /* 0x000080400000791a */ /* 0x000fc80000000000 */
.L_x_5176:
[----:B------:R-:W-:Y:S05]  /*68e0*/  BSYNC B1 ;  /* 0x0000000000017941 */ /* 0x000fea0003800000 */
.L_x_5175:
[----:B------:R-:W-:Y:S06]  /*68f0*/  BAR.ARV 0xb, 0xa0 ;  /* 0x02c2800000007b1d */ /* 0x000fec0000002000 */
[----:B------:R-:W-:Y:S04]  /*6900*/  BSSY B1, `(.L_x_5177) ;  /* 0x0000003000017945 */ /* 0x000fe80003800000 */
[----:B------:R-:W-:Y:S05]  /*6910*/  @!P0 BRA `(.L_x_5178) ;  /* 0x0000000000048947 */ /* 0x000fea0003800000 */
[----:B------:R-:W-:-:S04]  /*6920*/  DEPBAR.LE SB0, 0x0 ;  /* 0x000080000000791a */ /* 0x000fc80000000000 */
.L_x_5178:
[----:B------:R-:W-:Y:S05]  /*6930*/  BSYNC B1 ;  /* 0x0000000000017941 */ /* 0x000fea0003800000 */
.L_x_5177:
        /* <DEDUP_REMOVED lines=19> */
.L_x_5180:
[----:B------:R-:W-:Y:S05]  /*6a70*/  BSYNC B1 ;  /* 0x0000000000017941 */ /* 0x000fea0003800000 */
.L_x_5179:
[----:B------:R-:W-:Y:S01]  /*6a80*/  UIADD3 UR18, UR8, 0x1, URZ ;  /* 0x0000000108127890 */ /* 0x000fe2000fffe03f */
[----:B------:R-:W-:Y:S11]  /*6a90*/  BRA `(.L_x_5181) ;  /* 0x0000000000047947 */ /* 0x000ff60003800000 */
.L_x_5164:
[----:B------:R-:W-:-:S05]  /*6aa0*/  UMOV UR18, UR8 ;  /* 0x0000000800127c82 */ /* 0x000fca0008000000 */
.L_x_5181:
        /* <DEDUP_REMOVED lines=12> */
.L_x_5214:
        /* <DEDUP_REMOVED lines=11> */
.L_x_5184:
[----:B------:R-:W2:Y:S04]  /*6c20*/  LDG.E.STRONG.GPU R0, desc[UR46][R2.64] ;  /* 0x0000002e02007981 */ /* 0x000ea8000c1ef900 */
[----:B--2---:R-:W-:Y:S01]  /*6c30*/  CCTL.IVALL ;  /* 0x00000000ff00798f */ /* 0x004fe20002000000 */
[----:B------:R-:W-:Y:S05]  /*6c40*/  YIELD ;  /* 0x0000000000007946 */ /* 0x000fea0003800000 */
[----:B------:R-:W-:-:S13]  /*6c50*/  ISETP.NE.AND P1, PT, R0, UR23, PT ;  /* 0x0000001700007c0c */ /* 0x000fda000bf25270 */
[----:B------:R-:W-:Y:S05]  /*6c60*/  @P1 BRA `(.L_x_5184) ;  /* 0xfffffffc00ec1947 */ /* 0x000fea000383ffff */
.L_x_5183:
[----:B------:R-:W-:Y:S05]  /*6c70*/  BSYNC B1 ;  /* 0x0000000000017941 */ /* 0x000fea0003800000 */
.L_x_5182:
[----:B------:R-:W-:-:S03]  /*6c80*/  UMOV UR16, 0xffffffff ;  /* 0xffffffff00107882 */ /* 0x000fc60000000000 */
[----:B------:R-:W-:Y:S05]  /*6c90*/  BRA.DIV UR16, `(.L_x_5185) ;  /* 0x0000003a10687947 */ /* 0x000fea000b800000 */
[----:B------:R-:W-:Y:S01]  /*6ca0*/  NOP ;  /* 0x0000000000007918 */ /* 0x000fe20000000000 */
.L_x_5259:
        /* <DEDUP_REMOVED lines=19> */
.L_x_5187:
[----:B------:R-:W-:Y:S05]  /*6de0*/  BSYNC B1 ;  /* 0x0000000000017941 */ /* 0x000fea0003800000 */
.L_x_5186:
        /* <DEDUP_REMOVED lines=14> */
.L_x_5189:
[----:B------:R-:W-:Y:S05]  /*6ed0*/  BSYNC B1 ;  /* 0x0000000000017941 */ /* 0x000fea0003800000 */
.L_x_5188:
        /* <DEDUP_REMOVED lines=15> */
.L_x_5191:
[----:B------:R-:W-:Y:S05]  /*6fd0*/  BSYNC B1 ;  /* 0x0000000000017941 */ /* 0x000fea0003800000 */
.L_x_5190:
[----:B------:R-:W-:Y:S06]  /*6fe0*/  BAR.ARV 0xa, 0xa0 ;  /* 0x0282800000007b1d */ /* 0x000fec0000002000 */
[----:B------:R-:W-:Y:S04]  /*6ff0*/  BSSY B1, `(.L_x_5192) ;  /* 0x0000003000017945 */ /* 0x000fe80003800000 */
[----:B------:R-:W-:Y:S05]  /*7000*/  @!P0 BRA `(.L_x_5193) ;  /* 0x0000000000048947 */ /* 0x000fea0003800000 */
[----:B------:R-:W-:-:S04]  /*7010*/  DEPBAR.LE SB0, 0x1 ;  /* 0x000080400000791a */ /* 0x000fc80000000000 */
.L_x_5193:
[----:B------:R-:W-:Y:S05]  /*7020*/  BSYNC B1 ;  /* 0x0000000000017941 */ /* 0x000fea0003800000 */
.L_x_5192:
[----:B------:R-:W-:Y:S06]  /*7030*/  BAR.ARV 0xb, 0xa0 ;  /* 0x02c2800000007b1d */ /* 0x000fec0000002000 */
[----:B------:R-:W-:Y:S04]  /*7040*/  BSSY B1, `(.L_x_5194) ;  /* 0x0000003000017945 */ /* 0x000fe80003800000 */
[----:B------:R-:W-:Y:S05]  /*7050*/  @!P0 BRA `(.L_x_5195) ;  /* 0x0000000000048947 */ /* 0x000fea0003800000 */
[----:B------:R-:W-:-:S04]  /*7060*/  DEPBAR.LE SB0, 0x0 ;  /* 0x000080000000791a */ /* 0x000fc80000000000 */
.L_x_5195:
[----:B------:R-:W-:Y:S05]  /*7070*/  BSYNC B1 ;  /* 0x0000000000017941 */ /* 0x000fea0003800000 */
.L_x_5194:
        /* <DEDUP_REMOVED lines=19> */
.L_x_5197:
[----:B------:R-:W-:Y:S05]  /*71b0*/  BSYNC B1 ;  /* 0x0000000000017941 */ /* 0x000fea0003800000 */
.L_x_5196:
        /* <DEDUP_REMOVED lines=9> */
.L_x_5200:
[----:B------:R-:W2:Y:S04]  /*7250*/  LDG.E.STRONG.GPU R0, desc[UR46][R2.64] ;  /* 0x0000002e02007981 */ /* 0x000ea8000c1ef900 */
[----:B--2---:R-:W-:Y:S01]  /*7260*/  CCTL.IVALL ;  /* 0x00000000ff00798f */ /* 0x004fe20002000000 */
[----:B------:R-:W-:Y:S05]  /*7270*/  YIELD ;  /* 0x0000000000007946 */ /* 0x000fea0003800000 */
[----:B------:R-:W-:-:S13]  /*7280*/  ISETP.NE.AND P1, PT, R0, UR23, PT ;  /* 0x0000001700007c0c */ /* 0x000fda000bf25270 */
[----:B------:R-:W-:Y:S05]  /*7290*/  @P1 BRA `(.L_x_5200) ;  /* 0xfffffffc00ec1947 */ /* 0x000fea000383ffff */
.L_x_5199:
[----:B------:R-:W-:Y:S05]  /*72a0*/  BSYNC B1 ;  /* 0x0000000000017941 */ /* 0x000fea0003800000 */
.L_x_5198:
[----:B------:R-:W-:-:S03]  /*72b0*/  UMOV UR12, 0xffffffff ;  /* 0xffffffff000c7882 */ /* 0x000fc60000000000 */
[----:B------:R-:W-:Y:S05]  /*72c0*/  BRA.DIV UR12, `(.L_x_5201) ;  /* 0x000000320cf87947 */ /* 0x000fea000b800000 */
[----:B------:R-:W-:Y:S01]  /*72d0*/  NOP ;  /* 0x0000000000007918 */ /* 0x000fe20000000000 */
.L_x_5262:
        /* <DEDUP_REMOVED lines=15> */
.L_x_5203:
[----:B------:R-:W-:Y:S05]  /*73d0*/  BSYNC B1 ;  /* 0x0000000000017941 */ /* 0x000fea0003800000 */
.L_x_5202:
        /* <DEDUP_REMOVED lines=14> */
.L_x_5205:
[----:B------:R-:W-:Y:S05]  /*74c0*/  BSYNC B1 ;  /* 0x0000000000017941 */ /* 0x000fea0003800000 */
.L_x_5204:
        /* <DEDUP_REMOVED lines=15> */
.L_x_5207:
[----:B------:R-:W-:Y:S05]  /*75c0*/  BSYNC B1 ;  /* 0x0000000000017941 */ /* 0x000fea0003800000 */
.L_x_5206:
[----:B------:R-:W-:Y:S06]  /*75d0*/  BAR.ARV 0xa, 0xa0 ;  /* 0x0282800000007b1d */ /* 0x000fec0000002000 */
[----:B------:R-:W-:Y:S04]  /*75e0*/  BSSY B1, `(.L_x_5208) ;  /* 0x0000003000017945 */ /* 0x000fe80003800000 */
[----:B------:R-:W-:Y:S05]  /*75f0*/  @!P0 BRA `(.L_x_5209) ;  /* 0x0000000000048947 */ /* 0x000fea0003800000 */
[----:B------:R-:W-:-:S04]  /*7600*/  DEPBAR.LE SB0, 0x1 ;  /* 0x000080400000791a */ /* 0x000fc80000000000 */
.L_x_5209:
[----:B------:R-:W-:Y:S05]  /*7610*/  BSYNC B1 ;  /* 0x0000000000017941 */ /* 0x000fea0003800000 */
.L_x_5208:
[----:B------:R-:W-:Y:S06]  /*7620*/  BAR.ARV 0xb, 0xa0 ;  /* 0x02c2800000007b1d */ /* 0x000fec0000002000 */
[----:B------:R-:W-:Y:S04]  /*7630*/  BSSY B1, `(.L_x_5210) ;  /* 0x0000003000017945 */ /* 0x000fe80003800000 */
[----:B------:R-:W-:Y:S05]  /*7640*/  @!P0 BRA `(.L_x_5211) ;  /* 0x0000000000048947 */ /* 0x000fea0003800000 */
[----:B------:R-:W-:-:S04]  /*7650*/  DEPBAR.LE SB0, 0x0 ;  /* 0x000080000000791a */ /* 0x000fc80000000000 */
.L_x_5211:
[----:B------:R-:W-:Y:S05]  /*7660*/  BSYNC B1 ;  /* 0x0000000000017941 */ /* 0x000fea0003800000 */
.L_x_5210:
        /* <DEDUP_REMOVED lines=19> */
.L_x_5213:
[----:B------:R-:W-:Y:S05]  /*77a0*/  BSYNC B1 ;  /* 0x0000000000017941 */ /* 0x000fea0003800000 */
.L_x_5212:
[----:B------:R-:W-:Y:S02]  /*77b0*/  UIADD3 UR8, UR8, 0x2, URZ ;  /* 0x0000000208087890 */ /* 0x000fe4000fffe03f */
[----:B------:R-:W-:Y:S02]  /*77c0*/  UIADD3 UR4, UR4, 0x6000, URZ ;  /* 0x0000600004047890 */ /* 0x000fe4000fffe03f */
[----:B------:R-:W-:-:S06]  /*77d0*/  UISETP.GE.AND UP0, UPT, UR8, UR11, UPT ;  /* 0x0000000b0800728c */ /* 0x000fcc000bf06270 */
[----:B------:R-:W-:-:S13]  /*77e0*/  PLOP3.LUT P1, PT, PT, PT, UP0, 0x80, 0x0 ;  /* 0x000000000000781c */ /* 0x000fda0003f2f008 */
[----:B------:R-:W-:Y:S05]  /*77f0*/  @!P1 BRA `(.L_x_5214) ;  /* 0xfffffff000dc9947 */ /* 0x000fea000383ffff */
.L_x_5163:
        /* <DEDUP_REMOVED lines=41> */
.L_x_5217:
[----:B------:R-:W-:Y:S05]  /*7a90*/  BSYNC B1 ;  /* 0x0000000000017941 */ /* 0x000fea0003800000 */
.L_x_5216:
[----:B------:R-:W-:Y:S05]  /*7aa0*/  BRA `(.L_x_5218) ;  /* 0x0000000000047947 */ /* 0x000fea0003800000 */
.L_x_5215:
[----:B------:R-:W-:-:S05]  /*7ab0*/  UMOV UR4, UR8 ;  /* 0x0000000800047c82 */ /* 0x000fca0008000000 */
.L_x_5218:
        /* <DEDUP_REMOVED lines=11> */
.L_x_5223:
        /* <DEDUP_REMOVED lines=24> */
.L_x_5220:
[----:B------:R-:W-:Y:S05]  /*7cf0*/  BSYNC B1 ;  /* 0x0000000000017941 */ /* 0x000fea0003800000 */
.L_x_5219:
        /* <DEDUP_REMOVED lines=24> */
.L_x_5222:
[----:B------:R-:W-:Y:S05]  /*7e80*/  BSYNC B1 ;  /* 0x0000000000017941 */ /* 0x000fea0003800000 */
.L_x_5221:
[----:B------:R-:W-:Y:S02]  /*7e90*/  UIADD3 UR11, UR11, 0x2, URZ ;  /* 0x000000020b0b7890 */ /* 0x000fe4000fffe03f */
[----:B------:R-:W-:Y:S02]  /*7ea0*/  ULEA UR6, UR18, UR6, 0x1 ;  /* 0x0000000612067291 */ /* 0x000fe4000f8e083f */
[----:B------:R-:W-:Y:S02]  /*7eb0*/  ULEA UR7, UR18, UR7, 0x1 ;  /* 0x0000000712077291 */ /* 0x000fe4000f8e083f */
[----:B------:R-:W-:-:S13]  /*7ec0*/  ISETP.NE.AND P0, PT, RZ, UR11, PT ;  /* 0x0000000bff007c0c */ /* 0x000fda000bf05270 */
[----:B------:R-:W-:Y:S05]  /*7ed0*/  @!P0 BRA `(.L_x_5160) ;  /* 0x00000024005c8947 */ /* 0x000fea0003800000 */
[----:B------:R-:W-:Y:S05]  /*7ee0*/  BRA `(.L_x_5223) ;  /* 0xfffffffc00207947 */ /* 0x000fea000383ffff */
.L_x_5159:
        /* <DEDUP_REMOVED lines=34> */
.L_x_5225:
        /* <DEDUP_REMOVED lines=50> */
.L_x_5263:
        /* <DEDUP_REMOVED lines=9> */
.L_x_5228:
        /* <DEDUP_REMOVED lines=115> */
.L_x_5239:
[----:B-1----:R-:W-:-:S05]  /*8bf0*/  IMAD.MOV.U32 R6, RZ, RZ, 0x1 ;  /* 0x00000001ff067424 */ /* 0x002fca00078e00ff */
[----:B------:R-:W-:-:S04]  /*8c00*/  SHF.L.U32 R6, R6, 0x1f, RZ ;  /* 0x0000001f06067819 */ /* 0x000fc800000006ff */
[----:B------:R-:W1:Y:S02]  /*8c10*/  SYNCS.PHASECHK.TRANS64.TRYWAIT P1, [R0+URZ+0x36438], R6 ;  /* 0x03643806000075a7 */ /* 0x000e64000802017f */
[----:B-123--:R-:W-:Y:S05]  /*8c20*/  @!P1 BRA `(.L_x_5231) ;  /* 0x0000001800d09947 */ /* 0x00efea0003800000 */
.L_x_5264:
[----:B------:R-:W-:Y:S05]  /*8c30*/  @P0 BRA `(.L_x_5232) ;  /* 0x0000000000140947 */ /* 0x000fea0003800000 */
[----:B------:R-:W-:Y:S01]  /*8c40*/  ISETP.NE.AND P1, PT, R20, RZ, PT ;  /* 0x000000ff1400720c */ /* 0x000fe20003f25270 */
[----:B------:R-:W-:-:S04]  /*8c50*/  IMAD.MOV.U32 R3, RZ, RZ, 0x6100 ;  /* 0x00006100ff037424 */ /* 0x000fc800078e00ff */
[----:B------:R2:W-:Y:S08]  /*8c60*/  SYNCS.ARRIVE.TRANS64 RZ, [R0+URZ+0x36430], R3 ;  /* 0x0364300300ff79a7 */ /* 0x0005f0000800003f */
[----:B------:R-:W-:Y:S05]  /*8c70*/  @!P1 BRA `(.L_x_5232) ;  /* 0x0000000000049947 */ /* 0x000fea0003800000 */
[----:B------:R-:W-:Y:S01]  /*8c80*/  BPT.TRAP 0x1 ;  /* 0x000000040000795c */ /* 0x000fe20000300000 */
.L_x_5232:
        /* <DEDUP_REMOVED lines=48> */
.L_x_5265:
[----:B------:R-:W-:Y:S05]  /*8f90*/  @P0 BRA `(.L_x_5234) ;  /* 0x0000000000140947 */ /* 0x000fea0003800000 */
[----:B------:R-:W-:Y:S01]  /*8fa0*/  ISETP.NE.AND P1, PT, R20, RZ, PT ;  /* 0x000000ff1400720c */ /* 0x000fe20003f25270 */
[----:B--2---:R-:W-:-:S04]  /*8fb0*/  IMAD.MOV.U32 R3, RZ, RZ, 0x6100 ;  /* 0x00006100ff037424 */ /* 0x004fc800078e00ff */
[----:B------:R3:W-:Y:S08]  /*8fc0*/  SYNCS.ARRIVE.TRANS64 RZ, [R0+URZ+0x36418], R3 ;  /* 0x0364180300ff79a7 */ /* 0x0007f0000800003f */
[----:B------:R-:W-:Y:S05]  /*8fd0*/  @!P1 BRA `(.L_x_5234) ;  /* 0x0000000000049947 */ /* 0x000fea0003800000 */
[----:B------:R-:W-:Y:S01]  /*8fe0*/  BPT.TRAP 0x1 ;  /* 0x000000040000795c */ /* 0x000fe20000300000 */
.L_x_5234:
        /* <DEDUP_REMOVED lines=44> */
.L_x_5266:
[----:B------:R-:W-:Y:S05]  /*92b0*/  @P0 BRA `(.L_x_5236) ;  /* 0x0000000000140947 */ /* 0x000fea0003800000 */
[----:B------:R-:W-:Y:S01]  /*92c0*/  ISETP.NE.AND P1, PT, R20, RZ, PT ;  /* 0x000000ff1400720c */ /* 0x000fe20003f25270 */
[----:B--2---:R-:W-:-:S04]  /*92d0*/  IMAD.MOV.U32 R29, RZ, RZ, 0x6100 ;  /* 0x00006100ff1d7424 */ /* 0x004fc800078e00ff */
[----:B------:R3:W-:Y:S08]  /*92e0*/  SYNCS.ARRIVE.TRANS64 RZ, [R0+URZ+0x36430], R29 ;  /* 0x0364301d00ff79a7 */ /* 0x0007f0000800003f */
[----:B------:R-:W-:Y:S05]  /*92f0*/  @!P1 BRA `(.L_x_5236) ;  /* 0x0000000000049947 */ /* 0x000fea0003800000 */
[----:B------:R-:W-:Y:S01]  /*9300*/  BPT.TRAP 0x1 ;  /* 0x000000040000795c */ /* 0x000fe20000300000 */
.L_x_5236:
        /* <DEDUP_REMOVED lines=37> */
.L_x_5268:
[----:B------:R-:W-:Y:S05]  /*9560*/  @P0 BRA `(.L_x_5238) ;  /* 0x0000000000140947 */ /* 0x000fea0003800000 */
[----:B------:R-:W-:Y:S01]  /*9570*/  ISETP.NE.AND P1, PT, R20, RZ, PT ;  /* 0x000000ff1400720c */ /* 0x000fe20003f25270 */
[----:B----4-:R-:W-:-:S04]  /*9580*/  IMAD.MOV.U32 R5, RZ, RZ, 0x6100 ;  /* 0x00006100ff057424 */ /* 0x010fc800078e00ff */
[----:B------:R4:W-:Y:S08]  /*9590*/  SYNCS.ARRIVE.TRANS64 RZ, [R0+URZ+0x36410], R5 ;  /* 0x0364100500ff79a7 */ /* 0x0009f0000800003f */
[----:B------:R-:W-:Y:S05]  /*95a0*/  @!P1 BRA `(.L_x_5238) ;  /* 0x0000000000049947 */ /* 0x000fea0003800000 */
[----:B------:R-:W-:Y:S01]  /*95b0*/  BPT.TRAP 0x1 ;  /* 0x000000040000795c */ /* 0x000fe20000300000 */
.L_x_5238:
        /* <DEDUP_REMOVED lines=44> */
.L_x_5230:
[----:B------:R-:W-:Y:S01]  /*9880*/  ISETP.NE.AND P1, PT, R19, RZ, PT ;  /* 0x000000ff1300720c */ /* 0x000fe20003f25270 */
[----:B------:R-:W-:Y:S02]  /*9890*/  IMAD.MOV.U32 R5, RZ, RZ, 0x1 ;  /* 0x00000001ff057424 */ /* 0x000fe400078e00ff */
[----:B------:R-:W-:-:S10]  /*98a0*/  IMAD.MOV.U32 R4, RZ, RZ, R15 ;  /* 0x000000ffff047224 */ /* 0x000fd400078e000f */
[----:B------:R-:W-:Y:S05]  /*98b0*/  @!P1 BRA `(.L_x_5229) ;  /* 0x0000000400889947 */ /* 0x000fea0003800000 */
[----:B------:R-:W4:Y:S02]  /*98c0*/  SYNCS.PHASECHK.TRANS64.TRYWAIT P1, [R0+URZ+0x36438], R6 ;  /* 0x03643806000075a7 */ /* 0x000f24000802017f */
[----:B----4-:R-:W-:Y:S05]  /*98d0*/  @!P1 BRA `(.L_x_5240) ;  /* 0x0000000c00f89947 */ /* 0x010fea0003800000 */
.L_x_5269:
[----:B------:R-:W-:Y:S05]  /*98e0*/  @P0 BRA `(.L_x_5241) ;  /* 0x0000000000140947 */ /* 0x000fea0003800000 */
[----:B------:R-:W-:Y:S01]  /*98f0*/  ISETP.NE.AND P1, PT, R20, RZ, PT ;  /* 0x000000ff1400720c */ /* 0x000fe20003f25270 */
[----:B------:R-:W-:-:S04]  /*9900*/  IMAD.MOV.U32 R5, RZ, RZ, 0x6100 ;  /* 0x00006100ff057424 */ /* 0x000fc800078e00ff */
[----:B------:R1:W-:Y:S08]  /*9910*/  SYNCS.ARRIVE.TRANS64 RZ, [R0+URZ+0x36430], R5 ;  /* 0x0364300500ff79a7 */ /* 0x0003f0000800003f */
[----:B------:R-:W-:Y:S05]  /*9920*/  @!P1 BRA `(.L_x_5241) ;  /* 0x0000000000049947 */ /* 0x000fea0003800000 */
[----:B------:R-:W-:Y:S01]  /*9930*/  BPT.TRAP 0x1 ;  /* 0x000000040000795c */ /* 0x000fe20000300000 */
.L_x_5241:
        /* <DEDUP_REMOVED lines=41> */
.L_x_5270:
[----:B-1----:R-:W-:Y:S01]  /*9bd0*/  IMAD.MOV.U32 R5, RZ, RZ, RZ ;  /* 0x000000ffff057224 */ /* 0x002fe200078e00ff */
[----:B------:R-:W-:Y:S06]  /*9be0*/  @P0 BRA `(.L_x_5243) ;  /* 0x0000000000140947 */ /* 0x000fec0003800000 */
[----:B------:R-:W-:Y:S01]  /*9bf0*/  ISETP.NE.AND P1, PT, R20, RZ, PT ;  /* 0x000000ff1400720c */ /* 0x000fe20003f25270 */
[----:B------:R-:W-:-:S04]  /*9c00*/  IMAD.MOV.U32 R17, RZ, RZ, 0x6100 ;  /* 0x00006100ff117424 */ /* 0x000fc800078e00ff */
[----:B------:R1:W-:Y:S08]  /*9c10*/  SYNCS.ARRIVE.TRANS64 RZ, [R0+URZ+0x36418], R17 ;  /* 0x0364181100ff79a7 */ /* 0x0003f0000800003f */
[----:B------:R-:W-:Y:S05]  /*9c20*/  @!P1 BRA `(.L_x_5243) ;  /* 0x0000000000049947 */ /* 0x000fea0003800000 */
[----:B------:R-:W-:Y:S01]  /*9c30*/  BPT.TRAP 0x1 ;  /* 0x000000040000795c */ /* 0x000fe20000300000 */
.L_x_5243:
        /* <DEDUP_REMOVED lines=42> */
.L_x_5229:
[----:B------:R-:W-:-:S04]  /*9ee0*/  SHF.L.U32 R3, R5, 0x1f, RZ ;  /* 0x0000001f05037819 */ /* 0x000fc800000006ff */
[----:B------:R-:W4:Y:S02]  /*9ef0*/  SYNCS.PHASECHK.TRANS64.TRYWAIT P1, [R0+URZ+0x36438], R3 ;  /* 0x03643803000075a7 */ /* 0x000f24000802017f */
[----:B----4-:R-:W-:Y:S05]  /*9f00*/  @!P1 BRA `(.L_x_5244) ;  /* 0x0000000800949947 */ /* 0x010fea0003800000 */
.L_x_5271:
[----:B------:R-:W-:Y:S05]  /*9f10*/  @P0 BRA `(.L_x_5245) ;  /* 0x0000000000180947 */ /* 0x000fea0003800000 */
[----:B------:R-:W5:Y:S01]  /*9f20*/  S2R R2, SR_TID.X ;  /* 0x0000000000027919 */ /* 0x000f620000002100 */
[----:B----4-:R-:W-:-:S04]  /*9f30*/  IMAD.MOV.U32 R3, RZ, RZ, 0x6100 ;  /* 0x00006100ff037424 */ /* 0x010fc800078e00ff */
[----:B------:R4:W-:Y:S01]  /*9f40*/  SYNCS.ARRIVE.TRANS64 RZ, [R0+URZ+0x36430], R3 ;  /* 0x0364300300ff79a7 */ /* 0x0009e2000800003f */
[----:B-----5:R-:W-:-:S13]  /*9f50*/  LOP3.LUT P0, RZ, R2, 0x1f, RZ, 0xc0, !PT ;  /* 0x0000001f02ff7812 */ /* 0x020fda000780c0ff */
[----:B----4-:R-:W-:Y:S05]  /*9f60*/  @!P0 BRA `(.L_x_5245) ;  /* 0x0000000000048947 */ /* 0x010fea0003800000 */
[----:B------:R-:W-:Y:S01]  /*9f70*/  BPT.TRAP 0x1 ;  /* 0x000000040000795c */ /* 0x000fe20000300000 */
.L_x_5245:
        /* <DEDUP_REMOVED lines=43> */
.L_x_5226:
[----:B------:R-:W-:Y:S05]  /*a230*/  BSYNC B1 ;  /* 0x0000000000017941 */ /* 0x000fea0003800000 */
.L_x_5224:
[----:B------:R-:W-:-:S03]  /*a240*/  UMOV UR7, 0xffffffff ;  /* 0xffffffff00077882 */ /* 0x000fc60000000000 */
[----:B------:R-:W-:Y:S05]  /*a250*/  BRA.DIV UR7, `(.L_x_5246) ;  /* 0x0000000607d47947 */ /* 0x000fea000b800000 */
[----:B------:R-:W-:-:S13]  /*a260*/  ELECT P6, URZ, PT ;  /* 0x00000000003f782f */ /* 0x000fda00038c0000 */
.L_x_5274:
[----:B------:R-:W-:Y:S05]  /*a270*/  @!P6 BRA `(.L_x_5160) ;  /* 0x000000000074e947 */ /* 0x000fea0003800000 */
[----:B------:R-:W-:-:S06]  /*a280*/  ULOP3.LUT UR7, UR38, 0x2, URZ, 0xfc, !UPT ;  /* 0x0000000226077892 */ /* 0x000fcc000f8efc3f */
[----:B------:R-:W-:-:S05]  /*a290*/  IMAD.U32 R0, RZ, RZ, UR7 ;  /* 0x00000007ff007e24 */ /* 0x000fca000f8e00ff */
[----:B------:R-:W-:-:S13]  /*a2a0*/  ISETP.NE.AND P2, PT, R0, 0x3, PT ;  /* 0x000000030000780c */ /* 0x000fda0003f45270 */
[----:B------:R-:W-:Y:S05]  /*a2b0*/  @!P2 BRA `(.L_x_5247) ;  /* 0x000000000004a947 */ /* 0x000fea0003800000 */
[----:B------:R-:W-:Y:S01]  /*a2c0*/  BPT.TRAP 0x1 ;  /* 0x000000040000795c */ /* 0x000fe20000300000 */
.L_x_5247:
        /* <DEDUP_REMOVED lines=15> */
.L_x_5275:
[----:B------:R-:W2:Y:S02]  /*a3c0*/  SYNCS.PHASECHK.TRANS64.TRYWAIT P0, [R3+URZ], R0 ;  /* 0x00000000030075a7 */ /* 0x000ea4000800017f */
[----:B--2---:R-:W-:Y:S05]  /*a3d0*/  @!P0 BRA `(.L_x_5249) ;  /* 0x0000000400a88947 */ /* 0x004fea0003800000 */
.L_x_5276:
[----:B------:R-:W-:Y:S05]  /*a3e0*/  @!P2 BRA `(.L_x_5250) ;  /* 0x000000000004a947 */ /* 0x000fea0003800000 */
[----:B------:R-:W-:Y:S01]  /*a3f0*/  BPT.TRAP 0x1 ;  /* 0x000000040000795c */ /* 0x000fe20000300000 */
.L_x_5250:
[----:B------:R-:W-:-:S07]  /*a400*/  SHF.L.U32 R5, R5, 0x1f, RZ ;  /* 0x0000001f05057819 */ /* 0x000fce00000006ff */
.L_x_5251:
[----:B---3--:R3:W4:Y:S02]  /*a410*/  SYNCS.PHASECHK.TRANS64.TRYWAIT P0, [R4+URZ+0x36438], R5 ;  /* 0x03643805040075a7 */ /* 0x008724000800017f */
[----:B----4-:R-:W-:Y:S05]  /*a420*/  @!P0 NANOSLEEP.SYNCS 0x989680 ;  /* 0x009896800000895d */ /* 0x010fea0003900000 */
[----:B------:R-:W4:Y:S02]  /*a430*/  @!P0 SYNCS.PHASECHK.TRANS64 P0, [R4+URZ+0x36438], R5 ;  /* 0x03643805040085a7 */ /* 0x000f24000800007f */
[----:B----4-:R-:W-:Y:S05]  /*a440*/  @!P0 BRA `(.L_x_5251) ;  /* 0xfffffffc00f08947 */ /* 0x010fea000383ffff */
.L_x_5160:
[----:B------:R-:W-:Y:S05]  /*a450*/  BSYNC B0 ;  /* 0x0000000000007941 */ /* 0x000fea0003800000 */
.L_x_5158:
[----:B------:R-:W-:Y:S05]  /*a460*/  EXIT ;  /* 0x000000000000794d */ /* 0x000fea0003800000 */
.L_x_5105:
[----:B------:R-:W-:Y:S02]  /*a470*/  IMAD.MOV.U32 R12, RZ, RZ, RZ ;  /* 0x000000ffff0c7224 */ /* 0x000fe400078e00ff */
[----:B------:R-:W-:Y:S02]  /*a480*/  IMAD.MOV.U32 R11, RZ, RZ, 0x1f ;  /* 0x0000001fff0b7424 */ /* 0x000fe400078e00ff */
[----:B------:R-:W-:-:S07]  /*a490*/  IMAD.MOV.U32 R15, RZ, RZ, -0x1 ;  /* 0xffffffffff0f7424 */ /* 0x000fce00078e00ff */
[----:B------:R-:W-:Y:S05]  /*a4a0*/  WARPSYNC.COLLECTIVE R15, `(.L_x_5252) ;  /* 0x000000000f087348 */ /* 0x000fea0003c00000 */
[----:B------:R1:W2:Y:S02]  /*a4b0*/  SHFL.IDX P6, R14, R13, R12, R11 ;  /* 0x0000000c0d0e7389 */ /* 0x0002a400000c000b */
[----:B-12---:R-:W-:Y:S01]  /*a4c0*/  ENDCOLLECTIVE ;  /* 0x000000000000791b */ /* 0x006fe20003800000 */
.L_x_5252:
[----:B------:R-:W-:Y:S05]  /*a4d0*/  BRA `(.L_x_5253) ;  /* 0xffffff6c00047947 */ /* 0x000fea000383ffff */
.L_x_5107:
[----:B--2---:R2:W3:Y:S02]  /*a4e0*/  SYNCS.PHASECHK.TRANS64.TRYWAIT P0, [R153+URZ+0x36400], R10 ;  /* 0x0364000a990075a7 */ /* 0x0044e4000800017f */
[----:B---3--:R-:W-:Y:S05]  /*a4f0*/  @!P0 NANOSLEEP.SYNCS 0x989680 ;  /* 0x009896800000895d */ /* 0x008fea0003900000 */
[----:B------:R-:W3:Y:S02]  /*a500*/  @!P0 SYNCS.PHASECHK.TRANS64 P0, [R153+URZ+0x36400], R10 ;  /* 0x0364000a990085a7 */ /* 0x000ee4000800007f */
[----:B---3--:R-:W-:Y:S05]  /*a510*/  @!P0 BRA `(.L_x_5107) ;  /* 0xfffffffc00f08947 */ /* 0x008fea000383ffff */
[----:B------:R-:W-:Y:S05]  /*a520*/  BRA `(.L_x_5106) ;  /* 0xffffff6c003c7947 */ /* 0x000fea000383ffff */
.L_x_5111:
[----:B--2---:R2:W3:Y:S02]  /*a530*/  SYNCS.PHASECHK.TRANS64.TRYWAIT P1, [R4+URZ+0x36410], R17 ;  /* 0x03641011040075a7 */ /* 0x0044e4000802017f */
[----:B---3--:R-:W-:Y:S05]  /*a540*/  @!P1 NANOSLEEP.SYNCS 0x989680 ;  /* 0x009896800000995d */ /* 0x008fea0003900000 */
[----:B------:R-:W3:Y:S02]  /*a550*/  @!P1 SYNCS.PHASECHK.TRANS64 P1, [R4+URZ+0x36410], R17 ;  /* 0x03641011040095a7 */ /* 0x000ee4000802007f */
[----:B---3--:R-:W-:Y:S05]  /*a560*/  @!P1 BRA `(.L_x_5111) ;  /* 0xfffffffc00f09947 */ /* 0x008fea000383ffff */
[----:B------:R-:W-:Y:S05]  /*a570*/  BRA `(.L_x_5110) ;  /* 0xffffff74000c7947 */ /* 0x000fea000383ffff */
.L_x_5115:
[----:B------:R1:W1:Y:S02]  /*a580*/  SYNCS.PHASECHK.TRANS64.TRYWAIT P1, [R153+URZ+0x36430], R16 ;  /* 0x03643010990075a7 */ /* 0x000264000802017f */
[----:B-1----:R-:W-:Y:S05]  /*a590*/  @!P1 NANOSLEEP.SYNCS 0x989680 ;  /* 0x009896800000995d */ /* 0x002fea0003900000 */
[----:B------:R-:W1:Y:S02]  /*a5a0*/  @!P1 SYNCS.PHASECHK.TRANS64 P1, [R153+URZ+0x36430], R16 ;  /* 0x03643010990095a7 */ /* 0x000e64000802007f */
[----:B-1----:R-:W-:Y:S05]  /*a5b0*/  @!P1 BRA `(.L_x_5115) ;  /* 0xfffffffc00f09947 */ /* 0x002fea000383ffff */
[----:B------:R-:W-:Y:S05]  /*a5c0*/  BRA `(.L_x_5114) ;  /* 0xffffff7800a87947 */ /* 0x000fea000383ffff */
.L_x_5168:
[----:B------:R-:W-:Y:S01]  /*a5d0*/  BSSY B1, `(.L_x_5254) ;  /* 0x0000005000017945 */ /* 0x000fe20003800000 */
[----:B------:R-:W-:-:S07]  /*a5e0*/  IMAD.MOV.U32 R15, RZ, RZ, -0x1 ;  /* 0xffffffffff0f7424 */ /* 0x000fce00078e00ff */
[----:B------:R-:W-:Y:S05]  /*a5f0*/  WARPSYNC.COLLECTIVE R15, `(.L_x_5255) ;  /* 0x000000000f087348 */ /* 0x000fea0003c00000 */
[----:B------:R-:W-:Y:S01]  /*a600*/  NOP ;  /* 0x0000000000007918 */ /* 0x000fe20000000000 */
[----:B------:R-:W-:Y:S01]  /*a610*/  ENDCOLLECTIVE ;  /* 0x000000000000791b */ /* 0x000fe20003800000 */
.L_x_5255:
[----:B------:R-:W-:Y:S05]  /*a620*/  BSYNC B1 ;  /* 0x0000000000017941 */ /* 0x000fea0003800000 */
.L_x_5254:
[----:B------:R-:W-:Y:S05]  /*a630*/  BRA `(.L_x_5256) ;  /* 0xffffffbc00987947 */ /* 0x000fea000383ffff */
.L_x_5185:
[----:B------:R-:W-:Y:S01]  /*a640*/  BSSY B1, `(.L_x_5257) ;  /* 0x0000005000017945 */ /* 0x000fe20003800000 */
[----:B------:R-:W-:-:S07]  /*a650*/  IMAD.MOV.U32 R15, RZ, RZ, -0x1 ;  /* 0xffffffffff0f7424 */ /* 0x000fce00078e00ff */
[----:B------:R-:W-:Y:S05]  /*a660*/  WARPSYNC.COLLECTIVE R15, `(.L_x_5258) ;  /* 0x000000000f087348 */ /* 0x000fea0003c00000 */
[----:B------:R-:W-:Y:S01]  /*a670*/  NOP ;  /* 0x0000000000007918 */ /* 0x000fe20000000000 */
[----:B------:R-:W-:Y:S01]  /*a680*/  ENDCOLLECTIVE ;  /* 0x000000000000791b */ /* 0x000fe20003800000 */
.L_x_5258:
[----:B------:R-:W-:Y:S05]  /*a690*/  BSYNC B1 ;  /* 0x0000000000017941 */ /* 0x000fea0003800000 */
.L_x_5257:
[----:B------:R-:W-:Y:S05]  /*a6a0*/  BRA `(.L_x_5259) ;  /* 0xffffffc400807947 */ /* 0x000fea000383ffff */
.L_x_5201:
[----:B------:R-:W-:Y:S01]  /*a6b0*/  BSSY B1, `(.L_x_5260) ;  /* 0x0000005000017945 */ /* 0x000fe20003800000 */
[----:B------:R-:W-:-:S07]  /*a6c0*/  IMAD.MOV.U32 R15, RZ, RZ, -0x1 ;  /* 0xffffffffff0f7424 */ /* 0x000fce00078e00ff */
[----:B------:R-:W-:Y:S05]  /*a6d0*/  WARPSYNC.COLLECTIVE R15, `(.L_x_5261) ;  /* 0x000000000f087348 */ /* 0x000fea0003c00000 */
[----:B------:R-:W-:Y:S01]  /*a6e0*/  NOP ;  /* 0x0000000000007918 */ /* 0x000fe20000000000 */
[----:B------:R-:W-:Y:S01]  /*a6f0*/  ENDCOLLECTIVE ;  /* 0x000000000000791b */ /* 0x000fe20003800000 */
.L_x_5261:
[----:B------:R-:W-:Y:S05]  /*a700*/  BSYNC B1 ;  /* 0x0000000000017941 */ /* 0x000fea0003800000 */
.L_x_5260:
[----:B------:R-:W-:Y:S05]  /*a710*/  BRA `(.L_x_5262) ;  /* 0xffffffc800f07947 */ /* 0x000fea000383ffff */
.L_x_5227:
[----:B-1----:R1:W2:Y:S02]  /*a720*/  SYNCS.PHASECHK.TRANS64.TRYWAIT P1, [R0+URZ+0x36420], R6 ;  /* 0x03642006000075a7 */ /* 0x0022a4000802017f */
[----:B--2---:R-:W-:Y:S05]  /*a730*/  @!P1 NANOSLEEP.SYNCS 0x989680 ;  /* 0x009896800000995d */ /* 0x004fea0003900000 */
[----:B------:R-:W2:Y:S02]  /*a740*/  @!P1 SYNCS.PHASECHK.TRANS64 P1, [R0+URZ+0x36420], R6 ;  /* 0x03642006000095a7 */ /* 0x000ea4000802007f */
[----:B--2---:R-:W-:Y:S05]  /*a750*/  @!P1 BRA `(.L_x_5227) ;  /* 0xfffffffc00f09947 */ /* 0x004fea000383ffff */
[----:B------:R-:W-:Y:S05]  /*a760*/  BRA `(.L_x_5263) ;  /* 0xffffffdc00307947 */ /* 0x000fea000383ffff */
.L_x_5231:
[----:B-1----:R1:W2:Y:S02]  /*a770*/  SYNCS.PHASECHK.TRANS64.TRYWAIT P1, [R0+URZ+0x36438], R6 ;  /* 0x03643806000075a7 */ /* 0x0022a4000802017f */
[----:B--2---:R-:W-:Y:S05]  /*a780*/  @!P1 NANOSLEEP.SYNCS 0x989680 ;  /* 0x009896800000995d */ /* 0x004fea0003900000 */
[----:B------:R-:W2:Y:S02]  /*a790*/  @!P1 SYNCS.PHASECHK.TRANS64 P1, [R0+URZ+0x36438], R6 ;  /* 0x03643806000095a7 */ /* 0x000ea4000802007f */
[----:B--2---:R-:W-:Y:S05]  /*a7a0*/  @!P1 BRA `(.L_x_5231) ;  /* 0xfffffffc00f09947 */ /* 0x004fea000383ffff */
[----:B------:R-:W-:Y:S05]  /*a7b0*/  BRA `(.L_x_5264) ;  /* 0xffffffe4001c7947 */ /* 0x000fea000383ffff */
.L_x_5233:
[----:B--2---:R2:W3:Y:S02]  /*a7c0*/  SYNCS.PHASECHK.TRANS64.TRYWAIT P1, [R0+URZ+0x36428], R3 ;  /* 0x03642803000075a7 */ /* 0x0044e4000802017f */
[----:B---3--:R-:W-:Y:S05]  /*a7d0*/  @!P1 NANOSLEEP.SYNCS 0x989680 ;  /* 0x009896800000995d */ /* 0x008fea0003900000 */
[----:B------:R-:W3:Y:S02]  /*a7e0*/  @!P1 SYNCS.PHASECHK.TRANS64 P1, [R0+URZ+0x36428], R3 ;  /* 0x03642803000095a7 */ /* 0x000ee4000802007f */
[----:B---3--:R-:W-:Y:S05]  /*a7f0*/  @!P1 BRA `(.L_x_5233) ;  /* 0xfffffffc00f09947 */ /* 0x008fea000383ffff */
[----:B------:R-:W-:Y:S05]  /*a800*/  BRA `(.L_x_5265) ;  /* 0xffffffe400e07947 */ /* 0x000fea000383ffff */
.L_x_5235:
[----:B--2---:R2:W3:Y:S02]  /*a810*/  SYNCS.PHASECHK.TRANS64.TRYWAIT P1, [R0+URZ+0x36438], R29 ;  /* 0x0364381d000075a7 */ /* 0x0044e4000802017f */
[----:B---3--:R-:W-:Y:S05]  /*a820*/  @!P1 NANOSLEEP.SYNCS 0x989680 ;  /* 0x009896800000995d */ /* 0x008fea0003900000 */
[----:B------:R-:W3:Y:S02]  /*a830*/  @!P1 SYNCS.PHASECHK.TRANS64 P1, [R0+URZ+0x36438], R29 ;  /* 0x0364381d000095a7 */ /* 0x000ee4000802007f */
[----:B---3--:R-:W-:Y:S05]  /*a840*/  @!P1 BRA `(.L_x_5235) ;  /* 0xfffffffc00f09947 */ /* 0x008fea000383ffff */
[----:B------:R-:W-:Y:S05]  /*a850*/  BRA `(.L_x_5266) ;  /* 0xffffffe800947947 */ /* 0x000fea000383ffff */
.L_x_5237:
[----:B------:R-:W-:-:S07]  /*a860*/  SHF.L.U32 R5, R7, 0x1f, RZ ;  /* 0x0000001f07057819 */ /* 0x000fce00000006ff */
.L_x_5267:
[----:B----4-:R4:W1:Y:S02]  /*a870*/  SYNCS.PHASECHK.TRANS64.TRYWAIT P1, [R0+URZ+0x36420], R5 ;  /* 0x03642005000075a7 */ /* 0x010864000802017f */
[----:B-1----:R-:W-:Y:S05]  /*a880*/  @!P1 NANOSLEEP.SYNCS 0x989680 ;  /* 0x009896800000995d */ /* 0x002fea0003900000 */
[----:B------:R-:W1:Y:S02]  /*a890*/  @!P1 SYNCS.PHASECHK.TRANS64 P1, [R0+URZ+0x36420], R5 ;  /* 0x03642005000095a7 */ /* 0x000e64000802007f */
[----:B-1----:R-:W-:Y:S05]  /*a8a0*/  @!P1 BRA `(.L_x_5267) ;  /* 0xfffffffc00f09947 */ /* 0x002fea000383ffff */
[----:B------:R-:W-:Y:S05]  /*a8b0*/  BRA `(.L_x_5268) ;  /* 0xffffffec00287947 */ /* 0x000fea000383ffff */
.L_x_5240:
[----:B----4-:R4:W1:Y:S02]  /*a8c0*/  SYNCS.PHASECHK.TRANS64.TRYWAIT P1, [R0+URZ+0x36438], R6 ;  /* 0x03643806000075a7 */ /* 0x010864000802017f */
[----:B-1----:R-:W-:Y:S05]  /*a8d0*/  @!P1 NANOSLEEP.SYNCS 0x989680 ;  /* 0x009896800000995d */ /* 0x002fea0003900000 */
[----:B------:R-:W1:Y:S02]  /*a8e0*/  @!P1 SYNCS.PHASECHK.TRANS64 P1, [R0+URZ+0x36438], R6 ;  /* 0x03643806000095a7 */ /* 0x000e64000802007f */
[----:B-1----:R-:W-:Y:S05]  /*a8f0*/  @!P1 BRA `(.L_x_5240) ;  /* 0xfffffffc00f09947 */ /* 0x002fea000383ffff */
[----:B------:R-:W-:Y:S05]  /*a900*/  BRA `(.L_x_5269) ;  /* 0xffffffec00f47947 */ /* 0x000fea000383ffff */
.L_x_5242:
[----:B-1----:R1:W4:Y:S02]  /*a910*/  SYNCS.PHASECHK.TRANS64.TRYWAIT P1, [R0+URZ+0x36428], R5 ;  /* 0x03642805000075a7 */ /* 0x002324000802017f */
[----:B----4-:R-:W-:Y:S05]  /*a920*/  @!P1 NANOSLEEP.SYNCS 0x989680 ;  /* 0x009896800000995d */ /* 0x010fea0003900000 */
[----:B------:R-:W4:Y:S02]  /*a930*/  @!P1 SYNCS.PHASECHK.TRANS64 P1, [R0+URZ+0x36428], R5 ;  /* 0x03642805000095a7 */ /* 0x000f24000802007f */
[----:B----4-:R-:W-:Y:S05]  /*a940*/  @!P1 BRA `(.L_x_5242) ;  /* 0xfffffffc00f09947 */ /* 0x010fea000383ffff */
[----:B------:R-:W-:Y:S05]  /*a950*/  BRA `(.L_x_5270) ;  /* 0xfffffff0009c7947 */ /* 0x000fea000383ffff */
.L_x_5244:
[----:B----4-:R4:W1:Y:S02]  /*a960*/  SYNCS.PHASECHK.TRANS64.TRYWAIT P1, [R0+URZ+0x36438], R3 ;  /* 0x03643803000075a7 */ /* 0x010864000802017f */
[----:B-1----:R-:W-:Y:S05]  /*a970*/  @!P1 NANOSLEEP.SYNCS 0x989680 ;  /* 0x009896800000995d */ /* 0x002fea0003900000 */
[----:B------:R-:W1:Y:S02]  /*a980*/  @!P1 SYNCS.PHASECHK.TRANS64 P1, [R0+URZ+0x36438], R3 ;  /* 0x03643803000095a7 */ /* 0x000e64000802007f */
[----:B-1----:R-:W-:Y:S05]  /*a990*/  @!P1 BRA `(.L_x_5244) ;  /* 0xfffffffc00f09947 */ /* 0x002fea000383ffff */
[----:B------:R-:W-:Y:S05]  /*a9a0*/  BRA `(.L_x_5271) ;  /* 0xfffffff400587947 */ /* 0x000fea000383ffff */
.L_x_5246:
[----:B------:R-:W-:Y:S01]  /*a9b0*/  BSSY B1, `(.L_x_5272) ;  /* 0x0000006000017945 */ /* 0x000fe20003800000 */
[----:B------:R-:W-:-:S07]  /*a9c0*/  IMAD.MOV.U32 R15, RZ, RZ, -0x1 ;  /* 0xffffffffff0f7424 */ /* 0x000fce00078e00ff */
[----:B------:R-:W-:Y:S05]  /*a9d0*/  WARPSYNC.COLLECTIVE R15, `(.L_x_5273) ;  /* 0x000000000f0c7348 */ /* 0x000fea0003c00000 */
[----:B------:R-:W-:Y:S02]  /*a9e0*/  ELECT P6, UR62, PT ;  /* 0x00000000003e782f */ /* 0x000fe400038c0000 */
[----:B------:R-:W-:Y:S01]  /*a9f0*/  MOV R14, UR62 ;  /* 0x0000003e000e7c02 */ /* 0x000fe20008000f00 */
[----:B------:R-:W-:Y:S10]  /*aa00*/  ENDCOLLECTIVE ;  /* 0x000000000000791b */ /* 0x000ff40003800000 */
.L_x_5273:
[----:B------:R-:W-:Y:S05]  /*aa10*/  BSYNC B1 ;  /* 0x0000000000017941 */ /* 0x000fea0003800000 */
.L_x_5272:
[----:B------:R-:W-:Y:S05]  /*aa20*/  BRA `(.L_x_5274) ;  /* 0xfffffff800107947 */ /* 0x000fea000383ffff */
.L_x_5248:
[----:B-1----:R1:W2:Y:S02]  /*aa30*/  SYNCS.PHASECHK.TRANS64.TRYWAIT P0, [R9+URZ], R2 ;  /* 0x00000002090075a7 */ /* 0x0022a4000800017f */
[----:B--2---:R-:W-:Y:S05]  /*aa40*/  @!P0 NANOSLEEP.SYNCS 0x989680 ;  /* 0x009896800000895d */ /* 0x004fea0003900000 */
[----:B------:R-:W2:Y:S02]  /*aa50*/  @!P0 SYNCS.PHASECHK.TRANS64 P0, [R9+URZ], R2 ;  /* 0x00000002090085a7 */ /* 0x000ea4000800007f */
[----:B--2---:R-:W-:Y:S05]  /*aa60*/  @!P0 BRA `(.L_x_5248) ;  /* 0xfffffffc00f08947 */ /* 0x004fea000383ffff */
[----:B------:R-:W-:Y:S05]  /*aa70*/  BRA `(.L_x_5275) ;  /* 0xfffffff800507947 */ /* 0x000fea000383ffff */
.L_x_5249:
[----:B--2---:R2:W3:Y:S02]  /*aa80*/  SYNCS.PHASECHK.TRANS64.TRYWAIT P0, [R3+URZ], R0 ;  /* 0x00000000030075a7 */ /* 0x0044e4000800017f */
[----:B---3--:R-:W-:Y:S05]  /*aa90*/  @!P0 NANOSLEEP.SYNCS 0x989680 ;  /* 0x009896800000895d */ /* 0x008fea0003900000 */
[----:B------:R-:W3:Y:S02]  /*aaa0*/  @!P0 SYNCS.PHASECHK.TRANS64 P0, [R3+URZ], R0 ;  /* 0x00000000030085a7 */ /* 0x000ee4000800007f */
[----:B---3--:R-:W-:Y:S05]  /*aab0*/  @!P0 BRA `(.L_x_5249) ;  /* 0xfffffffc00f08947 */ /* 0x008fea000383ffff */
[----:B------:R-:W-:Y:S05]  /*aac0*/  BRA `(.L_x_5276) ;  /* 0xfffffff800447947 */ /* 0x000fea000383ffff */
.L_x_5277:
        /* <DEDUP_REMOVED lines=11> */
.L_x_7682:


//--------------------- .text._ZN7cutlass13device_kernelIN5flash11enable_sm90INS1_16FlashAttnBwdSm90INS1_25CollectiveMainloopBwdSm90ILi2ELi1ELi1EN4cute5tupleIJNS5_1CILi1EEES8_S8_EEENS6_IJNS7_ILi64EEENS7_ILi96EEENS7_ILi192EEEEEENS_6half_tEfNS_4arch4Sm90ELb0ELb1ELb0ELb0ELb0ELb0ELb1ELb0ELi3ELi1ELi1ELi1ELb0EEENS1_24CollectiveEpilogueBwdGQAISD_fSG_Li384ELb0ELb0EEENS1_19SingleTileSchedulerILb0ELb0ELb0ELi96EEEEEEEEEvNT_6ParamsE --------------------------
	.section	.text._ZN7cutlass13device_kernelIN5flash11enable_sm90INS1_16FlashAttnBwdSm90INS1_25CollectiveMainloopBwdSm90ILi2ELi1ELi1EN4cute5tupleIJNS5_1CILi1EEES8_S8_EEENS6_IJNS7_ILi64EEENS7_ILi96EEENS7_ILi192EEEEEENS_6half_tEfNS_4arch4Sm90ELb0ELb1ELb0ELb0ELb0ELb0ELb1ELb0ELi3ELi1ELi1ELi1ELb0EEENS1_24CollectiveEpilogueBwdGQAISD_fSG_Li384ELb0ELb0EEENS1_19SingleTileSchedulerILb0ELb0ELb0ELi96EEEEEEEEEvNT_6ParamsE,"ax",@progbits
	.align	128
.text._ZN7cutlass13device_kernelIN5flash11enable_sm90INS1_16FlashAttnBwdSm90INS1_25CollectiveMainloopBwdSm90ILi2ELi1ELi1EN4cute5tupleIJNS5_1CILi1EEES8_S8_EEENS6_IJNS7_ILi64EEENS7_ILi96EEENS7_ILi192EEEEEENS_6half_tEfNS_4arch4Sm90ELb0ELb1ELb0ELb0ELb0ELb0ELb1ELb0ELi3ELi1ELi1ELi1ELb0EEENS1_24CollectiveEpilogueBwdGQAISD_fSG_Li384ELb0ELb0EEENS1_19SingleTileSchedulerILb0ELb0ELb0ELi96EEEEEEEEEvNT_6ParamsE:
        .type           _ZN7cutlass13device_kernelIN5flash11enable_sm90INS1_16FlashAttnBwdSm90INS1_25CollectiveMainloopBwdSm90ILi2ELi1ELi1EN4cute5tupleIJNS5_1CILi1EEES8_S8_EEENS6_IJNS7_ILi64EEENS7_ILi96EEENS7_ILi192EEEEEENS_6half_tEfNS_4arch4Sm90ELb0ELb1ELb0ELb0ELb0ELb0ELb1ELb0ELi3ELi1ELi1ELi1ELb0EEENS1_24CollectiveEpilogueBwdGQAISD_fSG_Li384ELb0ELb0EEENS1_19SingleTileSchedulerILb0ELb0ELb0ELi96EEEEEEEEEvNT_6ParamsE,@function
        .size           _ZN7cutlass13device_kernelIN5flash11enable_sm90INS1_16FlashAttnBwdSm90INS1_25CollectiveMainloopBwdSm90ILi2ELi1ELi1EN4cute5tupleIJNS5_1CILi1EEES8_S8_EEENS6_IJNS7_ILi64EEENS7_ILi96EEENS7_ILi192EEEEEENS_6half_tEfNS_4arch4Sm90ELb0ELb1ELb0ELb0ELb0ELb0ELb1ELb0ELi3ELi1ELi1ELi1ELb0EEENS1_24CollectiveEpilogueBwdGQAISD_fSG_Li384ELb0ELb0EEENS1_19SingleTileSchedulerILb0ELb0ELb0ELi96EEEEEEEEEvNT_6ParamsE,(.L_x_7683 - _ZN7cutlass13device_kernelIN5flash11enable_sm90INS1_16FlashAttnBwdSm90INS1_25CollectiveMainloopBwdSm90ILi2ELi1ELi1EN4cute5tupleIJNS5_1CILi1EEES8_S8_EEENS6_IJNS7_ILi64EEENS7_ILi96EEENS7_ILi192EEEEEENS_6half_tEfNS_4arch4Sm90ELb0ELb1ELb0ELb0ELb0ELb0ELb1ELb0ELi3ELi1ELi1ELi1ELb0EEENS1_24CollectiveEpilogueBwdGQAISD_fSG_Li384ELb0ELb0EEENS1_19SingleTileSchedulerILb0ELb0ELb0ELi96EEEEEEEEEvNT_6ParamsE)
        .other          _ZN7cutlass13device_kernelIN5flash11enable_sm90INS1_16FlashAttnBwdSm90INS1_25CollectiveMainloopBwdSm90ILi2ELi1ELi1EN4cute5tupleIJNS5_1CILi1EEES8_S8_EEENS6_IJNS7_ILi64EEENS7_ILi96EEENS7_ILi192EEEEEENS_6half_tEfNS_4arch4Sm90ELb0ELb1ELb0ELb0ELb0ELb0ELb1ELb0ELi3ELi1ELi1ELi1ELb0EEENS1_24CollectiveEpilogueBwdGQAISD_fSG_Li384ELb0ELb0EEENS1_19SingleTileSchedulerILb0ELb0ELb0ELi96EEEEEEEEEvNT_6ParamsE,@"STO_CUDA_ENTRY STV_DEFAULT"
_ZN7cutlass13device_kernelIN5flash11enable_sm90INS1_16FlashAttnBwdSm90INS1_25CollectiveMainloopBwdSm90ILi2ELi1ELi1EN4cute5tupleIJNS5_1CILi1EEES8_S8_EEENS6_IJNS7_ILi64EEENS7_ILi96EEENS7_ILi192EEEEEENS_6half_tEfNS_4arch4Sm90ELb0ELb1ELb0ELb0ELb0ELb0ELb1ELb0ELi3ELi1ELi1ELi1ELb0EEENS1_24CollectiveEpilogueBwdGQAISD_fSG_Li384ELb0ELb0EEENS1_19SingleTileSchedulerILb0ELb0ELb0ELi96EEEEEEEEEvNT_6ParamsE:
        /* <DEDUP_REMOVED lines=23> */
.L_x_5279:
[----:B------:R-:W-:Y:S05]  /*0170*/  BSYNC B0 ;  /* 0x0000000000007941 */ /* 0x000fea0003800000 */
.L_x_5278:
        /* <DEDUP_REMOVED lines=37> */
.L_x_5280:
        /* <DEDUP_REMOVED lines=20> */
.L_x_5281:
[----:B------:R-:W-:Y:S01]  /*0510*/  PLOP3.LUT P0, PT, PT, PT, UP0, 0x80, 0x0 ;  /* 0x000000000000781c */ /* 0x000fe20003f0f008 */
[----:B------:R-:W-:Y:S01]  /*0520*/  NOP ;  /* 0x0000000000007918 */ /* 0x000fe20000000000 */
[----:B------:R-:W-:Y:S01]  /*0530*/  BSSY B6, `(.L_x_5282) ;  /* 0x000079f000067945 */ /* 0x000fe20003800000 */
[----:B-12-45:R-:W-:Y:S10]  /*0540*/  BAR.SYNC.DEFER_BLOCKING 0x0 ;  /* 0x0000000000007b1d */ /* 0x036ff40000010000 */
[----:B------:R-:W-:Y:S05]  /*0550*/  @!P0 BRA `(.L_x_5283) ;  /* 0x0000004000d48947 */ /* 0x000fea0003800000 */
.L_x_5284:
        /* <DEDUP_REMOVED lines=85> */
.L_x_5286:
        /* <DEDUP_REMOVED lines=36> */
.L_x_5289:
        /* <DEDUP_REMOVED lines=15> */
.L_x_5288:
        /* <DEDUP_REMOVED lines=20> */
.L_x_5291:
        /* <DEDUP_REMOVED lines=15> */
.L_x_5290:
        /* <DEDUP_REMOVED lines=8> */
.L_x_5382:
        /* <DEDUP_REMOVED lines=19> */
.L_x_5293:
[----:B--2---:R-:W-:Y:S01]  /*11c0*/  SHF.R.S32.HI R10, RZ, 0x1f, R7 ;  /* 0x0000001fff0a7819 */ /* 0x004fe20000011407 */
[----:B------:R-:W-:Y:S01]  /*11d0*/  IMAD.IADD R12, R9, 0x1, -R6 ;  /* 0x00000001090c7824 */ /* 0x000fe200078e0a06 */
[--C-:B------:R-:W-:Y:S01]  /*11e0*/  SHF.R.S32.HI R5, RZ, 0x1, R2.reuse ;  /* 0x00000001ff057819 */ /* 0x100fe20000011402 */
[C---:B------:R-:W-:Y:S01]  /*11f0*/  IMAD.HI R11, R13.reuse, 0x55555556, RZ ;  /* 0x555555560d0b7827 */ /* 0x040fe200078e02ff */
[----:B------:R-:W-:Y:S01]  /*1200*/  LEA.HI R10, R10, R7, RZ, 0x3 ;  /* 0x000000070a0a7211 */ /* 0x000fe200078f18ff */
[----:B------:R-:W-:Y:S01]  /*1210*/  ULDC UR4, c[0x0][0x290] ;  /* 0x0000a40000047ab9 */ /* 0x000fe20000000800 */
[----:B------:R-:W-:Y:S01]  /*1220*/  SHF.R.S32.HI R6, RZ, 0x1f, R2 ;  /* 0x0000001fff067819 */ /* 0x000fe20000011402 */
[--C-:B------:R-:W-:Y:S01]  /*1230*/  IMAD R15, R13, 0x400, R0.reuse ;  /* 0x000004000d0f7824 */ /* 0x100fe200078e0200 */
[----:B------:R-:W-:Y:S01]  /*1240*/  LOP3.LUT R2, R2, 0x7fffffe, RZ, 0xc0, !PT ;  /* 0x07fffffe02027812 */ /* 0x000fe200078ec0ff */
[----:B------:R-:W-:Y:S01]  /*1250*/  IMAD.SHL.U32 R10, R10, 0x20, RZ ;  /* 0x000000200a0a7824 */ /* 0x000fe200078e00ff */
[----:B------:R-:W-:Y:S01]  /*1260*/  SHF.R.S32.HI R3, RZ, 0x1f, R0 ;  /* 0x0000001fff037819 */ /* 0x000fe20000011400 */
[----:B------:R-:W-:Y:S01]  /*1270*/  IMAD.MOV.U32 R16, RZ, RZ, 0x20 ;  /* 0x00000020ff107424 */ /* 0x000fe200078e00ff */
[----:B------:R-:W-:Y:S01]  /*1280*/  LEA.HI R14, R11, R11, RZ, 0x1 ;  /* 0x0000000b0b0e7211 */ /* 0x000fe200078f08ff */
[----:B------:R-:W-:Y:S01]  /*1290*/  IMAD.IADD R9, R7, 0x1, -R2 ;  /* 0x0000000107097824 */ /* 0x000fe200078e0a02 */
[----:B------:R-:W-:Y:S01]  /*12a0*/  LOP3.LUT R10, R10, 0x7fffff00, RZ, 0xc0, !PT ;  /* 0x7fffff000a0a7812 */ /* 0x000fe200078ec0ff */
[----:B------:R-:W-:Y:S01]  /*12b0*/  ULDC UR5, c[0x0][0x280] ;  /* 0x0000a00000057ab9 */ /* 0x000fe20000000800 */
[----:B------:R-:W-:Y:S01]  /*12c0*/  LEA.HI R2, R3, R0, RZ, 0x2 ;  /* 0x0000000003027211 */ /* 0x000fe200078f10ff */
[----:B------:R-:W-:Y:S01]  /*12d0*/  IMAD R14, R14, -0x3, R13 ;  /* 0xfffffffd0e0e7824 */ /* 0x000fe200078e020d */
[----:B------:R-:W-:Y:S01]  /*12e0*/  LEA.HI R6, R6, R5, RZ, 0x2 ;  /* 0x0000000506067211 */ /* 0x000fe200078f10ff */
[----:B------:R-:W-:Y:S01]  /*12f0*/  IMAD R10, R13, 0x800, R10 ;  /* 0x000008000d0a7824 */ /* 0x000fe200078e020a */
[----:B-1----:R-:W-:-:S02]  /*1300*/  LOP3.LUT R13, R2, 0x7ffffffc, RZ, 0xc0, !PT ;  /* 0x7ffffffc020d7812 */ /* 0x002fc400078ec0ff */
[----:B------:R-:W-:Y:S02]  /*1310*/  CS2R R118, SRZ ;  /* 0x0000000000767805 */ /* 0x000fe4000001ff00 */
[----:B------:R-:W-:Y:S01]  /*1320*/  LOP3.LUT R6, R6, 0xfffffffc, RZ, 0xc0, !PT ;  /* 0xfffffffc06067812 */ /* 0x000fe200078ec0ff */
[----:B------:R-:W-:Y:S01]  /*1330*/  IMAD R9, R9, 0x20, R10 ;  /* 0x0000002009097824 */ /* 0x000fe200078e020a */
[----:B------:R-:W-:Y:S01]  /*1340*/  SHF.R.S32.HI R4, RZ, 0x4, R4 ;  /* 0x00000004ff047819 */ /* 0x000fe20000011404 */
[----:B------:R-:W-:Y:S01]  /*1350*/  IMAD.IADD R13, R0, 0x1, -R13 ;  /* 0x00000001000d7824 */ /* 0x000fe200078e0a0d */
[----:B------:R-:W-:Y:S01]  /*1360*/  LEA.HI R3, R3, R0, RZ, 0x5 ;  /* 0x0000000003037211 */ /* 0x000fe200078f28ff */
[----:B------:R-:W-:Y:S01]  /*1370*/  IMAD.IADD R7, R5, 0x1, -R6 ;  /* 0x0000000105077824 */ /* 0x000fe200078e0a06 */
[--C-:B------:R-:W-:Y:S01]  /*1380*/  SHF.R.S32.HI R5, RZ, 0x1f, R2.reuse ;  /* 0x0000001fff057819 */ /* 0x100fe20000011402 */
[----:B------:R-:W-:Y:S01]  /*1390*/  IMAD R10, R14, 0x10, R13 ;  /* 0x000000100e0a7824 */ /* 0x000fe200078e020d */
[----:B------:R-:W-:Y:S01]  /*13a0*/  SHF.R.S32.HI R3, RZ, 0x5, R3 ;  /* 0x00000005ff037819 */ /* 0x000fe20000011403 */
[----:B------:R-:W1:Y:S01]  /*13b0*/  S2R R13, SR_CTAID.X ;  /* 0x00000000000d7919 */ /* 0x000e620000002500 */
[C---:B------:R-:W-:Y:S01]  /*13c0*/  IMAD.SHL.U32 R6, R7.reuse, 0x40, RZ ;  /* 0x0000004007067824 */ /* 0x040fe200078e00ff */
[----:B------:R-:W-:Y:S01]  /*13d0*/  LOP3.LUT P0, RZ, R7, 0x2, RZ, 0xc0, !PT ;  /* 0x0000000207ff7812 */ /* 0x000fe2000780c0ff */
[----:B------:R-:W-:Y:S01]  /*13e0*/  IMAD.SHL.U32 R11, R4, 0x8, RZ ;  /* 0x00000008040b7824 */ /* 0x000fe200078e00ff */
[----:B------:R-:W-:Y:S01]  /*13f0*/  SHF.R.S32.HI R4, RZ, 0x2, R2 ;  /* 0x00000002ff047819 */ /* 0x000fe20000011402 */
[----:B------:R-:W-:Y:S01]  /*1400*/  IMAD R9, R12, 0x200, R9 ;  /* 0x000002000c097824 */ /* 0x000fe200078e0209 */
[----:B------:R-:W-:Y:S01]  /*1410*/  LOP3.LUT R6, R6, 0xc0, RZ, 0xc0, !PT ;  /* 0x000000c006067812 */ /* 0x000fe200078ec0ff */
[----:B------:R-:W-:Y:S01]  /*1420*/  IMAD.SHL.U32 R10, R10, 0x2, RZ ;  /* 0x000000020a0a7824 */ /* 0x000fe200078e00ff */
[----:B------:R-:W-:Y:S01]  /*1430*/  LEA.HI R5, R5, R4, RZ, 0x3 ;  /* 0x0000000405057211 */ /* 0x000fe200078f18ff */
[----:B------:R-:W-:Y:S01]  /*1440*/  IMAD.U32 R14, RZ, RZ, UR38 ;  /* 0x00000026ff0e7e24 */ /* 0x000fe2000f8e00ff */
[----:B------:R-:W-:Y:S01]  /*1450*/  LOP3.LUT R11, R6, 0x8, R11, 0xf8, !PT ;  /* 0x00000008060b7812 */ /* 0x000fe200078ef80b */
[----:B------:R-:W-:Y:S01]  /*1460*/  IMAD.MOV.U32 R7, RZ, RZ, RZ ;  /* 0x000000ffff077224 */ /* 0x000fe200078e00ff */
[----:B------:R-:W-:Y:S01]  /*1470*/  SHF.R.U32.HI R0, RZ, 0x3, R6 ;  /* 0x00000003ff007819 */ /* 0x000fe20000011606 */
[----:B------:R-:W-:Y:S01]  /*1480*/  IMAD.MOV.U32 R2, RZ, RZ, RZ ;  /* 0x000000ffff027224 */ /* 0x000fe200078e00ff */
[----:B------:R-:W-:-:S02]  /*1490*/  LOP3.LUT R5, R5, 0xfffffff8, RZ, 0xc0, !PT ;  /* 0xfffffff805057812 */ /* 0x000fc400078ec0ff */
[----:B------:R-:W-:Y:S02]  /*14a0*/  CS2R R116, SRZ ;  /* 0x0000000000747805 */ /* 0x000fe4000001ff00 */
[----:B------:R-:W-:Y:S02]  /*14b0*/  LOP3.LUT R0, R11, R0, RZ, 0x3c, !PT ;  /* 0x000000000b007212 */ /* 0x000fe400078e3cff */
[----:B------:R-:W-:Y:S02]  /*14c0*/  CS2R R114, SRZ ;  /* 0x0000000000727805 */ /* 0x000fe4000001ff00 */
[----:B------:R-:W-:Y:S01]  /*14d0*/  SEL R16, R16, 0xffffffe0, !P0 ;  /* 0xffffffe010107807 */ /* 0x000fe20004000000 */
[----:B------:R-:W-:Y:S01]  /*14e0*/  IMAD.IADD R6, R4, 0x1, -R5 ;  /* 0x0000000104067824 */ /* 0x000fe200078e0a05 */
[----:B------:R-:W-:Y:S01]  /*14f0*/  CS2R R112, SRZ ;  /* 0x0000000000707805 */ /* 0x000fe2000001ff00 */
[----:B------:R-:W-:Y:S01]  /*1500*/  IMAD.IADD R9, R9, 0x1, R0 ;  /* 0x0000000109097824 */ /* 0x000fe200078e0200 */
[----:B------:R-:W-:Y:S01]  /*1510*/  CS2R R110, SRZ ;  /* 0x00000000006e7805 */ /* 0x000fe2000001ff00 */
[----:B------:R-:W-:Y:S01]  /*1520*/  IMAD.SHL.U32 R0, R15, 0x4, RZ ;  /* 0x000000040f007824 */ /* 0x000fe200078e00ff */
[----:B------:R-:W-:Y:S01]  /*1530*/  CS2R R108, SRZ ;  /* 0x00000000006c7805 */ /* 0x000fe2000001ff00 */
[----:B------:R-:W-:Y:S01]  /*1540*/  IMAD R6, R3, 0x10, R6 ;  /* 0x0000001003067824 */ /* 0x000fe200078e0206 */
[----:B------:R-:W-:Y:S01]  /*1550*/  LEA R9, R9, UR37, 0x1 ;  /* 0x0000002509097c11 */ /* 0x000fe2000f8e08ff */
[----:B------:R-:W-:Y:S01]  /*1560*/  IMAD.MOV.U32 R4, RZ, RZ, RZ ;  /* 0x000000ffff047224 */ /* 0x000fe200078e00ff */
[----:B------:R-:W-:-:S02]  /*1570*/  CS2R R106, SRZ ;  /* 0x00000000006a7805 */ /* 0x000fc4000001ff00 */
[----:B------:R-:W-:Y:S02]  /*1580*/  CS2R R104, SRZ ;  /* 0x0000000000687805 */ /* 0x000fe4000001ff00 */
[----:B------:R-:W-:Y:S02]  /*1590*/  CS2R R102, SRZ ;  /* 0x0000000000667805 */ /* 0x000fe4000001ff00 */
[----:B------:R-:W-:Y:S01]  /*15a0*/  CS2R R100, SRZ ;  /* 0x0000000000647805 */ /* 0x000fe2000001ff00 */
[----:B-1----:R-:W-:Y:S01]  /*15b0*/  IMAD R13, R13, -0x60, RZ ;  /* 0xffffffa00d0d7824 */ /* 0x002fe200078e02ff */
[----:B------:R-:W-:Y:S02]  /*15c0*/  CS2R R98, SRZ ;  /* 0x0000000000627805 */ /* 0x000fe4000001ff00 */
[----:B------:R-:W-:Y:S02]  /*15d0*/  CS2R R96, SRZ ;  /* 0x0000000000607805 */ /* 0x000fe4000001ff00 */
[----:B------:R-:W-:Y:S01]  /*15e0*/  CS2R R94, SRZ ;  /* 0x00000000005e7805 */ /* 0x000fe2000001ff00 */
[C---:B------:R-:W-:Y:S01]  /*15f0*/  IMAD.IADD R11, R13.reuse, 0x1, -R10 ;  /* 0x000000010d0b7824 */ /* 0x040fe200078e0a0a */
[----:B------:R-:W-:-:S02]  /*1600*/  IADD3.X R5, R13, UR4, RZ, PT, !PT ;  /* 0x000000040d057c10 */ /* 0x000fc4000bffe4ff */
[----:B------:R-:W-:Y:S02]  /*1610*/  CS2R R92, SRZ ;  /* 0x00000000005c7805 */ /* 0x000fe4000001ff00 */
[----:B------:R-:W-:Y:S02]  /*1620*/  IADD3 R12, -R10, UR4, R13 ;  /* 0x000000040a0c7c10 */ /* 0x000fe4000fffe10d */
[----:B------:R-:W-:Y:S02]  /*1630*/  CS2R R90, SRZ ;  /* 0x00000000005a7805 */ /* 0x000fe4000001ff00 */
[----:B------:R-:W-:Y:S02]  /*1640*/  IADD3 R5, R5, -UR5, -R10 ;  /* 0x8000000505057c10 */ /* 0x000fe4000fffe80a */
        /* <DEDUP_REMOVED lines=36> */
.L_x_5313:
[----:B------:R-:W-:-:S13]  /*1890*/  ISETP.NE.AND P0, PT, R14, 0x3, PT ;  /* 0x000000030e00780c */ /* 0x000fda0003f05270 */
[----:B------:R-:W-:Y:S05]  /*18a0*/  @!P0 BRA `(.L_x_5295) ;  /* 0x0000000000048947 */ /* 0x000fea0003800000 */
[----:B------:R-:W-:Y:S01]  /*18b0*/  BPT.TRAP 0x1 ;  /* 0x000000040000795c */ /* 0x000fe20000300000 */
.L_x_5295:
[----:B------:R-:W-:Y:S02]  /*18c0*/  LEA R3, R2, UR37, 0x3 ;  /* 0x0000002502037c11 */ /* 0x000fe4000f8e18ff */
[----:B------:R-:W-:-:S04]  /*18d0*/  SHF.L.U32 R16, R7, 0x1f, RZ ;  /* 0x0000001f07107819 */ /* 0x000fc800000006ff */
[----:B------:R1:W2:Y:S01]  /*18e0*/  SYNCS.PHASECHK.TRANS64.TRYWAIT P1, [R3+URZ+0x36410], R16 ;  /* 0x03641010030075a7 */ /* 0x0002a2000802017f */
[----:B------:R-:W-:Y:S05]  /*18f0*/  @!P0 BRA `(.L_x_5296) ;  /* 0x0000000000048947 */ /* 0x000fea0003800000 */
[----:B------:R-:W-:Y:S01]  /*1900*/  BPT.TRAP 0x1 ;  /* 0x000000040000795c */ /* 0x000fe20000300000 */
.L_x_5296:
[----:B--2---:R-:W-:Y:S05]  /*1910*/  @P1 BRA `(.L_x_5297) ;  /* 0x0000000000081947 */ /* 0x004fea0003800000 */
[----:B------:R-:W2:Y:S02]  /*1920*/  SYNCS.PHASECHK.TRANS64.TRYWAIT P1, [R3+URZ+0x36410], R16 ;  /* 0x03641010030075a7 */ /* 0x000ea4000802017f */
[----:B--2---:R-:W-:Y:S05]  /*1930*/  @!P1 BRA `(.L_x_5298) ;  /* 0x0000006400b09947 */ /* 0x004fea0003800000 */
.L_x_5297:
        /* <DEDUP_REMOVED lines=103> */
.L_x_5299:
[----:B-12---:R-:W-:-:S04]  /*1fb0*/  SHF.L.U32 R16, R4, 0x1f, RZ ;  /* 0x0000001f04107819 */ /* 0x006fc800000006ff */
[----:B------:R1:W2:Y:S01]  /*1fc0*/  SYNCS.PHASECHK.TRANS64.TRYWAIT P1, [UR37+0x36430], R16 ;  /* 0x03643010ff0075a7 */ /* 0x0002a20008020165 */
[----:B------:R-:W-:Y:S05]  /*1fd0*/  @!P0 BRA `(.L_x_5300) ;  /* 0x0000000000048947 */ /* 0x000fea0003800000 */
[----:B------:R-:W-:Y:S01]  /*1fe0*/  BPT.TRAP 0x1 ;  /* 0x000000040000795c */ /* 0x000fe20000300000 */
.L_x_5300:
[----:B--2---:R-:W-:Y:S05]  /*1ff0*/  @P1 BRA `(.L_x_5301) ;  /* 0x0000000000081947 */ /* 0x004fea0003800000 */
[----:B------:R-:W2:Y:S02]  /*2000*/  SYNCS.PHASECHK.TRANS64.TRYWAIT P1, [UR37+0x36430], R16 ;  /* 0x03643010ff0075a7 */ /* 0x000ea40008020165 */
[----:B--2---:R-:W-:Y:S05]  /*2010*/  @!P1 BRA `(.L_x_5302) ;  /* 0x00000060000c9947 */ /* 0x004fea0003800000 */
.L_x_5301:
        /* <DEDUP_REMOVED lines=11> */
[----:B-12---:R-:W-:Y:S01]  /*20d0*/  VIADDMNMX R16, R18, R19, R12, PT ;  /* 0x0000001312107246 */ /* 0x006fe2000380010c */
        /* <DEDUP_REMOVED lines=102> */
.L_x_5305:
[----:B------:R-:W-:-:S06]  /*2740*/  UISETP.NE.AND UP0, UPT, UR44, 0x1, UPT ;  /* 0x000000012c00788c */ /* 0x000fcc000bf05270 */
[----:B------:R-:W-:-:S05]  /*2750*/  PLOP3.LUT P1, PT, PT, PT, UP0, 0x80, 0x0 ;  /* 0x000000000000781c */ /* 0x000fca0003f2f008 */
[----:B------:R-:W-:-:S08]  /*2760*/  @UP0 ULDC UR5, c[0x0][0x754] ;  /* 0x0001d50000050ab9 */ /* 0x000fd00000000800 */
[----:B------:R-:W-:Y:S01]  /*2770*/  @P1 IMAD.HI.U32 R15, R22, UR5, RZ ;  /* 0x00000005160f1c27 */ /* 0x000fe2000f8e00ff */
[----:B------:R-:W-:-:S04]  /*2780*/  @UP0 ULDC UR5, c[0x0][0x758] ;  /* 0x0001d60000050ab9 */ /* 0x000fc80000000800 */
[----:B------:R-:W-:-:S07]  /*2790*/  @P1 SHF.R.U32.HI R22, RZ, UR5, R15 ;  /* 0x00000005ff161c19 */ /* 0x000fce000801160f */
.L_x_5306:
[----:B------:R-:W-:Y:S05]  /*27a0*/  BSYNC B0 ;  /* 0x0000000000007941 */ /* 0x000fea0003800000 */
.L_x_5304:
[----:B------:R-:W-:Y:S01]  /*27b0*/  IMAD R22, R22, UR44, R11 ;  /* 0x0000002c16167c24 */ /* 0x000fe2000f8e020b */
[----:B------:R-:W-:-:S04]  /*27c0*/  IADD3 R15, R18, UR4, R5 ;  /* 0x00000004120f7c10 */ /* 0x000fc8000fffe005 */
[----:B------:R-:W-:Y:S02]  /*27d0*/  VIADDMNMX R16, R22, UR44, R16, PT ;  /* 0x0000002c16107c46 */ /* 0x000fe4000b800110 */
[----:B------:R-:W-:-:S07]  /*27e0*/  VIMNMX R15, R15, R22, !PT ;  /* 0x000000160f0f7248 */ /* 0x000fce0007fe0100 */
.L_x_5303:
[C---:B------:R-:W-:Y:S01]  /*27f0*/  ISETP.GE.AND P1, PT, R13.reuse, 0x1, PT ;  /* 0x000000010d00780c */ /* 0x040fe20003f26270 */
[----:B------:R-:W-:Y:S01]  /*2800*/  VIADD R18, R18, 0x8 ;  /* 0x0000000812127836 */ /* 0x000fe20000000000 */
[----:B------:R-:W-:Y:S02]  /*2810*/  ISETP.GE.AND P2, PT, R13, 0x2, PT ;  /* 0x000000020d00780c */ /* 0x000fe40003f46270 */
[----:B------:R-:W-:Y:S01]  /*2820*/  ISETP.GT.AND P5, PT, R15, RZ, !P1 ;  /* 0x000000ff0f00720c */ /* 0x000fe20004fa4270 */
[----:B------:R-:W-:Y:S01]  /*2830*/  IMAD.IADD R17, R17, 0x1, R18 ;  /* 0x0000000111117824 */ /* 0x000fe200078e0212 */
[----:B------:R-:W-:Y:S02]  /*2840*/  ISETP.GT.AND P6, PT, R15, 0x1, !P2 ;  /* 0x000000010f00780c */ /* 0x000fe400057c4270 */
[----:B------:R-:W-:Y:S02]  /*2850*/  ISETP.LT.OR P5, PT, R16, 0x1, P5 ;  /* 0x000000011000780c */ /* 0x000fe40002fa1670 */
[----:B------:R-:W-:-:S02]  /*2860*/  ISETP.GE.AND P3, PT, R13, 0x9, PT ;  /* 0x000000090d00780c */ /* 0x000fc40003f66270 */
[----:B------:R-:W-:Y:S02]  /*2870*/  ISETP.LT.OR P6, PT, R16, 0x2, P6 ;  /* 0x000000021000780c */ /* 0x000fe400037c1670 */
[----:B------:R-:W-:Y:S02]  /*2880*/  FSEL R136, R136, -INF , !P5 ;  /* 0xff80000088887808 */ /* 0x000fe40006800000 */
[----:B------:R-:W-:Y:S02]  /*2890*/  ISETP.GE.AND P4, PT, R13, 0xa, PT ;  /* 0x0000000a0d00780c */ /* 0x000fe40003f86270 */
[----:B------:R-:W-:Y:S02]  /*28a0*/  ISETP.GT.AND P5, PT, R15, 0x8, !P3 ;  /* 0x000000080f00780c */ /* 0x000fe40005fa4270 */
        /* <DEDUP_REMOVED lines=8> */
[----:B------:R-:W-:Y:S02]  /*2930*/  VIADDMNMX R19, R18, R19, R12, PT ;  /* 0x0000001312137246 */ /* 0x000fe4000380010c */
[----:B------:R-:W-:-:S04]  /*2940*/  ISETP.LT.OR P6, PT, R16, 0x11, P6 ;  /* 0x000000111000780c */ /* 0x000fc800037c1670 */
[----:B------:R-:W-:Y:S02]  /*2950*/  FSEL R144, R144, -INF , !P6 ;  /* 0xff80000090907808 */ /* 0x000fe40007000000 */
[----:B------:R-:W-:-:S04]  /*2960*/  ISETP.GE.AND P6, PT, R13, 0x12, PT ;  /* 0x000000120d00780c */ /* 0x000fc80003fc6270 */
[----:B------:R-:W-:-:S04]  /*2970*/  ISETP.GT.AND P6, PT, R15, 0x11, !P6 ;  /* 0x000000110f00780c */ /* 0x000fc800077c4270 */
        /* <DEDUP_REMOVED lines=10> */
[----:B------:R-:W-:-:S13]  /*2a20*/  PLOP3.LUT P6, PT, PT, PT, UP1, 0x40, 0x0 ;  /* 0x000000000000781c */ /* 0x000fda0003fce818 */
        /* <DEDUP_REMOVED lines=16> */
.L_x_5309:
[----:B------:R-:W-:-:S06]  /*2b30*/  UISETP.NE.AND UP0, UPT, UR44, 0x1, UPT ;  /* 0x000000012c00788c */ /* 0x000fcc000bf05270 */
[----:B------:R-:W-:-:S05]  /*2b40*/  PLOP3.LUT P6, PT, PT, PT, UP0, 0x80, 0x0 ;  /* 0x000000000000781c */ /* 0x000fca0003fcf008 */
[----:B------:R-:W-:-:S08]  /*2b50*/  @UP0 ULDC UR4, c[0x0][0x754] ;  /* 0x0001d50000040ab9 */ /* 0x000fd00000000800 */
[----:B------:R-:W-:Y:S01]  /*2b60*/  @P6 IMAD.HI.U32 R15, R18, UR4, RZ ;  /* 0x00000004120f6c27 */ /* 0x000fe2000f8e00ff */
[----:B------:R-:W-:Y:S01]  /*2b70*/  PLOP3.LUT P6, PT, PT, PT, UP0, 0x80, 0x0 ;  /* 0x000000000000781c */ /* 0x000fe20003fcf008 */
[----:B------:R-:W-:-:S12]  /*2b80*/  @UP0 ULDC UR4, c[0x0][0x758] ;  /* 0x0001d60000040ab9 */ /* 0x000fd80000000800 */
[----:B------:R-:W-:-:S07]  /*2b90*/  @P6 SHF.R.U32.HI R18, RZ, UR4, R15 ;  /* 0x00000004ff126c19 */ /* 0x000fce000801160f */
.L_x_5310:
[----:B------:R-:W-:Y:S05]  /*2ba0*/  BSYNC B0 ;  /* 0x0000000000007941 */ /* 0x000fea0003800000 */
.L_x_5308:
[----:B------:R-:W-:-:S05]  /*2bb0*/  IMAD R18, R18, UR44, R11 ;  /* 0x0000002c12127c24 */ /* 0x000fca000f8e020b */
[----:B------:R-:W-:Y:S02]  /*2bc0*/  VIMNMX R17, R17, R18, !PT ;  /* 0x0000001211117248 */ /* 0x000fe40007fe0100 */
[----:B------:R-:W-:-:S07]  /*2bd0*/  VIADDMNMX R19, R18, UR44, R19, PT ;  /* 0x0000002c12137c46 */ /* 0x000fce000b800113 */
.L_x_5307:
[----:B------:R-:W-:Y:S01]  /*2be0*/  ISETP.GT.AND P3, PT, R17, 0x8, !P3 ;  /* 0x000000081100780c */ /* 0x000fe20005f64270 */
[--C-:B----4-:R-:W-:Y:S01]  /*2bf0*/  FFMA.FTZ R18, R136, UR45, -R21.reuse ;  /* 0x0000002d88127c23 */ /* 0x110fe20008010815 */
[--C-:B------:R-:W-:Y:S01]  /*2c00*/  FFMA.FTZ R136, R144, UR45, -R21.reuse ;  /* 0x0000002d90887c23 */ /* 0x100fe20008010815 */
[----:B------:R-:W-:Y:S01]  /*2c10*/  LEA R144, R6, UR37, 0x2 ;  /* 0x0000002506907c11 */ /* 0x000fe2000f8e10ff */
[--C-:B------:R-:W-:Y:S01]  /*2c20*/  FFMA.FTZ R23, R22, UR45, -R21.reuse ;  /* 0x0000002d16177c23 */ /* 0x100fe20008010815 */
[----:B------:R-:W-:Y:S01]  /*2c30*/  ISETP.LT.OR P3, PT, R19, 0x9, P3 ;  /* 0x000000091300780c */ /* 0x000fe20001f61670 */
[--C-:B------:R-:W-:Y:S01]  /*2c40*/  FFMA.FTZ R22, R140, UR45, -R21.reuse ;  /* 0x0000002d8c167c23 */ /* 0x100fe20008010815 */
[----:B------:R-:W-:Y:S01]  /*2c50*/  ISETP.GT.AND P2, PT, R17, 0x1, !P2 ;  /* 0x000000011100780c */ /* 0x000fe20005744270 */
[--C-:B------:R-:W-:Y:S01]  /*2c60*/  FFMA.FTZ R137, R154, UR45, -R21.reuse ;  /* 0x0000002d9a897c23 */ /* 0x100fe20008010815 */
[----:B------:R-:W-:Y:S01]  /*2c70*/  FSEL R15, R142, -INF , !P3 ;  /* 0xff8000008e0f7808 */ /* 0x000fe20005800000 */
[--C-:B------:R-:W-:Y:S01]  /*2c80*/  FFMA.FTZ R141, R156, UR45, -R21.reuse ;  /* 0x0000002d9c8d7c23 */ /* 0x100fe20008010815 */
[----:B------:R-:W1:Y:S01]  /*2c90*/  LDS R142, [R144+0x30200] ;  /* 0x03020000908e7984 */ /* 0x000e620000000800 */
[--C-:B------:R-:W-:Y:S01]  /*2ca0*/  FFMA.FTZ R140, R148, UR45, -R21.reuse ;  /* 0x0000002d948c7c23 */ /* 0x100fe20008010815 */
[----:B------:R-:W-:Y:S01]  /*2cb0*/  ISETP.LT.OR P2, PT, R19, 0x2, P2 ;  /* 0x000000021300780c */ /* 0x000fe20001741670 */
[----:B------:R-:W-:Y:S01]  /*2cc0*/  FFMA.FTZ R21, R16, UR45, -R21 ;  /* 0x0000002d10157c23 */ /* 0x000fe20008010815 */
[----:B------:R-:W-:Y:S01]  /*2cd0*/  ISETP.GE.AND P6, PT, R13, 0x12, PT ;  /* 0x000000120d00780c */ /* 0x000fe20003fc6270 */
[----:B------:R2:W3:Y:S01]  /*2ce0*/  LDS R16, [R144+0x30220] ;  /* 0x0302200090107984 */ /* 0x0004e20000000800 */
[----:B------:R-:W-:Y:S01]  /*2cf0*/  FSEL R139, R139, -INF , !P2 ;  /* 0xff8000008b8b7808 */ /* 0x000fe20005000000 */
[--C-:B-----5:R-:W-:Y:S01]  /*2d00*/  FFMA.FTZ R15, R15, UR45, -R20.reuse ;  /* 0x0000002d0f0f7c23 */ /* 0x120fe20008010814 */
[C---:B------:R-:W-:Y:S01]  /*2d10*/  ISETP.GT.AND P2, PT, R17.reuse, 0x11, !P6 ;  /* 0x000000111100780c */ /* 0x040fe20007744270 */
[----:B------:R-:W4:Y:S01]  /*2d20*/  MUFU.EX2 R18, R18 ;  /* 0x0000001200127308 */ /* 0x000f220000000800 */
[----:B------:R-:W-:Y:S01]  /*2d30*/  ISETP.GT.AND P4, PT, R17, 0x9, !P4 ;  /* 0x000000091100780c */ /* 0x000fe20006784270 */
[--C-:B------:R-:W-:Y:S01]  /*2d40*/  FFMA.FTZ R139, R139, UR45, -R20.reuse ;  /* 0x0000002d8b8b7c23 */ /* 0x100fe20008010814 */
[C---:B------:R-:W-:Y:S01]  /*2d50*/  ISETP.GE.AND P3, PT, R13.reuse, 0x19, PT ;  /* 0x000000190d00780c */ /* 0x040fe20003f66270 */
[----:B------:R-:W-:Y:S01]  /*2d60*/  USHF.R.U32.HI UR6, URZ, 0x4, UR42 ;  /* 0x000000043f067899 */ /* 0x000fe2000801162a */
[----:B------:R-:W-:Y:S01]  /*2d70*/  ISETP.GE.AND P6, PT, R13, 0x1a, PT ;  /* 0x0000001a0d00780c */ /* 0x000fe20003fc6270 */
[----:B------:R-:W-:Y:S01]  /*2d80*/  UMOV UR11, 0x80000020 ;  /* 0x80000020000b7882 */ /* 0x000fe20000000000 */
[C---:B------:R-:W-:Y:S01]  /*2d90*/  ISETP.GT.AND P5, PT, R17.reuse, 0x10, !P5 ;  /* 0x000000101100780c */ /* 0x040fe20006fa4270 */
[----:B------:R-:W5:Y:S01]  /*2da0*/  MUFU.EX2 R23, R23 ;  /* 0x0000001700177308 */ /* 0x000f620000000800 */
[C---:B------:R-:W-:Y:S01]  /*2db0*/  ISETP.GT.AND P3, PT, R17.reuse, 0x18, !P3 ;  /* 0x000000181100780c */ /* 0x040fe20005f64270 */
[----:B------:R-:W-:Y:S01]  /*2dc0*/  ULOP3.LUT UR6, UR6, 0x3fff, URZ, 0xc0, !UPT ;  /* 0x00003fff06067892 */ /* 0x000fe2000f8ec03f */
[C---:B------:R-:W-:Y:S01]  /*2dd0*/  ISETP.GT.AND P1, PT, R17.reuse, RZ, !P1 ;  /* 0x000000ff1100720c */ /* 0x040fe20004f24270 */
[----:B------:R-:W-:Y:S01]  /*2de0*/  UMOV UR9, 0x40000040 ;  /* 0x4000004000097882 */ /* 0x000fe20000000000 */
[----:B------:R-:W-:Y:S01]  /*2df0*/  ISETP.GT.AND P6, PT, R17, 0x19, !P6 ;  /* 0x000000191100780c */ /* 0x000fe200077c4270 */
[----:B------:R-:W-:Y:S01]  /*2e00*/  ULOP3.LUT UR12, UR6, 0x1000000, URZ, 0xfc, !UPT ;  /* 0x01000000060c7892 */ /* 0x000fe2000f8efc3f */
[C---:B------:R-:W-:Y:S01]  /*2e10*/  ISETP.LT.OR P4, PT, R19.reuse, 0xa, P4 ;  /* 0x0000000a1300780c */ /* 0x040fe20002781670 */
[----:B------:R2:W-:Y:S01]  /*2e20*/  MUFU.EX2 R17, R139 ;  /* 0x0000008b00117308 */ /* 0x0005e20000000800 */
[C---:B------:R-:W-:Y:S01]  /*2e30*/  ISETP.LT.OR P5, PT, R19.reuse, 0x11, P5 ;  /* 0x000000111300780c */ /* 0x040fe20002fa1670 */
[----:B------:R-:W-:Y:S01]  /*2e40*/  UMOV UR13, 0x80000020 ;  /* 0x80000020000d7882 */ /* 0x000fe20000000000 */
[----:B------:R-:W-:Y:S01]  /*2e50*/  ISETP.LT.OR P2, PT, R19, 0x12, P2 ;  /* 0x000000121300780c */ /* 0x000fe20001741670 */
[----:B------:R-:W-:Y:S01]  /*2e60*/  UMOV UR15, 0x40000040 ;  /* 0x40000040000f7882 */ /* 0x000fe20000000000 */
[----:B------:R-:W-:Y:S01]  /*2e70*/  FSEL R143, R143, -INF , !P4 ;  /* 0xff8000008f8f7808 */ /* 0x000fe20006000000 */
[----:B------:R-:W-:Y:S01]  /*2e80*/  UMOV UR10, UR12 ;  /* 0x0000000c000a7c82 */ /* 0x000fe20008000000 */
[C---:B------:R-:W-:Y:S01]  /*2e90*/  ISETP.LT.OR P3, PT, R19.reuse, 0x19, P3 ;  /* 0x000000191300780c */ /* 0x040fe20001f61670 */
[----:B------:R-:W5:Y:S01]  /*2ea0*/  MUFU.EX2 R15, R15 ;  /* 0x0000000f000f7308 */ /* 0x000f620000000800 */
[----:B------:R-:W-:Y:S01]  /*2eb0*/  ISETP.LT.OR P1, PT, R19, 0x1, P1 ;  /* 0x000000011300780c */ /* 0x000fe20000f21670 */
[----:B------:R-:W-:Y:S01]  /*2ec0*/  FFMA.FTZ R143, R143, UR45, -R20 ;  /* 0x0000002d8f8f7c23 */ /* 0x000fe20008010814 */
[----:B------:R-:W-:-:S02]  /*2ed0*/  ISETP.LT.OR P6, PT, R19, 0x1a, P6 ;  /* 0x0000001a1300780c */ /* 0x000fc400037c1670 */
[----:B------:R-:W-:Y:S02]  /*2ee0*/  FSEL R19, R146, -INF , !P5 ;  /* 0xff80000092137808 */ /* 0x000fe40006800000 */
[----:B--2---:R-:W-:Y:S01]  /*2ef0*/  FSEL R139, R150, -INF , !P3 ;  /* 0xff800000968b7808 */ /* 0x004fe20005800000 */
[----:B------:R2:W-:Y:S01]  /*2f00*/  MUFU.EX2 R144, R143 ;  /* 0x0000008f00907308 */ /* 0x0005e20000000800 */
[----:B------:R-:W-:Y:S01]  /*2f10*/  FSEL R151, R151, -INF , !P6 ;  /* 0xff80000097977808 */ /* 0x000fe20007000000 */
[--C-:B------:R-:W-:Y:S01]  /*2f20*/  FFMA.FTZ R148, R19, UR45, -R20.reuse ;  /* 0x0000002d13947c23 */ /* 0x100fe20008010814 */
[----:B------:R-:W-:Y:S01]  /*2f30*/  FSEL R19, R138, -INF , !P1 ;  /* 0xff8000008a137808 */ /* 0x000fe20004800000 */
[--C-:B------:R-:W-:Y:S01]  /*2f40*/  FFMA.FTZ R146, R139, UR45, -R20.reuse ;  /* 0x0000002d8b927c23 */ /* 0x100fe20008010814 */
[----:B------:R-:W-:Y:S01]  /*2f50*/  FSEL R147, R147, -INF , !P2 ;  /* 0xff80000093937808 */ /* 0x000fe20005000000 */
[----:B------:R-:W-:Y:S01]  /*2f60*/  FFMA.FTZ R139, R151, UR45, -R20 ;  /* 0x0000002d978b7c23 */ /* 0x000fe20008010814 */
[----:B-1----:R-:W-:Y:S01]  /*2f70*/  FADD.FTZ R145, R124, -R142 ;  /* 0x8000008e7c917221 */ /* 0x002fe20000010000 */
[----:B------:R-:W-:Y:S01]  /*2f80*/  FFMA.FTZ R19, R19, UR45, -R20 ;  /* 0x0000002d13137c23 */ /* 0x000fe20008010814 */
[--C-:B--2---:R-:W-:Y:S01]  /*2f90*/  FADD.FTZ R143, R120, -R142.reuse ;  /* 0x8000008e788f7221 */ /* 0x104fe20000010000 */
[--C-:B------:R-:W-:Y:S01]  /*2fa0*/  FADD.FTZ R120, R125, -R142.reuse ;  /* 0x8000008e7d787221 */ /* 0x100fe20000010000 */
[----:B------:R-:W-:Y:S01]  /*2fb0*/  FADD.FTZ R125, R128, -R142 ;  /* 0x8000008e807d7221 */ /* 0x000fe20000010000 */
[----:B------:R-:W-:Y:S01]  /*2fc0*/  FFMA.FTZ R147, R147, UR45, -R20 ;  /* 0x0000002d93937c23 */ /* 0x000fe20008010814 */
[--C-:B------:R-:W-:Y:S01]  /*2fd0*/  FADD.FTZ R128, R129, -R142.reuse ;  /* 0x8000008e81807221 */ /* 0x100fe20000010000 */
[--C-:B------:R-:W-:Y:S01]  /*2fe0*/  FADD.FTZ R20, R121, -R142.reuse ;  /* 0x8000008e79147221 */ /* 0x100fe20000010000 */
[--C-:B------:R-:W-:Y:S01]  /*2ff0*/  FADD.FTZ R129, R132, -R142.reuse ;  /* 0x8000008e84817221 */ /* 0x100fe20000010000 */
[----:B------:R-:W1:Y:S01]  /*3000*/  MUFU.EX2 R22, R22 ;  /* 0x0000001600167308 */ /* 0x000e620000000800 */
[----:B------:R-:W-:Y:S01]  /*3010*/  FADD.FTZ R142, R133, -R142 ;  /* 0x8000008e858e7221 */ /* 0x000fe20000010000 */
[--C-:B---3--:R-:W-:Y:S01]  /*3020*/  FADD.FTZ R132, R123, -R16.reuse ;  /* 0x800000107b847221 */ /* 0x108fe20000010000 */
[--C-:B------:R-:W-:Y:S01]  /*3030*/  FADD.FTZ R126, R126, -R16.reuse ;  /* 0x800000107e7e7221 */ /* 0x100fe20000010000 */
[--C-:B------:R-:W-:Y:S01]  /*3040*/  FADD.FTZ R123, R130, -R16.reuse ;  /* 0x80000010827b7221 */ /* 0x100fe20000010000 */
[--C-:B------:R-:W-:Y:S01]  /*3050*/  FADD.FTZ R130, R131, -R16.reuse ;  /* 0x8000001083827221 */ /* 0x100fe20000010000 */
[--C-:B------:R-:W-:Y:S01]  /*3060*/  FADD.FTZ R122, R122, -R16.reuse ;  /* 0x800000107a7a7221 */ /* 0x100fe20000010000 */
[--C-:B------:R-:W-:Y:S01]  /*3070*/  FADD.FTZ R127, R127, -R16.reuse ;  /* 0x800000107f7f7221 */ /* 0x100fe20000010000 */
[----:B------:R-:W2:Y:S01]  /*3080*/  MUFU.EX2 R137, R137 ;  /* 0x0000008900897308 */ /* 0x000ea20000000800 */
[--C-:B------:R-:W-:Y:S01]  /*3090*/  FADD.FTZ R131, R134, -R16.reuse ;  /* 0x8000001086837221 */ /* 0x100fe20000010000 */
[----:B------:R-:W-:Y:S01]  /*30a0*/  FADD.FTZ R135, R135, -R16 ;  /* 0x8000001087877221 */ /* 0x000fe20000010000 */
[----:B----4-:R-:W-:Y:S01]  /*30b0*/  FMUL.FTZ R143, R18, R143 ;  /* 0x0000008f128f7220 */ /* 0x010fe20000410000 */
[----:B-----5:R-:W-:Y:S01]  /*30c0*/  F2FP.F16.F32.PACK_AB R16, R23, R18 ;  /* 0x000000121710723e */ /* 0x020fe200000000ff */
[----:B------:R-:W-:Y:S01]  /*30d0*/  FMUL.FTZ R126, R15, R126 ;  /* 0x0000007e0f7e7220 */ /* 0x000fe20000410000 */
[----:B------:R-:W-:Y:S01]  /*30e0*/  FMUL.FTZ R134, R23, R20 ;  /* 0x0000001417867220 */ /* 0x000fe20000410000 */
[----:B------:R-:W-:Y:S01]  /*30f0*/  R2UR UR7, R8 ;  /* 0x00000000080772ca */ /* 0x000fe200000e0000 */
[----:B------:R-:W3:Y:S01]  /*3100*/  MUFU.EX2 R140, R140 ;  /* 0x0000008c008c7308 */ /* 0x000ee20000000800 */
[----:B-1----:R-:W-:Y:S01]  /*3110*/  FMUL.FTZ R145, R22, R145 ;  /* 0x0000009116917220 */ /* 0x002fe20000410000 */
[----:B------:R-:W-:-:S06]  /*3120*/  FMUL.FTZ R127, R144, R127 ;  /* 0x0000007f907f7220 */ /* 0x000fcc0000410000 */
[----:B------:R-:W1:Y:S01]  /*3130*/  MUFU.EX2 R21, R21 ;  /* 0x0000001500157308 */ /* 0x000e620000000800 */
[C---:B--2---:R-:W-:Y:S01]  /*3140*/  F2FP.F16.F32.PACK_AB R18, R137.reuse, R22 ;  /* 0x000000168912723e */ /* 0x044fe200000000ff */
[----:B------:R-:W-:Y:S02]  /*3150*/  FMUL.FTZ R120, R137, R120 ;  /* 0x0000007889787220 */ /* 0x000fe40000410000 */
[----:B------:R-:W-:Y:S02]  /*3160*/  ULEA UR4, UR7, UR37, 0xd ;  /* 0x0000002507047291 */ /* 0x000fe4000f8e683f */
[----:B------:R-:W-:Y:S02]  /*3170*/  UIMAD UR7, UR7, 0x3000, UR37 ;  /* 0x00003000070778a4 */ /* 0x000fe4000f8e0225 */
[----:B------:R2:W4:Y:S01]  /*3180*/  MUFU.EX2 R133, R19 ;  /* 0x0000001300857308 */ /* 0x0005220000000800 */
[----:B---3--:R-:W-:Y:S01]  /*3190*/  FMUL.FTZ R129, R140, R129 ;  /* 0x000000818c817220 */ /* 0x008fe20000410000 */
[----:B------:R-:W-:-:S02]  /*31a0*/  UIADD3 UR5, UR4, 0x2a000, URZ ;  /* 0x0002a00004057890 */ /* 0x000fc4000fffe03f */
[----:B------:R-:W-:Y:S02]  /*31b0*/  USHF.R.U32.HI UR7, URZ, 0x4, UR7 ;  /* 0x000000043f077899 */ /* 0x000fe40008011607 */
[----:B------:R-:W-:Y:S02]  /*31c0*/  USHF.R.U32.HI UR5, URZ, 0x4, UR5 ;  /* 0x000000043f057899 */ /* 0x000fe40008011605 */
[----:B------:R-:W3:Y:S01]  /*31d0*/  MUFU.EX2 R136, R136 ;  /* 0x0000008800887308 */ /* 0x000ee20000000800 */
[----:B--2---:R-:W-:Y:S01]  /*31e0*/  F2FP.F16.F32.PACK_AB R19, R144, R15 ;  /* 0x0000000f9013723e */ /* 0x004fe200000000ff */
[----:B------:R-:W-:Y:S01]  /*31f0*/  FMUL.FTZ R15, R17, R132 ;  /* 0x00000084110f7220 */ /* 0x000fe20000410000 */
[C---:B-1----:R-:W-:Y:S01]  /*3200*/  FMUL.FTZ R142, R21.reuse, R142 ;  /* 0x0000008e158e7220 */ /* 0x042fe20000410000 */
[----:B------:R-:W-:Y:S01]  /*3210*/  F2FP.F16.F32.PACK_AB R22, R21, R140 ;  /* 0x0000008c1516723e */ /* 0x000fe200000000ff */
[----:B------:R-:W-:Y:S01]  /*3220*/  ULOP3.LUT UR6, UR5, 0x3fff, URZ, 0xc0, !UPT ;  /* 0x00003fff05067892 */ /* 0x000fe2000f8ec03f */
[----:B------:R-:W-:Y:S01]  /*3230*/  R2UR UR5, R152 ;  /* 0x00000000980572ca */ /* 0x000fe200000e0000 */
[----:B------:R-:W-:Y:S01]  /*3240*/  ULOP3.LUT UR14, UR7, 0x3fff, URZ, 0xc0, !UPT ;  /* 0x00003fff070e7892 */ /* 0x000fe2000f8ec03f */
[----:B------:R-:W1:Y:S01]  /*3250*/  MUFU.EX2 R141, R141 ;  /* 0x0000008d008d7308 */ /* 0x000e620000000800 */
[----:B----4-:R-:W-:Y:S01]  /*3260*/  F2FP.F16.F32.PACK_AB R17, R17, R133 ;  /* 0x000000851111723e */ /* 0x010fe200000000ff */
[----:B------:R-:W-:Y:S01]  /*3270*/  BAR.SYNC.DEFER_BLOCKING 0x9, 0x180 ;  /* 0x0246000000007b1d */ /* 0x000fe20000010000 */
[----:B------:R-:W-:-:S05]  /*3280*/  FMUL.FTZ R122, R133, R122 ;  /* 0x0000007a857a7220 */ /* 0x000fca0000410000 */
[----:B------:R-:W2:Y:S01]  /*3290*/  MUFU.EX2 R138, R148 ;  /* 0x00000094008a7308 */ /* 0x000ea20000000800 */
[----:B---3--:R-:W-:Y:S01]  /*32a0*/  FMUL.FTZ R125, R136, R125 ;  /* 0x0000007d887d7220 */ /* 0x008fe20000410000 */
[----:B------:R-:W-:Y:S01]  /*32b0*/  UMOV UR8, UR6 ;  /* 0x0000000600087c82 */ /* 0x000fe20008000000 */
[----:B------:R-:W-:-:S04]  /*32c0*/  USHF.R.U32.HI UR5, URZ, 0x4, UR5 ;  /* 0x000000043f057899 */ /* 0x000fc80008011605 */
[----:B------:R-:W-:Y:S01]  /*32d0*/  ULOP3.LUT UR5, UR5, 0x3fff, URZ, 0xc0, !UPT ;  /* 0x00003fff05057892 */ /* 0x000fe2000f8ec03f */
[----:B------:R-:W3:Y:S01]  /*32e0*/  MUFU.EX2 R121, R147 ;  /* 0x0000009300797308 */ /* 0x000ee20000000800 */
[C---:B-1----:R-:W-:Y:S01]  /*32f0*/  F2FP.F16.F32.PACK_AB R20, R141.reuse, R136 ;  /* 0x000000888d14723e */ /* 0x042fe200000000ff */
[----:B------:R-:W-:-:S06]  /*3300*/  FMUL.FTZ R128, R141, R128 ;  /* 0x000000808d807220 */ /* 0x000fcc0000410000 */
[----:B------:R-:W1:Y:S01]  /*3310*/  MUFU.EX2 R124, R146 ;  /* 0x00000092007c7308 */ /* 0x000e620000000800 */
[----:B--2---:R-:W-:Y:S01]  /*3320*/  FMUL.FTZ R123, R138, R123 ;  /* 0x0000007b8a7b7220 */ /* 0x004fe20000410000 */
[----:B------:R2:W-:Y:S06]  /*3330*/  STSM.16.M88.4 [R9+0x30400], R16 ;  /* 0x0304001009007844 */ /* 0x0005ec0000000200 */
[----:B------:R-:W4:Y:S01]  /*3340*/  MUFU.EX2 R139, R139 ;  /* 0x0000008b008b7308 */ /* 0x000f220000000800 */
[C---:B---3--:R-:W-:Y:S01]  /*3350*/  F2FP.F16.F32.PACK_AB R21, R121.reuse, R138 ;  /* 0x0000008a7915723e */ /* 0x048fe200000000ff */
[----:B------:R-:W-:Y:S01]  /*3360*/  FMUL.FTZ R130, R121, R130 ;  /* 0x0000008279827220 */ /* 0x000fe20000410000 */
[----:B-1----:R-:W-:Y:S01]  /*3370*/  FMUL.FTZ R131, R124, R131 ;  /* 0x000000837c837220 */ /* 0x002fe20000410000 */
[----:B--2---:R-:W-:-:S02]  /*3380*/  F2FP.F16.F32.PACK_AB R16, R134, R143 ;  /* 0x0000008f8610723e */ /* 0x004fc400000000ff */
[----:B------:R-:W-:Y:S02]  /*3390*/  F2FP.F16.F32.PACK_AB R18, R120, R145 ;  /* 0x000000917812723e */ /* 0x000fe400000000ff */
[----:B------:R-:W-:Y:S02]  /*33a0*/  F2FP.F16.F32.PACK_AB R17, R15, R122 ;  /* 0x0000007a0f11723e */ /* 0x000fe400000000ff */
[----:B------:R-:W-:Y:S02]  /*33b0*/  F2FP.F16.F32.PACK_AB R19, R127, R126 ;  /* 0x0000007e7f13723e */ /* 0x000fe400000000ff */
[C---:B----4-:R-:W-:Y:S01]  /*33c0*/  F2FP.F16.F32.PACK_AB R23, R139.reuse, R124 ;  /* 0x0000007c8b17723e */ /* 0x050fe200000000ff */
[----:B------:R-:W-:-:S04]  /*33d0*/  FMUL.FTZ R124, R139, R135 ;  /* 0x000000878b7c7220 */ /* 0x000fc80000410000 */
[----:B------:R1:W-:Y:S01]  /*33e0*/  STSM.16.M88.4 [R10], R20 ;  /* 0x000000140a007844 */ /* 0x0003e20000000200 */
[----:B------:R-:W-:Y:S01]  /*33f0*/  @!PT LDS RZ, [RZ] ;  /* 0x00000000fffff984 */ /* 0x000fe20000000800 */
[----:B------:R-:W-:Y:S01]  /*3400*/  @!PT LDS RZ, [RZ] ;  /* 0x00000000fffff984 */ /* 0x000fe20000000800 */
[----:B------:R-:W-:Y:S01]  /*3410*/  @!PT LDS RZ, [RZ] ;  /* 0x00000000fffff984 */ /* 0x000fe20000000800 */
[----:B------:R-:W-:Y:S01]  /*3420*/  @!PT LDS RZ, [RZ] ;  /* 0x00000000fffff984 */ /* 0x000fe20000000800 */
[----:B------:R2:W-:Y:S06]  /*3430*/  MEMBAR.ALL.CTA ;  /* 0x0000000000007992 */ /* 0x0005ec0000008000 */
[----:B--2---:R-:W2:Y:S01]  /*3440*/  FENCE.VIEW.ASYNC.S ;  /* 0x00000000000073c6 */ /* 0x004ea20000000000 */
[----:B-1----:R-:W-:Y:S02]  /*3450*/  F2FP.F16.F32.PACK_AB R20, R128, R125 ;  /* 0x0000007d8014723e */ /* 0x002fe400000000ff */
[----:B------:R-:W-:-:S02]  /*3460*/  F2FP.F16.F32.PACK_AB R22, R142, R129 ;  /* 0x000000818e16723e */ /* 0x000fc400000000ff */
        /* <DEDUP_REMOVED lines=77> */
.L_x_5311:
        /* <DEDUP_REMOVED lines=59> */
.L_x_5312:
        /* <DEDUP_REMOVED lines=63> */
.L_x_5287:
        /* <DEDUP_REMOVED lines=81> */
.L_x_5316:
[----:B------:R-:W-:Y:S01]  /*45f0*/  @P0 ELECT P1, URZ, PT ;  /* 0x00000000003f082f */ /* 0x000fe20003820000 */
[----:B------:R2:W-:-:S12]  /*4600*/  UBLKRED.G.S.ADD.F32.RN [UR6], [UR4], UR5, desc[UR8] ;  /* 0x00000806040073bb */ /* 0x0005d800080a1405 */
[----:B------:R-:W-:Y:S02]  /*4610*/  @P1 PLOP3.LUT P0, PT, P1, PT, PT, 0x8, 0x0 ;  /* 0x000000000000181c */ /* 0x000fe40000f0e170 */
[----:B------:R-:W-:-:S11]  /*4620*/  PLOP3.LUT P1, PT, PT, PT, PT, 0x8, 0x0 ;  /* 0x000000000000781c */ /* 0x000fd60003f2e170 */
[----:B--2---:R-:W-:Y:S05]  /*4630*/  @P0 BRA.U.ANY `(.L_x_5316) ;  /* 0xfffffffd00ec0947 */ /* 0x004fea000393ffff */
[----:B------:R0:W-:Y:S01]  /*4640*/  UTMACMDFLUSH ;  /* 0x00000000000079b7 */ /* 0x0001e20000000000 */
[----:B------:R-:W-:-:S04]  /*4650*/  DEPBAR.LE SB0, 0x0 ;  /* 0x000080000000791a */ /* 0x000fc80000000000 */
.L_x_5315:
[----:B------:R-:W-:Y:S05]  /*4660*/  BSYNC B0 ;  /* 0x0000000000007941 */ /* 0x000fea0003800000 */
.L_x_5314:
        /* <DEDUP_REMOVED lines=28> */
.L_x_5317:
        /* <DEDUP_REMOVED lines=8> */
.L_x_5283:
        /* <DEDUP_REMOVED lines=40> */
.L_x_5319:
        /* <DEDUP_REMOVED lines=39> */
.L_x_5322:
[----:B------:R-:W-:Y:S05]  /*4da0*/  BSYNC B0 ;  /* 0x0000000000007941 */ /* 0x000fea0003800000 */
.L_x_5321:
        /* <DEDUP_REMOVED lines=18> */
.L_x_5324:
[----:B------:R-:W-:Y:S05]  /*4ed0*/  BSYNC B0 ;  /* 0x0000000000007941 */ /* 0x000fea0003800000 */
.L_x_5323:
        /* <DEDUP_REMOVED lines=19> */
.L_x_5326:
[----:B------:R-:W-:Y:S05]  /*5010*/  BSYNC B0 ;  /* 0x0000000000007941 */ /* 0x000fea0003800000 */
.L_x_5325:
[----:B------:R-:W-:Y:S06]  /*5020*/  BAR.ARV 0xa, 0xa0 ;  /* 0x0282800000007b1d */ /* 0x000fec0000002000 */
[----:B------:R-:W-:Y:S04]  /*5030*/  BSSY B0, `(.L_x_5327) ;  /* 0x0000003000007945 */ /* 0x000fe80003800000 */
[----:B------:R-:W-:Y:S05]  /*5040*/  @!P0 BRA `(.L_x_5328) ;  /* 0x0000000000048947 */ /* 0x000fea0003800000 */
[----:B------:R-:W-:-:S04]  /*5050*/  DEPBAR.LE SB0, 0x1 ;  /* 0x000080400000791a */ /* 0x000fc80000000000 */
.L_x_5328:
[----:B------:R-:W-:Y:S05]  /*5060*/  BSYNC B0 ;  /* 0x0000000000007941 */ /* 0x000fea0003800000 */
.L_x_5327:
[----:B------:R-:W-:Y:S06]  /*5070*/  BAR.ARV 0xb, 0xa0 ;  /* 0x02c2800000007b1d */ /* 0x000fec0000002000 */
[----:B------:R-:W-:Y:S04]  /*5080*/  BSSY B0, `(.L_x_5329) ;  /* 0x0000003000007945 */ /* 0x000fe80003800000 */
[----:B------:R-:W-:Y:S05]  /*5090*/  @!P0 BRA `(.L_x_5330) ;  /* 0x0000000000048947 */ /* 0x000fea0003800000 */
[----:B------:R-:W-:-:S04]  /*50a0*/  DEPBAR.LE SB0, 0x0 ;  /* 0x000080000000791a */ /* 0x000fc80000000000 */
.L_x_5330:
[----:B------:R-:W-:Y:S05]  /*50b0*/  BSYNC B0 ;  /* 0x0000000000007941 */ /* 0x000fea0003800000 */
.L_x_5329:
[----:B------:R-:W-:Y:S06]  /*50c0*/  BAR.ARV 0xc, 0xa0 ;  /* 0x0302800000007b1d */ /* 0x000fec0000002000 */
[----:B------:R-:W-:Y:S01]  /*50d0*/  UIADD3 UR12, UR5, 0x1, URZ ;  /* 0x00000001050c7890 */ /* 0x000fe2000fffe03f */
[----:B------:R-:W-:Y:S11]  /*50e0*/  BRA `(.L_x_5331) ;  /* 0x0000000000047947 */ /* 0x000ff60003800000 */
.L_x_5320:
[----:B------:R-:W-:-:S05]  /*50f0*/  UMOV UR12, UR5 ;  /* 0x00000005000c7c82 */ /* 0x000fca0008000000 */
.L_x_5331:
        /* <DEDUP_REMOVED lines=21> */
.L_x_5352:
        /* <DEDUP_REMOVED lines=22> */
.L_x_5333:
[----:B------:R-:W-:Y:S05]  /*53b0*/  BSYNC B0 ;  /* 0x0000000000007941 */ /* 0x000fea0003800000 */
.L_x_5332:
        /* <DEDUP_REMOVED lines=12> */
.L_x_5335:
[----:B------:R-:W-:Y:S05]  /*5480*/  BSYNC B0 ;  /* 0x0000000000007941 */ /* 0x000fea0003800000 */
.L_x_5334:
        /* <DEDUP_REMOVED lines=13> */
.L_x_5337:
[----:B------:R-:W-:Y:S05]  /*5560*/  BSYNC B0 ;  /* 0x0000000000007941 */ /* 0x000fea0003800000 */
.L_x_5336:
[----:B------:R-:W-:Y:S06]  /*5570*/  BAR.ARV 0xa, 0xa0 ;  /* 0x0282800000007b1d */ /* 0x000fec0000002000 */
[----:B------:R-:W-:Y:S04]  /*5580*/  BSSY B0, `(.L_x_5338) ;  /* 0x0000003000007945 */ /* 0x000fe80003800000 */
[----:B------:R-:W-:Y:S05]  /*5590*/  @!P0 BRA `(.L_x_5339) ;  /* 0x0000000000048947 */ /* 0x000fea0003800000 */
[----:B------:R-:W-:-:S04]  /*55a0*/  DEPBAR.LE SB0, 0x1 ;  /* 0x000080400000791a */ /* 0x000fc80000000000 */
.L_x_5339:
[----:B------:R-:W-:Y:S05]  /*55b0*/  BSYNC B0 ;  /* 0x0000000000007941 */ /* 0x000fea0003800000 */
.L_x_5338:
[----:B------:R-:W-:Y:S06]  /*55c0*/  BAR.ARV 0xb, 0xa0 ;  /* 0x02c2800000007b1d */ /* 0x000fec0000002000 */
[----:B------:R-:W-:Y:S04]  /*55d0*/  BSSY B0, `(.L_x_5340) ;  /* 0x0000003000007945 */ /* 0x000fe80003800000 */
[----:B------:R-:W-:Y:S05]  /*55e0*/  @!P0 BRA `(.L_x_5341) ;  /* 0x0000000000048947 */ /* 0x000fea0003800000 */
[----:B------:R-:W-:-:S04]  /*55f0*/  DEPBAR.LE SB0, 0x0 ;  /* 0x000080000000791a */ /* 0x000fc80000000000 */
.L_x_5341:
[----:B------:R-:W-:Y:S05]  /*5600*/  BSYNC B0 ;  /* 0x0000000000007941 */ /* 0x000fea0003800000 */
.L_x_5340:
        /* <DEDUP_REMOVED lines=13> */
.L_x_5343:
[----:B------:R-:W-:Y:S05]  /*56e0*/  BSYNC B0 ;  /* 0x0000000000007941 */ /* 0x000fea0003800000 */
.L_x_5342:
        /* <DEDUP_REMOVED lines=12> */
.L_x_5345:
[----:B------:R-:W-:Y:S05]  /*57b0*/  BSYNC B0 ;  /* 0x0000000000007941 */ /* 0x000fea0003800000 */
.L_x_5344:
        /* <DEDUP_REMOVED lines=13> */
.L_x_5347:
[----:B------:R-:W-:Y:S05]  /*5890*/  BSYNC B0 ;  /* 0x0000000000007941 */ /* 0x000fea0003800000 */
.L_x_5346:
[----:B------:R-:W-:Y:S06]  /*58a0*/  BAR.ARV 0xa, 0xa0 ;  /* 0x0282800000007b1d */ /* 0x000fec0000002000 */
[----:B------:R-:W-:Y:S04]  /*58b0*/  BSSY B0, `(.L_x_5348) ;  /* 0x0000003000007945 */ /* 0x000fe80003800000 */
[----:B------:R-:W-:Y:S05]  /*58c0*/  @!P0 BRA `(.L_x_5349) ;  /* 0x0000000000048947 */ /* 0x000fea0003800000 */
[----:B------:R-:W-:-:S04]  /*58d0*/  DEPBAR.LE SB0, 0x1 ;  /* 0x000080400000791a */ /* 0x000fc80000000000 */
.L_x_5349:
[----:B------:R-:W-:Y:S05]  /*58e0*/  BSYNC B0 ;  /* 0x0000000000007941 */ /* 0x000fea0003800000 */
.L_x_5348:
[----:B------:R-:W-:Y:S01]  /*58f0*/  UIADD3 UR12, UR12, 0x2, URZ ;  /* 0x000000020c0c7890 */ /* 0x000fe2000fffe03f */
[----:B------:R-:W-:Y:S06]  /*5900*/  BAR.ARV 0xb, 0xa0 ;  /* 0x02c2800000007b1d */ /* 0x000fec0000002000 */
[----:B------:R-:W-:Y:S01]  /*5910*/  UISETP.GE.AND UP0, UPT, UR12, UR8, UPT ;  /* 0x000000080c00728c */ /* 0x000fe2000bf06270 */
[----:B------:R-:W-:Y:S04]  /*5920*/  BSSY B0, `(.L_x_5350) ;  /* 0x0000003000007945 */ /* 0x000fe80003800000 */
[----:B------:R-:W-:Y:S06]  /*5930*/  @!P0 BRA `(.L_x_5351) ;  /* 0x0000000000048947 */ /* 0x000fec0003800000 */
[----:B------:R-:W-:-:S04]  /*5940*/  DEPBAR.LE SB0, 0x0 ;  /* 0x000080000000791a */ /* 0x000fc80000000000 */
.L_x_5351:
[----:B------:R-:W-:Y:S05]  /*5950*/  BSYNC B0 ;  /* 0x0000000000007941 */ /* 0x000fea0003800000 */
.L_x_5350:
[----:B------:R-:W-:Y:S06]  /*5960*/  BAR.ARV 0xc, 0xa0 ;  /* 0x0302800000007b1d */ /* 0x000fec0000002000 */
[----:B------:R-:W-:Y:S01]  /*5970*/  PLOP3.LUT P1, PT, PT, PT, UP0, 0x80, 0x0 ;  /* 0x000000000000781c */ /* 0x000fe20003f2f008 */
[----:B------:R-:W-:Y:S02]  /*5980*/  UIADD3 UR24, UR24, 0x6000, URZ ;  /* 0x0000600018187890 */ /* 0x000fe4000fffe03f */
[----:B------:R-:W-:-:S10]  /*5990*/  UIADD3 UR4, UR4, 0x6000, URZ ;  /* 0x0000600004047890 */ /* 0x000fd4000fffe03f */
[----:B------:R-:W-:Y:S05]  /*59a0*/  @!P1 BRA `(.L_x_5352) ;  /* 0xfffffff800289947 */ /* 0x000fea000383ffff */
[----:B------:R-:W-:Y:S05]  /*59b0*/  BRA `(.L_x_5285) ;  /* 0x0000002400587947 */ /* 0x000fea0003800000 */
.L_x_5318:
        /* <DEDUP_REMOVED lines=34> */
.L_x_5354:
        /* <DEDUP_REMOVED lines=50> */
.L_x_5383:
        /* <DEDUP_REMOVED lines=9> */
.L_x_5357:
        /* <DEDUP_REMOVED lines=115> */
.L_x_5368:
[----:B-1----:R-:W-:-:S05]  /*66c0*/  IMAD.MOV.U32 R6, RZ, RZ, 0x1 ;  /* 0x00000001ff067424 */ /* 0x002fca00078e00ff */
[----:B------:R-:W-:-:S04]  /*66d0*/  SHF.L.U32 R6, R6, 0x1f, RZ ;  /* 0x0000001f06067819 */ /* 0x000fc800000006ff */
[----:B------:R-:W1:Y:S02]  /*66e0*/  SYNCS.PHASECHK.TRANS64.TRYWAIT P1, [R0+URZ+0x36438], R6 ;  /* 0x03643806000075a7 */ /* 0x000e64000802017f */
[----:B-123--:R-:W-:Y:S05]  /*66f0*/  @!P1 BRA `(.L_x_5360) ;  /* 0x00000018007c9947 */ /* 0x00efea0003800000 */
.L_x_5384:
[----:B------:R-:W-:Y:S05]  /*6700*/  @P0 BRA `(.L_x_5361) ;  /* 0x0000000000140947 */ /* 0x000fea0003800000 */
[----:B------:R-:W-:Y:S01]  /*6710*/  ISETP.NE.AND P1, PT, R20, RZ, PT ;  /* 0x000000ff1400720c */ /* 0x000fe20003f25270 */
[----:B------:R-:W-:-:S04]  /*6720*/  IMAD.MOV.U32 R3, RZ, RZ, 0x6100 ;  /* 0x00006100ff037424 */ /* 0x000fc800078e00ff */
[----:B------:R2:W-:Y:S08]  /*6730*/  SYNCS.ARRIVE.TRANS64 RZ, [R0+URZ+0x36430], R3 ;  /* 0x0364300300ff79a7 */ /* 0x0005f0000800003f */
[----:B------:R-:W-:Y:S05]  /*6740*/  @!P1 BRA `(.L_x_5361) ;  /* 0x0000000000049947 */ /* 0x000fea0003800000 */
[----:B------:R-:W-:Y:S01]  /*6750*/  BPT.TRAP 0x1 ;  /* 0x000000040000795c */ /* 0x000fe20000300000 */
.L_x_5361:
        /* <DEDUP_REMOVED lines=48> */
.L_x_5385:
[----:B------:R-:W-:Y:S05]  /*6a60*/  @P0 BRA `(.L_x_5363) ;  /* 0x0000000000140947 */ /* 0x000fea0003800000 */
[----:B------:R-:W-:Y:S01]  /*6a70*/  ISETP.NE.AND P1, PT, R20, RZ, PT ;  /* 0x000000ff1400720c */ /* 0x000fe20003f25270 */
[----:B--2---:R-:W-:-:S04]  /*6a80*/  IMAD.MOV.U32 R3, RZ, RZ, 0x6100 ;  /* 0x00006100ff037424 */ /* 0x004fc800078e00ff */
[----:B------:R3:W-:Y:S08]  /*6a90*/  SYNCS.ARRIVE.TRANS64 RZ, [R0+URZ+0x36418], R3 ;  /* 0x0364180300ff79a7 */ /* 0x0007f0000800003f */
[----:B------:R-:W-:Y:S05]  /*6aa0*/  @!P1 BRA `(.L_x_5363) ;  /* 0x0000000000049947 */ /* 0x000fea0003800000 */
[----:B------:R-:W-:Y:S01]  /*6ab0*/  BPT.TRAP 0x1 ;  /* 0x000000040000795c */ /* 0x000fe20000300000 */
.L_x_5363:
        /* <DEDUP_REMOVED lines=44> */
.L_x_5386:
[----:B------:R-:W-:Y:S05]  /*6d80*/  @P0 BRA `(.L_x_5365) ;  /* 0x0000000000140947 */ /* 0x000fea0003800000 */
[----:B------:R-:W-:Y:S01]  /*6d90*/  ISETP.NE.AND P1, PT, R20, RZ, PT ;  /* 0x000000ff1400720c */ /* 0x000fe20003f25270 */
[----:B--2---:R-:W-:-:S04]  /*6da0*/  IMAD.MOV.U32 R29, RZ, RZ, 0x6100 ;  /* 0x00006100ff1d7424 */ /* 0x004fc800078e00ff */
[----:B------:R3:W-:Y:S08]  /*6db0*/  SYNCS.ARRIVE.TRANS64 RZ, [R0+URZ+0x36430], R29 ;  /* 0x0364301d00ff79a7 */ /* 0x0007f0000800003f */
[----:B------:R-:W-:Y:S05]  /*6dc0*/  @!P1 BRA `(.L_x_5365) ;  /* 0x0000000000049947 */ /* 0x000fea0003800000 */
[----:B------:R-:W-:Y:S01]  /*6dd0*/  BPT.TRAP 0x1 ;  /* 0x000000040000795c */ /* 0x000fe20000300000 */
.L_x_5365:
        /* <DEDUP_REMOVED lines=37> */
.L_x_5388:
[----:B------:R-:W-:Y:S05]  /*7030*/  @P0 BRA `(.L_x_5367) ;  /* 0x0000000000140947 */ /* 0x000fea0003800000 */
[----:B------:R-:W-:Y:S01]  /*7040*/  ISETP.NE.AND P1, PT, R20, RZ, PT ;  /* 0x000000ff1400720c */ /* 0x000fe20003f25270 */
[----:B----4-:R-:W-:-:S04]  /*7050*/  IMAD.MOV.U32 R5, RZ, RZ, 0x6100 ;  /* 0x00006100ff057424 */ /* 0x010fc800078e00ff */
[----:B------:R5:W-:Y:S08]  /*7060*/  SYNCS.ARRIVE.TRANS64 RZ, [R0+URZ+0x36410], R5 ;  /* 0x0364100500ff79a7 */ /* 0x000bf0000800003f */
[----:B------:R-:W-:Y:S05]  /*7070*/  @!P1 BRA `(.L_x_5367) ;  /* 0x0000000000049947 */ /* 0x000fea0003800000 */
[----:B------:R-:W-:Y:S01]  /*7080*/  BPT.TRAP 0x1 ;  /* 0x000000040000795c */ /* 0x000fe20000300000 */
.L_x_5367:
        /* <DEDUP_REMOVED lines=44> */
.L_x_5359:
[----:B------:R-:W-:Y:S01]  /*7350*/  ISETP.NE.AND P1, PT, R19, RZ, PT ;  /* 0x000000ff1300720c */ /* 0x000fe20003f25270 */
[----:B------:R-:W-:Y:S02]  /*7360*/  IMAD.MOV.U32 R5, RZ, RZ, 0x1 ;  /* 0x00000001ff057424 */ /* 0x000fe400078e00ff */
[----:B------:R-:W-:-:S10]  /*7370*/  IMAD.MOV.U32 R4, RZ, RZ, R15 ;  /* 0x000000ffff047224 */ /* 0x000fd400078e000f */
[----:B------:R-:W-:Y:S05]  /*7380*/  @!P1 BRA `(.L_x_5358) ;  /* 0x0000000400889947 */ /* 0x000fea0003800000 */
[----:B------:R-:W4:Y:S02]  /*7390*/  SYNCS.PHASECHK.TRANS64.TRYWAIT P1, [R0+URZ+0x36438], R6 ;  /* 0x03643806000075a7 */ /* 0x000f24000802017f */
[----:B----4-:R-:W-:Y:S05]  /*73a0*/  @!P1 BRA `(.L_x_5369) ;  /* 0x0000000c00a49947 */ /* 0x010fea0003800000 */
.L_x_5389:
[----:B------:R-:W-:Y:S05]  /*73b0*/  @P0 BRA `(.L_x_5370) ;  /* 0x0000000000140947 */ /* 0x000fea0003800000 */
[----:B------:R-:W-:Y:S01]  /*73c0*/  ISETP.NE.AND P1, PT, R20, RZ, PT ;  /* 0x000000ff1400720c */ /* 0x000fe20003f25270 */
[----:B------:R-:W-:-:S04]  /*73d0*/  IMAD.MOV.U32 R5, RZ, RZ, 0x6100 ;  /* 0x00006100ff057424 */ /* 0x000fc800078e00ff */
[----:B------:R5:W-:Y:S08]  /*73e0*/  SYNCS.ARRIVE.TRANS64 RZ, [R0+URZ+0x36430], R5 ;  /* 0x0364300500ff79a7 */ /* 0x000bf0000800003f */
[----:B------:R-:W-:Y:S05]  /*73f0*/  @!P1 BRA `(.L_x_5370) ;  /* 0x0000000000049947 */ /* 0x000fea0003800000 */
[----:B------:R-:W-:Y:S01]  /*7400*/  BPT.TRAP 0x1 ;  /* 0x000000040000795c */ /* 0x000fe20000300000 */
.L_x_5370:
        /* <DEDUP_REMOVED lines=41> */
.L_x_5390:
[----:B-1----:R-:W-:Y:S01]  /*76a0*/  IMAD.MOV.U32 R5, RZ, RZ, RZ ;  /* 0x000000ffff057224 */ /* 0x002fe200078e00ff */
[----:B------:R-:W-:Y:S06]  /*76b0*/  @P0 BRA `(.L_x_5372) ;  /* 0x0000000000140947 */ /* 0x000fec0003800000 */
[----:B------:R-:W-:Y:S01]  /*76c0*/  ISETP.NE.AND P1, PT, R20, RZ, PT ;  /* 0x000000ff1400720c */ /* 0x000fe20003f25270 */
[----:B------:R-:W-:-:S04]  /*76d0*/  IMAD.MOV.U32 R17, RZ, RZ, 0x6100 ;  /* 0x00006100ff117424 */ /* 0x000fc800078e00ff */
[----:B------:R1:W-:Y:S08]  /*76e0*/  SYNCS.ARRIVE.TRANS64 RZ, [R0+URZ+0x36418], R17 ;  /* 0x0364181100ff79a7 */ /* 0x0003f0000800003f */
[----:B------:R-:W-:Y:S05]  /*76f0*/  @!P1 BRA `(.L_x_5372) ;  /* 0x0000000000049947 */ /* 0x000fea0003800000 */
[----:B------:R-:W-:Y:S01]  /*7700*/  BPT.TRAP 0x1 ;  /* 0x000000040000795c */ /* 0x000fe20000300000 */
.L_x_5372:
        /* <DEDUP_REMOVED lines=42> */
.L_x_5358:
[----:B------:R-:W-:-:S04]  /*79b0*/  SHF.L.U32 R3, R5, 0x1f, RZ ;  /* 0x0000001f05037819 */ /* 0x000fc800000006ff */
[----:B------:R-:W4:Y:S02]  /*79c0*/  SYNCS.PHASECHK.TRANS64.TRYWAIT P1, [R0+URZ+0x36438], R3 ;  /* 0x03643803000075a7 */ /* 0x000f24000802017f */
[----:B----4-:R-:W-:Y:S05]  /*79d0*/  @!P1 BRA `(.L_x_5373) ;  /* 0x0000000800409947 */ /* 0x010fea0003800000 */
.L_x_5391:
[----:B------:R-:W-:Y:S05]  /*79e0*/  @P0 BRA `(.L_x_5374) ;  /* 0x0000000000180947 */ /* 0x000fea0003800000 */
[----:B------:R-:W5:Y:S01]  /*79f0*/  S2R R2, SR_TID.X ;  /* 0x0000000000027919 */ /* 0x000f620000002100 */
[----:B----4-:R-:W-:-:S04]  /*7a00*/  IMAD.MOV.U32 R3, RZ, RZ, 0x6100 ;  /* 0x00006100ff037424 */ /* 0x010fc800078e00ff */
[----:B------:R4:W-:Y:S01]  /*7a10*/  SYNCS.ARRIVE.TRANS64 RZ, [R0+URZ+0x36430], R3 ;  /* 0x0364300300ff79a7 */ /* 0x0009e2000800003f */
[----:B-----5:R-:W-:-:S13]  /*7a20*/  LOP3.LUT P0, RZ, R2, 0x1f, RZ, 0xc0, !PT ;  /* 0x0000001f02ff7812 */ /* 0x020fda000780c0ff */
[----:B----4-:R-:W-:Y:S05]  /*7a30*/  @!P0 BRA `(.L_x_5374) ;  /* 0x0000000000048947 */ /* 0x010fea0003800000 */
[----:B------:R-:W-:Y:S01]  /*7a40*/  BPT.TRAP 0x1 ;  /* 0x000000040000795c */ /* 0x000fe20000300000 */
.L_x_5374:
        /* <DEDUP_REMOVED lines=43> */
.L_x_5355:
[----:B------:R-:W-:Y:S05]  /*7d00*/  BSYNC B0 ;  /* 0x0000000000007941 */ /* 0x000fea0003800000 */
.L_x_5353:
[----:B------:R-:W-:-:S03]  /*7d10*/  UMOV UR7, 0xffffffff ;  /* 0xffffffff00077882 */ /* 0x000fc60000000000 */
[----:B------:R-:W-:Y:S05]  /*7d20*/  BRA.DIV UR7, `(.L_x_5375) ;  /* 0x0000000607807947 */ /* 0x000fea000b800000 */
[----:B------:R-:W-:-:S13]  /*7d30*/  ELECT P6, URZ, PT ;  /* 0x00000000003f782f */ /* 0x000fda00038c0000 */
.L_x_5394:
[----:B------:R-:W-:Y:S05]  /*7d40*/  @!P6 BRA `(.L_x_5285) ;  /* 0x000000000074e947 */ /* 0x000fea0003800000 */
[----:B------:R-:W-:-:S06]  /*7d50*/  ULOP3.LUT UR7, UR38, 0x2, URZ, 0xfc, !UPT ;  /* 0x0000000226077892 */ /* 0x000fcc000f8efc3f */
[----:B------:R-:W-:-:S05]  /*7d60*/  IMAD.U32 R0, RZ, RZ, UR7 ;  /* 0x00000007ff007e24 */ /* 0x000fca000f8e00ff */
[----:B------:R-:W-:-:S13]  /*7d70*/  ISETP.NE.AND P2, PT, R0, 0x3, PT ;  /* 0x000000030000780c */ /* 0x000fda0003f45270 */
[----:B------:R-:W-:Y:S05]  /*7d80*/  @!P2 BRA `(.L_x_5376) ;  /* 0x000000000004a947 */ /* 0x000fea0003800000 */
[----:B------:R-:W-:Y:S01]  /*7d90*/  BPT.TRAP 0x1 ;  /* 0x000000040000795c */ /* 0x000fe20000300000 */
.L_x_5376:
        /* <DEDUP_REMOVED lines=15> */
.L_x_5395:
[----:B------:R-:W2:Y:S02]  /*7e90*/  SYNCS.PHASECHK.TRANS64.TRYWAIT P0, [R3+URZ], R0 ;  /* 0x00000000030075a7 */ /* 0x000ea4000800017f */
[----:B--2---:R-:W-:Y:S05]  /*7ea0*/  @!P0 BRA `(.L_x_5378) ;  /* 0x0000000400548947 */ /* 0x004fea0003800000 */
.L_x_5396:
[----:B------:R-:W-:Y:S05]  /*7eb0*/  @!P2 BRA `(.L_x_5379) ;  /* 0x000000000004a947 */ /* 0x000fea0003800000 */
[----:B------:R-:W-:Y:S01]  /*7ec0*/  BPT.TRAP 0x1 ;  /* 0x000000040000795c */ /* 0x000fe20000300000 */
.L_x_5379:
[----:B------:R-:W-:-:S07]  /*7ed0*/  SHF.L.U32 R5, R5, 0x1f, RZ ;  /* 0x0000001f05057819 */ /* 0x000fce00000006ff */
.L_x_5380:
[----:B---3--:R3:W4:Y:S02]  /*7ee0*/  SYNCS.PHASECHK.TRANS64.TRYWAIT P0, [R4+URZ+0x36438], R5 ;  /* 0x03643805040075a7 */ /* 0x008724000800017f */
[----:B----4-:R-:W-:Y:S05]  /*7ef0*/  @!P0 NANOSLEEP.SYNCS 0x989680 ;  /* 0x009896800000895d */ /* 0x010fea0003900000 */
[----:B------:R-:W4:Y:S02]  /*7f00*/  @!P0 SYNCS.PHASECHK.TRANS64 P0, [R4+URZ+0x36438], R5 ;  /* 0x03643805040085a7 */ /* 0x000f24000800007f */
[----:B----4-:R-:W-:Y:S05]  /*7f10*/  @!P0 BRA `(.L_x_5380) ;  /* 0xfffffffc00f08947 */ /* 0x010fea000383ffff */
.L_x_5285:
[----:B------:R-:W-:Y:S05]  /*7f20*/  BSYNC B6 ;  /* 0x0000000000067941 */ /* 0x000fea0003800000 */
.L_x_5282:
[----:B------:R-:W-:Y:S05]  /*7f30*/  EXIT ;  /* 0x000000000000794d */ /* 0x000fea0003800000 */
.L_x_5292:
[----:B------:R-:W-:Y:S02]  /*7f40*/  IMAD.MOV.U32 R12, RZ, RZ, RZ ;  /* 0x000000ffff0c7224 */ /* 0x000fe400078e00ff */
[----:B------:R-:W-:Y:S02]  /*7f50*/  IMAD.MOV.U32 R11, RZ, RZ, 0x1f ;  /* 0x0000001fff0b7424 */ /* 0x000fe400078e00ff */
[----:B------:R-:W-:-:S07]  /*7f60*/  IMAD.MOV.U32 R15, RZ, RZ, -0x1 ;  /* 0xffffffffff0f7424 */ /* 0x000fce00078e00ff */
[----:B------:R-:W-:Y:S05]  /*7f70*/  WARPSYNC.COLLECTIVE R15, `(.L_x_5381) ;  /* 0x000000000f087348 */ /* 0x000fea0003c00000 */
[----:B------:R1:W2:Y:S02]  /*7f80*/  SHFL.IDX P6, R14, R13, R12, R11 ;  /* 0x0000000c0d0e7389 */ /* 0x0002a400000c000b */
[----:B-12---:R-:W-:Y:S01]  /*7f90*/  ENDCOLLECTIVE ;  /* 0x000000000000791b */ /* 0x006fe20003800000 */
.L_x_5381:
[----:B------:R-:W-:Y:S05]  /*7fa0*/  BRA `(.L_x_5382) ;  /* 0xffffff9000387947 */ /* 0x000fea000383ffff */
.L_x_5294:
[----:B--2---:R2:W3:Y:S02]  /*7fb0*/  SYNCS.PHASECHK.TRANS64.TRYWAIT P0, [R153+URZ+0x36400], R10 ;  /* 0x0364000a990075a7 */ /* 0x0044e4000800017f */
[----:B---3--:R-:W-:Y:S05]  /*7fc0*/  @!P0 NANOSLEEP.SYNCS 0x989680 ;  /* 0x009896800000895d */ /* 0x008fea0003900000 */
[----:B------:R-:W3:Y:S02]  /*7fd0*/  @!P0 SYNCS.PHASECHK.TRANS64 P0, [R153+URZ+0x36400], R10 ;  /* 0x0364000a990085a7 */ /* 0x000ee4000800007f */
[----:B---3--:R-:W-:Y:S05]  /*7fe0*/  @!P0 BRA `(.L_x_5294) ;  /* 0xfffffffc00f08947 */ /* 0x008fea000383ffff */
[----:B------:R-:W-:Y:S05]  /*7ff0*/  BRA `(.L_x_5293) ;  /* 0xffffff9000707947 */ /* 0x000fea000383ffff */
.L_x_5298:
[----:B--2---:R2:W3:Y:S02]  /*8000*/  SYNCS.PHASECHK.TRANS64.TRYWAIT P1, [R3+URZ+0x36410], R16 ;  /* 0x03641010030075a7 */ /* 0x0044e4000802017f */
[----:B---3--:R-:W-:Y:S05]  /*8010*/  @!P1 NANOSLEEP.SYNCS 0x989680 ;  /* 0x009896800000995d */ /* 0x008fea0003900000 */
[----:B------:R-:W3:Y:S02]  /*8020*/  @!P1 SYNCS.PHASECHK.TRANS64 P1, [R3+URZ+0x36410], R16 ;  /* 0x03641010030095a7 */ /* 0x000ee4000802007f */
[----:B---3--:R-:W-:Y:S05]  /*8030*/  @!P1 BRA `(.L_x_5298) ;  /* 0xfffffffc00f09947 */ /* 0x008fea000383ffff */
[----:B------:R-:W-:Y:S05]  /*8040*/  BRA `(.L_x_5297) ;  /* 0xffffff98003c7947 */ /* 0x000fea000383ffff */
.L_x_5302:
[----:B--2---:R2:W1:Y:S02]  /*8050*/  SYNCS.PHASECHK.TRANS64.TRYWAIT P1, [R153+URZ+0x36430], R16 ;  /* 0x03643010990075a7 */ /* 0x004464000802017f */
[----:B-1----:R-:W-:Y:S05]  /*8060*/  @!P1 NANOSLEEP.SYNCS 0x989680 ;  /* 0x009896800000995d */ /* 0x002fea0003900000 */
[----:B------:R-:W1:Y:S02]  /*8070*/  @!P1 SYNCS.PHASECHK.TRANS64 P1, [R153+URZ+0x36430], R16 ;  /* 0x03643010990095a7 */ /* 0x000e64000802007f */
[----:B-1----:R-:W-:Y:S05]  /*8080*/  @!P1 BRA `(.L_x_5302) ;  /* 0xfffffffc00f09947 */ /* 0x002fea000383ffff */
[----:B------:R-:W-:Y:S05]  /*8090*/  BRA `(.L_x_5301) ;  /* 0xffffff9c00e07947 */ /* 0x000fea000383ffff */
.L_x_5356:
[----:B-1----:R1:W2:Y:S02]  /*80a0*/  SYNCS.PHASECHK.TRANS64.TRYWAIT P1, [R0+URZ+0x36420], R6 ;  /* 0x03642006000075a7 */ /* 0x0022a4000802017f */
[----:B--2---:R-:W-:Y:S05]  /*80b0*/  @!P1 NANOSLEEP.SYNCS 0x989680 ;  /* 0x009896800000995d */ /* 0x004fea0003900000 */
[----:B------:R-:W2:Y:S02]  /*80c0*/  @!P1 SYNCS.PHASECHK.TRANS64 P1, [R0+URZ+0x36420], R6 ;  /* 0x03642006000095a7 */ /* 0x000ea4000802007f */
[----:B--2---:R-:W-:Y:S05]  /*80d0*/  @!P1 BRA `(.L_x_5356) ;  /* 0xfffffffc00f09947 */ /* 0x004fea000383ffff */
[----:B------:R-:W-:Y:S05]  /*80e0*/  BRA `(.L_x_5383) ;  /* 0xffffffdc00847947 */ /* 0x000fea000383ffff */
.L_x_5360:
[----:B-1----:R1:W2:Y:S02]  /*80f0*/  SYNCS.PHASECHK.TRANS64.TRYWAIT P1, [R0+URZ+0x36438], R6 ;  /* 0x03643806000075a7 */ /* 0x0022a4000802017f */
[----:B--2---:R-:W-:Y:S05]  /*8100*/  @!P1 NANOSLEEP.SYNCS 0x989680 ;  /* 0x009896800000995d */ /* 0x004fea0003900000 */
[----:B------:R-:W2:Y:S02]  /*8110*/  @!P1 SYNCS.PHASECHK.TRANS64 P1, [R0+URZ+0x36438], R6 ;  /* 0x03643806000095a7 */ /* 0x000ea4000802007f */
[----:B--2---:R-:W-:Y:S05]  /*8120*/  @!P1 BRA `(.L_x_5360) ;  /* 0xfffffffc00f09947 */ /* 0x004fea000383ffff */
[----:B------:R-:W-:Y:S05]  /*8130*/  BRA `(.L_x_5384) ;  /* 0xffffffe400707947 */ /* 0x000fea000383ffff */
.L_x_5362:
[----:B--2---:R2:W3:Y:S02]  /*8140*/  SYNCS.PHASECHK.TRANS64.TRYWAIT P1, [R0+URZ+0x36428], R3 ;  /* 0x03642803000075a7 */ /* 0x0044e4000802017f */
[----:B---3--:R-:W-:Y:S05]  /*8150*/  @!P1 NANOSLEEP.SYNCS 0x989680 ;  /* 0x009896800000995d */ /* 0x008fea0003900000 */
[----:B------:R-:W3:Y:S02]  /*8160*/  @!P1 SYNCS.PHASECHK.TRANS64 P1, [R0+URZ+0x36428], R3 ;  /* 0x03642803000095a7 */ /* 0x000ee4000802007f */
[----:B---3--:R-:W-:Y:S05]  /*8170*/  @!P1 BRA `(.L_x_5362) ;  /* 0xfffffffc00f09947 */ /* 0x008fea000383ffff */
[----:B------:R-:W-:Y:S05]  /*8180*/  BRA `(.L_x_5385) ;  /* 0xffffffe800347947 */ /* 0x000fea000383ffff */
.L_x_5364:
[----:B--2---:R2:W3:Y:S02]  /*8190*/  SYNCS.PHASECHK.TRANS64.TRYWAIT P1, [R0+URZ+0x36438], R29 ;  /* 0x0364381d000075a7 */ /* 0x0044e4000802017f */
[----:B---3--:R-:W-:Y:S05]  /*81a0*/  @!P1 NANOSLEEP.SYNCS 0x989680 ;  /* 0x009896800000995d */ /* 0x008fea0003900000 */
[----:B------:R-:W3:Y:S02]  /*81b0*/  @!P1 SYNCS.PHASECHK.TRANS64 P1, [R0+URZ+0x36438], R29 ;  /* 0x0364381d000095a7 */ /* 0x000ee4000802007f */
[----:B---3--:R-:W-:Y:S05]  /*81c0*/  @!P1 BRA `(.L_x_5364) ;  /* 0xfffffffc00f09947 */ /* 0x008fea000383ffff */
[----:B------:R-:W-:Y:S05]  /*81d0*/  BRA `(.L_x_5386) ;  /* 0xffffffe800e87947 */ /* 0x000fea000383ffff */
.L_x_5366:
[----:B------:R-:W-:-:S07]  /*81e0*/  SHF.L.U32 R5, R7, 0x1f, RZ ;  /* 0x0000001f07057819 */ /* 0x000fce00000006ff */
.L_x_5387:
[----:B----4-:R4:W5:Y:S02]  /*81f0*/  SYNCS.PHASECHK.TRANS64.TRYWAIT P1, [R0+URZ+0x36420], R5 ;  /* 0x03642005000075a7 */ /* 0x010964000802017f */
[----:B-----5:R-:W-:Y:S05]  /*8200*/  @!P1 NANOSLEEP.SYNCS 0x989680 ;  /* 0x009896800000995d */ /* 0x020fea0003900000 */
[----:B------:R-:W5:Y:S02]  /*8210*/  @!P1 SYNCS.PHASECHK.TRANS64 P1, [R0+URZ+0x36420], R5 ;  /* 0x03642005000095a7 */ /* 0x000f64000802007f */
[----:B-----5:R-:W-:Y:S05]  /*8220*/  @!P1 BRA `(.L_x_5387) ;  /* 0xfffffffc00f09947 */ /* 0x020fea000383ffff */
[----:B------:R-:W-:Y:S05]  /*8230*/  BRA `(.L_x_5388) ;  /* 0xffffffec007c7947 */ /* 0x000fea000383ffff */
.L_x_5369:
[----:B----4-:R4:W5:Y:S02]  /*8240*/  SYNCS.PHASECHK.TRANS64.TRYWAIT P1, [R0+URZ+0x36438], R6 ;  /* 0x03643806000075a7 */ /* 0x010964000802017f */
[----:B-----5:R-:W-:Y:S05]  /*8250*/  @!P1 NANOSLEEP.SYNCS 0x989680 ;  /* 0x009896800000995d */ /* 0x020fea0003900000 */
[----:B------:R-:W5:Y:S02]  /*8260*/  @!P1 SYNCS.PHASECHK.TRANS64 P1, [R0+URZ+0x36438], R6 ;  /* 0x03643806000095a7 */ /* 0x000f64000802007f */
[----:B-----5:R-:W-:Y:S05]  /*8270*/  @!P1 BRA `(.L_x_5369) ;  /* 0xfffffffc00f09947 */ /* 0x020fea000383ffff */
[----:B------:R-:W-:Y:S05]  /*8280*/  BRA `(.L_x_5389) ;  /* 0xfffffff000487947 */ /* 0x000fea000383ffff */
.L_x_5371:
[----:B-1----:R1:W4:Y:S02]  /*8290*/  SYNCS.PHASECHK.TRANS64.TRYWAIT P1, [R0+URZ+0x36428], R5 ;  /* 0x03642805000075a7 */ /* 0x002324000802017f */
[----:B----4-:R-:W-:Y:S05]  /*82a0*/  @!P1 NANOSLEEP.SYNCS 0x989680 ;  /* 0x009896800000995d */ /* 0x010fea0003900000 */
[----:B------:R-:W4:Y:S02]  /*82b0*/  @!P1 SYNCS.PHASECHK.TRANS64 P1, [R0+URZ+0x36428], R5 ;  /* 0x03642805000095a7 */ /* 0x000f24000802007f */
[----:B----4-:R-:W-:Y:S05]  /*82c0*/  @!P1 BRA `(.L_x_5371) ;  /* 0xfffffffc00f09947 */ /* 0x010fea000383ffff */
[----:B------:R-:W-:Y:S05]  /*82d0*/  BRA `(.L_x_5390) ;  /* 0xfffffff000f07947 */ /* 0x000fea000383ffff */
.L_x_5373:
[----:B----4-:R4:W5:Y:S02]  /*82e0*/  SYNCS.PHASECHK.TRANS64.TRYWAIT P1, [R0+URZ+0x36438], R3 ;  /* 0x03643803000075a7 */ /* 0x010964000802017f */
[----:B-----5:R-:W-:Y:S05]  /*82f0*/  @!P1 NANOSLEEP.SYNCS 0x989680 ;  /* 0x009896800000995d */ /* 0x020fea0003900000 */
[----:B------:R-:W5:Y:S02]  /*8300*/  @!P1 SYNCS.PHASECHK.TRANS64 P1, [R0+URZ+0x36438], R3 ;  /* 0x03643803000095a7 */ /* 0x000f64000802007f */
[----:B-----5:R-:W-:Y:S05]  /*8310*/  @!P1 BRA `(.L_x_5373) ;  /* 0xfffffffc00f09947 */ /* 0x020fea000383ffff */
[----:B------:R-:W-:Y:S05]  /*8320*/  BRA `(.L_x_5391) ;  /* 0xfffffff400ac7947 */ /* 0x000fea000383ffff */
.L_x_5375:
[----:B------:R-:W-:Y:S01]  /*8330*/  BSSY B0, `(.L_x_5392) ;  /* 0x0000006000007945 */ /* 0x000fe20003800000 */
[----:B------:R-:W-:-:S07]  /*8340*/  IMAD.MOV.U32 R15, RZ, RZ, -0x1 ;  /* 0xffffffffff0f7424 */ /* 0x000fce00078e00ff */
[----:B------:R-:W-:Y:S05]  /*8350*/  WARPSYNC.COLLECTIVE R15, `(.L_x_5393) ;  /* 0x000000000f0c7348 */ /* 0x000fea0003c00000 */
[----:B------:R-:W-:Y:S02]  /*8360*/  ELECT P6, UR62, PT ;  /* 0x00000000003e782f */ /* 0x000fe400038c0000 */
[----:B------:R-:W-:Y:S01]  /*8370*/  MOV R14, UR62 ;  /* 0x0000003e000e7c02 */ /* 0x000fe20008000f00 */
[----:B------:R-:W-:Y:S10]  /*8380*/  ENDCOLLECTIVE ;  /* 0x000000000000791b */ /* 0x000ff40003800000 */
.L_x_5393:
[----:B------:R-:W-:Y:S05]  /*8390*/  BSYNC B0 ;  /* 0x0000000000007941 */ /* 0x000fea0003800000 */
.L_x_5392:
[----:B------:R-:W-:Y:S05]  /*83a0*/  BRA `(.L_x_5394) ;  /* 0xfffffff800647947 */ /* 0x000fea000383ffff */
.L_x_5377:
[----:B-1----:R1:W2:Y:S02]  /*83b0*/  SYNCS.PHASECHK.TRANS64.TRYWAIT P0, [R9+URZ], R2 ;  /* 0x00000002090075a7 */ /* 0x0022a4000800017f */
[----:B--2---:R-:W-:Y:S05]  /*83c0*/  @!P0 NANOSLEEP.SYNCS 0x989680 ;  /* 0x009896800000895d */ /* 0x004fea0003900000 */
[----:B------:R-:W2:Y:S02]  /*83d0*/  @!P0 SYNCS.PHASECHK.TRANS64 P0, [R9+URZ], R2 ;  /* 0x00000002090085a7 */ /* 0x000ea4000800007f */
[----:B--2---:R-:W-:Y:S05]  /*83e0*/  @!P0 BRA `(.L_x_5377) ;  /* 0xfffffffc00f08947 */ /* 0x004fea000383ffff */
[----:B------:R-:W-:Y:S05]  /*83f0*/  BRA `(.L_x_5395) ;  /* 0xfffffff800a47947 */ /* 0x000fea000383ffff */
.L_x_5378:
[----:B--2---:R2:W3:Y:S02]  /*8400*/  SYNCS.PHASECHK.TRANS64.TRYWAIT P0, [R3+URZ], R0 ;  /* 0x00000000030075a7 */ /* 0x0044e4000800017f */
[----:B---3--:R-:W-:Y:S05]  /*8410*/  @!P0 NANOSLEEP.SYNCS 0x989680 ;  /* 0x009896800000895d */ /* 0x008fea0003900000 */
[----:B------:R-:W3:Y:S02]  /*8420*/  @!P0 SYNCS.PHASECHK.TRANS64 P0, [R3+URZ], R0 ;  /* 0x00000000030085a7 */ /* 0x000ee4000800007f */
[----:B---3--:R-:W-:Y:S05]  /*8430*/  @!P0 BRA `(.L_x_5378) ;  /* 0xfffffffc00f08947 */ /* 0x008fea000383ffff */
[----:B------:R-:W-:Y:S05]  /*8440*/  BRA `(.L_x_5396) ;  /* 0xfffffff800987947 */ /* 0x000fea000383ffff */
.L_x_5397:
        /* <DEDUP_REMOVED lines=11> */
.L_x_7683:


//--------------------- .text._ZN7cutlass13device_kernelIN5flash11enable_sm90INS1_16FlashAttnBwdSm90INS1_25CollectiveMainloopBwdSm90ILi2ELi1ELi1EN4cute5tupleIJNS5_1CILi1EEES8_S8_EEENS6_IJNS7_ILi64EEENS7_ILi96EEENS7_ILi192EEEEEENS_6half_tEfNS_4arch4Sm90ELb0ELb1ELb0ELb0ELb1ELb0ELb1ELb0ELi3ELi1ELi1ELi1ELb0EEENS1_24CollectiveEpilogueBwdGQAISD_fSG_Li384ELb0ELb1EEENS1_19SingleTileSchedulerILb0ELb0ELb0ELi96EEEEEEEEEvNT_6ParamsE --------------------------
	.section	.text._ZN7cutlass13device_kernelIN5flash11enable_sm90INS1_16FlashAttnBwdSm90INS1_25CollectiveMainloopBwdSm90ILi2ELi1ELi1EN4cute5tupleIJNS5_1CILi1EEES8_S8_EEENS6_IJNS7_ILi64EEENS7_ILi96EEENS7_ILi192EEEEEENS_6half_tEfNS_4arch4Sm90ELb0ELb1ELb0ELb0ELb1ELb0ELb1ELb0ELi3ELi1ELi1ELi1ELb0EEENS1_24CollectiveEpilogueBwdGQAISD_fSG_Li384ELb0ELb1EEENS1_19SingleTileSchedulerILb0ELb0ELb0ELi96EEEEEEEEEvNT_6ParamsE,"ax",@progbits
	.align	128
.text._ZN7cutlass13device_kernelIN5flash11enable_sm90INS1_16FlashAttnBwdSm90INS1_25CollectiveMainloopBwdSm90ILi2ELi1ELi1EN4cute5tupleIJNS5_1CILi1EEES8_S8_EEENS6_IJNS7_ILi64EEENS7_ILi96EEENS7_ILi192EEEEEENS_6half_tEfNS_4arch4Sm90ELb0ELb1ELb0ELb0ELb1ELb0ELb1ELb0ELi3ELi1ELi1ELi1ELb0EEENS1_24CollectiveEpilogueBwdGQAISD_fSG_Li384ELb0ELb1EEENS1_19SingleTileSchedulerILb0ELb0ELb0ELi96EEEEEEEEEvNT_6ParamsE:
        .type           _ZN7cutlass13device_kernelIN5flash11enable_sm90INS1_16FlashAttnBwdSm90INS1_25CollectiveMainloopBwdSm90ILi2ELi1ELi1EN4cute5tupleIJNS5_1CILi1EEES8_S8_EEENS6_IJNS7_ILi64EEENS7_ILi96EEENS7_ILi192EEEEEENS_6half_tEfNS_4arch4Sm90ELb0ELb1ELb0ELb0ELb1ELb0ELb1ELb0ELi3ELi1ELi1ELi1ELb0EEENS1_24CollectiveEpilogueBwdGQAISD_fSG_Li384ELb0ELb1EEENS1_19SingleTileSchedulerILb0ELb0ELb0ELi96EEEEEEEEEvNT_6ParamsE,@function
        .size           _ZN7cutlass13device_kernelIN5flash11enable_sm90INS1_16FlashAttnBwdSm90INS1_25CollectiveMainloopBwdSm90ILi2ELi1ELi1EN4cute5tupleIJNS5_1CILi1EEES8_S8_EEENS6_IJNS7_ILi64EEENS7_ILi96EEENS7_ILi192EEEEEENS_6half_tEfNS_4arch4Sm90ELb0ELb1ELb0ELb0ELb1ELb0ELb1ELb0ELi3ELi1ELi1ELi1ELb0EEENS1_24CollectiveEpilogueBwdGQAISD_fSG_Li384ELb0ELb1EEENS1_19SingleTileSchedulerILb0ELb0ELb0ELi96EEEEEEEEEvNT_6ParamsE,(.L_x_7684 - _ZN7cutlass13device_kernelIN5flash11enable_sm90INS1_16FlashAttnBwdSm90INS1_25CollectiveMainloopBwdSm90ILi2ELi1ELi1EN4cute5tupleIJNS5_1CILi1EEES8_S8_EEENS6_IJNS7_ILi64EEENS7_ILi96EEENS7_ILi192EEEEEENS_6half_tEfNS_4arch4Sm90ELb0ELb1ELb0ELb0ELb1ELb0ELb1ELb0ELi3ELi1ELi1ELi1ELb0EEENS1_24CollectiveEpilogueBwdGQAISD_fSG_Li384ELb0ELb1EEENS1_19SingleTileSchedulerILb0ELb0ELb0ELi96EEEEEEEEEvNT_6ParamsE)
        .other          _ZN7cutlass13device_kernelIN5flash11enable_sm90INS1_16FlashAttnBwdSm90INS1_25CollectiveMainloopBwdSm90ILi2ELi1ELi1EN4cute5tupleIJNS5_1CILi1EEES8_S8_EEENS6_IJNS7_ILi64EEENS7_ILi96EEENS7_ILi192EEEEEENS_6half_tEfNS_4arch4Sm90ELb0ELb1ELb0ELb0ELb1ELb0ELb1ELb0ELi3ELi1ELi1ELi1ELb0EEENS1_24CollectiveEpilogueBwdGQAISD_fSG_Li384ELb0ELb1EEENS1_19SingleTileSchedulerILb0ELb0ELb0ELi96EEEEEEEEEvNT_6ParamsE,@"STO_CUDA_ENTRY STV_DEFAULT"
_ZN7cutlass13device_kernelIN5flash11enable_sm90INS1_16FlashAttnBwdSm90INS1_25CollectiveMainloopBwdSm90ILi2ELi1ELi1EN4cute5tupleIJNS5_1CILi1EEES8_S8_EEENS6_IJNS7_ILi64EEENS7_ILi96EEENS7_ILi192EEEEEENS_6half_tEfNS_4arch4Sm90ELb0ELb1ELb0ELb0ELb1ELb0ELb1ELb0ELi3ELi1ELi1ELi1ELb0EEENS1_24CollectiveEpilogueBwdGQAISD_fSG_Li384ELb0ELb1EEENS1_19SingleTileSchedulerILb0ELb0ELb0ELi96EEEEEEEEEvNT_6ParamsE:
        /* <DEDUP_REMOVED lines=23> */
.L_x_5399:
[----:B------:R-:W-:Y:S05]  /*0170*/  BSYNC B0 ;  /* 0x0000000000007941 */ /* 0x000fea0003800000 */
.L_x_5398:
        /* <DEDUP_REMOVED lines=37> */
.L_x_5400:
        /* <DEDUP_REMOVED lines=20> */
.L_x_5401:
[----:B------:R-:W-:Y:S01]  /*0510*/  PLOP3.LUT P0, PT, PT, PT, UP0, 0x80, 0x0 ;  /* 0x000000000000781c */ /* 0x000fe20003f0f008 */
[----:B------:R-:W-:Y:S01]  /*0520*/  NOP ;  /* 0x0000000000007918 */ /* 0x000fe20000000000 */
[----:B------:R-:W-:Y:S01]  /*0530*/  ULDC.64 UR46, c[0x0][0x208] ;  /* 0x00008200002e7ab9 */ /* 0x000fe20000000a00 */
[----:B------:R-:W-:Y:S01]  /*0540*/  BSSY B6, `(.L_x_5402) ;  /* 0x00008da000067945 */ /* 0x000fe20003800000 */
[----:B-12-4-:R-:W-:Y:S09]  /*0550*/  BAR.SYNC.DEFER_BLOCKING 0x0 ;  /* 0x0000000000007b1d */ /* 0x016ff20000010000 */
[----:B------:R-:W-:Y:S05]  /*0560*/  @!P0 BRA `(.L_x_5403) ;  /* 0x0000004800048947 */ /* 0x000fea0003800000 */
.L_x_5404:
        /* <DEDUP_REMOVED lines=85> */
.L_x_5406:
        /* <DEDUP_REMOVED lines=36> */
.L_x_5409:
        /* <DEDUP_REMOVED lines=15> */
.L_x_5408:
        /* <DEDUP_REMOVED lines=20> */
.L_x_5411:
        /* <DEDUP_REMOVED lines=15> */
.L_x_5410:
        /* <DEDUP_REMOVED lines=8> */
.L_x_5543:
        /* <DEDUP_REMOVED lines=19> */
.L_x_5413:
        /* <DEDUP_REMOVED lines=109> */
.L_x_5433:
[----:B------:R-:W-:-:S13]  /*18a0*/  ISETP.NE.AND P0, PT, R14, 0x3, PT ;  /* 0x000000030e00780c */ /* 0x000fda0003f05270 */
[----:B------:R-:W-:Y:S05]  /*18b0*/  @!P0 BRA `(.L_x_5415) ;  /* 0x0000000000048947 */ /* 0x000fea0003800000 */
[----:B------:R-:W-:Y:S01]  /*18c0*/  BPT.TRAP 0x1 ;  /* 0x000000040000795c */ /* 0x000fe20000300000 */
.L_x_5415:
[----:B------:R-:W-:Y:S02]  /*18d0*/  LEA R3, R2, UR37, 0x3 ;  /* 0x0000002502037c11 */ /* 0x000fe4000f8e18ff */
[----:B------:R-:W-:-:S04]  /*18e0*/  SHF.L.U32 R16, R7, 0x1f, RZ ;  /* 0x0000001f07107819 */ /* 0x000fc800000006ff */
[----:B------:R1:W2:Y:S01]  /*18f0*/  SYNCS.PHASECHK.TRANS64.TRYWAIT P1, [R3+URZ+0x36410], R16 ;  /* 0x03641010030075a7 */ /* 0x0002a2000802017f */
[----:B------:R-:W-:Y:S05]  /*1900*/  @!P0 BRA `(.L_x_5416) ;  /* 0x0000000000048947 */ /* 0x000fea0003800000 */
[----:B------:R-:W-:Y:S01]  /*1910*/  BPT.TRAP 0x1 ;  /* 0x000000040000795c */ /* 0x000fe20000300000 */
.L_x_5416:
[----:B--2---:R-:W-:Y:S05]  /*1920*/  @P1 BRA `(.L_x_5417) ;  /* 0x0000000000081947 */ /* 0x004fea0003800000 */
[----:B------:R-:W2:Y:S02]  /*1930*/  SYNCS.PHASECHK.TRANS64.TRYWAIT P1, [R3+URZ+0x36410], R16 ;  /* 0x03641010030075a7 */ /* 0x000ea4000802017f */
[----:B--2---:R-:W-:Y:S05]  /*1940*/  @!P1 BRA `(.L_x_5418) ;  /* 0x00000078009c9947 */ /* 0x004fea0003800000 */
.L_x_5417:
        /* <DEDUP_REMOVED lines=101> */
.L_x_5419:
[----:B-12---:R-:W-:-:S04]  /*1fa0*/  SHF.L.U32 R16, R4, 0x1f, RZ ;  /* 0x0000001f04107819 */ /* 0x006fc800000006ff */
[----:B------:R1:W2:Y:S01]  /*1fb0*/  SYNCS.PHASECHK.TRANS64.TRYWAIT P1, [UR37+0x36430], R16 ;  /* 0x03643010ff0075a7 */ /* 0x0002a20008020165 */
[----:B------:R-:W-:Y:S05]  /*1fc0*/  @!P0 BRA `(.L_x_5420) ;  /* 0x0000000000048947 */ /* 0x000fea0003800000 */
[----:B------:R-:W-:Y:S01]  /*1fd0*/  BPT.TRAP 0x1 ;  /* 0x000000040000795c */ /* 0x000fe20000300000 */
.L_x_5420:
[----:B--2---:R-:W-:Y:S05]  /*1fe0*/  @P1 BRA `(.L_x_5421) ;  /* 0x0000000000081947 */ /* 0x004fea0003800000 */
[----:B------:R-:W2:Y:S02]  /*1ff0*/  SYNCS.PHASECHK.TRANS64.TRYWAIT P1, [UR37+0x36430], R16 ;  /* 0x03643010ff0075a7 */ /* 0x000ea40008020165 */
[----:B--2---:R-:W-:Y:S05]  /*2000*/  @!P1 BRA `(.L_x_5422) ;  /* 0x0000007400009947 */ /* 0x004fea0003800000 */
.L_x_5421:
        /* <DEDUP_REMOVED lines=114> */
.L_x_5425:
[----:B------:R-:W-:-:S06]  /*2730*/  UISETP.NE.AND UP0, UPT, UR44, 0x1, UPT ;  /* 0x000000012c00788c */ /* 0x000fcc000bf05270 */
[----:B------:R-:W-:-:S05]  /*2740*/  PLOP3.LUT P1, PT, PT, PT, UP0, 0x80, 0x0 ;  /* 0x000000000000781c */ /* 0x000fca0003f2f008 */
[----:B------:R-:W-:-:S08]  /*2750*/  @UP0 ULDC UR5, c[0x0][0x754] ;  /* 0x0001d50000050ab9 */ /* 0x000fd00000000800 */
[----:B------:R-:W-:Y:S01]  /*2760*/  @P1 IMAD.HI.U32 R15, R22, UR5, RZ ;  /* 0x00000005160f1c27 */ /* 0x000fe2000f8e00ff */
[----:B------:R-:W-:-:S04]  /*2770*/  @UP0 ULDC UR5, c[0x0][0x758] ;  /* 0x0001d60000050ab9 */ /* 0x000fc80000000800 */
[----:B------:R-:W-:-:S07]  /*2780*/  @P1 SHF.R.U32.HI R22, RZ, UR5, R15 ;  /* 0x00000005ff161c19 */ /* 0x000fce000801160f */
.L_x_5426:
[----:B------:R-:W-:Y:S05]  /*2790*/  BSYNC B0 ;  /* 0x0000000000007941 */ /* 0x000fea0003800000 */
.L_x_5424:
[----:B------:R-:W-:Y:S01]  /*27a0*/  IMAD R22, R22, UR44, R11 ;  /* 0x0000002c16167c24 */ /* 0x000fe2000f8e020b */
[----:B------:R-:W-:-:S04]  /*27b0*/  IADD3 R15, R18, UR4, R5 ;  /* 0x00000004120f7c10 */ /* 0x000fc8000fffe005 */
[----:B------:R-:W-:Y:S02]  /*27c0*/  VIADDMNMX R16, R22, UR44, R16, PT ;  /* 0x0000002c16107c46 */ /* 0x000fe4000b800110 */
[----:B------:R-:W-:-:S07]  /*27d0*/  VIMNMX R15, R15, R22, !PT ;  /* 0x000000160f0f7248 */ /* 0x000fce0007fe0100 */
.L_x_5423:
        /* <DEDUP_REMOVED lines=52> */
.L_x_5429:
[----:B------:R-:W-:-:S06]  /*2b20*/  UISETP.NE.AND UP0, UPT, UR44, 0x1, UPT ;  /* 0x000000012c00788c */ /* 0x000fcc000bf05270 */
[----:B------:R-:W-:-:S05]  /*2b30*/  PLOP3.LUT P6, PT, PT, PT, UP0, 0x80, 0x0 ;  /* 0x000000000000781c */ /* 0x000fca0003fcf008 */
[----:B------:R-:W-:-:S08]  /*2b40*/  @UP0 ULDC UR4, c[0x0][0x754] ;  /* 0x0001d50000040ab9 */ /* 0x000fd00000000800 */
[----:B------:R-:W-:Y:S01]  /*2b50*/  @P6 IMAD.HI.U32 R15, R18, UR4, RZ ;  /* 0x00000004120f6c27 */ /* 0x000fe2000f8e00ff */
[----:B------:R-:W-:Y:S01]  /*2b60*/  PLOP3.LUT P6, PT, PT, PT, UP0, 0x80, 0x0 ;  /* 0x000000000000781c */ /* 0x000fe20003fcf008 */
[----:B------:R-:W-:-:S12]  /*2b70*/  @UP0 ULDC UR4, c[0x0][0x758] ;  /* 0x0001d60000040ab9 */ /* 0x000fd80000000800 */
[----:B------:R-:W-:-:S07]  /*2b80*/  @P6 SHF.R.U32.HI R18, RZ, UR4, R15 ;  /* 0x00000004ff126c19 */ /* 0x000fce000801160f */
.L_x_5430:
[----:B------:R-:W-:Y:S05]  /*2b90*/  BSYNC B0 ;  /* 0x0000000000007941 */ /* 0x000fea0003800000 */
.L_x_5428:
[----:B------:R-:W-:-:S05]  /*2ba0*/  IMAD R18, R18, UR44, R11 ;  /* 0x0000002c12127c24 */ /* 0x000fca000f8e020b */
[----:B------:R-:W-:Y:S02]  /*2bb0*/  VIMNMX R17, R17, R18, !PT ;  /* 0x0000001211117248 */ /* 0x000fe40007fe0100 */
[----:B------:R-:W-:-:S07]  /*2bc0*/  VIADDMNMX R19, R18, UR44, R19, PT ;  /* 0x0000002c12137c46 */ /* 0x000fce000b800113 */
.L_x_5427:
        /* <DEDUP_REMOVED lines=18> */
[--C-:B------:R-:W-:Y:S01]  /*2cf0*/  FFMA.FTZ R15, R15, UR45, -R20.reuse ;  /* 0x0000002d0f0f7c23 */ /* 0x100fe20008010814 */
        /* <DEDUP_REMOVED lines=195> */
.L_x_5431:
        /* <DEDUP_REMOVED lines=59> */
.L_x_5432:
        /* <DEDUP_REMOVED lines=63> */
.L_x_5407:
        /* <DEDUP_REMOVED lines=89> */
.L_x_5436:
[----:B------:R-:W2:Y:S04]  /*4660*/  LDG.E.STRONG.GPU R4, desc[UR46][R2.64] ;  /* 0x0000002e02047981 */ /* 0x000ea8000c1ef900 */
[----:B--2---:R-:W-:Y:S01]  /*4670*/  CCTL.IVALL ;  /* 0x00000000ff00798f */ /* 0x004fe20002000000 */
[----:B------:R-:W-:Y:S05]  /*4680*/  YIELD ;  /* 0x0000000000007946 */ /* 0x000fea0003800000 */
[----:B------:R-:W-:-:S13]  /*4690*/  ISETP.NE.AND P0, PT, R4, UR14, PT ;  /* 0x0000000e04007c0c */ /* 0x000fda000bf05270 */
[----:B------:R-:W-:Y:S05]  /*46a0*/  @P0 BRA `(.L_x_5436) ;  /* 0xfffffffc00ec0947 */ /* 0x000fea000383ffff */
.L_x_5435:
[----:B------:R-:W-:Y:S05]  /*46b0*/  BSYNC B0 ;  /* 0x0000000000007941 */ /* 0x000fea0003800000 */
.L_x_5434:
[----:B------:R-:W-:-:S03]  /*46c0*/  UMOV UR4, 0xffffffff ;  /* 0xffffffff00047882 */ /* 0x000fc60000000000 */
[----:B------:R-:W-:Y:S05]  /*46d0*/  BRA.DIV UR4, `(.L_x_5437) ;  /* 0x0000004e04607947 */ /* 0x000fea000b800000 */
[----:B------:R-:W-:Y:S01]  /*46e0*/  NOP ;  /* 0x0000000000007918 */ /* 0x000fe20000000000 */
.L_x_5546:
        /* <DEDUP_REMOVED lines=15> */
.L_x_5440:
[----:B------:R-:W-:Y:S01]  /*47e0*/  @P0 ELECT P2, URZ, PT ;  /* 0x00000000003f082f */ /* 0x000fe20003840000 */
[----:B------:R2:W-:-:S12]  /*47f0*/  UBLKRED.G.S.ADD.F32.RN [UR4], [UR10], UR6, desc[UR8] ;  /* 0x000008040a0073bb */ /* 0x0005d800080a1406 */
[----:B------:R-:W-:Y:S02]  /*4800*/  @P2 PLOP3.LUT P0, PT, P2, PT, PT, 0x8, 0x0 ;  /* 0x000000000000281c */ /* 0x000fe4000170e170 */
[----:B------:R-:W-:-:S11]  /*4810*/  PLOP3.LUT P2, PT, PT, PT, PT, 0x8, 0x0 ;  /* 0x000000000000781c */ /* 0x000fd60003f4e170 */
[----:B--2---:R-:W-:Y:S05]  /*4820*/  @P0 BRA.U.ANY `(.L_x_5440) ;  /* 0xfffffffd00ec0947 */ /* 0x004fea000393ffff */
[----:B------:R0:W-:Y:S01]  /*4830*/  UTMACMDFLUSH ;  /* 0x00000000000079b7 */ /* 0x0001e20000000000 */
[----:B------:R-:W-:-:S04]  /*4840*/  DEPBAR.LE SB0, 0x0 ;  /* 0x000080000000791a */ /* 0x000fc80000000000 */
.L_x_5439:
[----:B------:R-:W-:Y:S05]  /*4850*/  BSYNC B0 ;  /* 0x0000000000007941 */ /* 0x000fea0003800000 */
.L_x_5438:
        /* <DEDUP_REMOVED lines=14> */
.L_x_5442:
[----:B------:R-:W-:Y:S05]  /*4940*/  BSYNC B0 ;  /* 0x0000000000007941 */ /* 0x000fea0003800000 */
.L_x_5441:
        /* <DEDUP_REMOVED lines=20> */
.L_x_5445:
[----:B-12---:R-:W2:Y:S04]  /*4a90*/  LDG.E.STRONG.GPU R0, desc[UR46][R2.64] ;  /* 0x0000002e02007981 */ /* 0x006ea8000c1ef900 */
[----:B--2---:R-:W-:Y:S01]  /*4aa0*/  CCTL.IVALL ;  /* 0x00000000ff00798f */ /* 0x004fe20002000000 */
[----:B------:R-:W-:Y:S05]  /*4ab0*/  YIELD ;  /* 0x0000000000007946 */ /* 0x000fea0003800000 */
[----:B------:R-:W-:-:S13]  /*4ac0*/  ISETP.NE.AND P0, PT, R0, UR14, PT ;  /* 0x0000000e00007c0c */ /* 0x000fda000bf05270 */
[----:B------:R-:W-:Y:S05]  /*4ad0*/  @P0 BRA `(.L_x_5445) ;  /* 0xfffffffc00ec0947 */ /* 0x000fea000383ffff */
.L_x_5444:
[----:B------:R-:W-:Y:S05]  /*4ae0*/  BSYNC B0 ;  /* 0x0000000000007941 */ /* 0x000fea0003800000 */
.L_x_5443:
[----:B------:R-:W-:-:S03]  /*4af0*/  UMOV UR4, 0xffffffff ;  /* 0xffffffff00047882 */ /* 0x000fc60000000000 */
[----:B------:R-:W-:Y:S05]  /*4b00*/  BRA.DIV UR4, `(.L_x_5446) ;  /* 0x0000004a04707947 */ /* 0x000fea000b800000 */
[----:B------:R-:W-:Y:S01]  /*4b10*/  NOP ;  /* 0x0000000000007918 */ /* 0x000fe20000000000 */
.L_x_5549:
        /* <DEDUP_REMOVED lines=16> */
.L_x_5449:
[----:B------:R-:W-:Y:S01]  /*4c20*/  @P0 ELECT P2, URZ, PT ;  /* 0x00000000003f082f */ /* 0x000fe20003840000 */
[----:B------:R3:W-:-:S12]  /*4c30*/  UBLKRED.G.S.ADD.F32.RN [UR4], [UR10], UR6, desc[UR8] ;  /* 0x000008040a0073bb */ /* 0x0007d800080a1406 */
[----:B------:R-:W-:Y:S02]  /*4c40*/  @P2 PLOP3.LUT P0, PT, P2, PT, PT, 0x8, 0x0 ;  /* 0x000000000000281c */ /* 0x000fe4000170e170 */
[----:B------:R-:W-:-:S11]  /*4c50*/  PLOP3.LUT P2, PT, PT, PT, PT, 0x8, 0x0 ;  /* 0x000000000000781c */ /* 0x000fd60003f4e170 */
[----:B---3--:R-:W-:Y:S05]  /*4c60*/  @P0 BRA.U.ANY `(.L_x_5449) ;  /* 0xfffffffd00ec0947 */ /* 0x008fea000393ffff */
[----:B------:R0:W-:Y:S01]  /*4c70*/  UTMACMDFLUSH ;  /* 0x00000000000079b7 */ /* 0x0001e20000000000 */
[----:B------:R-:W-:-:S04]  /*4c80*/  DEPBAR.LE SB0, 0x0 ;  /* 0x000080000000791a */ /* 0x000fc80000000000 */
.L_x_5448:
[----:B------:R-:W-:Y:S05]  /*4c90*/  BSYNC B0 ;  /* 0x0000000000007941 */ /* 0x000fea0003800000 */
.L_x_5447:
        /* <DEDUP_REMOVED lines=14> */
.L_x_5403:
        /* <DEDUP_REMOVED lines=33> */
.L_x_5451:
[----:B------:R-:W-:-:S05]  /*4f90*/  UMOV UR11, UR5 ;  /* 0x00000005000b7c82 */ /* 0x000fca0008000000 */
.L_x_5452:
        /* <DEDUP_REMOVED lines=48> */
.L_x_5457:
[----:B------:R-:W2:Y:S04]  /*52a0*/  LDG.E.STRONG.GPU R0, desc[UR46][R2.64] ;  /* 0x0000002e02007981 */ /* 0x000ea8000c1ef900 */
[----:B--2---:R-:W-:Y:S01]  /*52b0*/  CCTL.IVALL ;  /* 0x00000000ff00798f */ /* 0x004fe20002000000 */
[----:B------:R-:W-:Y:S05]  /*52c0*/  YIELD ;  /* 0x0000000000007946 */ /* 0x000fea0003800000 */
[----:B------:R-:W-:-:S13]  /*52d0*/  ISETP.NE.AND P1, PT, R0, UR23, PT ;  /* 0x0000001700007c0c */ /* 0x000fda000bf25270 */
[----:B------:R-:W-:Y:S05]  /*52e0*/  @P1 BRA `(.L_x_5457) ;  /* 0xfffffffc00ec1947 */ /* 0x000fea000383ffff */
.L_x_5456:
[----:B------:R-:W-:Y:S05]  /*52f0*/  BSYNC B0 ;  /* 0x0000000000007941 */ /* 0x000fea0003800000 */
.L_x_5455:
[----:B------:R-:W-:-:S03]  /*5300*/  UMOV UR4, 0xffffffff ;  /* 0xffffffff00047882 */ /* 0x000fc60000000000 */
[----:B------:R-:W-:Y:S05]  /*5310*/  BRA.DIV UR4, `(.L_x_5458) ;  /* 0x0000004204887947 */ /* 0x000fea000b800000 */
[----:B------:R-:W-:Y:S01]  /*5320*/  NOP ;  /* 0x0000000000007918 */ /* 0x000fe20000000000 */
.L_x_5552:
        /* <DEDUP_REMOVED lines=22> */
.L_x_5460:
[----:B------:R-:W-:Y:S05]  /*5490*/  BSYNC B0 ;  /* 0x0000000000007941 */ /* 0x000fea0003800000 */
.L_x_5459:
        /* <DEDUP_REMOVED lines=19> */
.L_x_5462:
[----:B------:R-:W-:Y:S05]  /*55d0*/  BSYNC B0 ;  /* 0x0000000000007941 */ /* 0x000fea0003800000 */
.L_x_5461:
        /* <DEDUP_REMOVED lines=20> */
.L_x_5464:
[----:B------:R-:W-:Y:S05]  /*5720*/  BSYNC B0 ;  /* 0x0000000000007941 */ /* 0x000fea0003800000 */
.L_x_5463:
[----:B------:R-:W-:Y:S06]  /*5730*/  BAR.ARV 0xa, 0xa0 ;  /* 0x0282800000007b1d */ /* 0x000fec0000002000 */
[----:B------:R-:W-:Y:S04]  /*5740*/  BSSY B0, `(.L_x_5465) ;  /* 0x0000003000007945 */ /* 0x000fe80003800000 */
[----:B------:R-:W-:Y:S05]  /*5750*/  @!P0 BRA `(.L_x_5466) ;  /* 0x0000000000048947 */ /* 0x000fea0003800000 */
[----:B------:R-:W-:-:S04]  /*5760*/  DEPBAR.LE SB0, 0x1 ;  /* 0x000080400000791a */ /* 0x000fc80000000000 */
.L_x_5466:
[----:B------:R-:W-:Y:S05]  /*5770*/  BSYNC B0 ;  /* 0x0000000000007941 */ /* 0x000fea0003800000 */
.L_x_5465:
[----:B------:R-:W-:Y:S06]  /*5780*/  BAR.ARV 0xb, 0xa0 ;  /* 0x02c2800000007b1d */ /* 0x000fec0000002000 */
[----:B------:R-:W-:Y:S04]  /*5790*/  BSSY B0, `(.L_x_5467) ;  /* 0x0000003000007945 */ /* 0x000fe80003800000 */
[----:B------:R-:W-:Y:S05]  /*57a0*/  @!P0 BRA `(.L_x_5468) ;  /* 0x0000000000048947 */ /* 0x000fea0003800000 */
[----:B------:R-:W-:-:S04]  /*57b0*/  DEPBAR.LE SB0, 0x0 ;  /* 0x000080000000791a */ /* 0x000fc80000000000 */
.L_x_5468:
[----:B------:R-:W-:Y:S05]  /*57c0*/  BSYNC B0 ;  /* 0x0000000000007941 */ /* 0x000fea0003800000 */
.L_x_5467:
        /* <DEDUP_REMOVED lines=19> */
.L_x_5470:
[----:B------:R-:W-:Y:S05]  /*5900*/  BSYNC B0 ;  /* 0x0000000000007941 */ /* 0x000fea0003800000 */
.L_x_5469:
[----:B------:R-:W-:Y:S01]  /*5910*/  UIADD3 UR18, UR8, 0x1, URZ ;  /* 0x0000000108127890 */ /* 0x000fe2000fffe03f */
[----:B------:R-:W-:Y:S11]  /*5920*/  BRA `(.L_x_5471) ;  /* 0x0000000000047947 */ /* 0x000ff60003800000 */
.L_x_5454:
[----:B------:R-:W-:-:S05]  /*5930*/  UMOV UR18, UR8 ;  /* 0x0000000800127c82 */ /* 0x000fca0008000000 */
.L_x_5471:
        /* <DEDUP_REMOVED lines=12> */
.L_x_5504:
        /* <DEDUP_REMOVED lines=11> */
.L_x_5474:
[----:B------:R-:W2:Y:S04]  /*5ab0*/  LDG.E.STRONG.GPU R0, desc[UR46][R2.64] ;  /* 0x0000002e02007981 */ /* 0x000ea8000c1ef900 */
[----:B--2---:R-:W-:Y:S01]  /*5ac0*/  CCTL.IVALL ;  /* 0x00000000ff00798f */ /* 0x004fe20002000000 */
[----:B------:R-:W-:Y:S05]  /*5ad0*/  YIELD ;  /* 0x0000000000007946 */ /* 0x000fea0003800000 */
[----:B------:R-:W-:-:S13]  /*5ae0*/  ISETP.NE.AND P1, PT, R0, UR23, PT ;  /* 0x0000001700007c0c */ /* 0x000fda000bf25270 */
[----:B------:R-:W-:Y:S05]  /*5af0*/  @P1 BRA `(.L_x_5474) ;  /* 0xfffffffc00ec1947 */ /* 0x000fea000383ffff */
.L_x_5473:
[----:B------:R-:W-:Y:S05]  /*5b00*/  BSYNC B0 ;  /* 0x0000000000007941 */ /* 0x000fea0003800000 */
.L_x_5472:
[----:B------:R-:W-:-:S03]  /*5b10*/  UMOV UR16, 0xffffffff ;  /* 0xffffffff00107882 */ /* 0x000fc60000000000 */
[----:B------:R-:W-:Y:S05]  /*5b20*/  BRA.DIV UR16, `(.L_x_5475) ;  /* 0x0000003a10a07947 */ /* 0x000fea000b800000 */
[----:B------:R-:W-:Y:S01]  /*5b30*/  NOP ;  /* 0x0000000000007918 */ /* 0x000fe20000000000 */
.L_x_5555:
        /* <DEDUP_REMOVED lines=19> */
.L_x_5477:
[----:B------:R-:W-:Y:S05]  /*5c70*/  BSYNC B0 ;  /* 0x0000000000007941 */ /* 0x000fea0003800000 */
.L_x_5476:
        /* <DEDUP_REMOVED lines=14> */
.L_x_5479:
[----:B------:R-:W-:Y:S05]  /*5d60*/  BSYNC B0 ;  /* 0x0000000000007941 */ /* 0x000fea0003800000 */
.L_x_5478:
        /* <DEDUP_REMOVED lines=15> */
.L_x_5481:
[----:B------:R-:W-:Y:S05]  /*5e60*/  BSYNC B0 ;  /* 0x0000000000007941 */ /* 0x000fea0003800000 */
.L_x_5480:
[----:B------:R-:W-:Y:S06]  /*5e70*/  BAR.ARV 0xa, 0xa0 ;  /* 0x0282800000007b1d */ /* 0x000fec0000002000 */
[----:B------:R-:W-:Y:S04]  /*5e80*/  BSSY B0, `(.L_x_5482) ;  /* 0x0000003000007945 */ /* 0x000fe80003800000 */
[----:B------:R-:W-:Y:S05]  /*5e90*/  @!P0 BRA `(.L_x_5483) ;  /* 0x0000000000048947 */ /* 0x000fea0003800000 */
[----:B------:R-:W-:-:S04]  /*5ea0*/  DEPBAR.LE SB0, 0x1 ;  /* 0x000080400000791a */ /* 0x000fc80000000000 */
.L_x_5483:
[----:B------:R-:W-:Y:S05]  /*5eb0*/  BSYNC B0 ;  /* 0x0000000000007941 */ /* 0x000fea0003800000 */
.L_x_5482:
[----:B------:R-:W-:Y:S06]  /*5ec0*/  BAR.ARV 0xb, 0xa0 ;  /* 0x02c2800000007b1d */ /* 0x000fec0000002000 */
[----:B------:R-:W-:Y:S04]  /*5ed0*/  BSSY B0, `(.L_x_5484) ;  /* 0x0000003000007945 */ /* 0x000fe80003800000 */
[----:B------:R-:W-:Y:S05]  /*5ee0*/  @!P0 BRA `(.L_x_5485) ;  /* 0x0000000000048947 */ /* 0x000fea0003800000 */
[----:B------:R-:W-:-:S04]  /*5ef0*/  DEPBAR.LE SB0, 0x0 ;  /* 0x000080000000791a */ /* 0x000fc80000000000 */
.L_x_5485:
[----:B------:R-:W-:Y:S05]  /*5f00*/  BSYNC B0 ;  /* 0x0000000000007941 */ /* 0x000fea0003800000 */
.L_x_5484:
        /* <DEDUP_REMOVED lines=19> */
.L_x_5487:
[----:B------:R-:W-:Y:S05]  /*6040*/  BSYNC B0 ;  /* 0x0000000000007941 */ /* 0x000fea0003800000 */
.L_x_5486:
        /* <DEDUP_REMOVED lines=9> */
.L_x_5490:
[----:B------:R-:W2:Y:S04]  /*60e0*/  LDG.E.STRONG.GPU R0, desc[UR46][R2.64] ;  /* 0x0000002e02007981 */ /* 0x000ea8000c1ef900 */
[----:B--2---:R-:W-:Y:S01]  /*60f0*/  CCTL.IVALL ;  /* 0x00000000ff00798f */ /* 0x004fe20002000000 */
[----:B------:R-:W-:Y:S05]  /*6100*/  YIELD ;  /* 0x0000000000007946 */ /* 0x000fea0003800000 */
[----:B------:R-:W-:-:S13]  /*6110*/  ISETP.NE.AND P1, PT, R0, UR23, PT ;  /* 0x0000001700007c0c */ /* 0x000fda000bf25270 */
[----:B------:R-:W-:Y:S05]  /*6120*/  @P1 BRA `(.L_x_5490) ;  /* 0xfffffffc00ec1947 */ /* 0x000fea000383ffff */
.L_x_5489:
[----:B------:R-:W-:Y:S05]  /*6130*/  BSYNC B0 ;  /* 0x0000000000007941 */ /* 0x000fea0003800000 */
.L_x_5488:
[----:B------:R-:W-:-:S03]  /*6140*/  UMOV UR12, 0xffffffff ;  /* 0xffffffff000c7882 */ /* 0x000fc60000000000 */
[----:B------:R-:W-:Y:S05]  /*6150*/  BRA.DIV UR12, `(.L_x_5491) ;  /* 0x000000360c307947 */ /* 0x000fea000b800000 */
[----:B------:R-:W-:Y:S01]  /*6160*/  NOP ;  /* 0x0000000000007918 */ /* 0x000fe20000000000 */
.L_x_5558:
        /* <DEDUP_REMOVED lines=15> */
.L_x_5493:
[----:B------:R-:W-:Y:S05]  /*6260*/  BSYNC B0 ;  /* 0x0000000000007941 */ /* 0x000fea0003800000 */
.L_x_5492:
        /* <DEDUP_REMOVED lines=14> */
.L_x_5495:
[----:B------:R-:W-:Y:S05]  /*6350*/  BSYNC B0 ;  /* 0x0000000000007941 */ /* 0x000fea0003800000 */
.L_x_5494:
        /* <DEDUP_REMOVED lines=15> */
.L_x_5497:
[----:B------:R-:W-:Y:S05]  /*6450*/  BSYNC B0 ;  /* 0x0000000000007941 */ /* 0x000fea0003800000 */
.L_x_5496:
[----:B------:R-:W-:Y:S06]  /*6460*/  BAR.ARV 0xa, 0xa0 ;  /* 0x0282800000007b1d */ /* 0x000fec0000002000 */
[----:B------:R-:W-:Y:S04]  /*6470*/  BSSY B0, `(.L_x_5498) ;  /* 0x0000003000007945 */ /* 0x000fe80003800000 */
[----:B------:R-:W-:Y:S05]  /*6480*/  @!P0 BRA `(.L_x_5499) ;  /* 0x0000000000048947 */ /* 0x000fea0003800000 */
[----:B------:R-:W-:-:S04]  /*6490*/  DEPBAR.LE SB0, 0x1 ;  /* 0x000080400000791a */ /* 0x000fc80000000000 */
.L_x_5499:
[----:B------:R-:W-:Y:S05]  /*64a0*/  BSYNC B0 ;  /* 0x0000000000007941 */ /* 0x000fea0003800000 */
.L_x_5498:
[----:B------:R-:W-:Y:S06]  /*64b0*/  BAR.ARV 0xb, 0xa0 ;  /* 0x02c2800000007b1d */ /* 0x000fec0000002000 */
[----:B------:R-:W-:Y:S04]  /*64c0*/  BSSY B0, `(.L_x_5500) ;  /* 0x0000003000007945 */ /* 0x000fe80003800000 */
[----:B------:R-:W-:Y:S05]  /*64d0*/  @!P0 BRA `(.L_x_5501) ;  /* 0x0000000000048947 */ /* 0x000fea0003800000 */
[----:B------:R-:W-:-:S04]  /*64e0*/  DEPBAR.LE SB0, 0x0 ;  /* 0x000080000000791a */ /* 0x000fc80000000000 */
.L_x_5501:
[----:B------:R-:W-:Y:S05]  /*64f0*/  BSYNC B0 ;  /* 0x0000000000007941 */ /* 0x000fea0003800000 */
.L_x_5500:
        /* <DEDUP_REMOVED lines=19> */
.L_x_5503:
[----:B------:R-:W-:Y:S05]  /*6630*/  BSYNC B0 ;  /* 0x0000000000007941 */ /* 0x000fea0003800000 */
.L_x_5502:
[----:B------:R-:W-:Y:S02]  /*6640*/  UIADD3 UR8, UR8, 0x2, URZ ;  /* 0x0000000208087890 */ /* 0x000fe4000fffe03f */
[----:B------:R-:W-:Y:S02]  /*6650*/  UIADD3 UR4, UR4, 0x6000, URZ ;  /* 0x0000600004047890 */ /* 0x000fe4000fffe03f */
[----:B------:R-:W-:-:S06]  /*6660*/  UISETP.GE.AND UP0, UPT, UR8, UR11, UPT ;  /* 0x0000000b0800728c */ /* 0x000fcc000bf06270 */
[----:B------:R-:W-:-:S13]  /*6670*/  PLOP3.LUT P1, PT, PT, PT, UP0, 0x80, 0x0 ;  /* 0x000000000000781c */ /* 0x000fda0003f2f008 */
[----:B------:R-:W-:Y:S05]  /*6680*/  @!P1 BRA `(.L_x_5504) ;  /* 0xfffffff000dc9947 */ /* 0x000fea000383ffff */
.L_x_5453:
        /* <DEDUP_REMOVED lines=41> */
.L_x_5507:
[----:B------:R-:W-:Y:S05]  /*6920*/  BSYNC B0 ;  /* 0x0000000000007941 */ /* 0x000fea0003800000 */
.L_x_5506:
[----:B------:R-:W-:Y:S05]  /*6930*/  BRA `(.L_x_5508) ;  /* 0x0000000000047947 */ /* 0x000fea0003800000 */
.L_x_5505:
[----:B------:R-:W-:-:S05]  /*6940*/  UMOV UR4, UR8 ;  /* 0x0000000800047c82 */ /* 0x000fca0008000000 */
.L_x_5508:
        /* <DEDUP_REMOVED lines=11> */
.L_x_5513:
        /* <DEDUP_REMOVED lines=24> */
.L_x_5510:
[----:B------:R-:W-:Y:S05]  /*6b80*/  BSYNC B0 ;  /* 0x0000000000007941 */ /* 0x000fea0003800000 */
.L_x_5509:
        /* <DEDUP_REMOVED lines=24> */
.L_x_5512:
[----:B------:R-:W-:Y:S05]  /*6d10*/  BSYNC B0 ;  /* 0x0000000000007941 */ /* 0x000fea0003800000 */
.L_x_5511:
[----:B------:R-:W-:Y:S02]  /*6d20*/  UIADD3 UR11, UR11, 0x2, URZ ;  /* 0x000000020b0b7890 */ /* 0x000fe4000fffe03f */
[----:B------:R-:W-:Y:S02]  /*6d30*/  ULEA UR6, UR18, UR6, 0x1 ;  /* 0x0000000612067291 */ /* 0x000fe4000f8e083f */
[----:B------:R-:W-:Y:S02]  /*6d40*/  ULEA UR7, UR18, UR7, 0x1 ;  /* 0x0000000712077291 */ /* 0x000fe4000f8e083f */
[----:B------:R-:W-:-:S13]  /*6d50*/  ISETP.NE.AND P0, PT, RZ, UR11, PT ;  /* 0x0000000bff007c0c */ /* 0x000fda000bf05270 */
[----:B------:R-:W-:Y:S05]  /*6d60*/  @!P0 BRA `(.L_x_5405) ;  /* 0x00000024005c8947 */ /* 0x000fea0003800000 */
[----:B------:R-:W-:Y:S05]  /*6d70*/  BRA `(.L_x_5513) ;  /* 0xfffffffc00207947 */ /* 0x000fea000383ffff */
.L_x_5450:
        /* <DEDUP_REMOVED lines=34> */
.L_x_5515:
        /* <DEDUP_REMOVED lines=50> */
.L_x_5559:
        /* <DEDUP_REMOVED lines=9> */
.L_x_5518:
        /* <DEDUP_REMOVED lines=115> */
.L_x_5529:
[----:B-1----:R-:W-:-:S05]  /*7a80*/  IMAD.MOV.U32 R6, RZ, RZ, 0x1 ;  /* 0x00000001ff067424 */ /* 0x002fca00078e00ff */
[----:B------:R-:W-:-:S04]  /*7a90*/  SHF.L.U32 R6, R6, 0x1f, RZ ;  /* 0x0000001f06067819 */ /* 0x000fc800000006ff */
[----:B------:R-:W1:Y:S02]  /*7aa0*/  SYNCS.PHASECHK.TRANS64.TRYWAIT P1, [R0+URZ+0x36438], R6 ;  /* 0x03643806000075a7 */ /* 0x000e64000802017f */
[----:B-123--:R-:W-:Y:S05]  /*7ab0*/  @!P1 BRA `(.L_x_5521) ;  /* 0x0000001c00089947 */ /* 0x00efea0003800000 */
.L_x_5560:
[----:B------:R-:W-:Y:S05]  /*7ac0*/  @P0 BRA `(.L_x_5522) ;  /* 0x0000000000140947 */ /* 0x000fea0003800000 */
[----:B------:R-:W-:Y:S01]  /*7ad0*/  ISETP.NE.AND P1, PT, R20, RZ, PT ;  /* 0x000000ff1400720c */ /* 0x000fe20003f25270 */
[----:B------:R-:W-:-:S04]  /*7ae0*/  IMAD.MOV.U32 R3, RZ, RZ, 0x6100 ;  /* 0x00006100ff037424 */ /* 0x000fc800078e00ff */
[----:B------:R2:W-:Y:S08]  /*7af0*/  SYNCS.ARRIVE.TRANS64 RZ, [R0+URZ+0x36430], R3 ;  /* 0x0364300300ff79a7 */ /* 0x0005f0000800003f */
[----:B------:R-:W-:Y:S05]  /*7b00*/  @!P1 BRA `(.L_x_5522) ;  /* 0x0000000000049947 */ /* 0x000fea0003800000 */
[----:B------:R-:W-:Y:S01]  /*7b10*/  BPT.TRAP 0x1 ;  /* 0x000000040000795c */ /* 0x000fe20000300000 */
.L_x_5522:
        /* <DEDUP_REMOVED lines=48> */
.L_x_5561:
[----:B------:R-:W-:Y:S05]  /*7e20*/  @P0 BRA `(.L_x_5524) ;  /* 0x0000000000140947 */ /* 0x000fea0003800000 */
[----:B------:R-:W-:Y:S01]  /*7e30*/  ISETP.NE.AND P1, PT, R20, RZ, PT ;  /* 0x000000ff1400720c */ /* 0x000fe20003f25270 */
[----:B--2---:R-:W-:-:S04]  /*7e40*/  IMAD.MOV.U32 R3, RZ, RZ, 0x6100 ;  /* 0x00006100ff037424 */ /* 0x004fc800078e00ff */
[----:B------:R3:W-:Y:S08]  /*7e50*/  SYNCS.ARRIVE.TRANS64 RZ, [R0+URZ+0x36418], R3 ;  /* 0x0364180300ff79a7 */ /* 0x0007f0000800003f */
[----:B------:R-:W-:Y:S05]  /*7e60*/  @!P1 BRA `(.L_x_5524) ;  /* 0x0000000000049947 */ /* 0x000fea0003800000 */
[----:B------:R-:W-:Y:S01]  /*7e70*/  BPT.TRAP 0x1 ;  /* 0x000000040000795c */ /* 0x000fe20000300000 */
.L_x_5524:
        /* <DEDUP_REMOVED lines=44> */
.L_x_5562:
[----:B------:R-:W-:Y:S05]  /*8140*/  @P0 BRA `(.L_x_5526) ;  /* 0x0000000000140947 */ /* 0x000fea0003800000 */
[----:B------:R-:W-:Y:S01]  /*8150*/  ISETP.NE.AND P1, PT, R20, RZ, PT ;  /* 0x000000ff1400720c */ /* 0x000fe20003f25270 */
[----:B--2---:R-:W-:-:S04]  /*8160*/  IMAD.MOV.U32 R29, RZ, RZ, 0x6100 ;  /* 0x00006100ff1d7424 */ /* 0x004fc800078e00ff */
[----:B------:R3:W-:Y:S08]  /*8170*/  SYNCS.ARRIVE.TRANS64 RZ, [R0+URZ+0x36430], R29 ;  /* 0x0364301d00ff79a7 */ /* 0x0007f0000800003f */
[----:B------:R-:W-:Y:S05]  /*8180*/  @!P1 BRA `(.L_x_5526) ;  /* 0x0000000000049947 */ /* 0x000fea0003800000 */
[----:B------:R-:W-:Y:S01]  /*8190*/  BPT.TRAP 0x1 ;  /* 0x000000040000795c */ /* 0x000fe20000300000 */
.L_x_5526:
        /* <DEDUP_REMOVED lines=37> */
.L_x_5564:
[----:B------:R-:W-:Y:S05]  /*83f0*/  @P0 BRA `(.L_x_5528) ;  /* 0x0000000000140947 */ /* 0x000fea0003800000 */
[----:B------:R-:W-:Y:S01]  /*8400*/  ISETP.NE.AND P1, PT, R20, RZ, PT ;  /* 0x000000ff1400720c */ /* 0x000fe20003f25270 */
[----:B----4-:R-:W-:-:S04]  /*8410*/  IMAD.MOV.U32 R5, RZ, RZ, 0x6100 ;  /* 0x00006100ff057424 */ /* 0x010fc800078e00ff */
[----:B------:R4:W-:Y:S08]  /*8420*/  SYNCS.ARRIVE.TRANS64 RZ, [R0+URZ+0x36410], R5 ;  /* 0x0364100500ff79a7 */ /* 0x0009f0000800003f */
[----:B------:R-:W-:Y:S05]  /*8430*/  @!P1 BRA `(.L_x_5528) ;  /* 0x0000000000049947 */ /* 0x000fea0003800000 */
[----:B------:R-:W-:Y:S01]  /*8440*/  BPT.TRAP 0x1 ;  /* 0x000000040000795c */ /* 0x000fe20000300000 */
.L_x_5528:
        /* <DEDUP_REMOVED lines=44> */
.L_x_5520:
[----:B------:R-:W-:Y:S01]  /*8710*/  ISETP.NE.AND P1, PT, R19, RZ, PT ;  /* 0x000000ff1300720c */ /* 0x000fe20003f25270 */
[----:B------:R-:W-:Y:S02]  /*8720*/  IMAD.MOV.U32 R5, RZ, RZ, 0x1 ;  /* 0x00000001ff057424 */ /* 0x000fe400078e00ff */
[----:B------:R-:W-:-:S10]  /*8730*/  IMAD.MOV.U32 R4, RZ, RZ, R15 ;  /* 0x000000ffff047224 */ /* 0x000fd400078e000f */
[----:B------:R-:W-:Y:S05]  /*8740*/  @!P1 BRA `(.L_x_5519) ;  /* 0x0000000400889947 */ /* 0x000fea0003800000 */
[----:B------:R-:W4:Y:S02]  /*8750*/  SYNCS.PHASECHK.TRANS64.TRYWAIT P1, [R0+URZ+0x36438], R6 ;  /* 0x03643806000075a7 */ /* 0x000f24000802017f */
[----:B----4-:R-:W-:Y:S05]  /*8760*/  @!P1 BRA `(.L_x_5530) ;  /* 0x0000001000309947 */ /* 0x010fea0003800000 */
.L_x_5565:
[----:B------:R-:W-:Y:S05]  /*8770*/  @P0 BRA `(.L_x_5531) ;  /* 0x0000000000140947 */ /* 0x000fea0003800000 */
[----:B------:R-:W-:Y:S01]  /*8780*/  ISETP.NE.AND P1, PT, R20, RZ, PT ;  /* 0x000000ff1400720c */ /* 0x000fe20003f25270 */
[----:B------:R-:W-:-:S04]  /*8790*/  IMAD.MOV.U32 R5, RZ, RZ, 0x6100 ;  /* 0x00006100ff057424 */ /* 0x000fc800078e00ff */
[----:B------:R1:W-:Y:S08]  /*87a0*/  SYNCS.ARRIVE.TRANS64 RZ, [R0+URZ+0x36430], R5 ;  /* 0x0364300500ff79a7 */ /* 0x0003f0000800003f */
[----:B------:R-:W-:Y:S05]  /*87b0*/  @!P1 BRA `(.L_x_5531) ;  /* 0x0000000000049947 */ /* 0x000fea0003800000 */
[----:B------:R-:W-:Y:S01]  /*87c0*/  BPT.TRAP 0x1 ;  /* 0x000000040000795c */ /* 0x000fe20000300000 */
.L_x_5531:
        /* <DEDUP_REMOVED lines=41> */
.L_x_5566:
[----:B-1----:R-:W-:Y:S01]  /*8a60*/  IMAD.MOV.U32 R5, RZ, RZ, RZ ;  /* 0x000000ffff057224 */ /* 0x002fe200078e00ff */
[----:B------:R-:W-:Y:S06]  /*8a70*/  @P0 BRA `(.L_x_5533) ;  /* 0x0000000000140947 */ /* 0x000fec0003800000 */
[----:B------:R-:W-:Y:S01]  /*8a80*/  ISETP.NE.AND P1, PT, R20, RZ, PT ;  /* 0x000000ff1400720c */ /* 0x000fe20003f25270 */
[----:B------:R-:W-:-:S04]  /*8a90*/  IMAD.MOV.U32 R17, RZ, RZ, 0x6100 ;  /* 0x00006100ff117424 */ /* 0x000fc800078e00ff */
[----:B------:R1:W-:Y:S08]  /*8aa0*/  SYNCS.ARRIVE.TRANS64 RZ, [R0+URZ+0x36418], R17 ;  /* 0x0364181100ff79a7 */ /* 0x0003f0000800003f */
[----:B------:R-:W-:Y:S05]  /*8ab0*/  @!P1 BRA `(.L_x_5533) ;  /* 0x0000000000049947 */ /* 0x000fea0003800000 */
[----:B------:R-:W-:Y:S01]  /*8ac0*/  BPT.TRAP 0x1 ;  /* 0x000000040000795c */ /* 0x000fe20000300000 */
.L_x_5533:
        /* <DEDUP_REMOVED lines=42> */
.L_x_5519:
[----:B------:R-:W-:-:S04]  /*8d70*/  SHF.L.U32 R3, R5, 0x1f, RZ ;  /* 0x0000001f05037819 */ /* 0x000fc800000006ff */
[----:B------:R-:W4:Y:S02]  /*8d80*/  SYNCS.PHASECHK.TRANS64.TRYWAIT P1, [R0+URZ+0x36438], R3 ;  /* 0x03643803000075a7 */ /* 0x000f24000802017f */
[----:B----4-:R-:W-:Y:S05]  /*8d90*/  @!P1 BRA `(.L_x_5534) ;  /* 0x0000000800cc9947 */ /* 0x010fea0003800000 */
.L_x_5567:
[----:B------:R-:W-:Y:S05]  /*8da0*/  @P0 BRA `(.L_x_5535) ;  /* 0x0000000000180947 */ /* 0x000fea0003800000 */
[----:B------:R-:W5:Y:S01]  /*8db0*/  S2R R2, SR_TID.X ;  /* 0x0000000000027919 */ /* 0x000f620000002100 */
[----:B----4-:R-:W-:-:S04]  /*8dc0*/  IMAD.MOV.U32 R3, RZ, RZ, 0x6100 ;  /* 0x00006100ff037424 */ /* 0x010fc800078e00ff */
[----:B------:R4:W-:Y:S01]  /*8dd0*/  SYNCS.ARRIVE.TRANS64 RZ, [R0+URZ+0x36430], R3 ;  /* 0x0364300300ff79a7 */ /* 0x0009e2000800003f */
[----:B-----5:R-:W-:-:S13]  /*8de0*/  LOP3.LUT P0, RZ, R2, 0x1f, RZ, 0xc0, !PT ;  /* 0x0000001f02ff7812 */ /* 0x020fda000780c0ff */
[----:B----4-:R-:W-:Y:S05]  /*8df0*/  @!P0 BRA `(.L_x_5535) ;  /* 0x0000000000048947 */ /* 0x010fea0003800000 */
[----:B------:R-:W-:Y:S01]  /*8e00*/  BPT.TRAP 0x1 ;  /* 0x000000040000795c */ /* 0x000fe20000300000 */
.L_x_5535:
        /* <DEDUP_REMOVED lines=43> */
.L_x_5516:
[----:B------:R-:W-:Y:S05]  /*90c0*/  BSYNC B0 ;  /* 0x0000000000007941 */ /* 0x000fea0003800000 */
.L_x_5514:
[----:B------:R-:W-:-:S03]  /*90d0*/  UMOV UR7, 0xffffffff ;  /* 0xffffffff00077882 */ /* 0x000fc60000000000 */
[----:B------:R-:W-:Y:S05]  /*90e0*/  BRA.DIV UR7, `(.L_x_5536) ;  /* 0x0000000a070c7947 */ /* 0x000fea000b800000 */
[----:B------:R-:W-:-:S13]  /*90f0*/  ELECT P6, URZ, PT ;  /* 0x00000000003f782f */ /* 0x000fda00038c0000 */
.L_x_5570:
[----:B------:R-:W-:Y:S05]  /*9100*/  @!P6 BRA `(.L_x_5405) ;  /* 0x000000000074e947 */ /* 0x000fea0003800000 */
[----:B------:R-:W-:-:S06]  /*9110*/  ULOP3.LUT UR7, UR38, 0x2, URZ, 0xfc, !UPT ;  /* 0x0000000226077892 */ /* 0x000fcc000f8efc3f */
[----:B------:R-:W-:-:S05]  /*9120*/  IMAD.U32 R0, RZ, RZ, UR7 ;  /* 0x00000007ff007e24 */ /* 0x000fca000f8e00ff */
[----:B------:R-:W-:-:S13]  /*9130*/  ISETP.NE.AND P2, PT, R0, 0x3, PT ;  /* 0x000000030000780c */ /* 0x000fda0003f45270 */
[----:B------:R-:W-:Y:S05]  /*9140*/  @!P2 BRA `(.L_x_5537) ;  /* 0x000000000004a947 */ /* 0x000fea0003800000 */
[----:B------:R-:W-:Y:S01]  /*9150*/  BPT.TRAP 0x1 ;  /* 0x000000040000795c */ /* 0x000fe20000300000 */
.L_x_5537:
        /* <DEDUP_REMOVED lines=15> */
.L_x_5571:
[----:B------:R-:W2:Y:S02]  /*9250*/  SYNCS.PHASECHK.TRANS64.TRYWAIT P0, [R3+URZ], R0 ;  /* 0x00000000030075a7 */ /* 0x000ea4000800017f */
[----:B--2---:R-:W-:Y:S05]  /*9260*/  @!P0 BRA `(.L_x_5539) ;  /* 0x0000000400e08947 */ /* 0x004fea0003800000 */
.L_x_5572:
[----:B------:R-:W-:Y:S05]  /*9270*/  @!P2 BRA `(.L_x_5540) ;  /* 0x000000000004a947 */ /* 0x000fea0003800000 */
[----:B------:R-:W-:Y:S01]  /*9280*/  BPT.TRAP 0x1 ;  /* 0x000000040000795c */ /* 0x000fe20000300000 */
.L_x_5540:
[----:B------:R-:W-:-:S07]  /*9290*/  SHF.L.U32 R5, R5, 0x1f, RZ ;  /* 0x0000001f05057819 */ /* 0x000fce00000006ff */
.L_x_5541:
[----:B---3--:R3:W4:Y:S02]  /*92a0*/  SYNCS.PHASECHK.TRANS64.TRYWAIT P0, [R4+URZ+0x36438], R5 ;  /* 0x03643805040075a7 */ /* 0x008724000800017f */
[----:B----4-:R-:W-:Y:S05]  /*92b0*/  @!P0 NANOSLEEP.SYNCS 0x989680 ;  /* 0x009896800000895d */ /* 0x010fea0003900000 */
[----:B------:R-:W4:Y:S02]  /*92c0*/  @!P0 SYNCS.PHASECHK.TRANS64 P0, [R4+URZ+0x36438], R5 ;  /* 0x03643805040085a7 */ /* 0x000f24000800007f */
[----:B----4-:R-:W-:Y:S05]  /*92d0*/  @!P0 BRA `(.L_x_5541) ;  /* 0xfffffffc00f08947 */ /* 0x010fea000383ffff */
.L_x_5405:
[----:B------:R-:W-:Y:S05]  /*92e0*/  BSYNC B6 ;  /* 0x0000000000067941 */ /* 0x000fea0003800000 */
.L_x_5402:
[----:B------:R-:W-:Y:S05]  /*92f0*/  EXIT ;  /* 0x000000000000794d */ /* 0x000fea0003800000 */
.L_x_5412:
[----:B------:R-:W-:Y:S02]  /*9300*/  IMAD.MOV.U32 R12, RZ, RZ, RZ ;  /* 0x000000ffff0c7224 */ /* 0x000fe400078e00ff */
[----:B------:R-:W-:Y:S02]  /*9310*/  IMAD.MOV.U32 R11, RZ, RZ, 0x1f ;  /* 0x0000001fff0b7424 */ /* 0x000fe400078e00ff */
[----:B------:R-:W-:-:S07]  /*9320*/  IMAD.MOV.U32 R15, RZ, RZ, -0x1 ;  /* 0xffffffffff0f7424 */ /* 0x000fce00078e00ff */
[----:B------:R-:W-:Y:S05]  /*9330*/  WARPSYNC.COLLECTIVE R15, `(.L_x_5542) ;  /* 0x000000000f087348 */ /* 0x000fea0003c00000 */
[----:B------:R1:W2:Y:S02]  /*9340*/  SHFL.IDX P6, R14, R13, R12, R11 ;  /* 0x0000000c0d0e7389 */ /* 0x0002a400000c000b */
[----:B-12---:R-:W-:Y:S01]  /*9350*/  ENDCOLLECTIVE ;  /* 0x000000000000791b */ /* 0x006fe20003800000 */
.L_x_5542:
[----:B------:R-:W-:Y:S05]  /*9360*/  BRA `(.L_x_5543) ;  /* 0xffffff7c004c7947 */ /* 0x000fea000383ffff */
.L_x_5414:
[----:B--2---:R2:W3:Y:S02]  /*9370*/  SYNCS.PHASECHK.TRANS64.TRYWAIT P0, [R153+URZ+0x36400], R10 ;  /* 0x0364000a990075a7 */ /* 0x0044e4000800017f */
[----:B---3--:R-:W-:Y:S05]  /*9380*/  @!P0 NANOSLEEP.SYNCS 0x989680 ;  /* 0x009896800000895d */ /* 0x008fea0003900000 */
[----:B------:R-:W3:Y:S02]  /*9390*/  @!P0 SYNCS.PHASECHK.TRANS64 P0, [R153+URZ+0x36400], R10 ;  /* 0x0364000a990085a7 */ /* 0x000ee4000800007f */
[----:B---3--:R-:W-:Y:S05]  /*93a0*/  @!P0 BRA `(.L_x_5414) ;  /* 0xfffffffc00f08947 */ /* 0x008fea000383ffff */
[----:B------:R-:W-:Y:S05]  /*93b0*/  BRA `(.L_x_5413) ;  /* 0xffffff7c00847947 */ /* 0x000fea000383ffff */
.L_x_5418:
[----:B--2---:R2:W3:Y:S02]  /*93c0*/  SYNCS.PHASECHK.TRANS64.TRYWAIT P1, [R3+URZ+0x36410], R16 ;  /* 0x03641010030075a7 */ /* 0x0044e4000802017f */
[----:B---3--:R-:W-:Y:S05]  /*93d0*/  @!P1 NANOSLEEP.SYNCS 0x989680 ;  /* 0x009896800000995d */ /* 0x008fea0003900000 */
[----:B------:R-:W3:Y:S02]  /*93e0*/  @!P1 SYNCS.PHASECHK.TRANS64 P1, [R3+URZ+0x36410], R16 ;  /* 0x03641010030095a7 */ /* 0x000ee4000802007f */
[----:B---3--:R-:W-:Y:S05]  /*93f0*/  @!P1 BRA `(.L_x_5418) ;  /* 0xfffffffc00f09947 */ /* 0x008fea000383ffff */
[----:B------:R-:W-:Y:S05]  /*9400*/  BRA `(.L_x_5417) ;  /* 0xffffff8400507947 */ /* 0x000fea000383ffff */
.L_x_5422:
[----:B--2---:R2:W1:Y:S02]  /*9410*/  SYNCS.PHASECHK.TRANS64.TRYWAIT P1, [R153+URZ+0x36430], R16 ;  /* 0x03643010990075a7 */ /* 0x004464000802017f */
[----:B-1----:R-:W-:Y:S05]  /*9420*/  @!P1 NANOSLEEP.SYNCS 0x989680 ;  /* 0x009896800000995d */ /* 0x002fea0003900000 */
[----:B------:R-:W1:Y:S02]  /*9430*/  @!P1 SYNCS.PHASECHK.TRANS64 P1, [R153+URZ+0x36430], R16 ;  /* 0x03643010990095a7 */ /* 0x000e64000802007f */
[----:B-1----:R-:W-:Y:S05]  /*9440*/  @!P1 BRA `(.L_x_5422) ;  /* 0xfffffffc00f09947 */ /* 0x002fea000383ffff */
[----:B------:R-:W-:Y:S05]  /*9450*/  BRA `(.L_x_5421) ;  /* 0xffffff8800ec7947 */ /* 0x000fea000383ffff */
.L_x_5437:
[----:B------:R-:W-:Y:S01]  /*9460*/  BSSY B0, `(.L_x_5544) ;  /* 0x0000005000007945 */ /* 0x000fe20003800000 */
[----:B------:R-:W-:-:S07]  /*9470*/  IMAD.MOV.U32 R15, RZ, RZ, -0x1 ;  /* 0xffffffffff0f7424 */ /* 0x000fce00078e00ff */
[----:B-1----:R-:W-:Y:S05]  /*9480*/  WARPSYNC.COLLECTIVE R15, `(.L_x_5545) ;  /* 0x000000000f087348 */ /* 0x002fea0003c00000 */
[----:B------:R-:W-:Y:S01]  /*9490*/  NOP ;  /* 0x0000000000007918 */ /* 0x000fe20000000000 */
[----:B-1----:R-:W-:Y:S01]  /*94a0*/  ENDCOLLECTIVE ;  /* 0x000000000000791b */ /* 0x002fe20003800000 */
.L_x_5545:
[----:B------:R-:W-:Y:S05]  /*94b0*/  BSYNC B0 ;  /* 0x0000000000007941 */ /* 0x000fea0003800000 */
.L_x_5544:
[----:B------:R-:W-:Y:S05]  /*94c0*/  BRA `(.L_x_5546) ;  /* 0xffffffb000887947 */ /* 0x000fea000383ffff */
.L_x_5446:
[----:B------:R-:W-:Y:S01]  /*94d0*/  BSSY B0, `(.L_x_5547) ;  /* 0x0000005000007945 */ /* 0x000fe20003800000 */
[----:B------:R-:W-:-:S07]  /*94e0*/  IMAD.MOV.U32 R15, RZ, RZ, -0x1 ;  /* 0xffffffffff0f7424 */ /* 0x000fce00078e00ff */
[----:B-12---:R-:W-:Y:S05]  /*94f0*/  WARPSYNC.COLLECTIVE R15, `(.L_x_5548) ;  /* 0x000000000f087348 */ /* 0x006fea0003c00000 */
[----:B------:R-:W-:Y:S01]  /*9500*/  NOP ;  /* 0x0000000000007918 */ /* 0x000fe20000000000 */
[----:B-12---:R-:W-:Y:S01]  /*9510*/  ENDCOLLECTIVE ;  /* 0x000000000000791b */ /* 0x006fe20003800000 */
.L_x_5548:
[----:B------:R-:W-:Y:S05]  /*9520*/  BSYNC B0 ;  /* 0x0000000000007941 */ /* 0x000fea0003800000 */
.L_x_5547:
[----:B------:R-:W-:Y:S05]  /*9530*/  BRA `(.L_x_5549) ;  /* 0xffffffb400787947 */ /* 0x000fea000383ffff */
.L_x_5458:
[----:B------:R-:W-:Y:S01]  /*9540*/  BSSY B0, `(.L_x_5550) ;  /* 0x0000005000007945 */ /* 0x000fe20003800000 */
[----:B------:R-:W-:-:S07]  /*9550*/  IMAD.MOV.U32 R15, RZ, RZ, -0x1 ;  /* 0xffffffffff0f7424 */ /* 0x000fce00078e00ff */
[----:B------:R-:W-:Y:S05]  /*9560*/  WARPSYNC.COLLECTIVE R15, `(.L_x_5551) ;  /* 0x000000000f087348 */ /* 0x000fea0003c00000 */
[----:B------:R-:W-:Y:S01]  /*9570*/  NOP ;  /* 0x0000000000007918 */ /* 0x000fe20000000000 */
[----:B------:R-:W-:Y:S01]  /*9580*/  ENDCOLLECTIVE ;  /* 0x000000000000791b */ /* 0x000fe20003800000 */
.L_x_5551:
[----:B------:R-:W-:Y:S05]  /*9590*/  BSYNC B0 ;  /* 0x0000000000007941 */ /* 0x000fea0003800000 */
.L_x_5550:
[----:B------:R-:W-:Y:S05]  /*95a0*/  BRA `(.L_x_5552) ;  /* 0xffffffbc00607947 */ /* 0x000fea000383ffff */
.L_x_5475:
[----:B------:R-:W-:Y:S01]  /*95b0*/  BSSY B0, `(.L_x_5553) ;  /* 0x0000005000007945 */ /* 0x000fe20003800000 */
[----:B------:R-:W-:-:S07]  /*95c0*/  IMAD.MOV.U32 R15, RZ, RZ, -0x1 ;  /* 0xffffffffff0f7424 */ /* 0x000fce00078e00ff */
[----:B------:R-:W-:Y:S05]  /*95d0*/  WARPSYNC.COLLECTIVE R15, `(.L_x_5554) ;  /* 0x000000000f087348 */ /* 0x000fea0003c00000 */
[----:B------:R-:W-:Y:S01]  /*95e0*/  NOP ;  /* 0x0000000000007918 */ /* 0x000fe20000000000 */
[----:B------:R-:W-:Y:S01]  /*95f0*/  ENDCOLLECTIVE ;  /* 0x000000000000791b */ /* 0x000fe20003800000 */
.L_x_5554:
[----:B------:R-:W-:Y:S05]  /*9600*/  BSYNC B0 ;  /* 0x0000000000007941 */ /* 0x000fea0003800000 */
.L_x_5553:
[----:B------:R-:W-:Y:S05]  /*9610*/  BRA `(.L_x_5555) ;  /* 0xffffffc400487947 */ /* 0x000fea000383ffff */
.L_x_5491:
[----:B------:R-:W-:Y:S01]  /*9620*/  BSSY B0, `(.L_x_5556) ;  /* 0x0000005000007945 */ /* 0x000fe20003800000 */
[----:B------:R-:W-:-:S07]  /*9630*/  IMAD.MOV.U32 R15, RZ, RZ, -0x1 ;  /* 0xffffffffff0f7424 */ /* 0x000fce00078e00ff */
[----:B------:R-:W-:Y:S05]  /*9640*/  WARPSYNC.COLLECTIVE R15, `(.L_x_5557) ;  /* 0x000000000f087348 */ /* 0x000fea0003c00000 */
[----:B------:R-:W-:Y:S01]  /*9650*/  NOP ;  /* 0x0000000000007918 */ /* 0x000fe20000000000 */
[----:B------:R-:W-:Y:S01]  /*9660*/  ENDCOLLECTIVE ;  /* 0x000000000000791b */ /* 0x000fe20003800000 */
.L_x_5557:
[----:B------:R-:W-:Y:S05]  /*9670*/  BSYNC B0 ;  /* 0x0000000000007941 */ /* 0x000fea0003800000 */
.L_x_5556:
[----:B------:R-:W-:Y:S05]  /*9680*/  BRA `(.L_x_5558) ;  /* 0xffffffc800b87947 */ /* 0x000fea000383ffff */
.L_x_5517:
[----:B-1----:R1:W2:Y:S02]  /*9690*/  SYNCS.PHASECHK.TRANS64.TRYWAIT P1, [R0+URZ+0x36420], R6 ;  /* 0x03642006000075a7 */ /* 0x0022a4000802017f */
[----:B--2---:R-:W-:Y:S05]  /*96a0*/  @!P1 NANOSLEEP.SYNCS 0x989680 ;  /* 0x009896800000995d */ /* 0x004fea0003900000 */
[----:B------:R-:W2:Y:S02]  /*96b0*/  @!P1 SYNCS.PHASECHK.TRANS64 P1, [R0+URZ+0x36420], R6 ;  /* 0x03642006000095a7 */ /* 0x000ea4000802007f */
[----:B--2---:R-:W-:Y:S05]  /*96c0*/  @!P1 BRA `(.L_x_5517) ;  /* 0xfffffffc00f09947 */ /* 0x004fea000383ffff */
[----:B------:R-:W-:Y:S05]  /*96d0*/  BRA `(.L_x_5559) ;  /* 0xffffffd800f87947 */ /* 0x000fea000383ffff */
.L_x_5521:
[----:B-1----:R1:W2:Y:S02]  /*96e0*/  SYNCS.PHASECHK.TRANS64.TRYWAIT P1, [R0+URZ+0x36438], R6 ;  /* 0x03643806000075a7 */ /* 0x0022a4000802017f */
[----:B--2---:R-:W-:Y:S05]  /*96f0*/  @!P1 NANOSLEEP.SYNCS 0x989680 ;  /* 0x009896800000995d */ /* 0x004fea0003900000 */
[----:B------:R-:W2:Y:S02]  /*9700*/  @!P1 SYNCS.PHASECHK.TRANS64 P1, [R0+URZ+0x36438], R6 ;  /* 0x03643806000095a7 */ /* 0x000ea4000802007f */
[----:B--2---:R-:W-:Y:S05]  /*9710*/  @!P1 BRA `(.L_x_5521) ;  /* 0xfffffffc00f09947 */ /* 0x004fea000383ffff */
[----:B------:R-:W-:Y:S05]  /*9720*/  BRA `(.L_x_5560) ;  /* 0xffffffe000e47947 */ /* 0x000fea000383ffff */
.L_x_5523:
[----:B--2---:R2:W3:Y:S02]  /*9730*/  SYNCS.PHASECHK.TRANS64.TRYWAIT P1, [R0+URZ+0x36428], R3 ;  /* 0x03642803000075a7 */ /* 0x0044e4000802017f */
[----:B---3--:R-:W-:Y:S05]  /*9740*/  @!P1 NANOSLEEP.SYNCS 0x989680 ;  /* 0x009896800000995d */ /* 0x008fea0003900000 */
[----:B------:R-:W3:Y:S02]  /*9750*/  @!P1 SYNCS.PHASECHK.TRANS64 P1, [R0+URZ+0x36428], R3 ;  /* 0x03642803000095a7 */ /* 0x000ee4000802007f */
[----:B---3--:R-:W-:Y:S05]  /*9760*/  @!P1 BRA `(.L_x_5523) ;  /* 0xfffffffc00f09947 */ /* 0x008fea000383ffff */
[----:B------:R-:W-:Y:S05]  /*9770*/  BRA `(.L_x_5561) ;  /* 0xffffffe400a87947 */ /* 0x000fea000383ffff */
.L_x_5525:
[----:B--2---:R2:W3:Y:S02]  /*9780*/  SYNCS.PHASECHK.TRANS64.TRYWAIT P1, [R0+URZ+0x36438], R29 ;  /* 0x0364381d000075a7 */ /* 0x0044e4000802017f */
[----:B---3--:R-:W-:Y:S05]  /*9790*/  @!P1 NANOSLEEP.SYNCS 0x989680 ;  /* 0x009896800000995d */ /* 0x008fea0003900000 */
[----:B------:R-:W3:Y:S02]  /*97a0*/  @!P1 SYNCS.PHASECHK.TRANS64 P1, [R0+URZ+0x36438], R29 ;  /* 0x0364381d000095a7 */ /* 0x000ee4000802007f */
[----:B---3--:R-:W-:Y:S05]  /*97b0*/  @!P1 BRA `(.L_x_5525) ;  /* 0xfffffffc00f09947 */ /* 0x008fea000383ffff */
[----:B------:R-:W-:Y:S05]  /*97c0*/  BRA `(.L_x_5562) ;  /* 0xffffffe8005c7947 */ /* 0x000fea000383ffff */
.L_x_5527:
[----:B------:R-:W-:-:S07]  /*97d0*/  SHF.L.U32 R5, R7, 0x1f, RZ ;  /* 0x0000001f07057819 */ /* 0x000fce00000006ff */
.L_x_5563:
[----:B----4-:R4:W1:Y:S02]  /*97e0*/  SYNCS.PHASECHK.TRANS64.TRYWAIT P1, [R0+URZ+0x36420], R5 ;  /* 0x03642005000075a7 */ /* 0x010864000802017f */
[----:B-1----:R-:W-:Y:S05]  /*97f0*/  @!P1 NANOSLEEP.SYNCS 0x989680 ;  /* 0x009896800000995d */ /* 0x002fea0003900000 */
[----:B------:R-:W1:Y:S02]  /*9800*/  @!P1 SYNCS.PHASECHK.TRANS64 P1, [R0+URZ+0x36420], R5 ;  /* 0x03642005000095a7 */ /* 0x000e64000802007f */
[----:B-1----:R-:W-:Y:S05]  /*9810*/  @!P1 BRA `(.L_x_5563) ;  /* 0xfffffffc00f09947 */ /* 0x002fea000383ffff */
[----:B------:R-:W-:Y:S05]  /*9820*/  BRA `(.L_x_5564) ;  /* 0xffffffe800f07947 */ /* 0x000fea000383ffff */
.L_x_5530:
[----:B----4-:R4:W1:Y:S02]  /*9830*/  SYNCS.PHASECHK.TRANS64.TRYWAIT P1, [R0+URZ+0x36438], R6 ;  /* 0x03643806000075a7 */ /* 0x010864000802017f */
[----:B-1----:R-:W-:Y:S05]  /*9840*/  @!P1 NANOSLEEP.SYNCS 0x989680 ;  /* 0x009896800000995d */ /* 0x002fea0003900000 */
[----:B------:R-:W1:Y:S02]  /*9850*/  @!P1 SYNCS.PHASECHK.TRANS64 P1, [R0+URZ+0x36438], R6 ;  /* 0x03643806000095a7 */ /* 0x000e64000802007f */
[----:B-1----:R-:W-:Y:S05]  /*9860*/  @!P1 BRA `(.L_x_5530) ;  /* 0xfffffffc00f09947 */ /* 0x002fea000383ffff */
[----:B------:R-:W-:Y:S05]  /*9870*/  BRA `(.L_x_5565) ;  /* 0xffffffec00bc7947 */ /* 0x000fea000383ffff */
.L_x_5532:
[----:B-1----:R1:W4:Y:S02]  /*9880*/  SYNCS.PHASECHK.TRANS64.TRYWAIT P1, [R0+URZ+0x36428], R5 ;  /* 0x03642805000075a7 */ /* 0x002324000802017f */
[----:B----4-:R-:W-:Y:S05]  /*9890*/  @!P1 NANOSLEEP.SYNCS 0x989680 ;  /* 0x009896800000995d */ /* 0x010fea0003900000 */
[----:B------:R-:W4:Y:S02]  /*98a0*/  @!P1 SYNCS.PHASECHK.TRANS64 P1, [R0+URZ+0x36428], R5 ;  /* 0x03642805000095a7 */ /* 0x000f24000802007f */
[----:B----4-:R-:W-:Y:S05]  /*98b0*/  @!P1 BRA `(.L_x_5532) ;  /* 0xfffffffc00f09947 */ /* 0x010fea000383ffff */
[----:B------:R-:W-:Y:S05]  /*98c0*/  BRA `(.L_x_5566) ;  /* 0xfffffff000647947 */ /* 0x000fea000383ffff */
.L_x_5534:
[----:B----4-:R4:W1:Y:S02]  /*98d0*/  SYNCS.PHASECHK.TRANS64.TRYWAIT P1, [R0+URZ+0x36438], R3 ;  /* 0x03643803000075a7 */ /* 0x010864000802017f */
[----:B-1----:R-:W-:Y:S05]  /*98e0*/  @!P1 NANOSLEEP.SYNCS 0x989680 ;  /* 0x009896800000995d */ /* 0x002fea0003900000 */
[----:B------:R-:W1:Y:S02]  /*98f0*/  @!P1 SYNCS.PHASECHK.TRANS64 P1, [R0+URZ+0x36438], R3 ;  /* 0x03643803000095a7 */ /* 0x000e64000802007f */
[----:B-1----:R-:W-:Y:S05]  /*9900*/  @!P1 BRA `(.L_x_5534) ;  /* 0xfffffffc00f09947 */ /* 0x002fea000383ffff */
[----:B------:R-:W-:Y:S05]  /*9910*/  BRA `(.L_x_5567) ;  /* 0xfffffff400207947 */ /* 0x000fea000383ffff */
.L_x_5536:
[----:B------:R-:W-:Y:S01]  /*9920*/  BSSY B0, `(.L_x_5568) ;  /* 0x0000006000007945 */ /* 0x000fe20003800000 */
[----:B------:R-:W-:-:S07]  /*9930*/  IMAD.MOV.U32 R15, RZ, RZ, -0x1 ;  /* 0xffffffffff0f7424 */ /* 0x000fce00078e00ff */
[----:B------:R-:W-:Y:S05]  /*9940*/  WARPSYNC.COLLECTIVE R15, `(.L_x_5569) ;  /* 0x000000000f0c7348 */ /* 0x000fea0003c00000 */
[----:B------:R-:W-:Y:S02]  /*9950*/  ELECT P6, UR62, PT ;  /* 0x00000000003e782f */ /* 0x000fe400038c0000 */
[----:B------:R-:W-:Y:S01]  /*9960*/  MOV R14, UR62 ;  /* 0x0000003e000e7c02 */ /* 0x000fe20008000f00 */
[----:B------:R-:W-:Y:S10]  /*9970*/  ENDCOLLECTIVE ;  /* 0x000000000000791b */ /* 0x000ff40003800000 */
.L_x_5569:
[----:B------:R-:W-:Y:S05]  /*9980*/  BSYNC B0 ;  /* 0x0000000000007941 */ /* 0x000fea0003800000 */
.L_x_5568:
[----:B------:R-:W-:Y:S05]  /*9990*/  BRA `(.L_x_5570) ;  /* 0xfffffff400d87947 */ /* 0x000fea000383ffff */
.L_x_5538:
[----:B-1----:R1:W2:Y:S02]  /*99a0*/  SYNCS.PHASECHK.TRANS64.TRYWAIT P0, [R9+URZ], R2 ;  /* 0x00000002090075a7 */ /* 0x0022a4000800017f */
[----:B--2---:R-:W-:Y:S05]  /*99b0*/  @!P0 NANOSLEEP.SYNCS 0x989680 ;  /* 0x009896800000895d */ /* 0x004fea0003900000 */
[----:B------:R-:W2:Y:S02]  /*99c0*/  @!P0 SYNCS.PHASECHK.TRANS64 P0, [R9+URZ], R2 ;  /* 0x00000002090085a7 */ /* 0x000ea4000800007f */
[----:B--2---:R-:W-:Y:S05]  /*99d0*/  @!P0 BRA `(.L_x_5538) ;  /* 0xfffffffc00f08947 */ /* 0x004fea000383ffff */
[----:B------:R-:W-:Y:S05]  /*99e0*/  BRA `(.L_x_5571) ;  /* 0xfffffff800187947 */ /* 0x000fea000383ffff */
.L_x_5539:
[----:B--2---:R2:W3:Y:S02]  /*99f0*/  SYNCS.PHASECHK.TRANS64.TRYWAIT P0, [R3+URZ], R0 ;  /* 0x00000000030075a7 */ /* 0x0044e4000800017f */
[----:B---3--:R-:W-:Y:S05]  /*9a00*/  @!P0 NANOSLEEP.SYNCS 0x989680 ;  /* 0x009896800000895d */ /* 0x008fea0003900000 */
[----:B------:R-:W3:Y:S02]  /*9a10*/  @!P0 SYNCS.PHASECHK.TRANS64 P0, [R3+URZ], R0 ;  /* 0x00000000030085a7 */ /* 0x000ee4000800007f */
[----:B---3--:R-:W-:Y:S05]  /*9a20*/  @!P0 BRA `(.L_x_5539) ;  /* 0xfffffffc00f08947 */ /* 0x008fea000383ffff */
[----:B------:R-:W-:Y:S05]  /*9a30*/  BRA `(.L_x_5572) ;  /* 0xfffffff8000c7947 */ /* 0x000fea000383ffff */
.L_x_5573:
        /* <DEDUP_REMOVED lines=12> */
.L_x_7684:


//--------------------- .text._ZN7cutlass13device_kernelIN5flash11enable_sm90INS1_16FlashAttnBwdSm90INS1_25CollectiveMainloopBwdSm90ILi2ELi1ELi1EN4cute5tupleIJNS5_1CILi1EEES8_S8_EEENS6_IJNS7_ILi64EEENS7_ILi96EEENS7_ILi192EEEEEENS_6half_tEfNS_4arch4Sm90ELb0ELb1ELb0ELb1ELb0ELb0ELb1ELb0ELi3ELi1ELi1ELi1ELb0EEENS1_21CollectiveEpilogueBwdISD_SE_SG_Li384ELb1ELb1ELi3EEENS1_19SingleTileSchedulerILb1ELb0ELb0ELi96EEEEEEEEEvNT_6ParamsE --------------------------
	.section	.text._ZN7cutlass13device_kernelIN5flash11enable_sm90INS1_16FlashAttnBwdSm90INS1_25CollectiveMainloopBwdSm90ILi2ELi1ELi1EN4cute5tupleIJNS5_1CILi1EEES8_S8_EEENS6_IJNS7_ILi64EEENS7_ILi96EEENS7_ILi192EEEEEENS_6half_tEfNS_4arch4Sm90ELb0ELb1ELb0ELb1ELb0ELb0ELb1ELb0ELi3ELi1ELi1ELi1ELb0EEENS1_21CollectiveEpilogueBwdISD_SE_SG_Li384ELb1ELb1ELi3EEENS1_19SingleTileSchedulerILb1ELb0ELb0ELi96EEEEEEEEEvNT_6ParamsE,"ax",@progbits
	.align	128
.text._ZN7cutlass13device_kernelIN5flash11enable_sm90INS1_16FlashAttnBwdSm90INS1_25CollectiveMainloopBwdSm90ILi2ELi1ELi1EN4cute5tupleIJNS5_1CILi1EEES8_S8_EEENS6_IJNS7_ILi64EEENS7_ILi96EEENS7_ILi192EEEEEENS_6half_tEfNS_4arch4Sm90ELb0ELb1ELb0ELb1ELb0ELb0ELb1ELb0ELi3ELi1ELi1ELi1ELb0EEENS1_21CollectiveEpilogueBwdISD_SE_SG_Li384ELb1ELb1ELi3EEENS1_19SingleTileSchedulerILb1ELb0ELb0ELi96EEEEEEEEEvNT_6ParamsE:
        .type           _ZN7cutlass13device_kernelIN5flash11enable_sm90INS1_16FlashAttnBwdSm90INS1_25CollectiveMainloopBwdSm90ILi2ELi1ELi1EN4cute5tupleIJNS5_1CILi1EEES8_S8_EEENS6_IJNS7_ILi64EEENS7_ILi96EEENS7_ILi192EEEEEENS_6half_tEfNS_4arch4Sm90ELb0ELb1ELb0ELb1ELb0ELb0ELb1ELb0ELi3ELi1ELi1ELi1ELb0EEENS1_21CollectiveEpilogueBwdISD_SE_SG_Li384ELb1ELb1ELi3EEENS1_19SingleTileSchedulerILb1ELb0ELb0ELi96EEEEEEEEEvNT_6ParamsE,@function
        .size           _ZN7cutlass13device_kernelIN5flash11enable_sm90INS1_16FlashAttnBwdSm90INS1_25CollectiveMainloopBwdSm90ILi2ELi1ELi1EN4cute5tupleIJNS5_1CILi1EEES8_S8_EEENS6_IJNS7_ILi64EEENS7_ILi96EEENS7_ILi192EEEEEENS_6half_tEfNS_4arch4Sm90ELb0ELb1ELb0ELb1ELb0ELb0ELb1ELb0ELi3ELi1ELi1ELi1ELb0EEENS1_21CollectiveEpilogueBwdISD_SE_SG_Li384ELb1ELb1ELi3EEENS1_19SingleTileSchedulerILb1ELb0ELb0ELi96EEEEEEEEEvNT_6ParamsE,(.L_x_7685 - _ZN7cutlass13device_kernelIN5flash11enable_sm90INS1_16FlashAttnBwdSm90INS1_25CollectiveMainloopBwdSm90ILi2ELi1ELi1EN4cute5tupleIJNS5_1CILi1EEES8_S8_EEENS6_IJNS7_ILi64EEENS7_ILi96EEENS7_ILi192EEEEEENS_6half_tEfNS_4arch4Sm90ELb0ELb1ELb0ELb1ELb0ELb0ELb1ELb0ELi3ELi1ELi1ELi1ELb0EEENS1_21CollectiveEpilogueBwdISD_SE_SG_Li384ELb1ELb1ELi3EEENS1_19SingleTileSchedulerILb1ELb0ELb0ELi96EEEEEEEEEvNT_6ParamsE)
        .other          _ZN7cutlass13device_kernelIN5flash11enable_sm90INS1_16FlashAttnBwdSm90INS1_25CollectiveMainloopBwdSm90ILi2ELi1ELi1EN4cute5tupleIJNS5_1CILi1EEES8_S8_EEENS6_IJNS7_ILi64EEENS7_ILi96EEENS7_ILi192EEEEEENS_6half_tEfNS_4arch4Sm90ELb0ELb1ELb0ELb1ELb0ELb0ELb1ELb0ELi3ELi1ELi1ELi1ELb0EEENS1_21CollectiveEpilogueBwdISD_SE_SG_Li384ELb1ELb1ELi3EEENS1_19SingleTileSchedulerILb1ELb0ELb0ELi96EEEEEEEEEvNT_6ParamsE,@"STO_CUDA_ENTRY STV_DEFAULT"
_ZN7cutlass13device_kernelIN5flash11enable_sm90INS1_16FlashAttnBwdSm90INS1_25CollectiveMainloopBwdSm90ILi2ELi1ELi1EN4cute5tupleIJNS5_1CILi1EEES8_S8_EEENS6_IJNS7_ILi64EEENS7_ILi96EEENS7_ILi192EEEEEENS_6half_tEfNS_4arch4Sm90ELb0ELb1ELb0ELb1ELb0ELb0ELb1ELb0ELi3ELi1ELi1ELi1ELb0EEENS1_21CollectiveEpilogueBwdISD_SE_SG_Li384ELb1ELb1ELi3EEENS1_19SingleTileSchedulerILb1ELb0ELb0ELi96EEEEEEEEEvNT_6ParamsE:
        /* <DEDUP_REMOVED lines=23> */
.L_x_5575:
[----:B------:R-:W-:Y:S05]  /*0170*/  BSYNC B0 ;  /* 0x0000000000007941 */ /* 0x000fea0003800000 */
.L_x_5574:
        /* <DEDUP_REMOVED lines=37> */
.L_x_5576:
        /* <DEDUP_REMOVED lines=20> */
.L_x_5577:
[----:B------:R-:W-:Y:S01]  /*0510*/  PLOP3.LUT P0, PT, PT, PT, UP0, 0x80, 0x0 ;  /* 0x000000000000781c */ /* 0x000fe20003f0f008 */
[----:B------:R-:W-:Y:S01]  /*0520*/  NOP ;  /* 0x0000000000007918 */ /* 0x000fe20000000000 */
[----:B------:R-:W-:Y:S01]  /*0530*/  ULDC.64 UR46, c[0x0][0x208] ;  /* 0x00008200002e7ab9 */ /* 0x000fe20000000a00 */
[----:B------:R-:W-:Y:S01]  /*0540*/  BSSY B6, `(.L_x_5578) ;  /* 0x0000ab8000067945 */ /* 0x000fe20003800000 */
[----:B-12-4-:R-:W-:Y:S09]  /*0550*/  BAR.SYNC.DEFER_BLOCKING 0x0 ;  /* 0x0000000000007b1d */ /* 0x016ff20000010000 */
[----:B------:R-:W-:Y:S05]  /*0560*/  @!P0 BRA `(.L_x_5579) ;  /* 0x0000006400cc8947 */ /* 0x000fea0003800000 */
.L_x_5580:
        /* <DEDUP_REMOVED lines=21> */
.L_x_5581:
        /* <DEDUP_REMOVED lines=10> */
.L_x_5583:
[----:B------:R-:W2:Y:S02]  /*0760*/  LDC R0, c[0x0][0x8bc] ;  /* 0x00022f00ff007b82 */ /* 0x000ea40000000800 */
.L_x_5582:
[----:B------:R-:W-:-:S05]  /*0770*/  IMAD R5, R152, 0x60, RZ ;  /* 0x0000006098057824 */ /* 0x000fca00078e02ff */
[----:B--2--5:R-:W-:-:S04]  /*0780*/  ISETP.GE.AND P0, PT, R5, R0, PT ;  /* 0x000000000500720c */ /* 0x024fc80003f06270 */
[----:B------:R-:W-:-:S04]  /*0790*/  SEL R19, R19, 0xffffffff, !P0 ;  /* 0xffffffff13137807 */ /* 0x000fc80004000000 */
[----:B------:R-:W-:-:S13]  /*07a0*/  ISETP.GE.AND P0, PT, R19, RZ, PT ;  /* 0x000000ff1300720c */ /* 0x000fda0003f06270 */
        /* <DEDUP_REMOVED lines=11> */
.L_x_5585:
[----:B------:R-:W-:Y:S01]  /*0860*/  ULDC.64 UR4, c[0x0][0x770] ;  /* 0x0001dc0000047ab9 */ /* 0x000fe20000000a00 */
[----:B------:R-:W2:Y:S01]  /*0870*/  LDC R17, c[0x0][0x280] ;  /* 0x0000a000ff117b82 */ /* 0x000ea20000000800 */
        /* <DEDUP_REMOVED lines=8> */
.L_x_5586:
        /* <DEDUP_REMOVED lines=8> */
.L_x_5587:
[----:B------:R-:W-:Y:S02]  /*0980*/  ULDC.64 UR4, c[0x0][0x778] ;  /* 0x0001de0000047ab9 */ /* 0x000fe40000000a00 */
[----:B------:R-:W-:-:S04]  /*0990*/  ISETP.NE.U32.AND P0, PT, RZ, UR4, PT ;  /* 0x00000004ff007c0c */ /* 0x000fc8000bf05070 */
[----:B------:R-:W-:-:S13]  /*09a0*/  ISETP.NE.AND.EX P0, PT, RZ, UR5, PT, P0 ;  /* 0x00000005ff007c0c */ /* 0x000fda000bf05300 */
[----:B------:R-:W-:Y:S05]  /*09b0*/  @!P0 BRA `(.L_x_5588) ;  /* 0x0000000000148947 */ /* 0x000fea0003800000 */
[----:B-1----:R-:W1:Y:S02]  /*09c0*/  LDC.64 R2, c[0x0][0x778] ;  /* 0x0001de00ff027b82 */ /* 0x002e640000000a00 */
[----:B-1----:R-:W-:-:S05]  /*09d0*/  IMAD.WIDE R2, R19, 0x4, R2 ;  /* 0x0000000413027825 */ /* 0x002fca00078e0202 */
[----:B------:R-:W3:Y:S04]  /*09e0*/  LDG.E R18, desc[UR46][R2.64] ;  /* 0x0000002e02127981 */ /* 0x000ee8000c1e1900 */
[----:B------:R-:W3:Y:S02]  /*09f0*/  LDG.E R7, desc[UR46][R2.64+0x4] ;  /* 0x0000042e02077981 */ /* 0x000ee4000c1e1900 */
[----:B---3--:R-:W-:-:S07]  /*0a00*/  IMAD.IADD R18, R7, 0x1, -R18 ;  /* 0x0000000107127824 */ /* 0x008fce00078e0a12 */
.L_x_5588:
[----:B--2--5:R-:W-:Y:S01]  /*0a10*/  VIADD R0, R17, 0x3f ;  /* 0x0000003f11007836 */ /* 0x024fe20000000000 */
[----:B------:R-:W-:Y:S01]  /*0a20*/  ISETP.GE.AND P1, PT, R152, RZ, PT ;  /* 0x000000ff9800720c */ /* 0x000fe20003f26270 */
[----:B------:R-:W-:Y:S01]  /*0a30*/  ULDC UR4, c[0x0][0x74c] ;  /* 0x0001d30000047ab9 */ /* 0x000fe20000000800 */
[----:B-1----:R-:W-:Y:S02]  /*0a40*/  IADD3 R2, R5, R17, -R18 ;  /* 0x0000001105027210 */ /* 0x002fe40007ffe812 */
[----:B------:R-:W-:Y:S02]  /*0a50*/  SHF.R.S32.HI R3, RZ, 0x1f, R0 ;  /* 0x0000001fff037819 */ /* 0x000fe40000011400 */
[----:B------:R-:W-:Y:S01]  /*0a60*/  PLOP3.LUT P0, PT, PT, PT, PT, 0x80, 0x0 ;  /* 0x000000000000781c */ /* 0x000fe20003f0f070 */
[----:B------:R-:W-:Y:S01]  /*0a70*/  VIADD R2, R2, -UR4 ;  /* 0x8000000402027c36 */ /* 0x000fe20008000000 */
[----:B------:R-:W-:-:S04]  /*0a80*/  LEA.HI R3, R3, R0, RZ, 0x6 ;  /* 0x0000000003037211 */ /* 0x000fc800078f30ff */
[----:B------:R-:W-:Y:S02]  /*0a90*/  SHF.R.S32.HI R3, RZ, 0x6, R3 ;  /* 0x00000006ff037819 */ /* 0x000fe40000011403 */
[----:B------:R-:W-:Y:S02]  /*0aa0*/  SHF.R.S32.HI R7, RZ, 0x1f, R2 ;  /* 0x0000001fff077819 */ /* 0x000fe40000011402 */
[----:B------:R-:W-:Y:S02]  /*0ab0*/  R2UR UR37, R3 ;  /* 0x00000000032572ca */ /* 0x000fe400000e0000 */
[----:B------:R-:W-:Y:S01]  /*0ac0*/  LEA.HI R7, R7, R2, RZ, 0x6 ;  /* 0x0000000207077211 */ /* 0x000fe200078f30ff */
[----:B------:R-:W-:-:S12]  /*0ad0*/  @!P1 BRA `(.L_x_5589) ;  /* 0x0000000000249947 */ /* 0x000fd80003800000 */
[----:B------:R-:W-:Y:S01]  /*0ae0*/  IADD3 R0, -R18, 0x9f, R17 ;  /* 0x0000009f12007810 */ /* 0x000fe20007ffe111 */
[----:B------:R-:W-:-:S03]  /*0af0*/  ULDC UR4, c[0x0][0x748] ;  /* 0x0001d20000047ab9 */ /* 0x000fc60000000800 */
[----:B------:R-:W-:-:S04]  /*0b00*/  IADD3 R0, R0, UR4, R5 ;  /* 0x0000000400007c10 */ /* 0x000fc8000fffe005 */
[----:B------:R-:W-:-:S04]  /*0b10*/  SHF.R.S32.HI R3, RZ, 0x1f, R0 ;  /* 0x0000001fff037819 */ /* 0x000fc80000011400 */
[----:B------:R-:W-:-:S04]  /*0b20*/  LEA.HI R3, R3, R0, RZ, 0x6 ;  /* 0x0000000003037211 */ /* 0x000fc800078f30ff */
[----:B------:R-:W-:-:S04]  /*0b30*/  SHF.R.S32.HI R3, RZ, 0x6, R3 ;  /* 0x00000006ff037819 */ /* 0x000fc80000011403 */
[----:B------:R-:W-:-:S13]  /*0b40*/  R2UR UR4, R3 ;  /* 0x00000000030472ca */ /* 0x000fda00000e0000 */
[----:B------:R-:W-:-:S04]  /*0b50*/  UISETP.LT.AND UP0, UPT, UR37, UR4, UPT ;  /* 0x000000042500728c */ /* 0x000fc8000bf01270 */
[----:B------:R-:W-:-:S12]  /*0b60*/  USEL UR37, UR37, UR4, UP0 ;  /* 0x0000000425257287 */ /* 0x000fd80008000000 */
.L_x_5589:
        /* <DEDUP_REMOVED lines=8> */
[----:B------:R-:W-:Y:S02]  /*0bf0*/  ISETP.LT.AND P1, PT, R16, UR37, PT ;  /* 0x0000002510007c0c */ /* 0x000fe4000bf21270 */
        /* <DEDUP_REMOVED lines=69> */
.L_x_5592:
        /* <DEDUP_REMOVED lines=15> */
.L_x_5591:
        /* <DEDUP_REMOVED lines=20> */
.L_x_5594:
        /* <DEDUP_REMOVED lines=15> */
.L_x_5593:
        /* <DEDUP_REMOVED lines=8> */
.L_x_5740:
        /* <DEDUP_REMOVED lines=19> */
.L_x_5596:
[----:B------:R-:W-:Y:S01]  /*1520*/  IMAD.IADD R12, R9, 0x1, -R6 ;  /* 0x00000001090c7824 */ /* 0x000fe200078e0a06 */
[--C-:B------:R-:W-:Y:S01]  /*1530*/  SHF.R.S32.HI R5, RZ, 0x1, R2.reuse ;  /* 0x00000001ff057819 */ /* 0x100fe20000011402 */
[C---:B--2---:R-:W-:Y:S01]  /*1540*/  IMAD.HI R11, R13.reuse, 0x55555556, RZ ;  /* 0x555555560d0b7827 */ /* 0x044fe200078e02ff */
[----:B------:R-:W-:Y:S02]  /*1550*/  SHF.R.S32.HI R6, RZ, 0x1f, R2 ;  /* 0x0000001fff067819 */ /* 0x000fe40000011402 */
[----:B------:R-:W-:Y:S02]  /*1560*/  CS2R R70, SRZ ;  /* 0x0000000000467805 */ /* 0x000fe4000001ff00 */
[----:B------:R-:W-:Y:S01]  /*1570*/  SHF.R.S32.HI R10, RZ, 0x1f, R7 ;  /* 0x0000001fff0a7819 */ /* 0x000fe20000011407 */
[----:B------:R-:W-:Y:S01]  /*1580*/  IMAD R15, R13, 0x400, R0 ;  /* 0x000004000d0f7824 */ /* 0x000fe200078e0200 */
[----:B------:R-:W-:Y:S01]  /*1590*/  LEA.HI R6, R6, R5, RZ, 0x2 ;  /* 0x0000000506067211 */ /* 0x000fe200078f10ff */
[----:B------:R-:W-:Y:S01]  /*15a0*/  IMAD R152, R152, -0x60, RZ ;  /* 0xffffffa098987824 */ /* 0x000fe200078e02ff */
[----:B------:R-:W-:Y:S01]  /*15b0*/  LEA.HI R10, R10, R7, RZ, 0x3 ;  /* 0x000000070a0a7211 */ /* 0x000fe200078f18ff */
[----:B------:R-:W-:Y:S01]  /*15c0*/  IMAD.U32 R155, RZ, RZ, UR38 ;  /* 0x00000026ff9b7e24 */ /* 0x000fe2000f8e00ff */
[----:B------:R-:W-:-:S02]  /*15d0*/  LOP3.LUT R2, R2, 0x7fffffe, RZ, 0xc0, !PT ;  /* 0x07fffffe02027812 */ /* 0x000fc400078ec0ff */
[----:B------:R-:W-:Y:S02]  /*15e0*/  CS2R R68, SRZ ;  /* 0x0000000000447805 */ /* 0x000fe4000001ff00 */
[----:B------:R-:W-:Y:S01]  /*15f0*/  LOP3.LUT R6, R6, 0xfffffffc, RZ, 0xc0, !PT ;  /* 0xfffffffc06067812 */ /* 0x000fe200078ec0ff */
[----:B------:R-:W-:Y:S01]  /*1600*/  IMAD.SHL.U32 R10, R10, 0x20, RZ ;  /* 0x000000200a0a7824 */ /* 0x000fe200078e00ff */
[----:B------:R-:W-:Y:S01]  /*1610*/  SHF.R.S32.HI R3, RZ, 0x1f, R0 ;  /* 0x0000001fff037819 */ /* 0x000fe20000011400 */
[----:B------:R-:W-:Y:S01]  /*1620*/  IMAD.IADD R9, R7, 0x1, -R2 ;  /* 0x0000000107097824 */ /* 0x000fe200078e0a02 */
[----:B------:R-:W-:Y:S01]  /*1630*/  LEA.HI R14, R11, R11, RZ, 0x1 ;  /* 0x0000000b0b0e7211 */ /* 0x000fe200078f08ff */
[----:B------:R-:W-:Y:S01]  /*1640*/  IMAD.IADD R7, R5, 0x1, -R6 ;  /* 0x0000000105077824 */ /* 0x000fe200078e0a06 */
[----:B------:R-:W-:Y:S02]  /*1650*/  LOP3.LUT R10, R10, 0x7fffff00, RZ, 0xc0, !PT ;  /* 0x7fffff000a0a7812 */ /* 0x000fe400078ec0ff */
[----:B------:R-:W-:-:S02]  /*1660*/  CS2R R66, SRZ ;  /* 0x0000000000427805 */ /* 0x000fc4000001ff00 */
        /* <DEDUP_REMOVED lines=8> */
[----:B------:R-:W-:Y:S01]  /*16f0*/  SHF.R.S32.HI R4, RZ, 0x2, R2 ;  /* 0x00000002ff047819 */ /* 0x000fe20000011402 */
[----:B------:R-:W-:Y:S01]  /*1700*/  IMAD R9, R9, 0x20, R10 ;  /* 0x0000002009097824 */ /* 0x000fe200078e020a */
[----:B------:R-:W-:Y:S01]  /*1710*/  SHF.R.S32.HI R5, RZ, 0x1f, R2 ;  /* 0x0000001fff057819 */ /* 0x000fe20000011402 */
[----:B------:R-:W-:Y:S01]  /*1720*/  IMAD.IADD R13, R0, 0x1, -R13 ;  /* 0x00000001000d7824 */ /* 0x000fe200078e0a0d */
[----:B------:R-:W-:Y:S01]  /*1730*/  LOP3.LUT R6, R6, 0xc0, RZ, 0xc0, !PT ;  /* 0x000000c006067812 */ /* 0x000fe200078ec0ff */
[----:B------:R-:W-:Y:S01]  /*1740*/  IMAD R9, R12, 0x200, R9 ;  /* 0x000002000c097824 */ /* 0x000fe200078e0209 */
[----:B------:R-:W-:Y:S01]  /*1750*/  LEA.HI R5, R5, R4, RZ, 0x3 ;  /* 0x0000000405057211 */ /* 0x000fe200078f18ff */
[----:B------:R-:W-:Y:S01]  /*1760*/  IMAD.IADD R10, R18, 0x1, -R17 ;  /* 0x00000001120a7824 */ /* 0x000fe200078e0a11 */
[----:B------:R-:W-:Y:S01]  /*1770*/  LOP3.LUT R11, R6, 0x8, R11, 0xf8, !PT ;  /* 0x00000008060b7812 */ /* 0x000fe200078ef80b */
[----:B------:R-:W-:Y:S01]  /*1780*/  IMAD.IADD R18, R152, 0x1, R18 ;  /* 0x0000000198127824 */ /* 0x000fe200078e0212 */
[----:B------:R-:W-:Y:S01]  /*1790*/  SHF.R.U32.HI R0, RZ, 0x3, R6 ;  /* 0x00000003ff007819 */ /* 0x000fe20000011606 */
[----:B------:R-:W-:Y:S01]  /*17a0*/  IMAD R13, R14, 0x10, R13 ;  /* 0x000000100e0d7824 */ /* 0x000fe200078e020d */
[----:B------:R-:W-:Y:S01]  /*17b0*/  LOP3.LUT R5, R5, 0xfffffff8, RZ, 0xc0, !PT ;  /* 0xfffffff805057812 */ /* 0x000fe200078ec0ff */
[----:B------:R-:W-:Y:S01]  /*17c0*/  IMAD.MOV.U32 R12, RZ, RZ, 0x20 ;  /* 0x00000020ff0c7424 */ /* 0x000fe200078e00ff */
[----:B------:R-:W-:Y:S01]  /*17d0*/  LOP3.LUT R0, R11, R0, RZ, 0x3c, !PT ;  /* 0x000000000b007212 */ /* 0x000fe200078e3cff */
[----:B------:R-:W-:Y:S01]  /*17e0*/  IMAD.MOV.U32 R2, RZ, RZ, RZ ;  /* 0x000000ffff027224 */ /* 0x000fe200078e00ff */
[----:B------:R-:W-:Y:S01]  /*17f0*/  SHF.R.S32.HI R3, RZ, 0x5, R3 ;  /* 0x00000005ff037819 */ /* 0x000fe20000011403 */
[----:B------:R-:W-:Y:S01]  /*1800*/  IMAD.IADD R6, R4, 0x1, -R5 ;  /* 0x0000000104067824 */ /* 0x000fe200078e0a05 */
[----:B------:R-:W-:Y:S01]  /*1810*/  LOP3.LUT P0, RZ, R7, 0x2, RZ, 0xc0, !PT ;  /* 0x0000000207ff7812 */ /* 0x000fe2000780c0ff */
[----:B------:R-:W-:Y:S01]  /*1820*/  IMAD.IADD R9, R9, 0x1, R0 ;  /* 0x0000000109097824 */ /* 0x000fe200078e0200 */
[----:B------:R-:W-:Y:S01]  /*1830*/  IADD3 R4, -R17, 0x1, R18 ;  /* 0x0000000111047810 */ /* 0x000fe20007ffe112 */
[----:B------:R-:W-:Y:S01]  /*1840*/  IMAD R6, R3, 0x10, R6 ;  /* 0x0000001003067824 */ /* 0x000fe200078e0206 */
[----:B------:R-:W-:Y:S01]  /*1850*/  SEL R12, R12, 0xffffffe0, !P0 ;  /* 0xffffffe00c0c7807 */ /* 0x000fe20004000000 */
[----:B------:R-:W-:Y:S01]  /*1860*/  IMAD.SHL.U32 R0, R15, 0x4, RZ ;  /* 0x000000040f007824 */ /* 0x000fe200078e00ff */
[----:B------:R-:W-:Y:S01]  /*1870*/  LEA R9, R9, UR36, 0x1 ;  /* 0x0000002409097c11 */ /* 0x000fe2000f8e08ff */
[----:B------:R-:W-:Y:S01]  /*1880*/  IMAD.SHL.U32 R3, R13, 0x2, RZ ;  /* 0x000000020d037824 */ /* 0x000fe200078e00ff */
[----:B------:R-:W-:Y:S01]  /*1890*/  CS2R R64, SRZ ;  /* 0x0000000000407805 */ /* 0x000fe2000001ff00 */
[----:B------:R-:W-:Y:S01]  /*18a0*/  IMAD.MOV.U32 R7, RZ, RZ, RZ ;  /* 0x000000ffff077224 */ /* 0x000fe200078e00ff */
[----:B------:R-:W-:Y:S01]  /*18b0*/  CS2R R62, SRZ ;  /* 0x00000000003e7805 */ /* 0x000fe2000001ff00 */
[----:B------:R-:W-:Y:S01]  /*18c0*/  IMAD.IADD R11, R18, 0x1, -R3 ;  /* 0x00000001120b7824 */ /* 0x000fe200078e0a03 */
        /* <DEDUP_REMOVED lines=44> */
[----:B------:R-:W-:Y:S01]  /*1b90*/  LOP3.LUT R155, R155, 0x1, RZ, 0xfc, !PT ;  /* 0x000000019b9b7812 */ /* 0x000fe200078efcff */
[--C-:B------:R-:W-:Y:S01]  /*1ba0*/  IMAD.IADD R4, R4, 0x1, -R3.reuse ;  /* 0x0000000104047824 */ /* 0x100fe200078e0a03 */
[----:B------:R-:W-:Y:S01]  /*1bb0*/  LEA R0, R0, UR36, 0x2 ;  /* 0x0000002400007c11 */ /* 0x000fe2000f8e10ff */
[----:B------:R-:W-:Y:S01]  /*1bc0*/  IMAD.IADD R18, R152, 0x1, -R3 ;  /* 0x0000000198127824 */ /* 0x000fe200078e0a03 */
[----:B------:R-:W-:-:S07]  /*1bd0*/  IADD3 R17, R12, 0x30400, R9 ;  /* 0x000304000c117810 */ /* 0x000fce0007ffe009 */
.L_x_5616:
[----:B------:R-:W-:-:S13]  /*1be0*/  ISETP.NE.AND P0, PT, R155, 0x3, PT ;  /* 0x000000039b00780c */ /* 0x000fda0003f05270 */
[----:B-1----:R-:W-:Y:S05]  /*1bf0*/  @!P0 BRA `(.L_x_5598) ;  /* 0x0000000000048947 */ /* 0x002fea0003800000 */
[----:B------:R-:W-:Y:S01]  /*1c00*/  BPT.TRAP 0x1 ;  /* 0x000000040000795c */ /* 0x000fe20000300000 */
.L_x_5598:
[----:B------:R-:W-:Y:S02]  /*1c10*/  LEA R3, R2, UR36, 0x3 ;  /* 0x0000002402037c11 */ /* 0x000fe4000f8e18ff */
[----:B------:R-:W-:-:S04]  /*1c20*/  SHF.L.U32 R12, R7, 0x1f, RZ ;  /* 0x0000001f070c7819 */ /* 0x000fc800000006ff */
[----:B------:R1:W2:Y:S01]  /*1c30*/  SYNCS.PHASECHK.TRANS64.TRYWAIT P1, [R3+URZ+0x36410], R12 ;  /* 0x0364100c030075a7 */ /* 0x0002a2000802017f */
[----:B------:R-:W-:Y:S05]  /*1c40*/  @!P0 BRA `(.L_x_5599) ;  /* 0x0000000000048947 */ /* 0x000fea0003800000 */
[----:B------:R-:W-:Y:S01]  /*1c50*/  BPT.TRAP 0x1 ;  /* 0x000000040000795c */ /* 0x000fe20000300000 */
.L_x_5599:
[----:B--2---:R-:W-:Y:S05]  /*1c60*/  @P1 BRA `(.L_x_5600) ;  /* 0x0000000000081947 */ /* 0x004fea0003800000 */
[----:B------:R-:W2:Y:S02]  /*1c70*/  SYNCS.PHASECHK.TRANS64.TRYWAIT P1, [R3+URZ+0x36410], R12 ;  /* 0x0364100c030075a7 */ /* 0x000ea4000802017f */
[----:B--2---:R-:W-:Y:S05]  /*1c80*/  @!P1 BRA `(.L_x_5601) ;  /* 0x0000009400449947 */ /* 0x004fea0003800000 */
.L_x_5600:
        /* <DEDUP_REMOVED lines=103> */
.L_x_5602:
[----:B------:R-:W-:-:S04]  /*2300*/  SHF.L.U32 R13, R5, 0x1f, RZ ;  /* 0x0000001f050d7819 */ /* 0x000fc800000006ff */
[----:B------:R4:W1:Y:S01]  /*2310*/  SYNCS.PHASECHK.TRANS64.TRYWAIT P1, [UR36+0x36430], R13 ;  /* 0x0364300dff0075a7 */ /* 0x0008620008020164 */
[----:B------:R-:W-:Y:S05]  /*2320*/  @!P0 BRA `(.L_x_5603) ;  /* 0x0000000000048947 */ /* 0x000fea0003800000 */
[----:B------:R-:W-:Y:S01]  /*2330*/  BPT.TRAP 0x1 ;  /* 0x000000040000795c */ /* 0x000fe20000300000 */
.L_x_5603:
[----:B-1----:R-:W-:Y:S05]  /*2340*/  @P1 BRA `(.L_x_5604) ;  /* 0x0000000000081947 */ /* 0x002fea0003800000 */
[----:B------:R-:W1:Y:S02]  /*2350*/  SYNCS.PHASECHK.TRANS64.TRYWAIT P1, [UR36+0x36430], R13 ;  /* 0x0364300dff0075a7 */ /* 0x000e640008020164 */
[----:B-1----:R-:W-:Y:S05]  /*2360*/  @!P1 BRA `(.L_x_5605) ;  /* 0x0000008c00a09947 */ /* 0x002fea0003800000 */
.L_x_5604:
[----:B------:R-:W-:Y:S01]  /*2370*/  UIADD3 UR5, UR36, 0x2a000, URZ ;  /* 0x0002a00024057890 */ /* 0x000fe2000fffe03f */
[----:B------:R-:W-:Y:S01]  /*2380*/  WARPGROUP.ARRIVE ;  /* 0x00000000000079c5 */ /* 0x000fe20000000000 */
[----:B------:R-:W-:Y:S01]  /*2390*/  UIADD3 UR4, UR4, 0x9000, URZ ;  /* 0x0000900004047890 */ /* 0x000fe2000fffe03f */
[----:B------:R-:W-:Y:S01]  /*23a0*/  IMAD R15, R16, 0x40, R6 ;  /* 0x00000040100f7824 */ /* 0x000fe200078e0206 */
[----:B------:R-:W-:Y:S01]  /*23b0*/  USHF.R.U32.HI UR5, URZ, 0x4, UR5 ;  /* 0x000000043f057899 */ /* 0x000fe20008011605 */
[----:B------:R-:W-:Y:S01]  /*23c0*/  VIADD R20, R4, UR41 ;  /* 0x0000002904147c36 */ /* 0x000fe20008000000 */
[----:B------:R-:W-:Y:S02]  /*23d0*/  USHF.R.U32.HI UR4, URZ, 0x4, UR4 ;  /* 0x000000043f047899 */ /* 0x000fe40008011604 */
[----:B------:R-:W-:Y:S02]  /*23e0*/  ULOP3.LUT UR5, UR5, 0x3fff, URZ, 0xc0, !UPT ;  /* 0x00003fff05057892 */ /* 0x000fe4000f8ec03f */
[----:B------:R-:W-:Y:S01]  /*23f0*/  ULOP3.LUT UR6, UR4, 0x3fff, URZ, 0xc0, !UPT ;  /* 0x00003fff04067892 */ /* 0x000fe2000f8ec03f */
[----:B----4-:R-:W-:Y:S01]  /*2400*/  VIADDMNMX R13, R15, R20, R11, PT ;  /* 0x000000140f0d7246 */ /* 0x010fe2000380010b */
[----:B------:R-:W-:-:S02]  /*2410*/  ULOP3.LUT UR4, UR5, 0x10000, URZ, 0xfc, !UPT ;  /* 0x0001000005047892 */ /* 0x000fc4000f8efc3f */
        /* <DEDUP_REMOVED lines=88> */
[----:B------:R-:W-:Y:S01]  /*29a0*/  IMAD.IADD R23, R10, 0x1, R15 ;  /* 0x000000010a177824 */ /* 0x000fe200078e020f */
[----:B------:R-:W-:Y:S04]  /*29b0*/  BSSY B0, `(.L_x_5607) ;  /* 0x0000012000007945 */ /* 0x000fe80003800000 */
        /* <DEDUP_REMOVED lines=11> */
.L_x_5608:
[----:B------:R-:W-:-:S06]  /*2a70*/  UISETP.NE.AND UP0, UPT, UR42, 0x1, UPT ;  /* 0x000000012a00788c */ /* 0x000fcc000bf05270 */
[----:B------:R-:W-:-:S05]  /*2a80*/  PLOP3.LUT P1, PT, PT, PT, UP0, 0x80, 0x0 ;  /* 0x000000000000781c */ /* 0x000fca0003f2f008 */
[----:B------:R-:W-:-:S08]  /*2a90*/  @UP0 ULDC UR5, c[0x0][0x754] ;  /* 0x0001d50000050ab9 */ /* 0x000fd00000000800 */
[----:B------:R-:W-:Y:S01]  /*2aa0*/  @P1 IMAD.HI.U32 R12, R23, UR5, RZ ;  /* 0x00000005170c1c27 */ /* 0x000fe2000f8e00ff */
[----:B------:R-:W-:-:S04]  /*2ab0*/  @UP0 ULDC UR5, c[0x0][0x758] ;  /* 0x0001d60000050ab9 */ /* 0x000fc80000000800 */
[----:B------:R-:W-:-:S07]  /*2ac0*/  @P1 SHF.R.U32.HI R23, RZ, UR5, R12 ;  /* 0x00000005ff171c19 */ /* 0x000fce000801160c */
.L_x_5609:
[----:B------:R-:W-:Y:S05]  /*2ad0*/  BSYNC B0 ;  /* 0x0000000000007941 */ /* 0x000fea0003800000 */
.L_x_5607:
[----:B------:R-:W-:Y:S01]  /*2ae0*/  IMAD R23, R23, UR42, R18 ;  /* 0x0000002a17177c24 */ /* 0x000fe2000f8e0212 */
[----:B------:R-:W-:-:S04]  /*2af0*/  IADD3 R12, R15, UR4, R4 ;  /* 0x000000040f0c7c10 */ /* 0x000fc8000fffe004 */
[----:B------:R-:W-:Y:S02]  /*2b00*/  VIADDMNMX R13, R23, UR42, R13, PT ;  /* 0x0000002a170d7c46 */ /* 0x000fe4000b80010d */
[----:B------:R-:W-:-:S07]  /*2b10*/  VIMNMX R12, R12, R23, !PT ;  /* 0x000000170c0c7248 */ /* 0x000fce0007fe0100 */
.L_x_5606:
        /* <DEDUP_REMOVED lines=51> */
.L_x_5612:
[----:B------:R-:W-:-:S06]  /*2e50*/  UISETP.NE.AND UP0, UPT, UR42, 0x1, UPT ;  /* 0x000000012a00788c */ /* 0x000fcc000bf05270 */
[----:B------:R-:W-:-:S05]  /*2e60*/  PLOP3.LUT P6, PT, PT, PT, UP0, 0x80, 0x0 ;  /* 0x000000000000781c */ /* 0x000fca0003fcf008 */
[----:B------:R-:W-:-:S08]  /*2e70*/  @UP0 ULDC UR4, c[0x0][0x754] ;  /* 0x0001d50000040ab9 */ /* 0x000fd00000000800 */
[----:B------:R-:W-:Y:S01]  /*2e80*/  @P6 IMAD.HI.U32 R12, R13, UR4, RZ ;  /* 0x000000040d0c6c27 */ /* 0x000fe2000f8e00ff */
[----:B------:R-:W-:Y:S01]  /*2e90*/  PLOP3.LUT P6, PT, PT, PT, UP0, 0x80, 0x0 ;  /* 0x000000000000781c */ /* 0x000fe20003fcf008 */
[----:B------:R-:W-:-:S12]  /*2ea0*/  @UP0 ULDC UR4, c[0x0][0x758] ;  /* 0x0001d60000040ab9 */ /* 0x000fd80000000800 */
[----:B------:R-:W-:-:S07]  /*2eb0*/  @P6 SHF.R.U32.HI R13, RZ, UR4, R12 ;  /* 0x00000004ff0d6c19 */ /* 0x000fce000801160c */
.L_x_5613:
[----:B------:R-:W-:Y:S05]  /*2ec0*/  BSYNC B0 ;  /* 0x0000000000007941 */ /* 0x000fea0003800000 */
.L_x_5611:
[----:B------:R-:W-:-:S05]  /*2ed0*/  IMAD R13, R13, UR42, R18 ;  /* 0x0000002a0d0d7c24 */ /* 0x000fca000f8e0212 */
[----:B------:R-:W-:Y:S02]  /*2ee0*/  VIMNMX R14, R14, R13, !PT ;  /* 0x0000000d0e0e7248 */ /* 0x000fe40007fe0100 */
[----:B------:R-:W-:-:S07]  /*2ef0*/  VIADDMNMX R20, R13, UR42, R20, PT ;  /* 0x0000002a0d147c46 */ /* 0x000fce000b800114 */
.L_x_5610:
[----:B------:R-:W-:Y:S01]  /*2f00*/  ISETP.GT.AND P2, PT, R14, 0x1, !P2 ;  /* 0x000000010e00780c */ /* 0x000fe20005744270 */
[--C-:B--2---:R-:W-:Y:S01]  /*2f10*/  FFMA.FTZ R13, R23, UR43, -R22.reuse ;  /* 0x0000002b170d7c23 */ /* 0x104fe20008010816 */
[--C-:B------:R-:W-:Y:S01]  /*2f20*/  FFMA.FTZ R23, R144, UR43, -R22.reuse ;  /* 0x0000002b90177c23 */ /* 0x100fe20008010816 */
[--C-:B------:R-:W-:Y:S01]  /*2f30*/  FFMA.FTZ R144, R145, UR43, -R22.reuse ;  /* 0x0000002b91907c23 */ /* 0x100fe20008010816 */
[----:B------:R-:W-:Y:S01]  /*2f40*/  ISETP.LT.OR P2, PT, R20, 0x2, P2 ;  /* 0x000000021400780c */ /* 0x000fe20001741670 */
[--C-:B------:R-:W-:Y:S01]  /*2f50*/  FFMA.FTZ R140, R141, UR43, -R22.reuse ;  /* 0x0000002b8d8c7c23 */ /* 0x100fe20008010816 */
[----:B------:R-:W-:Y:S01]  /*2f60*/  ISETP.GT.AND P3, PT, R14, 0x8, !P3 ;  /* 0x000000080e00780c */ /* 0x000fe20005f64270 */
[--C-:B------:R-:W-:Y:S01]  /*2f70*/  FFMA.FTZ R136, R137, UR43, -R22.reuse ;  /* 0x0000002b89887c23 */ /* 0x100fe20008010816 */
[----:B------:R-:W-:Y:S01]  /*2f80*/  FSEL R12, R139, -INF , !P2 ;  /* 0xff8000008b0c7808 */ /* 0x000fe20005000000 */
[--C-:B------:R-:W-:Y:S01]  /*2f90*/  FFMA.FTZ R139, R148, UR43, -R22.reuse ;  /* 0x0000002b948b7c23 */ /* 0x100fe20008010816 */
[----:B------:R-:W-:Y:S01]  /*2fa0*/  LEA R148, R6, UR36, 0x2 ;  /* 0x0000002406947c11 */ /* 0x000fe2000f8e10ff */
[--C-:B------:R-:W-:Y:S01]  /*2fb0*/  FFMA.FTZ R15, R157, UR43, -R22.reuse ;  /* 0x0000002b9d0f7c23 */ /* 0x100fe20008010816 */
[----:B------:R-:W-:Y:S01]  /*2fc0*/  ISETP.GE.AND P6, PT, R152, 0x12, PT ;  /* 0x000000129800780c */ /* 0x000fe20003fc6270 */
[--C-:B---3--:R-:W-:Y:S01]  /*2fd0*/  FFMA.FTZ R137, R12, UR43, -R21.reuse ;  /* 0x0000002b0c897c23 */ /* 0x108fe20008010815 */
[----:B------:R-:W-:Y:S01]  /*2fe0*/  ISETP.LT.OR P3, PT, R20, 0x9, P3 ;  /* 0x000000091400780c */ /* 0x000fe20001f61670 */
[----:B------:R-:W1:Y:S01]  /*2ff0*/  LDS R145, [R148+0x30200] ;  /* 0x0302000094917984 */ /* 0x000e620000000800 */
[C---:B------:R-:W-:Y:S01]  /*3000*/  ISETP.GT.AND P5, PT, R14.reuse, 0x10, !P5 ;  /* 0x000000100e00780c */ /* 0x040fe20006fa4270 */
[----:B------:R-:W-:Y:S01]  /*3010*/  FFMA.FTZ R22, R149, UR43, -R22 ;  /* 0x0000002b95167c23 */ /* 0x000fe20008010816 */
[C---:B------:R-:W-:Y:S01]  /*3020*/  ISETP.GT.AND P4, PT, R14.reuse, 0x9, !P4 ;  /* 0x000000090e00780c */ /* 0x040fe20006784270 */
[----:B------:R-:W2:Y:S01]  /*3030*/  LDS R141, [R148+0x30220] ;  /* 0x03022000948d7984 */ /* 0x000ea20000000800 */
[----:B------:R-:W-:Y:S01]  /*3040*/  ISETP.GT.AND P2, PT, R14, 0x11, !P6 ;  /* 0x000000110e00780c */ /* 0x000fe20007744270 */
[----:B------:R-:W3:Y:S01]  /*3050*/  MUFU.EX2 R13, R13 ;  /* 0x0000000d000d7308 */ /* 0x000ee20000000800 */
[----:B------:R-:W-:Y:S01]  /*3060*/  ISETP.GE.AND P6, PT, R152, 0x1a, PT ;  /* 0x0000001a9800780c */ /* 0x000fe20003fc6270 */
[----:B------:R-:W-:Y:S01]  /*3070*/  USHF.R.U32.HI UR6, URZ, 0x4, UR39 ;  /* 0x000000043f067899 */ /* 0x000fe20008011627 */
[----:B------:R-:W-:Y:S01]  /*3080*/  FSEL R142, R142, -INF , !P3 ;  /* 0xff8000008e8e7808 */ /* 0x000fe20005800000 */
[----:B------:R-:W-:Y:S01]  /*3090*/  UMOV UR11, 0x80000020 ;  /* 0x80000020000b7882 */ /* 0x000fe20000000000 */
[----:B------:R-:W-:Y:S01]  /*30a0*/  ISETP.GE.AND P3, PT, R152, 0x19, PT ;  /* 0x000000199800780c */ /* 0x000fe20003f66270 */
[----:B------:R-:W-:Y:S01]  /*30b0*/  ULOP3.LUT UR6, UR6, 0x3fff, URZ, 0xc0, !UPT ;  /* 0x00003fff06067892 */ /* 0x000fe2000f8ec03f */
        /* <DEDUP_REMOVED lines=9> */
[----:B------:R-:W-:Y:S01]  /*3150*/  UMOV UR13, 0x80000020 ;  /* 0x80000020000d7882 */ /* 0x000fe20000000000 */
[----:B------:R-:W-:Y:S01]  /*3160*/  FSEL R146, R146, -INF , !P5 ;  /* 0xff80000092927808 */ /* 0x000fe20006800000 */
[----:B------:R-:W4:Y:S01]  /*3170*/  MUFU.EX2 R15, R15 ;  /* 0x0000000f000f7308 */ /* 0x000f220000000800 */
[----:B------:R-:W-:Y:S01]  /*3180*/  FSEL R12, R143, -INF , !P4 ;  /* 0xff8000008f0c7808 */ /* 0x000fe20006000000 */
[----:B------:R-:W-:Y:S01]  /*3190*/  UMOV UR10, UR12 ;  /* 0x0000000c000a7c82 */ /* 0x000fe20008000000 */
        /* <DEDUP_REMOVED lines=8> */
[----:B------:R-:W-:-:S02]  /*3220*/  FSEL R14, R138, -INF , !P1 ;  /* 0xff8000008a0e7808 */ /* 0x000fc40004800000 */
[----:B------:R-:W-:Y:S02]  /*3230*/  FSEL R146, R151, -INF , !P6 ;  /* 0xff80000097927808 */ /* 0x000fe40007000000 */
        /* <DEDUP_REMOVED lines=162> */
.L_x_5614:
        /* <DEDUP_REMOVED lines=59> */
.L_x_5615:
        /* <DEDUP_REMOVED lines=62> */
.L_x_5590:
[----:B------:R-:W-:Y:S05]  /*43f0*/  @P0 BRA `(.L_x_5617) ;  /* 0x0000001400f00947 */ /* 0x000fea0003800000 */
[----:B------:R-:W2:Y:S01]  /*4400*/  S2R R0, SR_TID.X ;  /* 0x0000000000007919 */ /* 0x000ea20000002100 */
[----:B------:R-:W3:Y:S01]  /*4410*/  S2UR UR5, SR_CgaCtaId ;  /* 0x00000000000579c3 */ /* 0x000ee20000008800 */
        /* <DEDUP_REMOVED lines=13> */
[----:B---3--:R-:W-:Y:S01]  /*44f0*/  ULEA UR4, UR5, UR4, 0x18 ;  /* 0x0000000405047291 */ /* 0x008fe2000f8ec03f */
[----:B------:R-:W-:Y:S02]  /*4500*/  F2FP.F16.F32.PACK_AB R90, R93, R92 ;  /* 0x0000005c5d5a723e */ /* 0x000fe400000000ff */
[----:B------:R-:W-:-:S02]  /*4510*/  F2FP.F16.F32.PACK_AB R91, R95, R94 ;  /* 0x0000005e5f5b723e */ /* 0x000fc400000000ff */
[----:B------:R-:W-:Y:S01]  /*4520*/  F2FP.F16.F32.PACK_AB R97, R99, R98 ;  /* 0x000000626361723e */ /* 0x000fe200000000ff */
[----:B--2---:R-:W-:Y:S01]  /*4530*/  VIADD R0, R0, 0xffffff80 ;  /* 0xffffff8000007836 */ /* 0x004fe20000000000 */
[----:B------:R-:W-:Y:S02]  /*4540*/  F2FP.F16.F32.PACK_AB R104, R105, R104 ;  /* 0x000000686968723e */ /* 0x000fe400000000ff */
[----:B------:R-:W-:Y:S01]  /*4550*/  F2FP.F16.F32.PACK_AB R98, R101, R100 ;  /* 0x000000646562723e */ /* 0x000fe200000000ff */
[----:B------:R-:W-:Y:S01]  /*4560*/  IMAD.SHL.U32 R2, R0, 0x40, RZ ;  /* 0x0000004000027824 */ /* 0x000fe200078e00ff */
        /* <DEDUP_REMOVED lines=8> */
[----:B-1----:R-:W-:-:S02]  /*45f0*/  LEA.HI R3, R7, R0, RZ, 0x3 ;  /* 0x0000000007037211 */ /* 0x002fc400078f18ff */
        /* <DEDUP_REMOVED lines=95> */
.L_x_5618:
        /* <DEDUP_REMOVED lines=21> */
[CC--:B------:R-:W-:Y:S01]  /*4d40*/  ISETP.GE.AND P3, PT, R45.reuse, R46.reuse, PT ;  /* 0x0000002e2d00720c */ /* 0x0c0fe20003f66270 */
[----:B------:R1:W1:Y:S01]  /*4d50*/  LDS.128 R20, [R0+0x2000] ;  /* 0x0020000000147984 */ /* 0x0002620000000c00 */
[----:B------:R-:W-:Y:S01]  /*4d60*/  SHF.R.S32.HI R36, RZ, 0x1f, R19 ;  /* 0x0000001fff247819 */ /* 0x000fe20000011413 */
[----:B------:R-:W-:Y:S01]  /*4d70*/  ULDC.64 UR6, c[0x0][0x858] ;  /* 0x0002160000067ab9 */ /* 0x000fe20000000a00 */
[----:B------:R-:W-:Y:S01]  /*4d80*/  ISETP.GE.AND P5, PT, R18, R46, PT ;  /* 0x0000002e1200720c */ /* 0x000fe20003fa6270 */
[----:B------:R1:W1:Y:S01]  /*4d90*/  LDS.128 R24, [R0+0x2800] ;  /* 0x0028000000187984 */ /* 0x0002620000000c00 */
[C---:B------:R-:W-:Y:S01]  /*4da0*/  IADD3 R16, P1, R45.reuse, R16, RZ ;  /* 0x000000102d107210 */ /* 0x040fe20007f3e0ff */
[----:B------:R-:W-:Y:S01]  /*4db0*/  VIADD R18, R45, 0x40 ;  /* 0x000000402d127836 */ /* 0x000fe20000000000 */
[----:B------:R-:W-:Y:S01]  /*4dc0*/  ISETP.GE.OR P6, PT, R2, UR8, P3 ;  /* 0x0000000802007c0c */ /* 0x000fe20009fc6670 */
[----:B------:R-:W-:Y:S01]  /*4dd0*/  IMAD.IADD R35, R35, 0x1, R37 ;  /* 0x0000000123237824 */ /* 0x000fe200078e0225 */
[----:B------:R-:W-:Y:S01]  /*4de0*/  SEL R44, R36, RZ, !P0 ;  /* 0x000000ff242c7207 */ /* 0x000fe20004000000 */
[----:B------:R-:W-:Y:S01]  /*4df0*/  BSSY B0, `(.L_x_5619) ;  /* 0x0000016000007945 */ /* 0x000fe20003800000 */
[----:B------:R-:W-:-:S02]  /*4e00*/  LEA.HI.X.SX32 R17, R45, R17, 0x1, P1 ;  /* 0x000000112d117211 */ /* 0x000fc400008f0eff */
[----:B------:R-:W-:Y:S01]  /*4e10*/  ISETP.GE.AND P1, PT, R18, R46, PT ;  /* 0x0000002e1200720c */ /* 0x000fe20003f26270 */
[----:B------:R-:W-:Y:S01]  /*4e20*/  IMAD R18, R44, UR6, RZ ;  /* 0x000000062c127c24 */ /* 0x000fe2000f8e02ff */
[----:B------:R-:W-:Y:S01]  /*4e30*/  SEL R47, R19, RZ, !P0 ;  /* 0x000000ff132f7207 */ /* 0x000fe20004000000 */
[----:B------:R-:W-:Y:S01]  /*4e40*/  IMAD.WIDE R16, R38, 0x60, R16 ;  /* 0x0000006026107825 */ /* 0x000fe200078e0210 */
[----:B------:R-:W-:-:S03]  /*4e50*/  ISETP.GE.OR P0, PT, R2, UR8, P4 ;  /* 0x0000000802007c0c */ /* 0x000fc6000a706670 */
        /* <DEDUP_REMOVED lines=15> */
.L_x_5620:
[----:B------:R-:W-:Y:S05]  /*4f50*/  BSYNC B0 ;  /* 0x0000000000007941 */ /* 0x000fea0003800000 */
.L_x_5619:
        /* <DEDUP_REMOVED lines=15> */
.L_x_5622:
[----:B------:R-:W-:Y:S05]  /*5050*/  BSYNC B0 ;  /* 0x0000000000007941 */ /* 0x000fea0003800000 */
.L_x_5621:
        /* <DEDUP_REMOVED lines=18> */
.L_x_5624:
[----:B------:R-:W-:Y:S05]  /*5180*/  BSYNC B0 ;  /* 0x0000000000007941 */ /* 0x000fea0003800000 */
.L_x_5623:
        /* <DEDUP_REMOVED lines=17> */
.L_x_5626:
[----:B------:R-:W-:Y:S05]  /*52a0*/  BSYNC B0 ;  /* 0x0000000000007941 */ /* 0x000fea0003800000 */
.L_x_5625:
        /* <DEDUP_REMOVED lines=18> */
.L_x_5628:
[----:B------:R-:W-:Y:S05]  /*53d0*/  BSYNC B0 ;  /* 0x0000000000007941 */ /* 0x000fea0003800000 */
.L_x_5627:
        /* <DEDUP_REMOVED lines=19> */
.L_x_5630:
[----:B------:R-:W-:Y:S05]  /*5510*/  BSYNC B0 ;  /* 0x0000000000007941 */ /* 0x000fea0003800000 */
.L_x_5629:
        /* <DEDUP_REMOVED lines=26> */
.L_x_5632:
[----:B------:R-:W-:Y:S05]  /*56c0*/  BSYNC B0 ;  /* 0x0000000000007941 */ /* 0x000fea0003800000 */
.L_x_5631:
        /* <DEDUP_REMOVED lines=15> */
.L_x_5634:
[----:B------:R-:W-:Y:S05]  /*57c0*/  BSYNC B0 ;  /* 0x0000000000007941 */ /* 0x000fea0003800000 */
.L_x_5633:
        /* <DEDUP_REMOVED lines=15> */
.L_x_5636:
[----:B------:R-:W-:Y:S05]  /*58c0*/  BSYNC B0 ;  /* 0x0000000000007941 */ /* 0x000fea0003800000 */
.L_x_5635:
        /* <DEDUP_REMOVED lines=15> */
.L_x_5638:
[----:B------:R-:W-:Y:S05]  /*59c0*/  BSYNC B0 ;  /* 0x0000000000007941 */ /* 0x000fea0003800000 */
.L_x_5637:
        /* <DEDUP_REMOVED lines=15> */
.L_x_5640:
[----:B------:R-:W-:Y:S05]  /*5ac0*/  BSYNC B0 ;  /* 0x0000000000007941 */ /* 0x000fea0003800000 */
.L_x_5639:
        /* <DEDUP_REMOVED lines=15> */
.L_x_5617:
[----:B------:R-:W2:Y:S08]  /*5bc0*/  LDC.64 R4, c[0x0][0x870] ;  /* 0x00021c00ff047b82 */ /* 0x000eb00000000a00 */
[----:B-1----:R-:W1:Y:S01]  /*5bd0*/  LDC.64 R2, c[0x0][0x870] ;  /* 0x00021c00ff027b82 */ /* 0x002e620000000a00 */
[----:B------:R-:W-:Y:S01]  /*5be0*/  ULDC UR4, c[0x0][0x808] ;  /* 0x0002020000047ab9 */ /* 0x000fe20000000800 */
[----:B------:R-:W3:Y:S06]  /*5bf0*/  S2R R13, SR_CTAID.X ;  /* 0x00000000000d7919 */ /* 0x000eec0000002500 */
[----:B------:R-:W4:Y:S01]  /*5c00*/  LDC.64 R16, c[0x0][0x820] ;  /* 0x00020800ff107b82 */ /* 0x000f220000000a00 */
[----:B--2---:R-:W-:-:S04]  /*5c10*/  ISETP.NE.U32.AND P0, PT, R4, RZ, PT ;  /* 0x000000ff0400720c */ /* 0x004fc80003f05070 */
[----:B------:R-:W-:Y:S01]  /*5c20*/  ISETP.NE.AND.EX P0, PT, R5, RZ, PT, P0 ;  /* 0x000000ff0500720c */ /* 0x000fe20003f05300 */
[----:B-1----:R-:W-:Y:S02]  /*5c30*/  IMAD.WIDE R4, R19, 0x4, R2 ;  /* 0x0000000413047825 */ /* 0x002fe400078e0202 */
[----:B------:R-:W1:Y:S02]  /*5c40*/  LDC.64 R2, c[0x0][0x878] ;  /* 0x00021e00ff027b82 */ /* 0x000e640000000a00 */
[----:B------:R-:W-:-:S08]  /*5c50*/  IMAD.U32 R0, RZ, RZ, UR4 ;  /* 0x00000004ff007e24 */ /* 0x000fd0000f8e00ff */
[----:B------:R-:W2:Y:S01]  /*5c60*/  @P0 LDG.E R9, desc[UR46][R4.64] ;  /* 0x0000002e04090981 */ /* 0x000ea2000c1e1900 */
[----:B-1----:R-:W-:-:S04]  /*5c70*/  ISETP.NE.U32.AND P1, PT, R2, RZ, PT ;  /* 0x000000ff0200720c */ /* 0x002fc80003f25070 */
[----:B------:R-:W-:-:S13]  /*5c80*/  ISETP.NE.AND.EX P1, PT, R3, RZ, PT, P1 ;  /* 0x000000ff0300720c */ /* 0x000fda0003f25310 */
[----:B------:R-:W1:Y:S02]  /*5c90*/  @P1 LDC.64 R2, c[0x0][0x878] ;  /* 0x00021e00ff021b82 */ /* 0x000e640000000a00 */
[----:B-1----:R-:W-:-:S05]  /*5ca0*/  @P1 IMAD.WIDE R6, R19, 0x4, R2 ;  /* 0x0000000413061825 */ /* 0x002fca00078e0202 */
[----:B------:R1:W5:Y:S01]  /*5cb0*/  @P1 LDG.E R0, desc[UR46][R6.64] ;  /* 0x0000002e06001981 */ /* 0x000362000c1e1900 */
[----:B------:R-:W1:Y:S01]  /*5cc0*/  S2UR UR4, SR_CTAID.Y ;  /* 0x00000000000479c3 */ /* 0x000e620000002600 */
[----:B------:R-:W3:Y:S02]  /*5cd0*/  S2R R2, SR_TID.X ;  /* 0x0000000000027919 */ /* 0x000ee40000002100 */
[----:B---3--:R-:W-:Y:S01]  /*5ce0*/  VIADD R8, R2, 0xffffff80 ;  /* 0xffffff8002087836 */ /* 0x008fe20000000000 */
[----:B------:R-:W-:-:S03]  /*5cf0*/  CS2R R2, SRZ ;  /* 0x0000000000027805 */ /* 0x000fc6000001ff00 */
[----:B------:R-:W-:-:S05]  /*5d00*/  IMAD.HI R10, R8, 0x2aaaaaab, RZ ;  /* 0x2aaaaaab080a7827 */ /* 0x000fca00078e02ff */
[----:B------:R-:W-:-:S04]  /*5d10*/  SHF.R.U32.HI R11, RZ, 0x1f, R10 ;  /* 0x0000001fff0b7819 */ /* 0x000fc8000001160a */
[----:B------:R-:W-:Y:S02]  /*5d20*/  LEA.HI.SX32 R15, R10, R11, 0x1e ;  /* 0x0000000b0a0f7211 */ /* 0x000fe400078ff2ff */
[--C-:B--2---:R-:W-:Y:S01]  /*5d30*/  @P0 SHF.R.S32.HI R3, RZ, 0x1f, R9.reuse ;  /* 0x0000001fff030819 */ /* 0x104fe20000011409 */
[----:B------:R-:W-:Y:S01]  /*5d40*/  @P0 IMAD.MOV.U32 R2, RZ, RZ, R9 ;  /* 0x000000ffff020224 */ /* 0x000fe200078e0009 */
[----:B-1--4-:R-:W-:Y:S06]  /*5d50*/  @P1 BRA `(.L_x_5641) ;  /* 0x0000000000101947 */ /* 0x012fec0003800000 */
[----:B------:R-:W-:Y:S05]  /*5d60*/  @!P0 BRA `(.L_x_5641) ;  /* 0x00000000000c8947 */ /* 0x000fea0003800000 */
[----:B------:R-:W2:Y:S04]  /*5d70*/  LDG.E R7, desc[UR46][R4.64] ;  /* 0x0000002e04077981 */ /* 0x000ea8000c1e1900 */
[----:B-----5:R-:W2:Y:S02]  /*5d80*/  LDG.E R0, desc[UR46][R4.64+0x4] ;  /* 0x0000042e04007981 */ /* 0x020ea4000c1e1900 */
[----:B--2---:R-:W-:-:S07]  /*5d90*/  IMAD.IADD R0, R0, 0x1, -R7 ;  /* 0x0000000100007824 */ /* 0x004fce00078e0a07 */
.L_x_5641:
[----:B------:R-:W-:Y:S01]  /*5da0*/  USHF.R.S32.HI UR5, URZ, 0x1f, UR4 ;  /* 0x0000001f3f057899 */ /* 0x000fe20008011404 */
[----:B------:R-:W-:Y:S01]  /*5db0*/  IMAD R8, R15, -0x18, R8 ;  /* 0xffffffe80f087824 */ /* 0x000fe200078e0208 */
[----:B------:R-:W1:Y:S01]  /*5dc0*/  LDC.64 R20, c[0x0][0x850] ;  /* 0x00021400ff147b82 */ /* 0x000e620000000a00 */
[----:B-----5:R-:W-:Y:S01]  /*5dd0*/  IMAD R12, R13, -0x60, R0 ;  /* 0xffffffa00d0c7824 */ /* 0x020fe200078e0200 */
[----:B------:R-:W-:Y:S01]  /*5de0*/  ULDC UR8, c[0x0][0x80c] ;  /* 0x0002030000087ab9 */ /* 0x000fe20000000800 */
[C---:B------:R-:W-:Y:S01]  /*5df0*/  VIADD R5, R15.reuse, 0x10 ;  /* 0x000000100f057836 */ /* 0x040fe20000000000 */
[C---:B------:R-:W-:Y:S01]  /*5e00*/  IADD3 R2, P1, R15.reuse, R2, RZ ;  /* 0x000000020f027210 */ /* 0x040fe20007f3e0ff */
[----:B------:R-:W-:Y:S01]  /*5e10*/  IMAD.SHL.U32 R10, R8, 0x8, RZ ;  /* 0x00000008080a7824 */ /* 0x000fe200078e00ff */
[-C--:B------:R-:W-:Y:S01]  /*5e20*/  ISETP.GE.AND P3, PT, R15, R12.reuse, PT ;  /* 0x0000000c0f00720c */ /* 0x080fe20003f66270 */
[----:B------:R-:W-:Y:S01]  /*5e30*/  IMAD R0, R16, UR5, RZ ;  /* 0x0000000510007c24 */ /* 0x000fe2000f8e02ff */
[-C--:B------:R-:W-:Y:S01]  /*5e40*/  ISETP.GE.AND P4, PT, R5, R12.reuse, PT ;  /* 0x0000000c0500720c */ /* 0x080fe20003f86270 */
[----:B------:R-:W-:Y:S01]  /*5e50*/  VIADD R5, R15, 0x20 ;  /* 0x000000200f057836 */ /* 0x000fe20000000000 */
[----:B------:R-:W-:Y:S01]  /*5e60*/  SHF.R.S32.HI R11, RZ, 0x1f, R10 ;  /* 0x0000001fff0b7819 */ /* 0x000fe2000001140a */
[----:B------:R-:W-:Y:S01]  /*5e70*/  IMAD R17, R17, UR4, R0 ;  /* 0x0000000411117c24 */ /* 0x000fe2000f8e0200 */
[----:B------:R-:W-:Y:S01]  /*5e80*/  SHF.R.S32.HI R0, RZ, 0x1f, R19 ;  /* 0x0000001fff007819 */ /* 0x000fe20000011413 */
[----:B------:R-:W-:Y:S01]  /*5e90*/  VIADD R7, R15, 0x30 ;  /* 0x000000300f077836 */ /* 0x000fe20000000000 */
[----:B------:R-:W-:Y:S01]  /*5ea0*/  ISETP.GE.OR P6, PT, R10, UR8, P3 ;  /* 0x000000080a007c0c */ /* 0x000fe20009fc6670 */
[----:B------:R-:W-:Y:S01]  /*5eb0*/  ULDC.64 UR6, c[0x0][0x828] ;  /* 0x00020a0000067ab9 */ /* 0x000fe20000000a00 */
[-C--:B------:R-:W-:Y:S01]  /*5ec0*/  ISETP.GE.AND P5, PT, R5, R12.reuse, PT ;  /* 0x0000000c0500720c */ /* 0x080fe20003fa6270 */
[----:B------:R-:W-:Y:S01]  /*5ed0*/  IMAD.WIDE.U32 R4, R16, UR4, R10 ;  /* 0x0000000410047c25 */ /* 0x000fe2000f8e000a */
[----:B------:R-:W-:Y:S01]  /*5ee0*/  SEL R14, R0, RZ, !P0 ;  /* 0x000000ff000e7207 */ /* 0x000fe20004000000 */
[----:B------:R-:W-:Y:S01]  /*5ef0*/  BSSY B0, `(.L_x_5642) ;  /* 0x0000018000007945 */ /* 0x000fe20003800000 */
[-C--:B------:R-:W-:Y:S01]  /*5f00*/  ISETP.GE.AND P2, PT, R7, R12.reuse, PT ;  /* 0x0000000c0700720c */ /* 0x080fe20003f46270 */
[----:B------:R-:W-:Y:S01]  /*5f10*/  VIADD R7, R15, 0x40 ;  /* 0x000000400f077836 */ /* 0x000fe20000000000 */
[----:B------:R-:W-:Y:S01]  /*5f20*/  SEL R19, R19, RZ, !P0 ;  /* 0x000000ff13137207 */ /* 0x000fe20004000000 */
[----:B------:R-:W-:Y:S01]  /*5f30*/  IMAD.IADD R5, R5, 0x1, R17 ;  /* 0x0000000105057824 */ /* 0x000fe200078e0211 */
[----:B------:R-:W-:Y:S01]  /*5f40*/  LEA.HI.X.SX32 R3, R15, R3, 0x1, P1 ;  /* 0x000000030f037211 */ /* 0x000fe200008f0eff */
[----:B------:R-:W-:Y:S01]  /*5f50*/  IMAD R0, R14, UR6, RZ ;  /* 0x000000060e007c24 */ /* 0x000fe2000f8e02ff */
[----:B------:R-:W-:Y:S01]  /*5f60*/  ISETP.GE.AND P1, PT, R7, R12, PT ;  /* 0x0000000c0700720c */ /* 0x000fe20003f26270 */
[----:B------:R-:W-:Y:S01]  /*5f70*/  IMAD.WIDE.U32 R8, R19, UR6, R4 ;  /* 0x0000000613087c25 */ /* 0x000fe2000f8e0004 */
[----:B------:R-:W-:-:S03]  /*5f80*/  ISETP.GE.OR P0, PT, R10, UR8, P4 ;  /* 0x000000080a007c0c */ /* 0x000fc6000a706670 */
        /* <DEDUP_REMOVED lines=14> */
.L_x_5643:
[----:B------:R-:W-:Y:S05]  /*6070*/  BSYNC B0 ;  /* 0x0000000000007941 */ /* 0x000fea0003800000 */
.L_x_5642:
        /* <DEDUP_REMOVED lines=16> */
.L_x_5645:
[----:B------:R-:W-:Y:S05]  /*6180*/  BSYNC B0 ;  /* 0x0000000000007941 */ /* 0x000fea0003800000 */
.L_x_5644:
        /* <DEDUP_REMOVED lines=16> */
.L_x_5647:
[----:B------:R-:W-:Y:S05]  /*6290*/  BSYNC B0 ;  /* 0x0000000000007941 */ /* 0x000fea0003800000 */
.L_x_5646:
        /* <DEDUP_REMOVED lines=17> */
.L_x_5649:
[----:B------:R-:W-:Y:S05]  /*63b0*/  BSYNC B0 ;  /* 0x0000000000007941 */ /* 0x000fea0003800000 */
.L_x_5648:
        /* <DEDUP_REMOVED lines=16> */
.L_x_5651:
[----:B------:R-:W-:Y:S05]  /*64c0*/  BSYNC B0 ;  /* 0x0000000000007941 */ /* 0x000fea0003800000 */
.L_x_5650:
        /* <DEDUP_REMOVED lines=20> */
.L_x_5653:
[----:B------:R-:W-:Y:S05]  /*6610*/  BSYNC B0 ;  /* 0x0000000000007941 */ /* 0x000fea0003800000 */
.L_x_5652:
        /* <DEDUP_REMOVED lines=24> */
.L_x_5655:
[----:B------:R-:W-:Y:S05]  /*67a0*/  BSYNC B0 ;  /* 0x0000000000007941 */ /* 0x000fea0003800000 */
.L_x_5654:
        /* <DEDUP_REMOVED lines=15> */
.L_x_5657:
[----:B------:R-:W-:Y:S05]  /*68a0*/  BSYNC B0 ;  /* 0x0000000000007941 */ /* 0x000fea0003800000 */
.L_x_5656:
        /* <DEDUP_REMOVED lines=15> */
.L_x_5659:
[----:B------:R-:W-:Y:S05]  /*69a0*/  BSYNC B0 ;  /* 0x0000000000007941 */ /* 0x000fea0003800000 */
.L_x_5658:
        /* <DEDUP_REMOVED lines=15> */
.L_x_5661:
[----:B------:R-:W-:Y:S05]  /*6aa0*/  BSYNC B0 ;  /* 0x0000000000007941 */ /* 0x000fea0003800000 */
.L_x_5660:
        /* <DEDUP_REMOVED lines=15> */
.L_x_5663:
[----:B------:R-:W-:Y:S05]  /*6ba0*/  BSYNC B0 ;  /* 0x0000000000007941 */ /* 0x000fea0003800000 */
.L_x_5662:
        /* <DEDUP_REMOVED lines=15> */
.L_x_5579:
        /* <DEDUP_REMOVED lines=21> */
.L_x_5665:
        /* <DEDUP_REMOVED lines=13> */
.L_x_5667:
[----:B------:R-:W-:-:S05]  /*6ec0*/  ULDC UR4, c[0x0][0x8bc] ;  /* 0x00022f0000047ab9 */ /* 0x000fca0000000800 */
.L_x_5666:
        /* <DEDUP_REMOVED lines=44> */
.L_x_5668:
        /* <DEDUP_REMOVED lines=13> */
.L_x_5669:
        /* <DEDUP_REMOVED lines=12> */
.L_x_5670:
        /* <DEDUP_REMOVED lines=22> */
.L_x_5671:
        /* <DEDUP_REMOVED lines=40> */
.L_x_5674:
[----:B------:R-:W-:Y:S05]  /*7700*/  BSYNC B0 ;  /* 0x0000000000007941 */ /* 0x000fea0003800000 */
.L_x_5673:
        /* <DEDUP_REMOVED lines=18> */
.L_x_5676:
[----:B------:R-:W-:Y:S05]  /*7830*/  BSYNC B0 ;  /* 0x0000000000007941 */ /* 0x000fea0003800000 */
.L_x_5675:
        /* <DEDUP_REMOVED lines=19> */
.L_x_5678:
[----:B------:R-:W-:Y:S05]  /*7970*/  BSYNC B0 ;  /* 0x0000000000007941 */ /* 0x000fea0003800000 */
.L_x_5677:
[----:B------:R-:W-:Y:S06]  /*7980*/  BAR.ARV 0xa, 0xa0 ;  /* 0x0282800000007b1d */ /* 0x000fec0000002000 */
[----:B------:R-:W-:Y:S04]  /*7990*/  BSSY B0, `(.L_x_5679) ;  /* 0x0000003000007945 */ /* 0x000fe80003800000 */
[----:B------:R-:W-:Y:S05]  /*79a0*/  @!P0 BRA `(.L_x_5680) ;  /* 0x0000000000048947 */ /* 0x000fea0003800000 */
[----:B------:R-:W-:-:S04]  /*79b0*/  DEPBAR.LE SB0, 0x1 ;  /* 0x000080400000791a */ /* 0x000fc80000000000 */
.L_x_5680:
[----:B------:R-:W-:Y:S05]  /*79c0*/  BSYNC B0 ;  /* 0x0000000000007941 */ /* 0x000fea0003800000 */
.L_x_5679:
[----:B------:R-:W-:Y:S06]  /*79d0*/  BAR.ARV 0xb, 0xa0 ;  /* 0x02c2800000007b1d */ /* 0x000fec0000002000 */
[----:B------:R-:W-:Y:S04]  /*79e0*/  BSSY B0, `(.L_x_5681) ;  /* 0x0000003000007945 */ /* 0x000fe80003800000 */
[----:B------:R-:W-:Y:S05]  /*79f0*/  @!P0 BRA `(.L_x_5682) ;  /* 0x0000000000048947 */ /* 0x000fea0003800000 */
[----:B------:R-:W-:-:S04]  /*7a00*/  DEPBAR.LE SB0, 0x0 ;  /* 0x000080000000791a */ /* 0x000fc80000000000 */
.L_x_5682:
[----:B------:R-:W-:Y:S05]  /*7a10*/  BSYNC B0 ;  /* 0x0000000000007941 */ /* 0x000fea0003800000 */
.L_x_5681:
[----:B------:R-:W-:Y:S06]  /*7a20*/  BAR.ARV 0xc, 0xa0 ;  /* 0x0302800000007b1d */ /* 0x000fec0000002000 */
[----:B------:R-:W-:Y:S01]  /*7a30*/  UIADD3 UR19, UR7, 0x1, URZ ;  /* 0x0000000107137890 */ /* 0x000fe2000fffe03f */
[----:B------:R-:W-:Y:S11]  /*7a40*/  BRA `(.L_x_5683) ;  /* 0x0000000000047947 */ /* 0x000ff60003800000 */
.L_x_5672:
[----:B------:R-:W-:-:S05]  /*7a50*/  UMOV UR19, UR7 ;  /* 0x0000000700137c82 */ /* 0x000fca0008000000 */
.L_x_5683:
        /* <DEDUP_REMOVED lines=25> */
.L_x_5704:
        /* <DEDUP_REMOVED lines=32> */
.L_x_5685:
[----:B------:R-:W-:Y:S05]  /*7df0*/  BSYNC B0 ;  /* 0x0000000000007941 */ /* 0x000fea0003800000 */
.L_x_5684:
        /* <DEDUP_REMOVED lines=12> */
.L_x_5687:
[----:B------:R-:W-:Y:S05]  /*7ec0*/  BSYNC B0 ;  /* 0x0000000000007941 */ /* 0x000fea0003800000 */
.L_x_5686:
        /* <DEDUP_REMOVED lines=13> */
.L_x_5689:
[----:B------:R-:W-:Y:S05]  /*7fa0*/  BSYNC B0 ;  /* 0x0000000000007941 */ /* 0x000fea0003800000 */
.L_x_5688:
[----:B------:R-:W-:Y:S06]  /*7fb0*/  BAR.ARV 0xa, 0xa0 ;  /* 0x0282800000007b1d */ /* 0x000fec0000002000 */
[----:B------:R-:W-:Y:S04]  /*7fc0*/  BSSY B0, `(.L_x_5690) ;  /* 0x0000003000007945 */ /* 0x000fe80003800000 */
[----:B------:R-:W-:Y:S05]  /*7fd0*/  @!P0 BRA `(.L_x_5691) ;  /* 0x0000000000048947 */ /* 0x000fea0003800000 */
[----:B------:R-:W-:-:S04]  /*7fe0*/  DEPBAR.LE SB0, 0x1 ;  /* 0x000080400000791a */ /* 0x000fc80000000000 */
.L_x_5691:
[----:B------:R-:W-:Y:S05]  /*7ff0*/  BSYNC B0 ;  /* 0x0000000000007941 */ /* 0x000fea0003800000 */
.L_x_5690:
[----:B------:R-:W-:Y:S06]  /*8000*/  BAR.ARV 0xb, 0xa0 ;  /* 0x02c2800000007b1d */ /* 0x000fec0000002000 */
[----:B------:R-:W-:Y:S04]  /*8010*/  BSSY B0, `(.L_x_5692) ;  /* 0x0000003000007945 */ /* 0x000fe80003800000 */
[----:B------:R-:W-:Y:S05]  /*8020*/  @!P0 BRA `(.L_x_5693) ;  /* 0x0000000000048947 */ /* 0x000fea0003800000 */
[----:B------:R-:W-:-:S04]  /*8030*/  DEPBAR.LE SB0, 0x0 ;  /* 0x000080000000791a */ /* 0x000fc80000000000 */
.L_x_5693:
[----:B------:R-:W-:Y:S05]  /*8040*/  BSYNC B0 ;  /* 0x0000000000007941 */ /* 0x000fea0003800000 */
.L_x_5692:
        /* <DEDUP_REMOVED lines=13> */
.L_x_5695:
[----:B------:R-:W-:Y:S05]  /*8120*/  BSYNC B0 ;  /* 0x0000000000007941 */ /* 0x000fea0003800000 */
.L_x_5694:
        /* <DEDUP_REMOVED lines=12> */
.L_x_5697:
[----:B------:R-:W-:Y:S05]  /*81f0*/  BSYNC B0 ;  /* 0x0000000000007941 */ /* 0x000fea0003800000 */
.L_x_5696:
        /* <DEDUP_REMOVED lines=13> */
.L_x_5699:
[----:B------:R-:W-:Y:S05]  /*82d0*/  BSYNC B0 ;  /* 0x0000000000007941 */ /* 0x000fea0003800000 */
.L_x_5698:
[----:B------:R-:W-:Y:S06]  /*82e0*/  BAR.ARV 0xa, 0xa0 ;  /* 0x0282800000007b1d */ /* 0x000fec0000002000 */
[----:B------:R-:W-:Y:S04]  /*82f0*/  BSSY B0, `(.L_x_5700) ;  /* 0x0000003000007945 */ /* 0x000fe80003800000 */
[----:B------:R-:W-:Y:S05]  /*8300*/  @!P0 BRA `(.L_x_5701) ;  /* 0x0000000000048947 */ /* 0x000fea0003800000 */
[----:B------:R-:W-:-:S04]  /*8310*/  DEPBAR.LE SB0, 0x1 ;  /* 0x000080400000791a */ /* 0x000fc80000000000 */
.L_x_5701:
[----:B------:R-:W-:Y:S05]  /*8320*/  BSYNC B0 ;  /* 0x0000000000007941 */ /* 0x000fea0003800000 */
.L_x_5700:
[----:B------:R-:W-:Y:S01]  /*8330*/  UIADD3 UR19, UR19, 0x2, URZ ;  /* 0x0000000213137890 */ /* 0x000fe2000fffe03f */
[----:B------:R-:W-:Y:S06]  /*8340*/  BAR.ARV 0xb, 0xa0 ;  /* 0x02c2800000007b1d */ /* 0x000fec0000002000 */
[----:B------:R-:W-:Y:S01]  /*8350*/  BSSY B0, `(.L_x_5702) ;  /* 0x0000004000007945 */ /* 0x000fe20003800000 */
[----:B------:R-:W-:-:S03]  /*8360*/  ISETP.LE.AND P1, PT, R2, UR19, PT ;  /* 0x0000001302007c0c */ /* 0x000fc6000bf23270 */
[----:B------:R-:W-:Y:S10]  /*8370*/  @!P0 BRA `(.L_x_5703) ;  /* 0x0000000000048947 */ /* 0x000ff40003800000 */
[----:B------:R-:W-:-:S04]  /*8380*/  DEPBAR.LE SB0, 0x0 ;  /* 0x000080000000791a */ /* 0x000fc80000000000 */
.L_x_5703:
[----:B------:R-:W-:Y:S05]  /*8390*/  BSYNC B0 ;  /* 0x0000000000007941 */ /* 0x000fea0003800000 */
.L_x_5702:
[----:B------:R-:W-:Y:S06]  /*83a0*/  BAR.ARV 0xc, 0xa0 ;  /* 0x0302800000007b1d */ /* 0x000fec0000002000 */
[----:B------:R-:W-:Y:S02]  /*83b0*/  UIADD3 UR45, UR45, 0x6000, URZ ;  /* 0x000060002d2d7890 */ /* 0x000fe4000fffe03f */
[----:B------:R-:W-:Y:S01]  /*83c0*/  UIADD3 UR6, UR6, 0x6000, URZ ;  /* 0x0000600006067890 */ /* 0x000fe2000fffe03f */
[----:B------:R-:W-:Y:S11]  /*83d0*/  @!P1 BRA `(.L_x_5704) ;  /* 0xfffffff800049947 */ /* 0x000ff6000383ffff */
[----:B------:R-:W-:Y:S05]  /*83e0*/  BRA `(.L_x_5584) ;  /* 0x0000002c00347947 */ /* 0x000fea0003800000 */
.L_x_5664:
[----:B------:R-:W-:Y:S01]  /*83f0*/  ULDC.64 UR4, c[0x0][0x8d8] ;  /* 0x0002360000047ab9 */ /* 0x000fe20000000a00 */
[----:B------:R-:W1:Y:S01]  /*8400*/  S2UR UR16, SR_CTAID.X ;  /* 0x00000000001079c3 */ /* 0x000e620000002500 */
[----:B------:R-:W-:-:S04]  /*8410*/  ISETP.NE.U32.AND P0, PT, RZ, UR4, PT ;  /* 0x00000004ff007c0c */ /* 0x000fc8000bf05070 */
[----:B------:R-:W-:-:S03]  /*8420*/  ISETP.NE.AND.EX P0, PT, RZ, UR5, PT, P0 ;  /* 0x00000005ff007c0c */ /* 0x000fc6000bf05300 */
[----:B------:R-:W2:Y:S08]  /*8430*/  S2UR UR37, SR_CTAID.Z ;  /* 0x00000000002579c3 */ /* 0x000eb00000002700 */
[----:B------:R-:W3:Y:S02]  /*8440*/  S2UR UR28, SR_CTAID.Y ;  /* 0x00000000001c79c3 */ /* 0x000ee40000002600 */
        /* <DEDUP_REMOVED lines=8> */
.L_x_5705:
[----:B------:R-:W-:Y:S02]  /*84d0*/  ULDC.64 UR4, c[0x0][0x8d0] ;  /* 0x0002340000047ab9 */ /* 0x000fe40000000a00 */
[----:B------:R-:W-:-:S04]  /*84e0*/  ISETP.NE.U32.AND P0, PT, RZ, UR4, PT ;  /* 0x00000004ff007c0c */ /* 0x000fc8000bf05070 */
[----:B------:R-:W-:-:S13]  /*84f0*/  ISETP.NE.AND.EX P0, PT, RZ, UR5, PT, P0 ;  /* 0x00000005ff007c0c */ /* 0x000fda000bf05300 */
[----:B------:R-:W-:Y:S05]  /*8500*/  @!P0 BRA `(.L_x_5707) ;  /* 0x0000000000308947 */ /* 0x000fea0003800000 */
[----:B------:R-:W-:Y:S02]  /*8510*/  ULDC.64 UR4, c[0x0][0x8d0] ;  /* 0x0002340000047ab9 */ /* 0x000fe40000000a00 */
[----:B--2---:R-:W-:-:S06]  /*8520*/  UIMAD.WIDE UR4, UR37, 0x4, UR4 ;  /* 0x00000004250478a5 */ /* 0x004fcc000f8e0204 */
[----:B------:R-:W-:Y:S02]  /*8530*/  IMAD.U32 R4, RZ, RZ, UR4 ;  /* 0x00000004ff047e24 */ /* 0x000fe4000f8e00ff */
[----:B------:R-:W-:Y:S02]  /*8540*/  IMAD.U32 R2, RZ, RZ, UR4 ;  /* 0x00000004ff027e24 */ /* 0x000fe4000f8e00ff */
[----:B------:R-:W-:Y:S02]  /*8550*/  IMAD.U32 R5, RZ, RZ, UR5 ;  /* 0x00000005ff057e24 */ /* 0x000fe4000f8e00ff */
[----:B------:R-:W-:-:S03]  /*8560*/  IMAD.U32 R3, RZ, RZ, UR5 ;  /* 0x00000005ff037e24 */ /* 0x000fc6000f8e00ff */
[----:B------:R-:W2:Y:S04]  /*8570*/  LDG.E R4, desc[UR46][R4.64] ;  /* 0x0000002e04047981 */ /* 0x000ea8000c1e1900 */
[----:B------:R-:W4:Y:S01]  /*8580*/  LDG.E R2, desc[UR46][R2.64+0x4] ;  /* 0x0000042e02027981 */ /* 0x000f22000c1e1900 */
[----:B--2---:R-:W-:Y:S02]  /*8590*/  R2UR UR4, R4 ;  /* 0x00000000040472ca */ /* 0x004fe400000e0000 */
[----:B----4-:R-:W-:-:S13]  /*85a0*/  R2UR UR5, R2 ;  /* 0x00000000020572ca */ /* 0x010fda00000e0000 */
[----:B------:R-:W-:Y:S01]  /*85b0*/  UIADD3 UR4, -UR4, UR5, URZ ;  /* 0x0000000504047290 */ /* 0x000fe2000fffe13f */
[----:B------:R-:W-:Y:S11]  /*85c0*/  BRA `(.L_x_5706) ;  /* 0x0000000000047947 */ /* 0x000ff60003800000 */
.L_x_5707:
[----:B------:R-:W-:-:S05]  /*85d0*/  ULDC UR4, c[0x0][0x8bc] ;  /* 0x00022f0000047ab9 */ /* 0x000fca0000000800 */
.L_x_5706:
[----:B-1----:R-:W-:Y:S01]  /*85e0*/  UIMAD UR8, UR16, 0x60, URZ ;  /* 0x00000060100878a4 */ /* 0x002fe2000f8e023f */
[----:B------:R-:W-:Y:S02]  /*85f0*/  IMAD.MOV.U32 R10, RZ, RZ, 0x1 ;  /* 0x00000001ff0a7424 */ /* 0x000fe400078e00ff */
[----:B------:R-:W-:Y:S01]  /*8600*/  IMAD.MOV.U32 R20, RZ, RZ, RZ ;  /* 0x000000ffff147224 */ /* 0x000fe200078e00ff */
[----:B------:R-:W-:Y:S01]  /*8610*/  UISETP.GE.AND UP0, UPT, UR8, UR4, UPT ;  /* 0x000000040800728c */ /* 0x000fe2000bf06270 */
[----:B------:R-:W-:-:S03]  /*8620*/  IMAD.MOV.U32 R5, RZ, RZ, 0x1 ;  /* 0x00000001ff057424 */ /* 0x000fc600078e00ff */
[----:B--2---:R-:W-:-:S06]  /*8630*/  USEL UR37, UR37, 0xffffffff, !UP0 ;  /* 0xffffffff25257887 */ /* 0x004fcc000c000000 */
[----:B------:R-:W-:-:S13]  /*8640*/  ISETP.LE.AND P0, PT, RZ, UR37, PT ;  /* 0x00000025ff007c0c */ /* 0x000fda000bf03270 */
[----:B------:R-:W-:Y:S05]  /*8650*/  @!P0 BRA `(.L_x_5708) ;  /* 0x0000002800148947 */ /* 0x000fea0003800000 */
[----:B------:R-:W-:Y:S01]  /*8660*/  ULDC.64 UR14, c[0x0][0x770] ;  /* 0x0001dc00000e7ab9 */ /* 0x000fe20000000a00 */
[----:B------:R-:W-:Y:S01]  /*8670*/  ULDC.64 UR10, c[0x0][0x770] ;  /* 0x0001dc00000a7ab9 */ /* 0x000fe20000000a00 */
[----:B------:R-:W-:Y:S02]  /*8680*/  UISETP.NE.U32.AND UP0, UPT, UR14, URZ, UPT ;  /* 0x0000003f0e00728c */ /* 0x000fe4000bf05070 */
[----:B------:R-:W-:Y:S02]  /*8690*/  UIMAD.WIDE UR10, UR37, 0x4, UR10 ;  /* 0x00000004250a78a5 */ /* 0x000fe4000f8e020a */
[----:B------:R-:W-:Y:S01]  /*86a0*/  UISETP.NE.AND.EX UP1, UPT, UR15, URZ, UPT, UP0 ;  /* 0x0000003f0f00728c */ /* 0x000fe2000bf25300 */
[----:B------:R-:W-:Y:S01]  /*86b0*/  ULDC.64 UR4, c[0x0][0x778] ;  /* 0x0001de0000047ab9 */ /* 0x000fe20000000a00 */
[----:B------:R-:W-:Y:S02]  /*86c0*/  ULDC.64 UR6, c[0x0][0x780] ;  /* 0x0001e00000067ab9 */ /* 0x000fe40000000a00 */
[----:B------:R-:W-:Y:S01]  /*86d0*/  IMAD.U32 R2, RZ, RZ, UR10 ;  /* 0x0000000aff027e24 */ /* 0x000fe2000f8e00ff */
[----:B------:R-:W-:Y:S01]  /*86e0*/  ULDC.64 UR12, c[0x0][0x778] ;  /* 0x0001de00000c7ab9 */ /* 0x000fe20000000a00 */
[----:B------:R-:W-:Y:S01]  /*86f0*/  PLOP3.LUT P1, PT, PT, PT, UP1, 0x80, 0x0 ;  /* 0x000000000000781c */ /* 0x000fe20003f2f018 */
[----:B------:R-:W-:Y:S01]  /*8700*/  IMAD.U32 R3, RZ, RZ, UR11 ;  /* 0x0000000bff037e24 */ /* 0x000fe2000f8e00ff */
[----:B------:R-:W-:-:S02]  /*8710*/  UISETP.NE.U32.AND UP0, UPT, UR4, URZ, UPT ;  /* 0x0000003f0400728c */ /* 0x000fc4000bf05070 */
[----:B------:R-:W-:Y:S02]  /*8720*/  UISETP.NE.U32.AND UP2, UPT, UR6, URZ, UPT ;  /* 0x0000003f0600728c */ /* 0x000fe4000bf45070 */
[----:B------:R-:W-:Y:S02]  /*8730*/  UISETP.NE.AND.EX UP0, UPT, UR5, URZ, UPT, UP0 ;  /* 0x0000003f0500728c */ /* 0x000fe4000bf05300 */
[----:B------:R-:W-:Y:S01]  /*8740*/  UISETP.NE.AND.EX UP2, UPT, UR7, URZ, UPT, UP2 ;  /* 0x0000003f0700728c */ /* 0x000fe2000bf45320 */
[----:B------:R-:W-:-:S04]  /*8750*/  ULDC.64 UR18, c[0x0][0x788] ;  /* 0x0001e20000127ab9 */ /* 0x000fc80000000a00 */
[----:B------:R-:W2:Y:S01]  /*8760*/  @P1 LDG.E R6, desc[UR46][R2.64] ;  /* 0x0000002e02061981 */ /* 0x000ea2000c1e1900 */
[----:B------:R-:W-:Y:S01]  /*8770*/  PLOP3.LUT P2, PT, PT, PT, UP0, 0x80, 0x0 ;  /* 0x000000000000781c */ /* 0x000fe20003f4f008 */
[----:B------:R-:W-:Y:S01]  /*8780*/  UIMAD.WIDE UR12, UR37, 0x4, UR12 ;  /* 0x00000004250c78a5 */ /* 0x000fe2000f8e020c */
[----:B------:R-:W-:Y:S01]  /*8790*/  PLOP3.LUT P3, PT, PT, PT, UP2, 0x80, 0x0 ;  /* 0x000000000000781c */ /* 0x000fe20003f6f028 */
[----:B------:R1:W4:Y:S02]  /*87a0*/  @P1 LDG.E R0, desc[UR46][R2.64] ;  /* 0x0000002e02001981 */ /* 0x000324000c1e1900 */
[----:B------:R-:W-:Y:S02]  /*87b0*/  @UP2 ULDC.64 UR4, c[0x0][0x780] ;  /* 0x0001e00000042ab9 */ /* 0x000fe40000000a00 */
[----:B------:R-:W-:Y:S01]  /*87c0*/  @UP2 UIMAD.WIDE UR4, UR37, 0x4, UR4 ;  /* 0x00000004250428a5 */ /* 0x000fe2000f8e0204 */
[----:B-1----:R-:W-:Y:S02]  /*87d0*/  IMAD.U32 R2, RZ, RZ, UR12 ;  /* 0x0000000cff027e24 */ /* 0x002fe4000f8e00ff */
[----:B------:R-:W-:-:S05]  /*87e0*/  IMAD.U32 R3, RZ, RZ, UR13 ;  /* 0x0000000dff037e24 */ /* 0x000fca000f8e00ff */
[----:B------:R1:W5:Y:S02]  /*87f0*/  @P2 LDG.E R4, desc[UR46][R2.64] ;  /* 0x0000002e02042981 */ /* 0x000364000c1e1900 */
[----:B-1----:R-:W-:Y:S02]  /*8800*/  IMAD.U32 R2, RZ, RZ, UR4 ;  /* 0x00000004ff027e24 */ /* 0x002fe4000f8e00ff */
[----:B------:R-:W-:-:S05]  /*8810*/  IMAD.U32 R3, RZ, RZ, UR5 ;  /* 0x00000005ff037e24 */ /* 0x000fca000f8e00ff */
[----:B------:R-:W3:Y:S01]  /*8820*/  @P3 LDG.E R5, desc[UR46][R2.64] ;  /* 0x0000002e02053981 */ /* 0x000ee2000c1e1900 */
[----:B------:R-:W-:Y:S01]  /*8830*/  ISETP.NE.U32.AND P0, PT, RZ, UR18, PT ;  /* 0x00000012ff007c0c */ /* 0x000fe2000bf05070 */
[----:B------:R-:W-:Y:S01]  /*8840*/  UMOV UR7, URZ ;  /* 0x0000003f00077c82 */ /* 0x000fe20008000000 */
[----:B------:R-:W-:Y:S01]  /*8850*/  UMOV UR35, URZ ;  /* 0x0000003f00237c82 */ /* 0x000fe20008000000 */
[----:B------:R-:W-:Y:S01]  /*8860*/  ULDC UR9, c[0x0][0x280] ;  /* 0x0000a00000097ab9 */ /* 0x000fe20000000800 */
[----:B------:R-:W-:Y:S02]  /*8870*/  ISETP.NE.AND.EX P0, PT, RZ, UR19, PT, P0 ;  /* 0x00000013ff007c0c */ /* 0x000fe4000bf05300 */
[----:B--2---:R-:W-:Y:S02]  /*8880*/  @P1 R2UR UR4, R6 ;  /* 0x00000000060412ca */ /* 0x004fe400000e0000 */
[----:B----4-:R-:W-:-:S11]  /*8890*/  @P1 R2UR UR7, R0 ;  /* 0x00000000000712ca */ /* 0x010fd600000e0000 */
[----:B------:R-:W-:-:S04]  /*88a0*/  @UP1 ULEA UR4, UR37, UR4, 0x6 ;  /* 0x0000000425041291 */ /* 0x000fc8000f8e303f */
[----:B------:R-:W-:-:S04]  /*88b0*/  @UP1 USHF.R.S32.HI UR5, URZ, 0x1f, UR4 ;  /* 0x0000001f3f051899 */ /* 0x000fc80008011404 */
[----:B------:R-:W-:Y:S01]  /*88c0*/  @UP1 ULEA.HI UR5, UR5, UR4, URZ, 0x6 ;  /* 0x0000000405051291 */ /* 0x000fe2000f8f303f */
[----:B-----5:R-:W-:-:S03]  /*88d0*/  @P2 R2UR UR35, R4 ;  /* 0x00000000042322ca */ /* 0x020fc600000e0000 */
[----:B------:R-:W-:-:S04]  /*88e0*/  @UP1 ULOP3.LUT UR6, UR5, 0xffffffc0, URZ, 0xc0, !UPT ;  /* 0xffffffc005061892 */ /* 0x000fc8000f8ec03f */
[----:B------:R-:W-:Y:S01]  /*88f0*/  @UP1 USHF.R.S32.HI UR17, URZ, 0x1f, UR6 ;  /* 0x0000001f3f111899 */ /* 0x000fe20008011406 */
[----:B---3--:R-:W-:Y:S01]  /*8900*/  @P3 R2UR UR9, R5 ;  /* 0x00000000050932ca */ /* 0x008fe200000e0000 */
[----:B------:R-:W-:-:S14]  /*8910*/  @P3 BRA `(.L_x_5709) ;  /* 0x0000000000283947 */ /* 0x000fdc0003800000 */
[----:B------:R-:W-:Y:S05]  /*8920*/  @!P1 BRA `(.L_x_5709) ;  /* 0x0000000000249947 */ /* 0x000fea0003800000 */
[----:B------:R-:W-:Y:S02]  /*8930*/  IMAD.U32 R4, RZ, RZ, UR10 ;  /* 0x0000000aff047e24 */ /* 0x000fe4000f8e00ff */
[----:B------:R-:W-:Y:S02]  /*8940*/  IMAD.U32 R2, RZ, RZ, UR10 ;  /* 0x0000000aff027e24 */ /* 0x000fe4000f8e00ff */
[----:B------:R-:W-:Y:S02]  /*8950*/  IMAD.U32 R5, RZ, RZ, UR11 ;  /* 0x0000000bff057e24 */ /* 0x000fe4000f8e00ff */
[----:B------:R-:W-:-:S03]  /*8960*/  IMAD.U32 R3, RZ, RZ, UR11 ;  /* 0x0000000bff037e24 */ /* 0x000fc6000f8e00ff */
[----:B------:R-:W2:Y:S04]  /*8970*/  LDG.E R4, desc[UR46][R4.64] ;  /* 0x0000002e04047981 */ /* 0x000ea8000c1e1900 */
[----:B------:R-:W3:Y:S01]  /*8980*/  LDG.E R2, desc[UR46][R2.64+0x4] ;  /* 0x0000042e02027981 */ /* 0x000ee2000c1e1900 */
[----:B--2---:R-:W-:Y:S02]  /*8990*/  R2UR UR4, R4 ;  /* 0x00000000040472ca */ /* 0x004fe400000e0000 */
[----:B---3--:R-:W-:-:S13]  /*89a0*/  R2UR UR9, R2 ;  /* 0x00000000020972ca */ /* 0x008fda00000e0000 */
[----:B------:R-:W-:-:S12]  /*89b0*/  UIADD3 UR9, -UR4, UR9, URZ ;  /* 0x0000000904097290 */ /* 0x000fd8000fffe13f */
.L_x_5709:
        /* <DEDUP_REMOVED lines=13> */
.L_x_5710:
        /* <DEDUP_REMOVED lines=10> */
.L_x_5711:
        /* <DEDUP_REMOVED lines=9> */
[----:B------:R-:W-:-:S04]  /*8bc0*/  ULEA.HI UR6, UR11, UR6, URZ, 0x6 ;  /* 0x000000060b067291 */ /* 0x000fc8000f8f303f */
[----:B------:R-:W-:Y:S01]  /*8bd0*/  VIMNMX R4, RZ, UR12, !PT ;  /* 0x0000000cff047c48 */ /* 0x000fe2000ffe0100 */
[----:B------:R-:W-:Y:S01]  /*8be0*/  USHF.R.S32.HI UR6, URZ, 0x6, UR6 ;  /* 0x000000063f067899 */ /* 0x000fe20008011406 */
[----:B------:R-:W-:Y:S11]  /*8bf0*/  @!P0 BRA `(.L_x_5712) ;  /* 0x0000000000208947 */ /* 0x000ff60003800000 */
[----:B------:R-:W-:Y:S01]  /*8c00*/  UIADD3 UR9, UR8, 0x9f, UR9 ;  /* 0x0000009f08097890 */ /* 0x000fe2000fffe009 */
[----:B------:R-:W-:-:S03]  /*8c10*/  ULDC UR11, c[0x0][0x748] ;  /* 0x0001d200000b7ab9 */ /* 0x000fc60000000800 */
[----:B------:R-:W-:-:S04]  /*8c20*/  UIADD3 UR9, UR9, UR11, -UR10 ;  /* 0x0000000b09097290 */ /* 0x000fc8000fffe80a */
[----:B------:R-:W-:-:S04]  /*8c30*/  USHF.R.S32.HI UR10, URZ, 0x1f, UR9 ;  /* 0x0000001f3f0a7899 */ /* 0x000fc80008011409 */
[----:B------:R-:W-:-:S04]  /*8c40*/  ULEA.HI UR10, UR10, UR9, URZ, 0x6 ;  /* 0x000000090a0a7291 */ /* 0x000fc8000f8f303f */
[----:B------:R-:W-:-:S04]  /*8c50*/  USHF.R.S32.HI UR10, URZ, 0x6, UR10 ;  /* 0x000000063f0a7899 */ /* 0x000fc8000801140a */
[----:B------:R-:W-:-:S04]  /*8c60*/  UISETP.LT.AND UP1, UPT, UR6, UR10, UPT ;  /* 0x0000000a0600728c */ /* 0x000fc8000bf21270 */
[----:B------:R-:W-:-:S12]  /*8c70*/  USEL UR6, UR6, UR10, UP1 ;  /* 0x0000000a06067287 */ /* 0x000fd80008800000 */
.L_x_5712:
[----:B------:R-:W-:Y:S01]  /*8c80*/  ISETP.LT.AND P0, PT, R4, UR6, PT ;  /* 0x0000000604007c0c */ /* 0x000fe2000bf01270 */
[----:B------:R-:W-:Y:S02]  /*8c90*/  IMAD.MOV.U32 R20, RZ, RZ, RZ ;  /* 0x000000ffff147224 */ /* 0x000fe400078e00ff */
[----:B------:R-:W-:-:S10]  /*8ca0*/  IMAD.MOV.U32 R5, RZ, RZ, 0x1 ;  /* 0x00000001ff057424 */ /* 0x000fd400078e00ff */
[----:B------:R-:W-:Y:S05]  /*8cb0*/  @!P0 BRA `(.L_x_5708) ;  /* 0x00000020007c8947 */ /* 0x000fea0003800000 */
[----:B------:R-:W-:Y:S01]  /*8cc0*/  USHF.R.S32.HI UR16, URZ, 0x1f, UR28 ;  /* 0x0000001f3f107899 */ /* 0x000fe2000801141c */
[----:B------:R-:W-:Y:S01]  /*8cd0*/  BSSY B0, `(.L_x_5708) ;  /* 0x000021d000007945 */ /* 0x000fe20003800000 */
[----:B------:R-:W-:Y:S01]  /*8ce0*/  ULDC.64 UR12, c[0x0][0x718] ;  /* 0x0001c600000c7ab9 */ /* 0x000fe20000000a00 */
[----:B------:R-:W-:Y:S01]  /*8cf0*/  UISETP.NE.U32.AND UP1, UPT, UR14, URZ, UPT ;  /* 0x0000003f0e00728c */ /* 0x000fe2000bf25070 */
[----:B------:R-:W-:Y:S01]  /*8d00*/  IMAD.MOV.U32 R20, RZ, RZ, RZ ;  /* 0x000000ffff147224 */ /* 0x000fe200078e00ff */
[----:B------:R-:W-:Y:S01]  /*8d10*/  UIMAD UR9, UR16, UR12, URZ ;  /* 0x0000000c100972a4 */ /* 0x000fe2000f8e023f */
[----:B------:R-:W-:Y:S01]  /*8d20*/  IMAD.MOV.U32 R5, RZ, RZ, 0x1 ;  /* 0x00000001ff057424 */ /* 0x000fe200078e00ff */
[----:B------:R-:W-:Y:S01]  /*8d30*/  UISETP.NE.AND.EX UP1, UPT, UR15, URZ, UPT, UP1 ;  /* 0x0000003f0f00728c */ /* 0x000fe2000bf25310 */
[----:B------:R-:W-:Y:S01]  /*8d40*/  UMOV UR10, UR4 ;  /* 0x00000004000a7c82 */ /* 0x000fe20008000000 */
[----:B------:R-:W-:Y:S01]  /*8d50*/  UMOV UR11, UR5 ;  /* 0x00000005000b7c82 */ /* 0x000fe20008000000 */
[----:B------:R-:W-:Y:S01]  /*8d60*/  ULDC.64 UR14, c[0x0][0x730] ;  /* 0x0001cc00000e7ab9 */ /* 0x000fe20000000a00 */
[----:B------:R-:W-:-:S02]  /*8d70*/  UIMAD UR22, UR28, UR13, UR9 ;  /* 0x0000000d1c1672a4 */ /* 0x000fc4000f8e0209 */
[----:B------:R-:W-:Y:S02]  /*8d80*/  UIMAD.WIDE.U32 UR4, UR28, UR12, UR10 ;  /* 0x0000000c1c0472a5 */ /* 0x000fe4000f8e000a */
[----:B------:R-:W-:Y:S02]  /*8d90*/  USHF.R.S32.HI UR9, URZ, 0x1f, UR37 ;  /* 0x0000001f3f097899 */ /* 0x000fe40008011425 */
[----:B------:R-:W-:Y:S01]  /*8da0*/  UIMAD UR12, UR16, UR14, URZ ;  /* 0x0000000e100c72a4 */ /* 0x000fe2000f8e023f */
[----:B------:R-:W-:Y:S01]  /*8db0*/  ULDC UR13, c[0x0][0x2e8] ;  /* 0x0000ba00000d7ab9 */ /* 0x000fe20000000800 */
[----:B------:R-:W-:Y:S02]  /*8dc0*/  USEL UR9, UR9, URZ, !UP1 ;  /* 0x0000003f09097287 */ /* 0x000fe4000c800000 */
[----:B------:R-:W-:Y:S02]  /*8dd0*/  UISETP.NE.AND UP2, UPT, UR13, 0x1, UPT ;  /* 0x000000010d00788c */ /* 0x000fe4000bf45270 */
[----:B------:R-:W-:-:S02]  /*8de0*/  UIMAD.WIDE.U32 UR10, UR28, UR14, UR10 ;  /* 0x0000000e1c0a72a5 */ /* 0x000fc4000f8e000a */
[----:B------:R-:W-:Y:S02]  /*8df0*/  UIMAD UR12, UR28, UR15, UR12 ;  /* 0x0000000f1c0c72a4 */ /* 0x000fe4000f8e020c */
[----:B------:R-:W-:Y:S01]  /*8e00*/  UIADD3 UR23, UR5, UR22, URZ ;  /* 0x0000001605177290 */ /* 0x000fe2000fffe03f */
[----:B------:R-:W-:Y:S01]  /*8e10*/  ULDC.64 UR14, c[0x0][0x720] ;  /* 0x0001c800000e7ab9 */ /* 0x000fe20000000a00 */
[----:B------:R-:W-:Y:S02]  /*8e20*/  USEL UR29, UR37, URZ, !UP1 ;  /* 0x0000003f251d7287 */ /* 0x000fe4000c800000 */
[----:B------:R-:W-:Y:S01]  /*8e30*/  UIMAD UR5, UR9, UR14, URZ ;  /* 0x0000000e090572a4 */ /* 0x000fe2000f8e023f */
[----:B------:R-:W-:Y:S01]  /*8e40*/  ELECT P0, URZ, PT ;  /* 0x00000000003f782f */ /* 0x000fe20003800000 */
[----:B------:R-:W-:Y:S01]  /*8e50*/  UIADD3 UR11, UR11, UR12, URZ ;  /* 0x0000000c0b0b7290 */ /* 0x000fe2000fffe03f */
[----:B------:R-:W-:Y:S01]  /*8e60*/  UMOV UR22, UR4 ;  /* 0x0000000400167c82 */ /* 0x000fe20008000000 */
[----:B------:R-:W-:Y:S01]  /*8e70*/  ULDC.64 UR16, c[0x0][0x738] ;  /* 0x0001ce0000107ab9 */ /* 0x000fe20000000a00 */
[----:B------:R-:W-:-:S02]  /*8e80*/  UIMAD UR5, UR15, UR29, UR5 ;  /* 0x0000001d0f0572a4 */ /* 0x000fc4000f8e0205 */
[----:B------:R-:W-:Y:S02]  /*8e90*/  UIMAD.WIDE.U32 UR22, UR14, UR29, UR22 ;  /* 0x0000001d0e1672a5 */ /* 0x000fe4000f8e0016 */
[----:B------:R-:W-:Y:S02]  /*8ea0*/  UIMAD.WIDE.U32 UR14, UR16, UR29, UR10 ;  /* 0x0000001d100e72a5 */ /* 0x000fe4000f8e000a */
[----:B------:R-:W-:Y:S01]  /*8eb0*/  UIMAD UR9, UR9, UR16, URZ ;  /* 0x00000010090972a4 */ /* 0x000fe2000f8e023f */
[----:B------:R-:W-:Y:S01]  /*8ec0*/  @UP2 ULDC UR10, c[0x0][0x2ec] ;  /* 0x0000bb00000a2ab9 */ /* 0x000fe20000000800 */
[----:B------:R-:W-:Y:S02]  /*8ed0*/  UIADD3 UR35, UR8, UR35, URZ ;  /* 0x0000002308237290 */ /* 0x000fe4000fffe03f */
[----:B------:R-:W-:Y:S01]  /*8ee0*/  UIMAD.WIDE.U32 UR10, UR28, UR10, URZ ;  /* 0x0000000a1c0a72a5 */ /* 0x000fe2000f8e003f */
[----:B------:R-:W-:Y:S01]  /*8ef0*/  @UP2 ULDC UR8, c[0x0][0x2f0] ;  /* 0x0000bc0000082ab9 */ /* 0x000fe20000000800 */
[----:B------:R-:W-:Y:S01]  /*8f00*/  UMOV UR36, UR28 ;  /* 0x0000001c00247c82 */ /* 0x000fe20008000000 */
[----:B------:R-:W-:-:S02]  /*8f10*/  UIMAD UR4, UR17, UR29, UR9 ;  /* 0x0000001d110472a4 */ /* 0x000fc4000f8e0209 */
[----:B------:R-:W-:Y:S02]  /*8f20*/  USEL UR37, UR37, URZ, !UP0 ;  /* 0x0000003f25257287 */ /* 0x000fe4000c000000 */
        /* <DEDUP_REMOVED lines=14> */
.L_x_5741:
        /* <DEDUP_REMOVED lines=9> */
.L_x_5715:
        /* <DEDUP_REMOVED lines=8> */
[----:B------:R-:W-:Y:S01]  /*9120*/  IMAD.U32 R19, RZ, RZ, UR6 ;  /* 0x00000006ff137e24 */ /* 0x000fe2000f8e00ff */
[----:B------:R-:W-:Y:S01]  /*9130*/  UMOV UR18, 0x40 ;  /* 0x0000004000127882 */ /* 0x000fe20000000000 */
[----:B------:R-:W-:Y:S01]  /*9140*/  UMOV UR20, UR28 ;  /* 0x0000001c00147c82 */ /* 0x000fe20008000000 */
[----:B------:R-:W-:Y:S01]  /*9150*/  UMOV UR21, UR29 ;  /* 0x0000001d00157c82 */ /* 0x000fe20008000000 */
[----:B------:R-:W-:Y:S01]  /*9160*/  VIADD R19, R19, 0xffffffff ;  /* 0xffffffff13137836 */ /* 0x000fe20000000000 */
[----:B------:R-:W-:Y:S01]  /*9170*/  UMOV UR10, 0x80 ;  /* 0x00000080000a7882 */ /* 0x000fe20000000000 */
[----:B------:R-:W-:Y:S01]  /*9180*/  USHF.L.U32 UR27, UR27, 0x6, URZ ;  /* 0x000000061b1b7899 */ /* 0x000fe2000800063f */
[----:B------:R-:W-:Y:S01]  /*9190*/  IMAD.MOV.U32 R20, RZ, RZ, 0x1 ;  /* 0x00000001ff147424 */ /* 0x000fe200078e00ff */
[----:B------:R-:W-:-:S02]  /*91a0*/  UIADD3 UR24, UR32, 0x1e000, URZ ;  /* 0x0001e00020187890 */ /* 0x000fc4000fffe03f */
[----:B------:R-:W-:Y:S02]  /*91b0*/  UIADD3 UR8, UP0, UR27, UR22, URZ ;  /* 0x000000161b087290 */ /* 0x000fe4000ff1e03f */
[----:B------:R-:W-:Y:S01]  /*91c0*/  IMAD.U32 R6, RZ, RZ, UR27 ;  /* 0x0000001bff067e24 */ /* 0x000fe2000f8e00ff */
[----:B------:R-:W-:Y:S02]  /*91d0*/  UIADD3 UR25, UR32, 0x36410, URZ ;  /* 0x0003641020197890 */ /* 0x000fe4000fffe03f */
[----:B------:R-:W-:Y:S01]  /*91e0*/  UIADD3 UR27, UR27, UR7, URZ ;  /* 0x000000071b1b7290 */ /* 0x000fe2000fffe03f */
[----:B--2---:R-:W-:Y:S01]  /*91f0*/  IMAD.MOV.U32 R13, RZ, RZ, R2 ;  /* 0x000000ffff0d7224 */ /* 0x004fe200078e0002 */
[----:B------:R-:W-:Y:S01]  /*9200*/  PLOP3.LUT P4, PT, PT, PT, UP0, 0x80, 0x0 ;  /* 0x000000000000781c */ /* 0x000fe20003f8f008 */
[----:B------:R-:W-:Y:S01]  /*9210*/  IMAD.MOV.U32 R14, RZ, RZ, R3 ;  /* 0x000000ffff0e7224 */ /* 0x000fe200078e0003 */
[----:B------:R-:W-:Y:S01]  /*9220*/  UIADD3 UR16, UR32, 0x20000, URZ ;  /* 0x0002000020107890 */ /* 0x000fe2000fffe03f */
[----:B------:R-:W-:Y:S01]  /*9230*/  IMAD.U32 R16, RZ, RZ, UR8 ;  /* 0x00000008ff107e24 */ /* 0x000fe2000f8e00ff */
[C---:B------:R-:W-:Y:S01]  /*9240*/  IADD3 R0, P1, R13.reuse, 0x2f0, RZ ;  /* 0x000002f00d007810 */ /* 0x040fe20007f3e0ff */
[----:B------:R-:W-:Y:S01]  /*9250*/  UIADD3 UR8, UR32, 0x22000, URZ ;  /* 0x0002200020087890 */ /* 0x000fe2000fffe03f */
[----:B------:R-:W-:Y:S01]  /*9260*/  IADD3 R3, P3, R13, 0x3f0, RZ ;  /* 0x000003f00d037810 */ /* 0x000fe20007f7e0ff */
[----:B------:R-:W-:Y:S01]  /*9270*/  UIADD3 UR33, UR32, 0x36400, URZ ;  /* 0x0003640020217890 */ /* 0x000fe2000fffe03f */
[----:B------:R-:W-:Y:S01]  /*9280*/  R2UR UR56, R0 ;  /* 0x00000000003872ca */ /* 0x000fe200000e0000 */
[--C-:B------:R-:W-:Y:S01]  /*9290*/  IMAD.X R2, RZ, RZ, R14.reuse, P1 ;  /* 0x000000ffff027224 */ /* 0x100fe200008e060e */
[----:B------:R-:W-:Y:S01]  /*92a0*/  R2UR UR54, R3 ;  /* 0x00000000033672ca */ /* 0x000fe200000e0000 */
[----:B------:R-:W-:Y:S01]  /*92b0*/  UMOV UR17, UR25 ;  /* 0x0000001900117c82 */ /* 0x000fe20008000000 */
[----:B------:R-:W-:Y:S01]  /*92c0*/  LEA R0, P1, R16, R7, 0x2 ;  /* 0x0000000710007211 */ /* 0x000fe200078210ff */
[----:B------:R-:W-:Y:S01]  /*92d0*/  UMOV UR19, UR27 ;  /* 0x0000001b00137c82 */ /* 0x000fe20008000000 */
[----:B------:R-:W-:Y:S01]  /*92e0*/  R2UR UR57, R2 ;  /* 0x00000000023972ca */ /* 0x000fe200000e0000 */
[----:B------:R-:W-:Y:S01]  /*92f0*/  UMOV UR12, UR28 ;  /* 0x0000001c000c7c82 */ /* 0x000fe20008000000 */
[----:B------:R-:W-:Y:S01]  /*9300*/  IADD3 R2, P2, R13, 0xf0, RZ ;  /* 0x000000f00d027810 */ /* 0x000fe20007f5e0ff */
[----:B------:R-:W-:Y:S01]  /*9310*/  UMOV UR13, UR29 ;  /* 0x0000001d000d7c82 */ /* 0x000fe20008000000 */
[----:B------:R-:W-:Y:S01]  /*9320*/  R2UR UR58, R0 ;  /* 0x00000000003a72ca */ /* 0x000fe200000e0000 */
[----:B------:R-:W-:Y:S01]  /*9330*/  IMAD.U32 R0, RZ, RZ, UR11 ;  /* 0x0000000bff007e24 */ /* 0x000fe2000f8e00ff */
[----:B------:R-:W-:Y:S01]  /*9340*/  R2UR UR48, R2 ;  /* 0x00000000023072ca */ /* 0x000fe200000e0000 */
[--C-:B------:R-:W-:Y:S01]  /*9350*/  IMAD.X R3, RZ, RZ, R14.reuse, P2 ;  /* 0x000000ffff037224 */ /* 0x100fe200010e060e */
[----:B------:R-:W-:Y:S01]  /*9360*/  LEA.HI.X.SX32 R5, R6, R11, 0x1, P4 ;  /* 0x0000000b06057211 */ /* 0x000fe200020f0eff */
[----:B------:R-:W-:Y:S01]  /*9370*/  IMAD.X R6, RZ, RZ, R14, P3 ;  /* 0x000000ffff067224 */ /* 0x000fe200018e060e */
[----:B------:R-:W-:Y:S01]  /*9380*/  UMOV UR9, UR25 ;  /* 0x0000001900097c82 */ /* 0x000fe20008000000 */
[----:B------:R-:W-:Y:S01]  /*9390*/  UMOV UR11, UR27 ;  /* 0x0000001b000b7c82 */ /* 0x000fe20008000000 */
[----:B------:R-:W-:Y:S01]  /*93a0*/  R2UR UR49, R3 ;  /* 0x00000000033172ca */ /* 0x000fe200000e0000 */
[----:B------:R-:W-:Y:S01]  /*93b0*/  UMOV UR39, 0x10 ;  /* 0x0000001000277882 */ /* 0x000fe20000000000 */
[----:B------:R-:W-:Y:S01]  /*93c0*/  LEA.HI.X R5, R16, R0, R5, 0x2, P1 ;  /* 0x0000000010057211 */ /* 0x000fe200008f1405 */
[----:B------:R-:W-:Y:S01]  /*93d0*/  UMOV UR30, 0x0 ;  /* 0x00000000001e7882 */ /* 0x000fe20000000000 */
[----:B------:R-:W-:Y:S01]  /*93e0*/  R2UR UR55, R6 ;  /* 0x00000000063772ca */ /* 0x000fe200000e0000 */
[----:B------:R-:W-:Y:S01]  /*93f0*/  UMOV UR31, 0x10000000 ;  /* 0x10000000001f7882 */ /* 0x000fe20000000000 */
[----:B------:R-:W-:Y:S01]  /*9400*/  R2UR UR59, R5 ;  /* 0x00000000053b72ca */ /* 0x000fe200000e0000 */
[----:B------:R-:W-:Y:S01]  /*9410*/  IMAD.MOV.U32 R5, RZ, RZ, 0x12000 ;  /* 0x00012000ff057424 */ /* 0x000fe200078e00ff */
[----:B------:R-:W-:Y:S01]  /*9420*/  UMOV UR34, UR26 ;  /* 0x0000001a00227c82 */ /* 0x000fe20008000000 */
[----:B------:R-:W-:Y:S01]  /*9430*/  ISETP.GE.AND P1, PT, R4, R19, PT ;  /* 0x000000130400720c */ /* 0x000fe20003f26270 */
[----:B------:R-:W-:Y:S01]  /*9440*/  UMOV UR50, 0x40 ;  /* 0x0000004000327882 */ /* 0x000fe20000000000 */
        /* <DEDUP_REMOVED lines=8> */
[----:B------:R3:W-:Y:S01]  /*94d0*/  UTMALDG.4D [UR16], [UR48], desc[UR40] ;  /* 0x00002810300075b4 */ /* 0x0007e20008019000 */
[----:B------:R4:W-:Y:S01]  /*94e0*/  UTMALDG.4D [UR8], [UR48], desc[UR40] ;  /* 0x00002808300075b4 */ /* 0x0009e20008019000 */
[----:B--2---:R-:W-:-:S02]  /*94f0*/  UIADD3 UR24, UR32, 0x30000, URZ ;  /* 0x0003000020187890 */ /* 0x004fc4000fffe03f */
[----:B---3--:R-:W-:-:S07]  /*9500*/  UIADD3 UR16, UR32, 0x9000, URZ ;  /* 0x0000900020107890 */ /* 0x008fce000fffe03f */
[----:B------:R-:W-:Y:S01]  /*9510*/  UBLKCP.S.G [UR24], [UR58], UR39 ;  /* 0x000000183a0073ba */ /* 0x000fe20008000227 */
[----:B------:R2:W-:Y:S01]  /*9520*/  SYNCS.ARRIVE.TRANS64 RZ, [R8+URZ+0x36400], R5 ;  /* 0x0364000508ff79a7 */ /* 0x0005e2000800003f */
[----:B------:R-:W-:Y:S01]  /*9530*/  UMOV UR19, UR35 ;  /* 0x0000002300137c82 */ /* 0x000fe20008000000 */
[----:B------:R-:W-:Y:S01]  /*9540*/  UMOV UR20, UR36 ;  /* 0x0000002400147c82 */ /* 0x000fe20008000000 */
[----:B------:R-:W-:Y:S01]  /*9550*/  UMOV UR21, UR37 ;  /* 0x0000002500157c82 */ /* 0x000fe20008000000 */
[----:B------:R-:W-:Y:S01]  /*9560*/  UMOV UR18, UR26 ;  /* 0x0000001a00127c82 */ /* 0x000fe20008000000 */
[----:B------:R-:W-:Y:S01]  /*9570*/  UMOV UR17, UR33 ;  /* 0x0000002100117c82 */ /* 0x000fe20008000000 */
[----:B----4-:R-:W-:Y:S02]  /*9580*/  UIADD3 UR48, UR32, 0x3000, URZ ;  /* 0x0000300020307890 */ /* 0x010fe4000fffe03f */
[----:B------:R3:W-:Y:S01]  /*9590*/  UTMALDG.4D [UR32], [UR56], desc[UR30] ;  /* 0x00001e20380075b4 */ /* 0x0007e20008019000 */
[----:B------:R-:W-:-:S02]  /*95a0*/  UIADD3 UR40, UR32, 0x6000, URZ ;  /* 0x0000600020287890 */ /* 0x000fc4000fffe03f */
        /* <DEDUP_REMOVED lines=21> */
[----:B------:R-:W-:Y:S02]  /*9700*/  IMAD.MOV.U32 R10, RZ, RZ, 0x1 ;  /* 0x00000001ff0a7424 */ /* 0x000fe400078e00ff */
[----:B------:R-:W-:Y:S01]  /*9710*/  IMAD.MOV.U32 R23, RZ, RZ, R4 ;  /* 0x000000ffff177224 */ /* 0x000fe200078e0004 */
        /* <DEDUP_REMOVED lines=12> */
.L_x_5726:
[----:B-1----:R-:W-:-:S05]  /*97e0*/  IMAD.MOV.U32 R9, RZ, RZ, 0x1 ;  /* 0x00000001ff097424 */ /* 0x002fca00078e00ff */
[----:B------:R-:W-:-:S04]  /*97f0*/  SHF.L.U32 R9, R9, 0x1f, RZ ;  /* 0x0000001f09097819 */ /* 0x000fc800000006ff */
[----:B------:R-:W1:Y:S02]  /*9800*/  SYNCS.PHASECHK.TRANS64.TRYWAIT P1, [R8+URZ+0x36438], R9 ;  /* 0x03643809080075a7 */ /* 0x000e64000802017f */
[----:B-1----:R-:W-:Y:S05]  /*9810*/  @!P1 BRA `(.L_x_5718) ;  /* 0x00000018009c9947 */ /* 0x002fea0003800000 */
.L_x_5742:
[----:B------:R-:W-:Y:S05]  /*9820*/  @P0 BRA `(.L_x_5719) ;  /* 0x0000000000140947 */ /* 0x000fea0003800000 */
[----:B------:R-:W-:Y:S01]  /*9830*/  ISETP.NE.AND P1, PT, R22, RZ, PT ;  /* 0x000000ff1600720c */ /* 0x000fe20003f25270 */
[----:B------:R-:W-:-:S04]  /*9840*/  IMAD.MOV.U32 R3, RZ, RZ, 0x6100 ;  /* 0x00006100ff037424 */ /* 0x000fc800078e00ff */
[----:B------:R2:W-:Y:S08]  /*9850*/  SYNCS.ARRIVE.TRANS64 RZ, [R8+URZ+0x36430], R3 ;  /* 0x0364300308ff79a7 */ /* 0x0005f0000800003f */
[----:B------:R-:W-:Y:S05]  /*9860*/  @!P1 BRA `(.L_x_5719) ;  /* 0x0000000000049947 */ /* 0x000fea0003800000 */
[----:B------:R-:W-:Y:S01]  /*9870*/  BPT.TRAP 0x1 ;  /* 0x000000040000795c */ /* 0x000fe20000300000 */
.L_x_5719:
[----:B------:R-:W3:Y:S01]  /*9880*/  LDC.64 R16, c[0x0][0x728] ;  /* 0x0001ca00ff107b82 */ /* 0x000ee20000000a00 */
[----:B--2---:R-:W-:Y:S01]  /*9890*/  IMAD.SHL.U32 R3, R23, 0x40, RZ ;  /* 0x0000004017037824 */ /* 0x004fe200078e00ff */
[----:B------:R-:W-:Y:S01]  /*98a0*/  UMOV UR32, 0x0 ;  /* 0x0000000000207882 */ /* 0x000fe20000000000 */
[C---:B------:R-:W-:Y:S01]  /*98b0*/  VIADD R25, R8.reuse, 0x36430 ;  /* 0x0003643008197836 */ /* 0x040fe20000000000 */
[----:B------:R-:W-:Y:S01]  /*98c0*/  UMOV UR33, 0x14f00000 ;  /* 0x14f0000000217882 */ /* 0x000fe20000000000 */
[C---:B------:R-:W-:Y:S01]  /*98d0*/  VIADD R26, R8.reuse, 0x2a000 ;  /* 0x0002a000081a7836 */ /* 0x040fe20000000000 */
[C---:B------:R-:W-:Y:S01]  /*98e0*/  IADD3 R0, P1, R3.reuse, UR14, RZ ;  /* 0x0000000e03007c10 */ /* 0x040fe2000ff3e0ff */
[C---:B------:R-:W-:Y:S01]  /*98f0*/  VIADD R27, R8.reuse, 0x2c000 ;  /* 0x0002c000081b7836 */ /* 0x040fe20000000000 */
[----:B------:R-:W2:Y:S01]  /*9900*/  LDC.64 R6, c[0x0][0x198] ;  /* 0x00006600ff067b82 */ /* 0x000ea20000000a00 */
[C---:B------:R-:W-:Y:S01]  /*9910*/  R2UR UR27, R3.reuse ;  /* 0x00000000031b72ca */ /* 0x040fe200000e0000 */
[C---:B------:R-:W-:Y:S01]  /*9920*/  VIADD R28, R8.reuse, 0x2e000 ;  /* 0x0002e000081c7836 */ /* 0x040fe20000000000 */
        /* <DEDUP_REMOVED lines=24> */
[----:B------:R-:W-:Y:S01]  /*9ab0*/  UMOV UR11, UR27 ;  /* 0x0000001b000b7c82 */ /* 0x000fe20008000000 */
[----:B------:R-:W-:Y:S01]  /*9ac0*/  IADD3 R4, P1, R13, 0x1f0, RZ ;  /* 0x000001f00d047810 */ /* 0x000fe20007f3e0ff */
[----:B------:R-:W-:Y:S01]  /*9ad0*/  UMOV UR34, 0x10 ;  /* 0x0000001000227882 */ /* 0x000fe20000000000 */
[----:B------:R-:W-:Y:S01]  /*9ae0*/  SHF.L.U32 R7, R10, 0x1f, RZ ;  /* 0x0000001f0a077819 */ /* 0x000fe200000006ff */
[----:B------:R-:W-:Y:S01]  /*9af0*/  UMOV UR43, UR25 ;  /* 0x00000019002b7c82 */ /* 0x000fe20008000000 */
        /* <DEDUP_REMOVED lines=9> */
.L_x_5743:
[----:B------:R-:W-:Y:S05]  /*9b90*/  @P0 BRA `(.L_x_5721) ;  /* 0x0000000000140947 */ /* 0x000fea0003800000 */
[----:B------:R-:W-:Y:S01]  /*9ba0*/  ISETP.NE.AND P1, PT, R22, RZ, PT ;  /* 0x000000ff1600720c */ /* 0x000fe20003f25270 */
[----:B--2---:R-:W-:-:S04]  /*9bb0*/  IMAD.MOV.U32 R7, RZ, RZ, 0x6100 ;  /* 0x00006100ff077424 */ /* 0x004fc800078e00ff */
[----:B------:R3:W-:Y:S08]  /*9bc0*/  SYNCS.ARRIVE.TRANS64 RZ, [R8+URZ+0x36418], R7 ;  /* 0x0364180708ff79a7 */ /* 0x0007f0000800003f */
[----:B------:R-:W-:Y:S05]  /*9bd0*/  @!P1 BRA `(.L_x_5721) ;  /* 0x0000000000049947 */ /* 0x000fea0003800000 */
[----:B------:R-:W-:Y:S01]  /*9be0*/  BPT.TRAP 0x1 ;  /* 0x000000040000795c */ /* 0x000fe20000300000 */
.L_x_5721:
[----:B------:R-:W-:Y:S01]  /*9bf0*/  VIADD R18, R3, 0x40 ;  /* 0x0000004003127836 */ /* 0x000fe20000000000 */
[----:B------:R-:W-:Y:S01]  /*9c00*/  ULDC.64 UR8, c[0x0][0x700] ;  /* 0x0001c00000087ab9 */ /* 0x000fe20000000a00 */
[----:B------:R-:W-:Y:S01]  /*9c10*/  R2UR UR40, R8 ;  /* 0x00000000082872ca */ /* 0x000fe200000e0000 */
[----:B--23--:R-:W-:Y:S01]  /*9c20*/  IMAD.U32 R7, RZ, RZ, UR8 ;  /* 0x00000008ff077e24 */ /* 0x00cfe2000f8e00ff */
[----:B------:R-:W-:Y:S01]  /*9c30*/  UMOV UR32, 0x0 ;  /* 0x0000000000207882 */ /* 0x000fe20000000000 */
[C---:B------:R-:W-:Y:S01]  /*9c40*/  IADD3 R2, P1, R18.reuse, UR22, RZ ;  /* 0x0000001612027c10 */ /* 0x040fe2000ff3e0ff */
[----:B------:R-:W-:Y:S01]  /*9c50*/  VIADD R29, R18, UR7 ;  /* 0x00000007121d7c36 */ /* 0x000fe20008000000 */
[----:B------:R-:W-:Y:S01]  /*9c60*/  SHF.R.S32.HI R6, RZ, 0x1f, R18 ;  /* 0x0000001fff067819 */ /* 0x000fe20000011412 */
[----:B------:R-:W-:Y:S01]  /*9c70*/  UMOV UR33, 0x14f00000 ;  /* 0x14f0000000217882 */ /* 0x000fe20000000000 */
[----:B------:R-:W-:Y:S01]  /*9c80*/  LEA R0, P2, R2, R7, 0x2 ;  /* 0x0000000702007211 */ /* 0x000fe200078410ff */
[----:B------:R-:W-:Y:S01]  /*9c90*/  UMOV UR18, URZ ;  /* 0x0000003f00127c82 */ /* 0x000fe20008000000 */
[----:B------:R-:W-:Y:S01]  /*9ca0*/  R2UR UR19, R29 ;  /* 0x000000001d1372ca */ /* 0x000fe200000e0000 */
[----:B------:R-:W-:Y:S01]  /*9cb0*/  IMAD.X R3, R6, 0x1, R11, P1 ;  /* 0x0000000106037824 */ /* 0x000fe200008e060b */
[----:B------:R-:W-:Y:S01]  /*9cc0*/  R2UR UR42, R0 ;  /* 0x00000000002a72ca */ /* 0x000fe200000e0000 */
[----:B------:R-:W-:Y:S01]  /*9cd0*/  IMAD.U32 R0, RZ, RZ, UR9 ;  /* 0x00000009ff007e24 */ /* 0x000fe2000f8e00ff */
        /* <DEDUP_REMOVED lines=32> */
.L_x_5744:
        /* <DEDUP_REMOVED lines=8> */
.L_x_5723:
        /* <DEDUP_REMOVED lines=37> */
.L_x_5746:
[----:B------:R-:W-:Y:S05]  /*a1b0*/  @P0 BRA `(.L_x_5725) ;  /* 0x0000000000140947 */ /* 0x000fea0003800000 */
[----:B------:R-:W-:Y:S01]  /*a1c0*/  ISETP.NE.AND P1, PT, R22, RZ, PT ;  /* 0x000000ff1600720c */ /* 0x000fe20003f25270 */
[----:B--2---:R-:W-:-:S04]  /*a1d0*/  IMAD.MOV.U32 R5, RZ, RZ, 0x6100 ;  /* 0x00006100ff057424 */ /* 0x004fc800078e00ff */
[----:B------:R3:W-:Y:S08]  /*a1e0*/  SYNCS.ARRIVE.TRANS64 RZ, [R8+URZ+0x36410], R5 ;  /* 0x0364100508ff79a7 */ /* 0x0007f0000800003f */
[----:B------:R-:W-:Y:S05]  /*a1f0*/  @!P1 BRA `(.L_x_5725) ;  /* 0x0000000000049947 */ /* 0x000fea0003800000 */
[----:B------:R-:W-:Y:S01]  /*a200*/  BPT.TRAP 0x1 ;  /* 0x000000040000795c */ /* 0x000fe20000300000 */
.L_x_5725:
        /* <DEDUP_REMOVED lines=19> */
[----:B------:R-:W-:Y:S01]  /*a340*/  IMAD.U32 R4, RZ, RZ, UR19 ;  /* 0x00000013ff047e24 */ /* 0x000fe2000f8e00ff */
[----:B------:R-:W-:Y:S02]  /*a350*/  UIADD3 UR19, UR19, UR7, URZ ;  /* 0x0000000713137290 */ /* 0x000fe4000fffe03f */
[----:B------:R-:W-:Y:S01]  /*a360*/  UIADD3 UR24, UR40, 0x22000, URZ ;  /* 0x0002200028187890 */ /* 0x000fe2000fffe03f */
[----:B------:R-:W-:Y:S01]  /*a370*/  PLOP3.LUT P1, PT, PT, PT, UP0, 0x80, 0x0 ;  /* 0x000000000000781c */ /* 0x000fe20003f2f008 */
[----:B------:R-:W-:Y:S01]  /*a380*/  IMAD.U32 R6, RZ, RZ, UR8 ;  /* 0x00000008ff067e24 */ /* 0x000fe2000f8e00ff */
[----:B------:R-:W-:-:S02]  /*a390*/  UIADD3 UR8, UR40, 0x20000, URZ ;  /* 0x0002000028087890 */ /* 0x000fc4000fffe03f */
[----:B--23--:R-:W-:Y:S01]  /*a3a0*/  LEA.HI.X.SX32 R5, R4, R11, 0x1, P1 ;  /* 0x0000000b04057211 */ /* 0x00cfe200008f0eff */
[----:B------:R-:W-:Y:S01]  /*a3b0*/  UIADD3 UR40, UR40, 0x30000, URZ ;  /* 0x0003000028287890 */ /* 0x000fe2000fffe03f */
[----:B------:R-:W-:Y:S01]  /*a3c0*/  LEA R4, P1, R6, R7, 0x2 ;  /* 0x0000000706047211 */ /* 0x000fe200078210ff */
[----:B------:R-:W-:Y:S01]  /*a3d0*/  UMOV UR9, UR17 ;  /* 0x0000001100097c82 */ /* 0x000fe20008000000 */
[----:B------:R-:W-:Y:S01]  /*a3e0*/  UMOV UR11, UR19 ;  /* 0x00000013000b7c82 */ /* 0x000fe20008000000 */
[----:B------:R-:W-:Y:S01]  /*a3f0*/  UMOV UR26, 0x80 ;  /* 0x00000080001a7882 */ /* 0x000fe20000000000 */
[----:B------:R-:W-:Y:S01]  /*a400*/  R2UR UR42, R4 ;  /* 0x00000000042a72ca */ /* 0x000fe200000e0000 */
[----:B------:R-:W-:Y:S01]  /*a410*/  UMOV UR25, UR17 ;  /* 0x0000001100197c82 */ /* 0x000fe20008000000 */
[----:B------:R-:W-:Y:S01]  /*a420*/  LEA.HI.X R4, R6, R0, R5, 0x2, P1 ;  /* 0x0000000006047211 */ /* 0x000fe200008f1405 */
[----:B------:R2:W-:Y:S01]  /*a430*/  UTMALDG.4D [UR16], [UR30], desc[UR32] ;  /* 0x000020101e0075b4 */ /* 0x0005e20008019000 */
[----:B------:R-:W-:Y:S01]  /*a440*/  ISETP.NE.AND P1, PT, R24, RZ, PT ;  /* 0x000000ff1800720c */ /* 0x000fe20003f25270 */
[----:B------:R-:W-:Y:S01]  /*a450*/  UMOV UR27, UR19 ;  /* 0x00000013001b7c82 */ /* 0x000fe20008000000 */
[----:B------:R-:W-:Y:S01]  /*a460*/  R2UR UR43, R4 ;  /* 0x00000000042b72ca */ /* 0x000fe200000e0000 */
[----:B------:R-:W-:Y:S01]  /*a470*/  UMOV UR41, UR17 ;  /* 0x0000001100297c82 */ /* 0x000fe20008000000 */
[----:B------:R-:W-:Y:S01]  /*a480*/  UMOV UR39, 0x10 ;  /* 0x0000001000277882 */ /* 0x000fe20000000000 */
[----:B------:R2:W-:Y:S01]  /*a490*/  UTMALDG.4D [UR8], [UR30], desc[UR32] ;  /* 0x000020081e0075b4 */ /* 0x0005e20008019000 */
[----:B------:R2:W-:Y:S09]  /*a4a0*/  UTMALDG.4D [UR24], [UR30], desc[UR32] ;  /* 0x000020181e0075b4 */ /* 0x0005f20008019000 */
[----:B------:R2:W-:Y:S02]  /*a4b0*/  UBLKCP.S.G [UR40], [UR42], UR39 ;  /* 0x000000282a0073ba */ /* 0x0005e40008000227 */
[----:B--2---:R-:W-:Y:S05]  /*a4c0*/  @P1 BRA `(.L_x_5726) ;  /* 0xfffffff000c41947 */ /* 0x004fea000383ffff */
.L_x_5717:
[----:B------:R-:W-:Y:S01]  /*a4d0*/  ISETP.NE.AND P1, PT, R21, RZ, PT ;  /* 0x000000ff1500720c */ /* 0x000fe20003f25270 */
[----:B------:R-:W-:Y:S02]  /*a4e0*/  IMAD.MOV.U32 R4, RZ, RZ, R19 ;  /* 0x000000ffff047224 */ /* 0x000fe400078e0013 */
[----:B------:R-:W-:-:S10]  /*a4f0*/  IMAD.MOV.U32 R5, RZ, RZ, 0x1 ;  /* 0x00000001ff057424 */ /* 0x000fd400078e00ff */
[----:B------:R-:W-:Y:S05]  /*a500*/  @!P1 BRA `(.L_x_5716) ;  /* 0x00000004008c9947 */ /* 0x000fea0003800000 */
[----:B------:R-:W2:Y:S02]  /*a510*/  SYNCS.PHASECHK.TRANS64.TRYWAIT P1, [R8+URZ+0x36438], R9 ;  /* 0x03643809080075a7 */ /* 0x000ea4000802017f */
[----:B--2---:R-:W-:Y:S05]  /*a520*/  @!P1 BRA `(.L_x_5727) ;  /* 0x0000000c00b89947 */ /* 0x004fea0003800000 */
.L_x_5747:
[----:B------:R-:W-:Y:S05]  /*a530*/  @P0 BRA `(.L_x_5728) ;  /* 0x0000000000140947 */ /* 0x000fea0003800000 */
[----:B------:R-:W-:Y:S01]  /*a540*/  ISETP.NE.AND P1, PT, R22, RZ, PT ;  /* 0x000000ff1600720c */ /* 0x000fe20003f25270 */
[----:B------:R-:W-:-:S04]  /*a550*/  IMAD.MOV.U32 R5, RZ, RZ, 0x6100 ;  /* 0x00006100ff057424 */ /* 0x000fc800078e00ff */
[----:B------:R3:W-:Y:S08]  /*a560*/  SYNCS.ARRIVE.TRANS64 RZ, [R8+URZ+0x36430], R5 ;  /* 0x0364300508ff79a7 */ /* 0x0007f0000800003f */
[----:B------:R-:W-:Y:S05]  /*a570*/  @!P1 BRA `(.L_x_5728) ;  /* 0x0000000000049947 */ /* 0x000fea0003800000 */
[----:B------:R-:W-:Y:S01]  /*a580*/  BPT.TRAP 0x1 ;  /* 0x000000040000795c */ /* 0x000fe20000300000 */
.L_x_5728:
[----:B---3--:R-:W3:Y:S01]  /*a590*/  LDC.64 R4, c[0x0][0x728] ;  /* 0x0001ca00ff047b82 */ /* 0x008ee20000000a00 */
[----:B------:R-:W-:Y:S01]  /*a5a0*/  IMAD.SHL.U32 R23, R23, 0x40, RZ ;  /* 0x0000004017177824 */ /* 0x000fe200078e00ff */
[----:B------:R-:W-:Y:S01]  /*a5b0*/  R2UR UR24, R8 ;  /* 0x00000000081872ca */ /* 0x000fe200000e0000 */
[----:B------:R-:W-:Y:S01]  /*a5c0*/  UMOV UR32, 0x0 ;  /* 0x0000000000207882 */ /* 0x000fe20000000000 */
[----:B------:R-:W-:Y:S01]  /*a5d0*/  UMOV UR33, 0x14f00000 ;  /* 0x14f0000000217882 */ /* 0x000fe20000000000 */
[----:B------:R-:W-:Y:S01]  /*a5e0*/  UMOV UR18, URZ ;  /* 0x0000003f00127c82 */ /* 0x000fe20008000000 */
[C---:B------:R-:W-:Y:S01]  /*a5f0*/  IADD3 R6, P1, R23.reuse, UR14, RZ ;  /* 0x0000000e17067c10 */ /* 0x040fe2000ff3e0ff */
        /* <DEDUP_REMOVED lines=13> */
[C---:B---3--:R-:W-:Y:S01]  /*a6d0*/  LEA R4, P2, R6.reuse, R4, 0x2 ;  /* 0x0000000406047211 */ /* 0x048fe200078410ff */
        /* <DEDUP_REMOVED lines=21> */
.L_x_5748:
[----:B-1----:R-:W-:Y:S01]  /*a830*/  IMAD.MOV.U32 R5, RZ, RZ, RZ ;  /* 0x000000ffff057224 */ /* 0x002fe200078e00ff */
[----:B------:R-:W-:Y:S06]  /*a840*/  @P0 BRA `(.L_x_5730) ;  /* 0x0000000000140947 */ /* 0x000fec0003800000 */
[----:B------:R-:W-:Y:S01]  /*a850*/  ISETP.NE.AND P1, PT, R22, RZ, PT ;  /* 0x000000ff1600720c */ /* 0x000fe20003f25270 */
[----:B------:R-:W-:-:S04]  /*a860*/  IMAD.MOV.U32 R9, RZ, RZ, 0x6100 ;  /* 0x00006100ff097424 */ /* 0x000fc800078e00ff */
[----:B------:R1:W-:Y:S08]  /*a870*/  SYNCS.ARRIVE.TRANS64 RZ, [R8+URZ+0x36418], R9 ;  /* 0x0364180908ff79a7 */ /* 0x0003f0000800003f */
[----:B------:R-:W-:Y:S05]  /*a880*/  @!P1 BRA `(.L_x_5730) ;  /* 0x0000000000049947 */ /* 0x000fea0003800000 */
[----:B------:R-:W-:Y:S01]  /*a890*/  BPT.TRAP 0x1 ;  /* 0x000000040000795c */ /* 0x000fe20000300000 */
.L_x_5730:
        /* <DEDUP_REMOVED lines=17> */
[----:B------:R-:W-:Y:S01]  /*a9b0*/  IMAD.U32 R4, RZ, RZ, UR19 ;  /* 0x00000013ff047e24 */ /* 0x000fe2000f8e00ff */
[----:B------:R-:W-:Y:S02]  /*a9c0*/  UIADD3 UR17, UR40, 0x36418, URZ ;  /* 0x0003641828117890 */ /* 0x000fe4000fffe03f */
[----:B------:R-:W-:Y:S01]  /*a9d0*/  UIADD3 UR19, UR19, UR7, URZ ;  /* 0x0000000713137290 */ /* 0x000fe2000fffe03f */
[----:B------:R-:W-:Y:S01]  /*a9e0*/  PLOP3.LUT P1, PT, PT, PT, UP0, 0x80, 0x0 ;  /* 0x000000000000781c */ /* 0x000fe20003f2f008 */
[----:B------:R-:W-:Y:S01]  /*a9f0*/  UIADD3 UR24, UR40, 0x28000, URZ ;  /* 0x0002800028187890 */ /* 0x000fe2000fffe03f */
[----:B------:R-:W-:Y:S02]  /*aa00*/  UMOV UR34, 0x10 ;  /* 0x0000001000227882 */ /* 0x000fe40000000000 */
[----:B------:R-:W-:Y:S01]  /*aa10*/  LEA.HI.X.SX32 R11, R4, R11, 0x1, P1 ;  /* 0x0000000b040b7211 */ /* 0x000fe200008f0eff */
[----:B------:R-:W-:Y:S01]  /*aa20*/  IMAD.U32 R4, RZ, RZ, UR8 ;  /* 0x00000008ff047e24 */ /* 0x000fe2000f8e00ff */
[----:B------:R-:W-:-:S02]  /*aa30*/  UIADD3 UR8, UR40, 0x26000, URZ ;  /* 0x0002600028087890 */ /* 0x000fc4000fffe03f */
[----:B------:R-:W-:Y:S01]  /*aa40*/  UIADD3 UR40, UR40, 0x30100, URZ ;  /* 0x0003010028287890 */ /* 0x000fe2000fffe03f */
[----:B------:R2:W-:Y:S01]  /*aa50*/  UTMALDG.4D [UR16], [UR30], desc[UR32] ;  /* 0x000020101e0075b4 */ /* 0x0005e20008019000 */
[C---:B------:R-:W-:Y:S01]  /*aa60*/  LEA R7, P1, R4.reuse, R7, 0x2 ;  /* 0x0000000704077211 */ /* 0x040fe200078210ff */
[----:B------:R-:W-:Y:S01]  /*aa70*/  UMOV UR9, UR17 ;  /* 0x0000001100097c82 */ /* 0x000fe20008000000 */
[----:B------:R-:W-:Y:S01]  /*aa80*/  UMOV UR11, UR19 ;  /* 0x00000013000b7c82 */ /* 0x000fe20008000000 */
[----:B------:R-:W-:Y:S01]  /*aa90*/  UMOV UR25, UR17 ;  /* 0x0000001100197c82 */ /* 0x000fe20008000000 */
[----:B------:R-:W-:Y:S01]  /*aaa0*/  LEA.HI.X R0, R4, R0, R11, 0x2, P1 ;  /* 0x0000000004007211 */ /* 0x000fe200008f140b */
[----:B------:R-:W-:Y:S01]  /*aab0*/  UMOV UR27, UR19 ;  /* 0x00000013001b7c82 */ /* 0x000fe20008000000 */
[----:B------:R-:W-:Y:S01]  /*aac0*/  R2UR UR42, R7 ;  /* 0x00000000072a72ca */ /* 0x000fe200000e0000 */
[----:B------:R-:W-:Y:S01]  /*aad0*/  UMOV UR41, UR17 ;  /* 0x0000001100297c82 */ /* 0x000fe20008000000 */
[----:B------:R-:W-:Y:S01]  /*aae0*/  R2UR UR43, R0 ;  /* 0x00000000002b72ca */ /* 0x000fe200000e0000 */
[----:B------:R2:W-:Y:S01]  /*aaf0*/  UTMALDG.4D [UR8], [UR30], desc[UR32] ;  /* 0x000020081e0075b4 */ /* 0x0005e20008019000 */
[----:B------:R-:W-:Y:S01]  /*ab00*/  IMAD.MOV.U32 R4, RZ, RZ, R19 ;  /* 0x000000ffff047224 */ /* 0x000fe200078e0013 */
[----:B------:R2:W-:Y:S10]  /*ab10*/  UTMALDG.4D [UR24], [UR30], desc[UR32] ;  /* 0x000020181e0075b4 */ /* 0x0005f40008019000 */
[----:B------:R2:W-:Y:S02]  /*ab20*/  UBLKCP.S.G [UR40], [UR42], UR34 ;  /* 0x000000282a0073ba */ /* 0x0005e40008000222 */
[----:B--2---:R-:W-:Y:S01]  /*ab30*/  NOP ;  /* 0x0000000000007918 */ /* 0x004fe20000000000 */
.L_x_5716:
[----:B------:R-:W-:-:S04]  /*ab40*/  SHF.L.U32 R3, R5, 0x1f, RZ ;  /* 0x0000001f05037819 */ /* 0x000fc800000006ff */
[----:B------:R-:W2:Y:S02]  /*ab50*/  SYNCS.PHASECHK.TRANS64.TRYWAIT P1, [R8+URZ+0x36438], R3 ;  /* 0x03643803080075a7 */ /* 0x000ea4000802017f */
[----:B--2---:R-:W-:Y:S05]  /*ab60*/  @!P1 BRA `(.L_x_5731) ;  /* 0x0000000800509947 */ /* 0x004fea0003800000 */
.L_x_5749:
[----:B------:R-:W-:Y:S05]  /*ab70*/  @P0 BRA `(.L_x_5732) ;  /* 0x0000000000180947 */ /* 0x000fea0003800000 */
[----:B------:R-:W3:Y:S01]  /*ab80*/  S2R R0, SR_TID.X ;  /* 0x0000000000007919 */ /* 0x000ee20000002100 */
[----:B--2---:R-:W-:-:S04]  /*ab90*/  IMAD.MOV.U32 R3, RZ, RZ, 0x6100 ;  /* 0x00006100ff037424 */ /* 0x004fc800078e00ff */
[----:B------:R4:W-:Y:S01]  /*aba0*/  SYNCS.ARRIVE.TRANS64 RZ, [R8+URZ+0x36430], R3 ;  /* 0x0364300308ff79a7 */ /* 0x0009e2000800003f */
[----:B---3--:R-:W-:-:S13]  /*abb0*/  LOP3.LUT P0, RZ, R0, 0x1f, RZ, 0xc0, !PT ;  /* 0x0000001f00ff7812 */ /* 0x008fda000780c0ff */
[----:B----4-:R-:W-:Y:S05]  /*abc0*/  @!P0 BRA `(.L_x_5732) ;  /* 0x0000000000048947 */ /* 0x010fea0003800000 */
[----:B------:R-:W-:Y:S01]  /*abd0*/  BPT.TRAP 0x1 ;  /* 0x000000040000795c */ /* 0x000fe20000300000 */
.L_x_5732:
        /* <DEDUP_REMOVED lines=22> */
[----:B--2---:R-:W-:Y:S01]  /*ad40*/  SEL R3, RZ, 0x1, P0 ;  /* 0x00000001ff037807 */ /* 0x004fe20000000000 */
        /* <DEDUP_REMOVED lines=20> */
[----:B--2---:R-:W-:Y:S01]  /*ae90*/  NOP ;  /* 0x0000000000007918 */ /* 0x004fe20000000000 */
.L_x_5713:
[----:B------:R-:W-:Y:S05]  /*aea0*/  BSYNC B0 ;  /* 0x0000000000007941 */ /* 0x000fea0003800000 */
.L_x_5708:
[----:B------:R-:W-:-:S03]  /*aeb0*/  UMOV UR8, 0xffffffff ;  /* 0xffffffff00087882 */ /* 0x000fc60000000000 */
[----:B------:R-:W-:Y:S05]  /*aec0*/  BRA.DIV UR8, `(.L_x_5733) ;  /* 0x00000006088c7947 */ /* 0x000fea000b800000 */
[----:B------:R-:W-:-:S13]  /*aed0*/  ELECT P6, URZ, PT ;  /* 0x00000000003f782f */ /* 0x000fda00038c0000 */
.L_x_5752:
[----:B------:R-:W-:Y:S05]  /*aee0*/  @!P6 BRA `(.L_x_5584) ;  /* 0x000000000074e947 */ /* 0x000fea0003800000 */
[----:B------:R-:W-:-:S06]  /*aef0*/  ULOP3.LUT UR8, UR38, 0x2, URZ, 0xfc, !UPT ;  /* 0x0000000226087892 */ /* 0x000fcc000f8efc3f */
[----:B------:R-:W-:-:S05]  /*af00*/  IMAD.U32 R0, RZ, RZ, UR8 ;  /* 0x00000008ff007e24 */ /* 0x000fca000f8e00ff */
[----:B------:R-:W-:-:S13]  /*af10*/  ISETP.NE.AND P2, PT, R0, 0x3, PT ;  /* 0x000000030000780c */ /* 0x000fda0003f45270 */
[----:B------:R-:W-:Y:S05]  /*af20*/  @!P2 BRA `(.L_x_5734) ;  /* 0x000000000004a947 */ /* 0x000fea0003800000 */
[----:B---3--:R-:W-:Y:S01]  /*af30*/  BPT.TRAP 0x1 ;  /* 0x000000040000795c */ /* 0x008fe20000300000 */
.L_x_5734:
[----:B------:R-:W2:Y:S01]  /*af40*/  S2R R3, SR_CgaCtaId ;  /* 0x0000000000037919 */ /* 0x000ea20000008800 */
[----:B------:R-:W-:-:S04]  /*af50*/  MOV R0, 0x400 ;  /* 0x0000040000007802 */ /* 0x000fc80000000f00 */
[----:B--2---:R-:W-:Y:S02]  /*af60*/  LEA R4, R3, R0, 0x18 ;  /* 0x0000000003047211 */ /* 0x004fe400078ec0ff */
[----:B------:R-:W-:-:S03]  /*af70*/  SHF.L.U32 R0, R10, 0x1f, RZ ;  /* 0x0000001f0a007819 */ /* 0x000fc600000006ff */
[----:B------:R-:W-:-:S04]  /*af80*/  VIADD R3, R4, 0x36420 ;  /* 0x0003642004037836 */ /* 0x000fc80000000000 */
[C---:B-1----:R-:W-:Y:S02]  /*af90*/  IMAD R9, R20.reuse, 0x8, R3 ;  /* 0x0000000814097824 */ /* 0x042fe400078e0203 */
        /* <DEDUP_REMOVED lines=9> */
.L_x_5753:
[----:B------:R-:W2:Y:S02]  /*b030*/  SYNCS.PHASECHK.TRANS64.TRYWAIT P0, [R3+URZ], R2 ;  /* 0x00000002030075a7 */ /* 0x000ea4000800017f */
[----:B--2---:R-:W-:Y:S05]  /*b040*/  @!P0 BRA `(.L_x_5736) ;  /* 0x0000000400608947 */ /* 0x004fea0003800000 */
.L_x_5754:
[----:B------:R-:W-:Y:S05]  /*b050*/  @!P2 BRA `(.L_x_5737) ;  /* 0x000000000004a947 */ /* 0x000fea0003800000 */
[----:B---3--:R-:W-:Y:S01]  /*b060*/  BPT.TRAP 0x1 ;  /* 0x000000040000795c */ /* 0x008fe20000300000 */
.L_x_5737:
[----:B------:R-:W-:-:S07]  /*b070*/  SHF.L.U32 R5, R5, 0x1f, RZ ;  /* 0x0000001f05057819 */ /* 0x000fce00000006ff */
.L_x_5738:
[----:B----4-:R4:W1:Y:S02]  /*b080*/  SYNCS.PHASECHK.TRANS64.TRYWAIT P0, [R4+URZ+0x36438], R5 ;  /* 0x03643805040075a7 */ /* 0x010864000800017f */
[----:B-1----:R-:W-:Y:S05]  /*b090*/  @!P0 NANOSLEEP.SYNCS 0x989680 ;  /* 0x009896800000895d */ /* 0x002fea0003900000 */
[----:B------:R-:W1:Y:S02]  /*b0a0*/  @!P0 SYNCS.PHASECHK.TRANS64 P0, [R4+URZ+0x36438], R5 ;  /* 0x03643805040085a7 */ /* 0x000e64000800007f */
[----:B-1----:R-:W-:Y:S05]  /*b0b0*/  @!P0 BRA `(.L_x_5738) ;  /* 0xfffffffc00f08947 */ /* 0x002fea000383ffff */
.L_x_5584:
[----:B---3--:R-:W-:Y:S05]  /*b0c0*/  BSYNC B6 ;  /* 0x0000000000067941 */ /* 0x008fea0003800000 */
.L_x_5578:
[----:B------:R-:W-:Y:S05]  /*b0d0*/  EXIT ;  /* 0x000000000000794d */ /* 0x000fea0003800000 */
.L_x_5595:
[----:B------:R-:W-:Y:S02]  /*b0e0*/  IMAD.MOV.U32 R12, RZ, RZ, RZ ;  /* 0x000000ffff0c7224 */ /* 0x000fe400078e00ff */
[----:B------:R-:W-:Y:S02]  /*b0f0*/  IMAD.MOV.U32 R11, RZ, RZ, 0x1f ;  /* 0x0000001fff0b7424 */ /* 0x000fe400078e00ff */
[----:B------:R-:W-:-:S07]  /*b100*/  IMAD.MOV.U32 R15, RZ, RZ, -0x1 ;  /* 0xffffffffff0f7424 */ /* 0x000fce00078e00ff */
[----:B------:R-:W-:Y:S05]  /*b110*/  WARPSYNC.COLLECTIVE R15, `(.L_x_5739) ;  /* 0x000000000f087348 */ /* 0x000fea0003c00000 */
[----:B------:R1:W2:Y:S02]  /*b120*/  SHFL.IDX P6, R14, R13, R12, R11 ;  /* 0x0000000c0d0e7389 */ /* 0x0002a400000c000b */
[----:B-12---:R-:W-:Y:S01]  /*b130*/  ENDCOLLECTIVE ;  /* 0x000000000000791b */ /* 0x006fe20003800000 */
.L_x_5739:
[----:B------:R-:W-:Y:S05]  /*b140*/  BRA `(.L_x_5740) ;  /* 0xffffff6000a87947 */ /* 0x000fea000383ffff */
.L_x_5597:
[----:B--2---:R2:W3:Y:S02]  /*b150*/  SYNCS.PHASECHK.TRANS64.TRYWAIT P0, [R154+URZ+0x36400], R11 ;  /* 0x0364000b9a0075a7 */ /* 0x0044e4000800017f */
[----:B---3--:R-:W-:Y:S05]  /*b160*/  @!P0 NANOSLEEP.SYNCS 0x989680 ;  /* 0x009896800000895d */ /* 0x008fea0003900000 */
[----:B------:R-:W3:Y:S02]  /*b170*/  @!P0 SYNCS.PHASECHK.TRANS64 P0, [R154+URZ+0x36400], R11 ;  /* 0x0364000b9a0085a7 */ /* 0x000ee4000800007f */
[----:B---3--:R-:W-:Y:S05]  /*b180*/  @!P0 BRA `(.L_x_5597) ;  /* 0xfffffffc00f08947 */ /* 0x008fea000383ffff */
[----:B------:R-:W-:Y:S05]  /*b190*/  BRA `(.L_x_5596) ;  /* 0xffffff6000e07947 */ /* 0x000fea000383ffff */
.L_x_5601:
[----:B--2---:R2:W3:Y:S02]  /*b1a0*/  SYNCS.PHASECHK.TRANS64.TRYWAIT P1, [R3+URZ+0x36410], R12 ;  /* 0x0364100c030075a7 */ /* 0x0044e4000802017f */
[----:B---3--:R-:W-:Y:S05]  /*b1b0*/  @!P1 NANOSLEEP.SYNCS 0x989680 ;  /* 0x009896800000995d */ /* 0x008fea0003900000 */
[----:B------:R-:W3:Y:S02]  /*b1c0*/  @!P1 SYNCS.PHASECHK.TRANS64 P1, [R3+URZ+0x36410], R12 ;  /* 0x0364100c030095a7 */ /* 0x000ee4000802007f */
[----:B---3--:R-:W-:Y:S05]  /*b1d0*/  @!P1 BRA `(.L_x_5601) ;  /* 0xfffffffc00f09947 */ /* 0x008fea000383ffff */
[----:B------:R-:W-:Y:S05]  /*b1e0*/  BRA `(.L_x_5600) ;  /* 0xffffff6800a87947 */ /* 0x000fea000383ffff */
.L_x_5605:
[----:B------:R1:W1:Y:S02]  /*b1f0*/  SYNCS.PHASECHK.TRANS64.TRYWAIT P1, [R154+URZ+0x36430], R13 ;  /* 0x0364300d9a0075a7 */ /* 0x000264000802017f */
[----:B-1----:R-:W-:Y:S05]  /*b200*/  @!P1 NANOSLEEP.SYNCS 0x989680 ;  /* 0x009896800000995d */ /* 0x002fea0003900000 */
[----:B------:R-:W1:Y:S02]  /*b210*/  @!P1 SYNCS.PHASECHK.TRANS64 P1, [R154+URZ+0x36430], R13 ;  /* 0x0364300d9a0095a7 */ /* 0x000e64000802007f */
[----:B-1----:R-:W-:Y:S05]  /*b220*/  @!P1 BRA `(.L_x_5605) ;  /* 0xfffffffc00f09947 */ /* 0x002fea000383ffff */
[----:B------:R-:W-:Y:S05]  /*b230*/  BRA `(.L_x_5604) ;  /* 0xffffff70004c7947 */ /* 0x000fea000383ffff */
.L_x_5714:
[----:B-1----:R1:W2:Y:S02]  /*b240*/  SYNCS.PHASECHK.TRANS64.TRYWAIT P1, [R8+URZ+0x36420], R9 ;  /* 0x03642009080075a7 */ /* 0x0022a4000802017f */
[----:B--2---:R-:W-:Y:S05]  /*b250*/  @!P1 NANOSLEEP.SYNCS 0x989680 ;  /* 0x009896800000995d */ /* 0x004fea0003900000 */
[----:B------:R-:W2:Y:S02]  /*b260*/  @!P1 SYNCS.PHASECHK.TRANS64 P1, [R8+URZ+0x36420], R9 ;  /* 0x03642009080095a7 */ /* 0x000ea4000802007f */
[----:B--2---:R-:W-:Y:S05]  /*b270*/  @!P1 BRA `(.L_x_5714) ;  /* 0xfffffffc00f09947 */ /* 0x004fea000383ffff */
[----:B------:R-:W-:Y:S05]  /*b280*/  BRA `(.L_x_5741) ;  /* 0xffffffdc00607947 */ /* 0x000fea000383ffff */
.L_x_5718:
[----:B-1----:R1:W2:Y:S02]  /*b290*/  SYNCS.PHASECHK.TRANS64.TRYWAIT P1, [R8+URZ+0x36438], R9 ;  /* 0x03643809080075a7 */ /* 0x0022a4000802017f */
[----:B--2---:R-:W-:Y:S05]  /*b2a0*/  @!P1 NANOSLEEP.SYNCS 0x989680 ;  /* 0x009896800000995d */ /* 0x004fea0003900000 */
[----:B------:R-:W2:Y:S02]  /*b2b0*/  @!P1 SYNCS.PHASECHK.TRANS64 P1, [R8+URZ+0x36438], R9 ;  /* 0x03643809080095a7 */ /* 0x000ea4000802007f */
[----:B--2---:R-:W-:Y:S05]  /*b2c0*/  @!P1 BRA `(.L_x_5718) ;  /* 0xfffffffc00f09947 */ /* 0x004fea000383ffff */
[----:B------:R-:W-:Y:S05]  /*b2d0*/  BRA `(.L_x_5742) ;  /* 0xffffffe400507947 */ /* 0x000fea000383ffff */
.L_x_5720:
[----:B--2---:R2:W3:Y:S02]  /*b2e0*/  SYNCS.PHASECHK.TRANS64.TRYWAIT P1, [R8+URZ+0x36428], R7 ;  /* 0x03642807080075a7 */ /* 0x0044e4000802017f */
[----:B---3--:R-:W-:Y:S05]  /*b2f0*/  @!P1 NANOSLEEP.SYNCS 0x989680 ;  /* 0x009896800000995d */ /* 0x008fea0003900000 */
[----:B------:R-:W3:Y:S02]  /*b300*/  @!P1 SYNCS.PHASECHK.TRANS64 P1, [R8+URZ+0x36428], R7 ;  /* 0x03642807080095a7 */ /* 0x000ee4000802007f */
[----:B---3--:R-:W-:Y:S05]  /*b310*/  @!P1 BRA `(.L_x_5720) ;  /* 0xfffffffc00f09947 */ /* 0x008fea000383ffff */
[----:B------:R-:W-:Y:S05]  /*b320*/  BRA `(.L_x_5743) ;  /* 0xffffffe800187947 */ /* 0x000fea000383ffff */
.L_x_5722:
        /* <DEDUP_REMOVED lines=8> */
.L_x_5724:
[----:B------:R-:W-:-:S07]  /*b3b0*/  SHF.L.U32 R5, R10, 0x1f, RZ ;  /* 0x0000001f0a057819 */ /* 0x000fce00000006ff */
.L_x_5745:
[----:B--2---:R2:W3:Y:S02]  /*b3c0*/  SYNCS.PHASECHK.TRANS64.TRYWAIT P1, [R8+URZ+0x36420], R5 ;  /* 0x03642005080075a7 */ /* 0x0044e4000802017f */
[----:B---3--:R-:W-:Y:S05]  /*b3d0*/  @!P1 NANOSLEEP.SYNCS 0x989680 ;  /* 0x009896800000995d */ /* 0x008fea0003900000 */
[----:B------:R-:W3:Y:S02]  /*b3e0*/  @!P1 SYNCS.PHASECHK.TRANS64 P1, [R8+URZ+0x36420], R5 ;  /* 0x03642005080095a7 */ /* 0x000ee4000802007f */
[----:B---3--:R-:W-:Y:S05]  /*b3f0*/  @!P1 BRA `(.L_x_5745) ;  /* 0xfffffffc00f09947 */ /* 0x008fea000383ffff */
[----:B------:R-:W-:Y:S05]  /*b400*/  BRA `(.L_x_5746) ;  /* 0xffffffec00687947 */ /* 0x000fea000383ffff */
.L_x_5727:
[----:B--2---:R2:W3:Y:S02]  /*b410*/  SYNCS.PHASECHK.TRANS64.TRYWAIT P1, [R8+URZ+0x36438], R9 ;  /* 0x03643809080075a7 */ /* 0x0044e4000802017f */
[----:B---3--:R-:W-:Y:S05]  /*b420*/  @!P1 NANOSLEEP.SYNCS 0x989680 ;  /* 0x009896800000995d */ /* 0x008fea0003900000 */
[----:B------:R-:W3:Y:S02]  /*b430*/  @!P1 SYNCS.PHASECHK.TRANS64 P1, [R8+URZ+0x36438], R9 ;  /* 0x03643809080095a7 */ /* 0x000ee4000802007f */
[----:B---3--:R-:W-:Y:S05]  /*b440*/  @!P1 BRA `(.L_x_5727) ;  /* 0xfffffffc00f09947 */ /* 0x008fea000383ffff */
[----:B------:R-:W-:Y:S05]  /*b450*/  BRA `(.L_x_5747) ;  /* 0xfffffff000347947 */ /* 0x000fea000383ffff */
.L_x_5729:
[----:B-1----:R1:W2:Y:S02]  /*b460*/  SYNCS.PHASECHK.TRANS64.TRYWAIT P1, [R8+URZ+0x36428], R5 ;  /* 0x03642805080075a7 */ /* 0x0022a4000802017f */
[----:B--2---:R-:W-:Y:S05]  /*b470*/  @!P1 NANOSLEEP.SYNCS 0x989680 ;  /* 0x009896800000995d */ /* 0x004fea0003900000 */
[----:B------:R-:W2:Y:S02]  /*b480*/  @!P1 SYNCS.PHASECHK.TRANS64 P1, [R8+URZ+0x36428], R5 ;  /* 0x03642805080095a7 */ /* 0x000ea4000802007f */
[----:B--2---:R-:W-:Y:S05]  /*b490*/  @!P1 BRA `(.L_x_5729) ;  /* 0xfffffffc00f09947 */ /* 0x004fea000383ffff */
[----:B------:R-:W-:Y:S05]  /*b4a0*/  BRA `(.L_x_5748) ;  /* 0xfffffff000e07947 */ /* 0x000fea000383ffff */
.L_x_5731:
[----:B--2---:R2:W3:Y:S02]  /*b4b0*/  SYNCS.PHASECHK.TRANS64.TRYWAIT P1, [R8+URZ+0x36438], R3 ;  /* 0x03643803080075a7 */ /* 0x0044e4000802017f */
[----:B---3--:R-:W-:Y:S05]  /*b4c0*/  @!P1 NANOSLEEP.SYNCS 0x989680 ;  /* 0x009896800000995d */ /* 0x008fea0003900000 */
[----:B------:R-:W3:Y:S02]  /*b4d0*/  @!P1 SYNCS.PHASECHK.TRANS64 P1, [R8+URZ+0x36438], R3 ;  /* 0x03643803080095a7 */ /* 0x000ee4000802007f */
[----:B---3--:R-:W-:Y:S05]  /*b4e0*/  @!P1 BRA `(.L_x_5731) ;  /* 0xfffffffc00f09947 */ /* 0x008fea000383ffff */
[----:B------:R-:W-:Y:S05]  /*b4f0*/  BRA `(.L_x_5749) ;  /* 0xfffffff4009c7947 */ /* 0x000fea000383ffff */
.L_x_5733:
[----:B------:R-:W-:Y:S01]  /*b500*/  BSSY B0, `(.L_x_5750) ;  /* 0x0000006000007945 */ /* 0x000fe20003800000 */
[----:B------:R-:W-:-:S07]  /*b510*/  IMAD.MOV.U32 R15, RZ, RZ, -0x1 ;  /* 0xffffffffff0f7424 */ /* 0x000fce00078e00ff */
[----:B-1-3--:R-:W-:Y:S05]  /*b520*/  WARPSYNC.COLLECTIVE R15, `(.L_x_5751) ;  /* 0x000000000f0c7348 */ /* 0x00afea0003c00000 */
[----:B------:R-:W-:Y:S02]  /*b530*/  ELECT P6, UR62, PT ;  /* 0x00000000003e782f */ /* 0x000fe400038c0000 */
[----:B------:R-:W-:Y:S01]  /*b540*/  MOV R14, UR62 ;  /* 0x0000003e000e7c02 */ /* 0x000fe20008000f00 */
[----:B-1-3--:R-:W-:Y:S10]  /*b550*/  ENDCOLLECTIVE ;  /* 0x000000000000791b */ /* 0x00aff40003800000 */
.L_x_5751:
[----:B------:R-:W-:Y:S05]  /*b560*/  BSYNC B0 ;  /* 0x0000000000007941 */ /* 0x000fea0003800000 */
.L_x_5750:
[----:B------:R-:W-:Y:S05]  /*b570*/  BRA `(.L_x_5752) ;  /* 0xfffffff800587947 */ /* 0x000fea000383ffff */
.L_x_5735:
[----:B-1----:R1:W2:Y:S02]  /*b580*/  SYNCS.PHASECHK.TRANS64.TRYWAIT P0, [R9+URZ], R0 ;  /* 0x00000000090075a7 */ /* 0x0022a4000800017f */
[----:B--2---:R-:W-:Y:S05]  /*b590*/  @!P0 NANOSLEEP.SYNCS 0x989680 ;  /* 0x009896800000895d */ /* 0x004fea0003900000 */
[----:B------:R-:W2:Y:S02]  /*b5a0*/  @!P0 SYNCS.PHASECHK.TRANS64 P0, [R9+URZ], R0 ;  /* 0x00000000090085a7 */ /* 0x000ea4000800007f */
[----:B--2---:R-:W-:Y:S05]  /*b5b0*/  @!P0 BRA `(.L_x_5735) ;  /* 0xfffffffc00f08947 */ /* 0x004fea000383ffff */
[----:B------:R-:W-:Y:S05]  /*b5c0*/  BRA `(.L_x_5753) ;  /* 0xfffffff800987947 */ /* 0x000fea000383ffff */
.L_x_5736:
[----:B--2---:R2:W4:Y:S02]  /*b5d0*/  SYNCS.PHASECHK.TRANS64.TRYWAIT P0, [R3+URZ], R2 ;  /* 0x00000002030075a7 */ /* 0x004524000800017f */
[----:B----4-:R-:W-:Y:S05]  /*b5e0*/  @!P0 NANOSLEEP.SYNCS 0x989680 ;  /* 0x009896800000895d */ /* 0x010fea0003900000 */
[----:B------:R-:W4:Y:S02]  /*b5f0*/  @!P0 SYNCS.PHASECHK.TRANS64 P0, [R3+URZ], R2 ;  /* 0x00000002030085a7 */ /* 0x000f24000800007f */
[----:B----4-:R-:W-:Y:S05]  /*b600*/  @!P0 BRA `(.L_x_5736) ;  /* 0xfffffffc00f08947 */ /* 0x010fea000383ffff */
[----:B------:R-:W-:Y:S05]  /*b610*/  BRA `(.L_x_5754) ;  /* 0xfffffff8008c7947 */ /* 0x000fea000383ffff */
.L_x_5755:
        /* <DEDUP_REMOVED lines=14> */
.L_x_7685:


//--------------------- .text._ZN7cutlass13device_kernelIN5flash11enable_sm90INS1_16FlashAttnBwdSm90INS1_25CollectiveMainloopBwdSm90ILi2ELi1ELi1EN4cute5tupleIJNS5_1CILi1EEES8_S8_EEENS6_IJNS7_ILi64EEENS7_ILi96EEENS7_ILi192EEEEEENS_6half_tEfNS_4arch4Sm90ELb0ELb1ELb0ELb1ELb1ELb0ELb1ELb0ELi3ELi1ELi1ELi1ELb0EEENS1_21CollectiveEpilogueBwdISD_SE_SG_Li384ELb1ELb1ELi3EEENS1_19SingleTileSchedulerILb1ELb0ELb0ELi96EEEEEEEEEvNT_6ParamsE --------------------------
	.section	.text._ZN7cutlass13device_kernelIN5flash11enable_sm90INS1_16FlashAttnBwdSm90INS1_25CollectiveMainloopBwdSm90ILi2ELi1ELi1EN4cute5tupleIJNS5_1CILi1EEES8_S8_EEENS6_IJNS7_ILi64EEENS7_ILi96EEENS7_ILi192EEEEEENS_6half_tEfNS_4arch4Sm90ELb0ELb1ELb0ELb1ELb1ELb0ELb1ELb0ELi3ELi1ELi1ELi1ELb0EEENS1_21CollectiveEpilogueBwdISD_SE_SG_Li384ELb1ELb1ELi3EEENS1_19SingleTileSchedulerILb1ELb0ELb0ELi96EEEEEEEEEvNT_6ParamsE,"ax",@progbits
	.align	128
.text._ZN7cutlass13device_kernelIN5flash11enable_sm90INS1_16FlashAttnBwdSm90INS1_25CollectiveMainloopBwdSm90ILi2ELi1ELi1EN4cute5tupleIJNS5_1CILi1EEES8_S8_EEENS6_IJNS7_ILi64EEENS7_ILi96EEENS7_ILi192EEEEEENS_6half_tEfNS_4arch4Sm90ELb0ELb1ELb0ELb1ELb1ELb0ELb1ELb0ELi3ELi1ELi1ELi1ELb0EEENS1_21CollectiveEpilogueBwdISD_SE_SG_Li384ELb1ELb1ELi3EEENS1_19SingleTileSchedulerILb1ELb0ELb0ELi96EEEEEEEEEvNT_6ParamsE:
        .type           _ZN7cutlass13device_kernelIN5flash11enable_sm90INS1_16FlashAttnBwdSm90INS1_25CollectiveMainloopBwdSm90ILi2ELi1ELi1EN4cute5tupleIJNS5_1CILi1EEES8_S8_EEENS6_IJNS7_ILi64EEENS7_ILi96EEENS7_ILi192EEEEEENS_6half_tEfNS_4arch4Sm90ELb0ELb1ELb0ELb1ELb1ELb0ELb1ELb0ELi3ELi1ELi1ELi1ELb0EEENS1_21CollectiveEpilogueBwdISD_SE_SG_Li384ELb1ELb1ELi3EEENS1_19SingleTileSchedulerILb1ELb0ELb0ELi96EEEEEEEEEvNT_6ParamsE,@function
        .size           _ZN7cutlass13device_kernelIN5flash11enable_sm90INS1_16FlashAttnBwdSm90INS1_25CollectiveMainloopBwdSm90ILi2ELi1ELi1EN4cute5tupleIJNS5_1CILi1EEES8_S8_EEENS6_IJNS7_ILi64EEENS7_ILi96EEENS7_ILi192EEEEEENS_6half_tEfNS_4arch4Sm90ELb0ELb1ELb0ELb1ELb1ELb0ELb1ELb0ELi3ELi1ELi1ELi1ELb0EEENS1_21CollectiveEpilogueBwdISD_SE_SG_Li384ELb1ELb1ELi3EEENS1_19SingleTileSchedulerILb1ELb0ELb0ELi96EEEEEEEEEvNT_6ParamsE,(.L_x_7686 - _ZN7cutlass13device_kernelIN5flash11enable_sm90INS1_16FlashAttnBwdSm90INS1_25CollectiveMainloopBwdSm90ILi2ELi1ELi1EN4cute5tupleIJNS5_1CILi1EEES8_S8_EEENS6_IJNS7_ILi64EEENS7_ILi96EEENS7_ILi192EEEEEENS_6half_tEfNS_4arch4Sm90ELb0ELb1ELb0ELb1ELb1ELb0ELb1ELb0ELi3ELi1ELi1ELi1ELb0EEENS1_21CollectiveEpilogueBwdISD_SE_SG_Li384ELb1ELb1ELi3EEENS1_19SingleTileSchedulerILb1ELb0ELb0ELi96EEEEEEEEEvNT_6ParamsE)
        .other          _ZN7cutlass13device_kernelIN5flash11enable_sm90INS1_16FlashAttnBwdSm90INS1_25CollectiveMainloopBwdSm90ILi2ELi1ELi1EN4cute5tupleIJNS5_1CILi1EEES8_S8_EEENS6_IJNS7_ILi64EEENS7_ILi96EEENS7_ILi192EEEEEENS_6half_tEfNS_4arch4Sm90ELb0ELb1ELb0ELb1ELb1ELb0ELb1ELb0ELi3ELi1ELi1ELi1ELb0EEENS1_21CollectiveEpilogueBwdISD_SE_SG_Li384ELb1ELb1ELi3EEENS1_19SingleTileSchedulerILb1ELb0ELb0ELi96EEEEEEEEEvNT_6ParamsE,@"STO_CUDA_ENTRY STV_DEFAULT"
_ZN7cutlass13device_kernelIN5flash11enable_sm90INS1_16FlashAttnBwdSm90INS1_25CollectiveMainloopBwdSm90ILi2ELi1ELi1EN4cute5tupleIJNS5_1CILi1EEES8_S8_EEENS6_IJNS7_ILi64EEENS7_ILi96EEENS7_ILi192EEEEEENS_6half_tEfNS_4arch4Sm90ELb0ELb1ELb0ELb1ELb1ELb0ELb1ELb0ELi3ELi1ELi1ELi1ELb0EEENS1_21CollectiveEpilogueBwdISD_SE_SG_Li384ELb1ELb1ELi3EEENS1_19SingleTileSchedulerILb1ELb0ELb0ELi96EEEEEEEEEvNT_6ParamsE:
        /* <DEDUP_REMOVED lines=23> */
.L_x_5757:
[----:B------:R-:W-:Y:S05]  /*0170*/  BSYNC B0 ;  /* 0x0000000000007941 */ /* 0x000fea0003800000 */
.L_x_5756:
        /* <DEDUP_REMOVED lines=37> */
.L_x_5758:
        /* <DEDUP_REMOVED lines=20> */
.L_x_5759:
[----:B------:R-:W-:Y:S01]  /*0510*/  PLOP3.LUT P0, PT, PT, PT, UP0, 0x80, 0x0 ;  /* 0x000000000000781c */ /* 0x000fe20003f0f008 */
[----:B------:R-:W-:Y:S01]  /*0520*/  NOP ;  /* 0x0000000000007918 */ /* 0x000fe20000000000 */
[----:B------:R-:W-:Y:S01]  /*0530*/  ULDC.64 UR46, c[0x0][0x208] ;  /* 0x00008200002e7ab9 */ /* 0x000fe20000000a00 */
[----:B------:R-:W-:Y:S01]  /*0540*/  BSSY B6, `(.L_x_5760) ;  /* 0x0000b9f000067945 */ /* 0x000fe20003800000 */
[----:B-12-4-:R-:W-:Y:S09]  /*0550*/  BAR.SYNC.DEFER_BLOCKING 0x0 ;  /* 0x0000000000007b1d */ /* 0x016ff20000010000 */
[----:B------:R-:W-:Y:S05]  /*0560*/  @!P0 BRA `(.L_x_5761) ;  /* 0x0000006400cc8947 */ /* 0x000fea0003800000 */
.L_x_5762:
        /* <DEDUP_REMOVED lines=21> */
.L_x_5763:
        /* <DEDUP_REMOVED lines=10> */
.L_x_5765:
[----:B------:R-:W2:Y:S02]  /*0760*/  LDC R0, c[0x0][0x8bc] ;  /* 0x00022f00ff007b82 */ /* 0x000ea40000000800 */
.L_x_5764:
        /* <DEDUP_REMOVED lines=15> */
.L_x_5767:
        /* <DEDUP_REMOVED lines=10> */
.L_x_5768:
        /* <DEDUP_REMOVED lines=8> */
.L_x_5769:
        /* <DEDUP_REMOVED lines=9> */
.L_x_5770:
        /* <DEDUP_REMOVED lines=22> */
.L_x_5771:
        /* <DEDUP_REMOVED lines=78> */
.L_x_5774:
        /* <DEDUP_REMOVED lines=15> */
.L_x_5773:
        /* <DEDUP_REMOVED lines=20> */
.L_x_5776:
        /* <DEDUP_REMOVED lines=15> */
.L_x_5775:
        /* <DEDUP_REMOVED lines=8> */
.L_x_5950:
        /* <DEDUP_REMOVED lines=19> */
.L_x_5778:
        /* <DEDUP_REMOVED lines=108> */
.L_x_5798:
[----:B------:R-:W-:-:S13]  /*1be0*/  ISETP.NE.AND P0, PT, R155, 0x3, PT ;  /* 0x000000039b00780c */ /* 0x000fda0003f05270 */
[----:B-1----:R-:W-:Y:S05]  /*1bf0*/  @!P0 BRA `(.L_x_5780) ;  /* 0x0000000000048947 */ /* 0x002fea0003800000 */
[----:B------:R-:W-:Y:S01]  /*1c00*/  BPT.TRAP 0x1 ;  /* 0x000000040000795c */ /* 0x000fe20000300000 */
.L_x_5780:
[----:B------:R-:W-:Y:S02]  /*1c10*/  LEA R3, R2, UR36, 0x3 ;  /* 0x0000002402037c11 */ /* 0x000fe4000f8e18ff */
[----:B------:R-:W-:-:S04]  /*1c20*/  SHF.L.U32 R12, R7, 0x1f, RZ ;  /* 0x0000001f070c7819 */ /* 0x000fc800000006ff */
[----:B------:R1:W2:Y:S01]  /*1c30*/  SYNCS.PHASECHK.TRANS64.TRYWAIT P1, [R3+URZ+0x36410], R12 ;  /* 0x0364100c030075a7 */ /* 0x0002a2000802017f */
[----:B------:R-:W-:Y:S05]  /*1c40*/  @!P0 BRA `(.L_x_5781) ;  /* 0x0000000000048947 */ /* 0x000fea0003800000 */
[----:B------:R-:W-:Y:S01]  /*1c50*/  BPT.TRAP 0x1 ;  /* 0x000000040000795c */ /* 0x000fe20000300000 */
.L_x_5781:
[----:B--2---:R-:W-:Y:S05]  /*1c60*/  @P1 BRA `(.L_x_5782) ;  /* 0x0000000000081947 */ /* 0x004fea0003800000 */
[----:B------:R-:W2:Y:S02]  /*1c70*/  SYNCS.PHASECHK.TRANS64.TRYWAIT P1, [R3+URZ+0x36410], R12 ;  /* 0x0364100c030075a7 */ /* 0x000ea4000802017f */
[----:B--2---:R-:W-:Y:S05]  /*1c80*/  @!P1 BRA `(.L_x_5783) ;  /* 0x000000a000e09947 */ /* 0x004fea0003800000 */
.L_x_5782:
        /* <DEDUP_REMOVED lines=103> */
.L_x_5784:
[----:B------:R-:W-:-:S04]  /*2300*/  SHF.L.U32 R13, R5, 0x1f, RZ ;  /* 0x0000001f050d7819 */ /* 0x000fc800000006ff */
[----:B------:R4:W1:Y:S01]  /*2310*/  SYNCS.PHASECHK.TRANS64.TRYWAIT P1, [UR36+0x36430], R13 ;  /* 0x0364300dff0075a7 */ /* 0x0008620008020164 */
[----:B------:R-:W-:Y:S05]  /*2320*/  @!P0 BRA `(.L_x_5785) ;  /* 0x0000000000048947 */ /* 0x000fea0003800000 */
[----:B------:R-:W-:Y:S01]  /*2330*/  BPT.TRAP 0x1 ;  /* 0x000000040000795c */ /* 0x000fe20000300000 */
.L_x_5785:
[----:B-1----:R-:W-:Y:S05]  /*2340*/  @P1 BRA `(.L_x_5786) ;  /* 0x0000000000081947 */ /* 0x002fea0003800000 */
[----:B------:R-:W1:Y:S02]  /*2350*/  SYNCS.PHASECHK.TRANS64.TRYWAIT P1, [UR36+0x36430], R13 ;  /* 0x0364300dff0075a7 */ /* 0x000e640008020164 */
[----:B-1----:R-:W-:Y:S05]  /*2360*/  @!P1 BRA `(.L_x_5787) ;  /* 0x0000009c003c9947 */ /* 0x002fea0003800000 */
.L_x_5786:
        /* <DEDUP_REMOVED lines=112> */
.L_x_5790:
[----:B------:R-:W-:-:S06]  /*2a70*/  UISETP.NE.AND UP0, UPT, UR42, 0x1, UPT ;  /* 0x000000012a00788c */ /* 0x000fcc000bf05270 */
[----:B------:R-:W-:-:S05]  /*2a80*/  PLOP3.LUT P1, PT, PT, PT, UP0, 0x80, 0x0 ;  /* 0x000000000000781c */ /* 0x000fca0003f2f008 */
[----:B------:R-:W-:-:S08]  /*2a90*/  @UP0 ULDC UR5, c[0x0][0x754] ;  /* 0x0001d50000050ab9 */ /* 0x000fd00000000800 */
[----:B------:R-:W-:Y:S01]  /*2aa0*/  @P1 IMAD.HI.U32 R12, R23, UR5, RZ ;  /* 0x00000005170c1c27 */ /* 0x000fe2000f8e00ff */
[----:B------:R-:W-:-:S04]  /*2ab0*/  @UP0 ULDC UR5, c[0x0][0x758] ;  /* 0x0001d60000050ab9 */ /* 0x000fc80000000800 */
[----:B------:R-:W-:-:S07]  /*2ac0*/  @P1 SHF.R.U32.HI R23, RZ, UR5, R12 ;  /* 0x00000005ff171c19 */ /* 0x000fce000801160c */
.L_x_5791:
[----:B------:R-:W-:Y:S05]  /*2ad0*/  BSYNC B0 ;  /* 0x0000000000007941 */ /* 0x000fea0003800000 */
.L_x_5789:
[----:B------:R-:W-:Y:S01]  /*2ae0*/  IMAD R23, R23, UR42, R18 ;  /* 0x0000002a17177c24 */ /* 0x000fe2000f8e0212 */
[----:B------:R-:W-:-:S04]  /*2af0*/  IADD3 R12, R15, UR4, R4 ;  /* 0x000000040f0c7c10 */ /* 0x000fc8000fffe004 */
[----:B------:R-:W-:Y:S02]  /*2b00*/  VIADDMNMX R13, R23, UR42, R13, PT ;  /* 0x0000002a170d7c46 */ /* 0x000fe4000b80010d */
[----:B------:R-:W-:-:S07]  /*2b10*/  VIMNMX R12, R12, R23, !PT ;  /* 0x000000170c0c7248 */ /* 0x000fce0007fe0100 */
.L_x_5788:
        /* <DEDUP_REMOVED lines=51> */
.L_x_5794:
[----:B------:R-:W-:-:S06]  /*2e50*/  UISETP.NE.AND UP0, UPT, UR42, 0x1, UPT ;  /* 0x000000012a00788c */ /* 0x000fcc000bf05270 */
[----:B------:R-:W-:-:S05]  /*2e60*/  PLOP3.LUT P6, PT, PT, PT, UP0, 0x80, 0x0 ;  /* 0x000000000000781c */ /* 0x000fca0003fcf008 */
[----:B------:R-:W-:-:S08]  /*2e70*/  @UP0 ULDC UR4, c[0x0][0x754] ;  /* 0x0001d50000040ab9 */ /* 0x000fd00000000800 */
[----:B------:R-:W-:Y:S01]  /*2e80*/  @P6 IMAD.HI.U32 R12, R13, UR4, RZ ;  /* 0x000000040d0c6c27 */ /* 0x000fe2000f8e00ff */
[----:B------:R-:W-:Y:S01]  /*2e90*/  PLOP3.LUT P6, PT, PT, PT, UP0, 0x80, 0x0 ;  /* 0x000000000000781c */ /* 0x000fe20003fcf008 */
[----:B------:R-:W-:-:S12]  /*2ea0*/  @UP0 ULDC UR4, c[0x0][0x758] ;  /* 0x0001d60000040ab9 */ /* 0x000fd80000000800 */
[----:B------:R-:W-:-:S07]  /*2eb0*/  @P6 SHF.R.U32.HI R13, RZ, UR4, R12 ;  /* 0x00000004ff0d6c19 */ /* 0x000fce000801160c */
.L_x_5795:
[----:B------:R-:W-:Y:S05]  /*2ec0*/  BSYNC B0 ;  /* 0x0000000000007941 */ /* 0x000fea0003800000 */
.L_x_5793:
[----:B------:R-:W-:-:S05]  /*2ed0*/  IMAD R13, R13, UR42, R18 ;  /* 0x0000002a0d0d7c24 */ /* 0x000fca000f8e0212 */
[----:B------:R-:W-:Y:S02]  /*2ee0*/  VIMNMX R14, R14, R13, !PT ;  /* 0x0000000d0e0e7248 */ /* 0x000fe40007fe0100 */
[----:B------:R-:W-:-:S07]  /*2ef0*/  VIADDMNMX R20, R13, UR42, R20, PT ;  /* 0x0000002a0d147c46 */ /* 0x000fce000b800114 */
.L_x_5792:
        /* <DEDUP_REMOVED lines=214> */
.L_x_5796:
        /* <DEDUP_REMOVED lines=59> */
.L_x_5797:
        /* <DEDUP_REMOVED lines=62> */
.L_x_5772:
        /* <DEDUP_REMOVED lines=128> */
.L_x_5800:
        /* <DEDUP_REMOVED lines=54> */
.L_x_5802:
[----:B------:R-:W-:Y:S05]  /*4f50*/  BSYNC B0 ;  /* 0x0000000000007941 */ /* 0x000fea0003800000 */
.L_x_5801:
        /* <DEDUP_REMOVED lines=15> */
.L_x_5804:
[----:B------:R-:W-:Y:S05]  /*5050*/  BSYNC B0 ;  /* 0x0000000000007941 */ /* 0x000fea0003800000 */
.L_x_5803:
        /* <DEDUP_REMOVED lines=18> */
.L_x_5806:
[----:B------:R-:W-:Y:S05]  /*5180*/  BSYNC B0 ;  /* 0x0000000000007941 */ /* 0x000fea0003800000 */
.L_x_5805:
        /* <DEDUP_REMOVED lines=17> */
.L_x_5808:
[----:B------:R-:W-:Y:S05]  /*52a0*/  BSYNC B0 ;  /* 0x0000000000007941 */ /* 0x000fea0003800000 */
.L_x_5807:
        /* <DEDUP_REMOVED lines=18> */
.L_x_5810:
[----:B------:R-:W-:Y:S05]  /*53d0*/  BSYNC B0 ;  /* 0x0000000000007941 */ /* 0x000fea0003800000 */
.L_x_5809:
        /* <DEDUP_REMOVED lines=19> */
.L_x_5812:
[----:B------:R-:W-:Y:S05]  /*5510*/  BSYNC B0 ;  /* 0x0000000000007941 */ /* 0x000fea0003800000 */
.L_x_5811:
        /* <DEDUP_REMOVED lines=26> */
.L_x_5814:
[----:B------:R-:W-:Y:S05]  /*56c0*/  BSYNC B0 ;  /* 0x0000000000007941 */ /* 0x000fea0003800000 */
.L_x_5813:
        /* <DEDUP_REMOVED lines=15> */
.L_x_5816:
[----:B------:R-:W-:Y:S05]  /*57c0*/  BSYNC B0 ;  /* 0x0000000000007941 */ /* 0x000fea0003800000 */
.L_x_5815:
        /* <DEDUP_REMOVED lines=15> */
.L_x_5818:
[----:B------:R-:W-:Y:S05]  /*58c0*/  BSYNC B0 ;  /* 0x0000000000007941 */ /* 0x000fea0003800000 */
.L_x_5817:
        /* <DEDUP_REMOVED lines=15> */
.L_x_5820:
[----:B------:R-:W-:Y:S05]  /*59c0*/  BSYNC B0 ;  /* 0x0000000000007941 */ /* 0x000fea0003800000 */
.L_x_5819:
        /* <DEDUP_REMOVED lines=15> */
.L_x_5822:
[----:B------:R-:W-:Y:S05]  /*5ac0*/  BSYNC B0 ;  /* 0x0000000000007941 */ /* 0x000fea0003800000 */
.L_x_5821:
        /* <DEDUP_REMOVED lines=15> */
.L_x_5799:
        /* <DEDUP_REMOVED lines=30> */
.L_x_5823:
        /* <DEDUP_REMOVED lines=45> */
.L_x_5825:
[----:B------:R-:W-:Y:S05]  /*6070*/  BSYNC B0 ;  /* 0x0000000000007941 */ /* 0x000fea0003800000 */
.L_x_5824:
        /* <DEDUP_REMOVED lines=16> */
.L_x_5827:
[----:B------:R-:W-:Y:S05]  /*6180*/  BSYNC B0 ;  /* 0x0000000000007941 */ /* 0x000fea0003800000 */
.L_x_5826:
        /* <DEDUP_REMOVED lines=16> */
.L_x_5829:
[----:B------:R-:W-:Y:S05]  /*6290*/  BSYNC B0 ;  /* 0x0000000000007941 */ /* 0x000fea0003800000 */
.L_x_5828:
        /* <DEDUP_REMOVED lines=17> */
.L_x_5831:
[----:B------:R-:W-:Y:S05]  /*63b0*/  BSYNC B0 ;  /* 0x0000000000007941 */ /* 0x000fea0003800000 */
.L_x_5830:
        /* <DEDUP_REMOVED lines=16> */
.L_x_5833:
[----:B------:R-:W-:Y:S05]  /*64c0*/  BSYNC B0 ;  /* 0x0000000000007941 */ /* 0x000fea0003800000 */
.L_x_5832:
        /* <DEDUP_REMOVED lines=20> */
.L_x_5835:
[----:B------:R-:W-:Y:S05]  /*6610*/  BSYNC B0 ;  /* 0x0000000000007941 */ /* 0x000fea0003800000 */
.L_x_5834:
        /* <DEDUP_REMOVED lines=24> */
.L_x_5837:
[----:B------:R-:W-:Y:S05]  /*67a0*/  BSYNC B0 ;  /* 0x0000000000007941 */ /* 0x000fea0003800000 */
.L_x_5836:
        /* <DEDUP_REMOVED lines=15> */
.L_x_5839:
[----:B------:R-:W-:Y:S05]  /*68a0*/  BSYNC B0 ;  /* 0x0000000000007941 */ /* 0x000fea0003800000 */
.L_x_5838:
        /* <DEDUP_REMOVED lines=15> */
.L_x_5841:
[----:B------:R-:W-:Y:S05]  /*69a0*/  BSYNC B0 ;  /* 0x0000000000007941 */ /* 0x000fea0003800000 */
.L_x_5840:
        /* <DEDUP_REMOVED lines=15> */
.L_x_5843:
[----:B------:R-:W-:Y:S05]  /*6aa0*/  BSYNC B0 ;  /* 0x0000000000007941 */ /* 0x000fea0003800000 */
.L_x_5842:
        /* <DEDUP_REMOVED lines=15> */
.L_x_5845:
[----:B------:R-:W-:Y:S05]  /*6ba0*/  BSYNC B0 ;  /* 0x0000000000007941 */ /* 0x000fea0003800000 */
.L_x_5844:
        /* <DEDUP_REMOVED lines=15> */
.L_x_5761:
        /* <DEDUP_REMOVED lines=21> */
.L_x_5847:
        /* <DEDUP_REMOVED lines=13> */
.L_x_5849:
[----:B------:R-:W-:-:S05]  /*6ec0*/  ULDC UR4, c[0x0][0x8bc] ;  /* 0x00022f0000047ab9 */ /* 0x000fca0000000800 */
.L_x_5848:
        /* <DEDUP_REMOVED lines=44> */
.L_x_5850:
        /* <DEDUP_REMOVED lines=13> */
.L_x_5851:
        /* <DEDUP_REMOVED lines=12> */
.L_x_5852:
[----:B------:R-:W-:Y:S01]  /*7320*/  UIADD3 UR8, -UR12, UR10, UR6 ;  /* 0x0000000a0c087290 */ /* 0x000fe2000fffe106 */
[----:B------:R-:W-:Y:S01]  /*7330*/  ISETP.LE.AND P0, PT, RZ, UR22, PT ;  /* 0x00000016ff007c0c */ /* 0x000fe2000bf03270 */
[----:B------:R-:W-:Y:S01]  /*7340*/  ULDC UR9, c[0x0][0x74c] ;  /* 0x0001d30000097ab9 */ /* 0x000fe20000000800 */
[----:B------:R-:W-:Y:S01]  /*7350*/  ULDC UR20, c[0x0][0x288] ;  /* 0x0000a20000147ab9 */ /* 0x000fe20000000800 */
[----:B------:R-:W-:Y:S02]  /*7360*/  UIADD3 UR9, UR8, -UR9, URZ ;  /* 0x8000000908097290 */ /* 0x000fe4000fffe03f */
[----:B------:R-:W-:Y:S02]  /*7370*/  UIADD3 UR8, UR10, 0x3f, URZ ;  /* 0x0000003f0a087890 */ /* 0x000fe4000fffe03f */
[----:B------:R-:W-:Y:S02]  /*7380*/  USHF.R.S32.HI UR11, URZ, 0x1f, UR9 ;  /* 0x0000001f3f0b7899 */ /* 0x000fe40008011409 */
[----:B------:R-:W-:-:S02]  /*7390*/  USHF.R.S32.HI UR15, URZ, 0x1f, UR14 ;  /* 0x0000001f3f0f7899 */ /* 0x000fc4000801140e */
[----:B------:R-:W-:Y:S02]  /*73a0*/  ULEA.HI UR11, UR11, UR9, URZ, 0x6 ;  /* 0x000000090b0b7291 */ /* 0x000fe4000f8f303f */
[----:B------:R-:W-:Y:S02]  /*73b0*/  USHF.R.S32.HI UR9, URZ, 0x1f, UR8 ;  /* 0x0000001f3f097899 */ /* 0x000fe40008011408 */
[----:B------:R-:W-:Y:S02]  /*73c0*/  USHF.R.S32.HI UR11, URZ, 0x6, UR11 ;  /* 0x000000063f0b7899 */ /* 0x000fe4000801140b */
[----:B------:R-:W-:Y:S02]  /*73d0*/  ULEA.HI UR8, UR9, UR8, URZ, 0x6 ;  /* 0x0000000809087291 */ /* 0x000fe4000f8f303f */
[----:B------:R-:W-:Y:S02]  /*73e0*/  UISETP.LT.AND UP1, UPT, URZ, UR11, UPT ;  /* 0x0000000b3f00728c */ /* 0x000fe4000bf21270 */
[----:B------:R-:W-:-:S02]  /*73f0*/  USHF.R.S32.HI UR8, URZ, 0x6, UR8 ;  /* 0x000000063f087899 */ /* 0x000fc40008011408 */
[----:B------:R-:W-:Y:S02]  /*7400*/  USEL UR13, UR14, URZ, !UP0 ;  /* 0x0000003f0e0d7287 */ /* 0x000fe4000c000000 */
[----:B------:R-:W-:Y:S02]  /*7410*/  USEL UR9, URZ, UR11, !UP1 ;  /* 0x0000000b3f097287 */ /* 0x000fe4000c800000 */
[----:B------:R-:W-:Y:S01]  /*7420*/  UIMAD UR14, UR14, UR20, URZ ;  /* 0x000000140e0e72a4 */ /* 0x000fe2000f8e023f */
[----:B------:R-:W-:Y:S01]  /*7430*/  UMOV UR11, UR8 ;  /* 0x00000008000b7c82 */ /* 0x000fe20008000000 */
        /* <DEDUP_REMOVED lines=8> */
[----:B------:R-:W-:-:S12]  /*74c0*/  USEL UR11, UR8, UR10, UP1 ;  /* 0x0000000a080b7287 */ /* 0x000fd80008800000 */
.L_x_5853:
[----:B------:R-:W-:Y:S02]  /*74d0*/  UISETP.GT.AND UP1, UPT, UR11, UR9, UPT ;  /* 0x000000090b00728c */ /* 0x000fe4000bf24270 */
[----:B------:R-:W-:Y:S02]  /*74e0*/  USEL UR21, UR15, URZ, !UP0 ;  /* 0x0000003f0f157287 */ /* 0x000fe4000c000000 */
[----:B------:R-:W-:Y:S02]  /*74f0*/  UIADD3 UR23, UP0, UR14, UR7, URZ ;  /* 0x000000070e177290 */ /* 0x000fe4000ff1e03f */
[----:B------:R-:W-:Y:S02]  /*7500*/  PLOP3.LUT P1, PT, PT, PT, UP1, 0x80, 0x0 ;  /* 0x000000000000781c */ /* 0x000fe40003f2f018 */
[----:B------:R-:W-:Y:S01]  /*7510*/  ELECT P0, URZ, PT ;  /* 0x00000000003f782f */ /* 0x000fe20003800000 */
[----:B------:R-:W-:-:S10]  /*7520*/  ULEA.HI.X.SX32 UR10, UR14, UR16, 0x1, UP0 ;  /* 0x000000100e0a7291 */ /* 0x000fd400080f0e3f */
[----:B------:R-:W-:Y:S05]  /*7530*/  @!P1 BRA `(.L_x_5854) ;  /* 0x00000014008c9947 */ /* 0x000fea0003800000 */
[----:B------:R-:W-:Y:S01]  /*7540*/  ULDC.64 UR18, c[0x0][0x2d8] ;  /* 0x0000b60000127ab9 */ /* 0x000fe20000000a00 */
[----:B------:R-:W1:Y:S01]  /*7550*/  S2R R0, SR_TID.X ;  /* 0x0000000000007919 */ /* 0x000e620000002100 */
[----:B------:R-:W-:Y:S02]  /*7560*/  UIMAD UR6, UR16, UR18, URZ ;  /* 0x00000012100672a4 */ /* 0x000fe4000f8e023f */
[----:B------:R-:W-:Y:S02]  /*7570*/  UIMAD.WIDE.U32 UR14, UR7, UR18, URZ ;  /* 0x00000012070e72a5 */ /* 0x000fe4000f8e003f */
[----:B------:R-:W-:Y:S02]  /*7580*/  UIMAD UR19, UR7, UR19, UR6 ;  /* 0x00000013071372a4 */ /* 0x000fe4000f8e0206 */
[----:B------:R-:W-:Y:S02]  /*7590*/  UIADD3 UR7, -UR9, UR11, URZ ;  /* 0x0000000b09077290 */ /* 0x000fe4000fffe13f */
[----:B------:R-:W-:-:S02]  /*75a0*/  UIADD3 UR6, UP0, UR4, UR14, URZ ;  /* 0x0000000e04067290 */ /* 0x000fc4000ff1e03f */
[----:B------:R-:W-:Y:S02]  /*75b0*/  UIADD3 UR19, UR15, UR19, URZ ;  /* 0x000000130f137290 */ /* 0x000fe4000fffe03f */
[----:B------:R-:W-:Y:S02]  /*75c0*/  ULOP3.LUT UR12, UR7, 0x1, URZ, 0xc0, !UPT ;  /* 0x00000001070c7892 */ /* 0x000fe4000f8ec03f */
[----:B------:R-:W-:Y:S02]  /*75d0*/  UIADD3.X UR7, UR5, UR19, URZ, UP0, !UPT ;  /* 0x0000001305077290 */ /* 0x000fe400087fe43f */
[----:B------:R-:W-:Y:S01]  /*75e0*/  UISETP.NE.U32.AND UP0, UPT, UR12, 0x1, UPT ;  /* 0x000000010c00788c */ /* 0x000fe2000bf05070 */
[----:B------:R-:W-:Y:S02]  /*75f0*/  ULDC.64 UR16, c[0x0][0x2e0] ;  /* 0x0000b80000107ab9 */ /* 0x000fe40000000a00 */
[----:B------:R-:W-:-:S03]  /*7600*/  UIMAD UR18, UR21, UR16, URZ ;  /* 0x00000010151272a4 */ /* 0x000fc6000f8e023f */
[----:B------:R-:W-:Y:S01]  /*7610*/  PLOP3.LUT P1, PT, PT, PT, UP0, 0x80, 0x0 ;  /* 0x000000000000781c */ /* 0x000fe20003f2f008 */
[----:B------:R-:W-:Y:S02]  /*7620*/  UIMAD.WIDE.U32 UR6, UR13, UR16, UR6 ;  /* 0x000000100d0672a5 */ /* 0x000fe4000f8e0006 */
[----:B------:R-:W-:Y:S01]  /*7630*/  UIMAD UR17, UR13, UR17, UR18 ;  /* 0x000000110d1172a4 */ /* 0x000fe2000f8e0212 */
[----:B------:R-:W-:Y:S02]  /*7640*/  ULDC UR21, c[0x0][0x760] ;  /* 0x0001d80000157ab9 */ /* 0x000fe40000000800 */
[----:B------:R-:W-:Y:S02]  /*7650*/  UIMAD UR12, UR20, UR21, URZ ;  /* 0x00000015140c72a4 */ /* 0x000fe4000f8e023f */
[----:B------:R-:W-:Y:S01]  /*7660*/  UIADD3 UR24, UR7, UR17, URZ ;  /* 0x0000001107187290 */ /* 0x000fe2000fffe03f */
[----:B-1----:R-:W-:-:S04]  /*7670*/  LOP3.LUT R9, R0, 0x1f, RZ, 0xc0, !PT ;  /* 0x0000001f00097812 */ /* 0x002fc800078ec0ff */
[----:B------:R-:W-:Y:S07]  /*7680*/  @P1 BRA `(.L_x_5855) ;  /* 0x0000000400d01947 */ /* 0x000fee0003800000 */
        /* <DEDUP_REMOVED lines=11> */
.L_x_5858:
[----:B------:R-:W2:Y:S04]  /*7740*/  LDG.E.STRONG.GPU R0, desc[UR46][R2.64] ;  /* 0x0000002e02007981 */ /* 0x000ea8000c1ef900 */
[----:B--2---:R-:W-:Y:S01]  /*7750*/  CCTL.IVALL ;  /* 0x00000000ff00798f */ /* 0x004fe20002000000 */
[----:B------:R-:W-:Y:S05]  /*7760*/  YIELD ;  /* 0x0000000000007946 */ /* 0x000fea0003800000 */
[----:B------:R-:W-:-:S13]  /*7770*/  ISETP.NE.AND P1, PT, R0, UR22, PT ;  /* 0x0000001600007c0c */ /* 0x000fda000bf25270 */
[----:B------:R-:W-:Y:S05]  /*7780*/  @P1 BRA `(.L_x_5858) ;  /* 0xfffffffc00ec1947 */ /* 0x000fea000383ffff */
.L_x_5857:
[----:B------:R-:W-:Y:S05]  /*7790*/  BSYNC B0 ;  /* 0x0000000000007941 */ /* 0x000fea0003800000 */
.L_x_5856:
[----:B------:R-:W-:-:S03]  /*77a0*/  UMOV UR18, 0xffffffff ;  /* 0xffffffff00127882 */ /* 0x000fc60000000000 */
[----:B------:R-:W-:Y:S05]  /*77b0*/  BRA.DIV UR18, `(.L_x_5859) ;  /* 0x0000004a123c7947 */ /* 0x000fea000b800000 */
[----:B------:R-:W-:Y:S01]  /*77c0*/  NOP ;  /* 0x0000000000007918 */ /* 0x000fe20000000000 */
.L_x_5953:
        /* <DEDUP_REMOVED lines=22> */
.L_x_5861:
[----:B------:R-:W-:Y:S05]  /*7930*/  BSYNC B0 ;  /* 0x0000000000007941 */ /* 0x000fea0003800000 */
.L_x_5860:
        /* <DEDUP_REMOVED lines=19> */
.L_x_5863:
[----:B------:R-:W-:Y:S05]  /*7a70*/  BSYNC B0 ;  /* 0x0000000000007941 */ /* 0x000fea0003800000 */
.L_x_5862:
        /* <DEDUP_REMOVED lines=20> */
.L_x_5865:
[----:B------:R-:W-:Y:S05]  /*7bc0*/  BSYNC B0 ;  /* 0x0000000000007941 */ /* 0x000fea0003800000 */
.L_x_5864:
[----:B------:R-:W-:Y:S06]  /*7bd0*/  BAR.ARV 0xa, 0xa0 ;  /* 0x0282800000007b1d */ /* 0x000fec0000002000 */
[----:B------:R-:W-:Y:S04]  /*7be0*/  BSSY B0, `(.L_x_5866) ;  /* 0x0000003000007945 */ /* 0x000fe80003800000 */
[----:B------:R-:W-:Y:S05]  /*7bf0*/  @!P0 BRA `(.L_x_5867) ;  /* 0x0000000000048947 */ /* 0x000fea0003800000 */
[----:B------:R-:W-:-:S04]  /*7c00*/  DEPBAR.LE SB0, 0x1 ;  /* 0x000080400000791a */ /* 0x000fc80000000000 */
.L_x_5867:
[----:B------:R-:W-:Y:S05]  /*7c10*/  BSYNC B0 ;  /* 0x0000000000007941 */ /* 0x000fea0003800000 */
.L_x_5866:
[----:B------:R-:W-:Y:S06]  /*7c20*/  BAR.ARV 0xb, 0xa0 ;  /* 0x02c2800000007b1d */ /* 0x000fec0000002000 */
[----:B------:R-:W-:Y:S04]  /*7c30*/  BSSY B0, `(.L_x_5868) ;  /* 0x0000003000007945 */ /* 0x000fe80003800000 */
[----:B------:R-:W-:Y:S05]  /*7c40*/  @!P0 BRA `(.L_x_5869) ;  /* 0x0000000000048947 */ /* 0x000fea0003800000 */
[----:B------:R-:W-:-:S04]  /*7c50*/  DEPBAR.LE SB0, 0x0 ;  /* 0x000080000000791a */ /* 0x000fc80000000000 */
.L_x_5869:
[----:B------:R-:W-:Y:S05]  /*7c60*/  BSYNC B0 ;  /* 0x0000000000007941 */ /* 0x000fea0003800000 */
.L_x_5868:
        /* <DEDUP_REMOVED lines=19> */
.L_x_5871:
[----:B------:R-:W-:Y:S05]  /*7da0*/  BSYNC B0 ;  /* 0x0000000000007941 */ /* 0x000fea0003800000 */
.L_x_5870:
[----:B------:R-:W-:Y:S01]  /*7db0*/  UIADD3 UR18, UR9, 0x1, URZ ;  /* 0x0000000109127890 */ /* 0x000fe2000fffe03f */
[----:B------:R-:W-:Y:S11]  /*7dc0*/  BRA `(.L_x_5872) ;  /* 0x0000000000047947 */ /* 0x000ff60003800000 */
.L_x_5855:
[----:B------:R-:W-:-:S05]  /*7dd0*/  UMOV UR18, UR9 ;  /* 0x0000000900127c82 */ /* 0x000fca0008000000 */
.L_x_5872:
[----:B------:R-:W-:-:S04]  /*7de0*/  UIADD3 UR9, UR9, 0x1, URZ ;  /* 0x0000000109097890 */ /* 0x000fc8000fffe03f */
[----:B------:R-:W-:-:S03]  /*7df0*/  UISETP.NE.AND UP0, UPT, UR11, UR9, UPT ;  /* 0x000000090b00728c */ /* 0x000fc6000bf05270 */
[----:B------:R-:W-:-:S03]  /*7e00*/  UMOV UR9, UR18 ;  /* 0x0000001200097c82 */ /* 0x000fc60008000000 */
[----:B------:R-:W-:-:S13]  /*7e10*/  PLOP3.LUT P1, PT, PT, PT, UP0, 0x80, 0x0 ;  /* 0x000000000000781c */ /* 0x000fda0003f2f008 */
[----:B------:R-:W-:Y:S05]  /*7e20*/  @!P1 BRA `(.L_x_5854) ;  /* 0x0000000c00509947 */ /* 0x000fea0003800000 */
[----:B------:R-:W-:Y:S01]  /*7e30*/  UMOV UR15, UR19 ;  /* 0x00000013000f7c82 */ /* 0x000fe20008000000 */
[----:B------:R-:W-:Y:S01]  /*7e40*/  ULDC.64 UR26, c[0x0][0x2c0] ;  /* 0x0000b000001a7ab9 */ /* 0x000fe20000000a00 */
[----:B------:R-:W-:Y:S01]  /*7e50*/  UIMAD.WIDE.U32 UR14, UR13, UR16, UR14 ;  /* 0x000000100d0e72a5 */ /* 0x000fe2000f8e000e */
[----:B------:R-:W-:-:S03]  /*7e60*/  UMOV UR9, UR18 ;  /* 0x0000001200097c82 */ /* 0x000fc60008000000 */
[----:B------:R-:W-:-:S04]  /*7e70*/  UIADD3 UR21, UP0, UR4, UR14, URZ ;  /* 0x0000000e04157290 */ /* 0x000fc8000ff1e03f */
[----:B------:R-:W-:Y:S02]  /*7e80*/  UIADD3.X UR4, UR5, UR17, UR15, UP0, !UPT ;  /* 0x0000001105047290 */ /* 0x000fe400087fe40f */
[----:B------:R-:W-:-:S04]  /*7e90*/  ULEA UR20, UP0, UR21, UR26, 0x2 ;  /* 0x0000001a15147291 */ /* 0x000fc8000f80103f */
[----:B------:R-:W-:Y:S02]  /*7ea0*/  ULEA.HI.X UR21, UR21, UR27, UR4, 0x2, UP0 ;  /* 0x0000001b15157291 */ /* 0x000fe400080f1404 */
[----:B------:R-:W-:Y:S01]  /*7eb0*/  UIADD3 UR20, UP0, UR20, 0x4000, URZ ;  /* 0x0000400014147890 */ /* 0x000fe2000ff1e03f */
[----:B------:R-:W-:-:S03]  /*7ec0*/  UMOV UR4, URZ ;  /* 0x0000003f00047c82 */ /* 0x000fc60008000000 */
[----:B------:R-:W-:-:S12]  /*7ed0*/  UIADD3.X UR21, URZ, UR21, URZ, UP0, !UPT ;  /* 0x000000153f157290 */ /* 0x000fd800087fe43f */
.L_x_5905:
        /* <DEDUP_REMOVED lines=11> */
.L_x_5875:
[----:B------:R-:W2:Y:S04]  /*7f90*/  LDG.E.STRONG.GPU R0, desc[UR46][R2.64] ;  /* 0x0000002e02007981 */ /* 0x000ea8000c1ef900 */
[----:B--2---:R-:W-:Y:S01]  /*7fa0*/  CCTL.IVALL ;  /* 0x00000000ff00798f */ /* 0x004fe20002000000 */
[----:B------:R-:W-:Y:S05]  /*7fb0*/  YIELD ;  /* 0x0000000000007946 */ /* 0x000fea0003800000 */
[----:B------:R-:W-:-:S13]  /*7fc0*/  ISETP.NE.AND P1, PT, R0, UR22, PT ;  /* 0x0000001600007c0c */ /* 0x000fda000bf25270 */
[----:B------:R-:W-:Y:S05]  /*7fd0*/  @P1 BRA `(.L_x_5875) ;  /* 0xfffffffc00ec1947 */ /* 0x000fea000383ffff */
.L_x_5874:
[----:B------:R-:W-:Y:S05]  /*7fe0*/  BSYNC B0 ;  /* 0x0000000000007941 */ /* 0x000fea0003800000 */
.L_x_5873:
[----:B------:R-:W-:-:S03]  /*7ff0*/  UMOV UR13, 0xffffffff ;  /* 0xffffffff000d7882 */ /* 0x000fc60000000000 */
[----:B------:R-:W-:Y:S05]  /*8000*/  BRA.DIV UR13, `(.L_x_5876) ;  /* 0x000000420d447947 */ /* 0x000fea000b800000 */
[----:B------:R-:W-:Y:S01]  /*8010*/  NOP ;  /* 0x0000000000007918 */ /* 0x000fe20000000000 */
.L_x_5956:
        /* <DEDUP_REMOVED lines=19> */
.L_x_5878:
[----:B------:R-:W-:Y:S05]  /*8150*/  BSYNC B0 ;  /* 0x0000000000007941 */ /* 0x000fea0003800000 */
.L_x_5877:
        /* <DEDUP_REMOVED lines=14> */
.L_x_5880:
[----:B------:R-:W-:Y:S05]  /*8240*/  BSYNC B0 ;  /* 0x0000000000007941 */ /* 0x000fea0003800000 */
.L_x_5879:
        /* <DEDUP_REMOVED lines=15> */
.L_x_5882:
[----:B------:R-:W-:Y:S05]  /*8340*/  BSYNC B0 ;  /* 0x0000000000007941 */ /* 0x000fea0003800000 */
.L_x_5881:
[----:B------:R-:W-:Y:S06]  /*8350*/  BAR.ARV 0xa, 0xa0 ;  /* 0x0282800000007b1d */ /* 0x000fec0000002000 */
[----:B------:R-:W-:Y:S04]  /*8360*/  BSSY B0, `(.L_x_5883) ;  /* 0x0000003000007945 */ /* 0x000fe80003800000 */
[----:B------:R-:W-:Y:S05]  /*8370*/  @!P0 BRA `(.L_x_5884) ;  /* 0x0000000000048947 */ /* 0x000fea0003800000 */
[----:B------:R-:W-:-:S04]  /*8380*/  DEPBAR.LE SB0, 0x1 ;  /* 0x000080400000791a */ /* 0x000fc80000000000 */
.L_x_5884:
[----:B------:R-:W-:Y:S05]  /*8390*/  BSYNC B0 ;  /* 0x0000000000007941 */ /* 0x000fea0003800000 */
.L_x_5883:
[----:B------:R-:W-:Y:S06]  /*83a0*/  BAR.ARV 0xb, 0xa0 ;  /* 0x02c2800000007b1d */ /* 0x000fec0000002000 */
[----:B------:R-:W-:Y:S04]  /*83b0*/  BSSY B0, `(.L_x_5885) ;  /* 0x0000003000007945 */ /* 0x000fe80003800000 */
[----:B------:R-:W-:Y:S05]  /*83c0*/  @!P0 BRA `(.L_x_5886) ;  /* 0x0000000000048947 */ /* 0x000fea0003800000 */
[----:B------:R-:W-:-:S04]  /*83d0*/  DEPBAR.LE SB0, 0x0 ;  /* 0x000080000000791a */ /* 0x000fc80000000000 */
.L_x_5886:
[----:B------:R-:W-:Y:S05]  /*83e0*/  BSYNC B0 ;  /* 0x0000000000007941 */ /* 0x000fea0003800000 */
.L_x_5885:
        /* <DEDUP_REMOVED lines=19> */
.L_x_5888:
[----:B------:R-:W-:Y:S05]  /*8520*/  BSYNC B0 ;  /* 0x0000000000007941 */ /* 0x000fea0003800000 */
.L_x_5887:
        /* <DEDUP_REMOVED lines=9> */
.L_x_5891:
[----:B------:R-:W2:Y:S04]  /*85c0*/  LDG.E.STRONG.GPU R0, desc[UR46][R2.64] ;  /* 0x0000002e02007981 */ /* 0x000ea8000c1ef900 */
[----:B--2---:R-:W-:Y:S01]  /*85d0*/  CCTL.IVALL ;  /* 0x00000000ff00798f */ /* 0x004fe20002000000 */
[----:B------:R-:W-:Y:S05]  /*85e0*/  YIELD ;  /* 0x0000000000007946 */ /* 0x000fea0003800000 */
[----:B------:R-:W-:-:S13]  /*85f0*/  ISETP.NE.AND P1, PT, R0, UR22, PT ;  /* 0x0000001600007c0c */ /* 0x000fda000bf25270 */
[----:B------:R-:W-:Y:S05]  /*8600*/  @P1 BRA `(.L_x_5891) ;  /* 0xfffffffc00ec1947 */ /* 0x000fea000383ffff */
.L_x_5890:
[----:B------:R-:W-:Y:S05]  /*8610*/  BSYNC B0 ;  /* 0x0000000000007941 */ /* 0x000fea0003800000 */
.L_x_5889:
[----:B------:R-:W-:-:S03]  /*8620*/  UMOV UR5, 0xffffffff ;  /* 0xffffffff00057882 */ /* 0x000fc60000000000 */
[----:B------:R-:W-:Y:S05]  /*8630*/  BRA.DIV UR5, `(.L_x_5892) ;  /* 0x0000003a05d47947 */ /* 0x000fea000b800000 */
[----:B------:R-:W-:Y:S01]  /*8640*/  NOP ;  /* 0x0000000000007918 */ /* 0x000fe20000000000 */
.L_x_5959:
        /* <DEDUP_REMOVED lines=15> */
.L_x_5894:
[----:B------:R-:W-:Y:S05]  /*8740*/  BSYNC B0 ;  /* 0x0000000000007941 */ /* 0x000fea0003800000 */
.L_x_5893:
        /* <DEDUP_REMOVED lines=14> */
.L_x_5896:
[----:B------:R-:W-:Y:S05]  /*8830*/  BSYNC B0 ;  /* 0x0000000000007941 */ /* 0x000fea0003800000 */
.L_x_5895:
        /* <DEDUP_REMOVED lines=15> */
.L_x_5898:
[----:B------:R-:W-:Y:S05]  /*8930*/  BSYNC B0 ;  /* 0x0000000000007941 */ /* 0x000fea0003800000 */
.L_x_5897:
[----:B------:R-:W-:Y:S06]  /*8940*/  BAR.ARV 0xa, 0xa0 ;  /* 0x0282800000007b1d */ /* 0x000fec0000002000 */
[----:B------:R-:W-:Y:S04]  /*8950*/  BSSY B0, `(.L_x_5899) ;  /* 0x0000003000007945 */ /* 0x000fe80003800000 */
[----:B------:R-:W-:Y:S05]  /*8960*/  @!P0 BRA `(.L_x_5900) ;  /* 0x0000000000048947 */ /* 0x000fea0003800000 */
[----:B------:R-:W-:-:S04]  /*8970*/  DEPBAR.LE SB0, 0x1 ;  /* 0x000080400000791a */ /* 0x000fc80000000000 */
.L_x_5900:
[----:B------:R-:W-:Y:S05]  /*8980*/  BSYNC B0 ;  /* 0x0000000000007941 */ /* 0x000fea0003800000 */
.L_x_5899:
[----:B------:R-:W-:Y:S06]  /*8990*/  BAR.ARV 0xb, 0xa0 ;  /* 0x02c2800000007b1d */ /* 0x000fec0000002000 */
[----:B------:R-:W-:Y:S04]  /*89a0*/  BSSY B0, `(.L_x_5901) ;  /* 0x0000003000007945 */ /* 0x000fe80003800000 */
[----:B------:R-:W-:Y:S05]  /*89b0*/  @!P0 BRA `(.L_x_5902) ;  /* 0x0000000000048947 */ /* 0x000fea0003800000 */
[----:B------:R-:W-:-:S04]  /*89c0*/  DEPBAR.LE SB0, 0x0 ;  /* 0x000080000000791a */ /* 0x000fc80000000000 */
.L_x_5902:
[----:B------:R-:W-:Y:S05]  /*89d0*/  BSYNC B0 ;  /* 0x0000000000007941 */ /* 0x000fea0003800000 */
.L_x_5901:
        /* <DEDUP_REMOVED lines=19> */
.L_x_5904:
[----:B------:R-:W-:Y:S05]  /*8b10*/  BSYNC B0 ;  /* 0x0000000000007941 */ /* 0x000fea0003800000 */
.L_x_5903:
[----:B------:R-:W-:Y:S02]  /*8b20*/  UIADD3 UR9, UR9, 0x2, URZ ;  /* 0x0000000209097890 */ /* 0x000fe4000fffe03f */
[----:B------:R-:W-:Y:S02]  /*8b30*/  UIADD3 UR4, UR4, 0x6000, URZ ;  /* 0x0000600004047890 */ /* 0x000fe4000fffe03f */
[----:B------:R-:W-:-:S06]  /*8b40*/  UISETP.GE.AND UP0, UPT, UR9, UR11, UPT ;  /* 0x0000000b0900728c */ /* 0x000fcc000bf06270 */
[----:B------:R-:W-:-:S13]  /*8b50*/  PLOP3.LUT P1, PT, PT, PT, UP0, 0x80, 0x0 ;  /* 0x000000000000781c */ /* 0x000fda0003f2f008 */
[----:B------:R-:W-:Y:S05]  /*8b60*/  @!P1 BRA `(.L_x_5905) ;  /* 0xfffffff000dc9947 */ /* 0x000fea000383ffff */
.L_x_5854:
        /* <DEDUP_REMOVED lines=41> */
.L_x_5908:
[----:B------:R-:W-:Y:S05]  /*8e00*/  BSYNC B0 ;  /* 0x0000000000007941 */ /* 0x000fea0003800000 */
.L_x_5907:
[----:B------:R-:W-:Y:S05]  /*8e10*/  BRA `(.L_x_5909) ;  /* 0x0000000000047947 */ /* 0x000fea0003800000 */
.L_x_5906:
[----:B------:R-:W-:-:S05]  /*8e20*/  UMOV UR4, UR9 ;  /* 0x0000000900047c82 */ /* 0x000fca0008000000 */
.L_x_5909:
        /* <DEDUP_REMOVED lines=11> */
.L_x_5914:
        /* <DEDUP_REMOVED lines=24> */
.L_x_5911:
[----:B------:R-:W-:Y:S05]  /*9060*/  BSYNC B0 ;  /* 0x0000000000007941 */ /* 0x000fea0003800000 */
.L_x_5910:
        /* <DEDUP_REMOVED lines=24> */
.L_x_5913:
[----:B------:R-:W-:Y:S05]  /*91f0*/  BSYNC B0 ;  /* 0x0000000000007941 */ /* 0x000fea0003800000 */
.L_x_5912:
[----:B------:R-:W-:Y:S02]  /*9200*/  UIADD3 UR7, UR7, 0x2, URZ ;  /* 0x0000000207077890 */ /* 0x000fe4000fffe03f */
[----:B------:R-:W-:Y:S02]  /*9210*/  ULEA UR5, UR19, UR5, 0x1 ;  /* 0x0000000513057291 */ /* 0x000fe4000f8e083f */
[----:B------:R-:W-:Y:S02]  /*9220*/  ULEA UR6, UR19, UR6, 0x1 ;  /* 0x0000000613067291 */ /* 0x000fe4000f8e083f */
[----:B------:R-:W-:-:S13]  /*9230*/  ISETP.NE.AND P0, PT, RZ, UR7, PT ;  /* 0x00000007ff007c0c */ /* 0x000fda000bf05270 */
[----:B------:R-:W-:Y:S05]  /*9240*/  @!P0 BRA `(.L_x_5766) ;  /* 0x0000002c00388947 */ /* 0x000fea0003800000 */
[----:B------:R-:W-:Y:S05]  /*9250*/  BRA `(.L_x_5914) ;  /* 0xfffffffc00207947 */ /* 0x000fea000383ffff */
.L_x_5846:
        /* <DEDUP_REMOVED lines=14> */
.L_x_5915:
        /* <DEDUP_REMOVED lines=16> */
.L_x_5917:
[----:B------:R-:W-:-:S05]  /*9440*/  ULDC UR4, c[0x0][0x8bc] ;  /* 0x00022f0000047ab9 */ /* 0x000fca0000000800 */
.L_x_5916:
        /* <DEDUP_REMOVED lines=62> */
.L_x_5919:
        /* <DEDUP_REMOVED lines=13> */
.L_x_5920:
        /* <DEDUP_REMOVED lines=10> */
.L_x_5921:
        /* <DEDUP_REMOVED lines=21> */
.L_x_5922:
        /* <DEDUP_REMOVED lines=57> */
.L_x_5960:
        /* <DEDUP_REMOVED lines=9> */
.L_x_5925:
        /* <DEDUP_REMOVED lines=116> */
.L_x_5936:
[----:B-1----:R-:W-:-:S05]  /*a650*/  IMAD.MOV.U32 R9, RZ, RZ, 0x1 ;  /* 0x00000001ff097424 */ /* 0x002fca00078e00ff */
[----:B------:R-:W-:-:S04]  /*a660*/  SHF.L.U32 R9, R9, 0x1f, RZ ;  /* 0x0000001f09097819 */ /* 0x000fc800000006ff */
[----:B------:R-:W1:Y:S02]  /*a670*/  SYNCS.PHASECHK.TRANS64.TRYWAIT P1, [R8+URZ+0x36438], R9 ;  /* 0x03643809080075a7 */ /* 0x000e64000802017f */
[----:B-1----:R-:W-:Y:S05]  /*a680*/  @!P1 BRA `(.L_x_5928) ;  /* 0x0000001800f09947 */ /* 0x002fea0003800000 */
.L_x_5961:
[----:B------:R-:W-:Y:S05]  /*a690*/  @P0 BRA `(.L_x_5929) ;  /* 0x0000000000140947 */ /* 0x000fea0003800000 */
[----:B------:R-:W-:Y:S01]  /*a6a0*/  ISETP.NE.AND P1, PT, R22, RZ, PT ;  /* 0x000000ff1600720c */ /* 0x000fe20003f25270 */
[----:B------:R-:W-:-:S04]  /*a6b0*/  IMAD.MOV.U32 R3, RZ, RZ, 0x6100 ;  /* 0x00006100ff037424 */ /* 0x000fc800078e00ff */
[----:B------:R2:W-:Y:S08]  /*a6c0*/  SYNCS.ARRIVE.TRANS64 RZ, [R8+URZ+0x36430], R3 ;  /* 0x0364300308ff79a7 */ /* 0x0005f0000800003f */
[----:B------:R-:W-:Y:S05]  /*a6d0*/  @!P1 BRA `(.L_x_5929) ;  /* 0x0000000000049947 */ /* 0x000fea0003800000 */
[----:B------:R-:W-:Y:S01]  /*a6e0*/  BPT.TRAP 0x1 ;  /* 0x000000040000795c */ /* 0x000fe20000300000 */
.L_x_5929:
        /* <DEDUP_REMOVED lines=49> */
.L_x_5962:
[----:B------:R-:W-:Y:S05]  /*aa00*/  @P0 BRA `(.L_x_5931) ;  /* 0x0000000000140947 */ /* 0x000fea0003800000 */
[----:B------:R-:W-:Y:S01]  /*aa10*/  ISETP.NE.AND P1, PT, R22, RZ, PT ;  /* 0x000000ff1600720c */ /* 0x000fe20003f25270 */
[----:B--2---:R-:W-:-:S04]  /*aa20*/  IMAD.MOV.U32 R7, RZ, RZ, 0x6100 ;  /* 0x00006100ff077424 */ /* 0x004fc800078e00ff */
[----:B------:R3:W-:Y:S08]  /*aa30*/  SYNCS.ARRIVE.TRANS64 RZ, [R8+URZ+0x36418], R7 ;  /* 0x0364180708ff79a7 */ /* 0x0007f0000800003f */
[----:B------:R-:W-:Y:S05]  /*aa40*/  @!P1 BRA `(.L_x_5931) ;  /* 0x0000000000049947 */ /* 0x000fea0003800000 */
[----:B------:R-:W-:Y:S01]  /*aa50*/  BPT.TRAP 0x1 ;  /* 0x000000040000795c */ /* 0x000fe20000300000 */
.L_x_5931:
        /* <DEDUP_REMOVED lines=47> */
.L_x_5963:
        /* <DEDUP_REMOVED lines=8> */
.L_x_5933:
        /* <DEDUP_REMOVED lines=37> */
.L_x_5965:
[----:B------:R-:W-:Y:S05]  /*b020*/  @P0 BRA `(.L_x_5935) ;  /* 0x0000000000140947 */ /* 0x000fea0003800000 */
[----:B------:R-:W-:Y:S01]  /*b030*/  ISETP.NE.AND P1, PT, R22, RZ, PT ;  /* 0x000000ff1600720c */ /* 0x000fe20003f25270 */
[----:B--2---:R-:W-:-:S04]  /*b040*/  IMAD.MOV.U32 R5, RZ, RZ, 0x6100 ;  /* 0x00006100ff057424 */ /* 0x004fc800078e00ff */
[----:B------:R3:W-:Y:S08]  /*b050*/  SYNCS.ARRIVE.TRANS64 RZ, [R8+URZ+0x36410], R5 ;  /* 0x0364100508ff79a7 */ /* 0x0007f0000800003f */
[----:B------:R-:W-:Y:S05]  /*b060*/  @!P1 BRA `(.L_x_5935) ;  /* 0x0000000000049947 */ /* 0x000fea0003800000 */
[----:B------:R-:W-:Y:S01]  /*b070*/  BPT.TRAP 0x1 ;  /* 0x000000040000795c */ /* 0x000fe20000300000 */
.L_x_5935:
        /* <DEDUP_REMOVED lines=44> */
.L_x_5927:
[----:B------:R-:W-:Y:S01]  /*b340*/  ISETP.NE.AND P1, PT, R21, RZ, PT ;  /* 0x000000ff1500720c */ /* 0x000fe20003f25270 */
[----:B------:R-:W-:Y:S02]  /*b350*/  IMAD.MOV.U32 R4, RZ, RZ, R19 ;  /* 0x000000ffff047224 */ /* 0x000fe400078e0013 */
[----:B------:R-:W-:-:S10]  /*b360*/  IMAD.MOV.U32 R5, RZ, RZ, 0x1 ;  /* 0x00000001ff057424 */ /* 0x000fd400078e00ff */
[----:B------:R-:W-:Y:S05]  /*b370*/  @!P1 BRA `(.L_x_5926) ;  /* 0x00000004008c9947 */ /* 0x000fea0003800000 */
[----:B------:R-:W2:Y:S02]  /*b380*/  SYNCS.PHASECHK.TRANS64.TRYWAIT P1, [R8+URZ+0x36438], R9 ;  /* 0x03643809080075a7 */ /* 0x000ea4000802017f */
[----:B--2---:R-:W-:Y:S05]  /*b390*/  @!P1 BRA `(.L_x_5937) ;  /* 0x00000010000c9947 */ /* 0x004fea0003800000 */
.L_x_5966:
[----:B------:R-:W-:Y:S05]  /*b3a0*/  @P0 BRA `(.L_x_5938) ;  /* 0x0000000000140947 */ /* 0x000fea0003800000 */
[----:B------:R-:W-:Y:S01]  /*b3b0*/  ISETP.NE.AND P1, PT, R22, RZ, PT ;  /* 0x000000ff1600720c */ /* 0x000fe20003f25270 */
[----:B------:R-:W-:-:S04]  /*b3c0*/  IMAD.MOV.U32 R5, RZ, RZ, 0x6100 ;  /* 0x00006100ff057424 */ /* 0x000fc800078e00ff */
[----:B------:R3:W-:Y:S08]  /*b3d0*/  SYNCS.ARRIVE.TRANS64 RZ, [R8+URZ+0x36430], R5 ;  /* 0x0364300508ff79a7 */ /* 0x0007f0000800003f */
[----:B------:R-:W-:Y:S05]  /*b3e0*/  @!P1 BRA `(.L_x_5938) ;  /* 0x0000000000049947 */ /* 0x000fea0003800000 */
[----:B------:R-:W-:Y:S01]  /*b3f0*/  BPT.TRAP 0x1 ;  /* 0x000000040000795c */ /* 0x000fe20000300000 */
.L_x_5938:
        /* <DEDUP_REMOVED lines=42> */
.L_x_5967:
[----:B-1----:R-:W-:Y:S01]  /*b6a0*/  IMAD.MOV.U32 R5, RZ, RZ, RZ ;  /* 0x000000ffff057224 */ /* 0x002fe200078e00ff */
[----:B------:R-:W-:Y:S06]  /*b6b0*/  @P0 BRA `(.L_x_5940) ;  /* 0x0000000000140947 */ /* 0x000fec0003800000 */
[----:B------:R-:W-:Y:S01]  /*b6c0*/  ISETP.NE.AND P1, PT, R22, RZ, PT ;  /* 0x000000ff1600720c */ /* 0x000fe20003f25270 */
[----:B------:R-:W-:-:S04]  /*b6d0*/  IMAD.MOV.U32 R9, RZ, RZ, 0x6100 ;  /* 0x00006100ff097424 */ /* 0x000fc800078e00ff */
[----:B------:R1:W-:Y:S08]  /*b6e0*/  SYNCS.ARRIVE.TRANS64 RZ, [R8+URZ+0x36418], R9 ;  /* 0x0364180908ff79a7 */ /* 0x0003f0000800003f */
[----:B------:R-:W-:Y:S05]  /*b6f0*/  @!P1 BRA `(.L_x_5940) ;  /* 0x0000000000049947 */ /* 0x000fea0003800000 */
[----:B------:R-:W-:Y:S01]  /*b700*/  BPT.TRAP 0x1 ;  /* 0x000000040000795c */ /* 0x000fe20000300000 */
.L_x_5940:
        /* <DEDUP_REMOVED lines=42> */
.L_x_5926:
[----:B------:R-:W-:-:S04]  /*b9b0*/  SHF.L.U32 R3, R5, 0x1f, RZ ;  /* 0x0000001f05037819 */ /* 0x000fc800000006ff */
[----:B------:R-:W2:Y:S02]  /*b9c0*/  SYNCS.PHASECHK.TRANS64.TRYWAIT P1, [R8+URZ+0x36438], R3 ;  /* 0x03643803080075a7 */ /* 0x000ea4000802017f */
[----:B--2---:R-:W-:Y:S05]  /*b9d0*/  @!P1 BRA `(.L_x_5941) ;  /* 0x0000000800a49947 */ /* 0x004fea0003800000 */
.L_x_5968:
[----:B------:R-:W-:Y:S05]  /*b9e0*/  @P0 BRA `(.L_x_5942) ;  /* 0x0000000000180947 */ /* 0x000fea0003800000 */
[----:B------:R-:W3:Y:S01]  /*b9f0*/  S2R R0, SR_TID.X ;  /* 0x0000000000007919 */ /* 0x000ee20000002100 */
[----:B--2---:R-:W-:-:S04]  /*ba00*/  IMAD.MOV.U32 R3, RZ, RZ, 0x6100 ;  /* 0x00006100ff037424 */ /* 0x004fc800078e00ff */
[----:B------:R4:W-:Y:S01]  /*ba10*/  SYNCS.ARRIVE.TRANS64 RZ, [R8+URZ+0x36430], R3 ;  /* 0x0364300308ff79a7 */ /* 0x0009e2000800003f */
[----:B---3--:R-:W-:-:S13]  /*ba20*/  LOP3.LUT P0, RZ, R0, 0x1f, RZ, 0xc0, !PT ;  /* 0x0000001f00ff7812 */ /* 0x008fda000780c0ff */
[----:B----4-:R-:W-:Y:S05]  /*ba30*/  @!P0 BRA `(.L_x_5942) ;  /* 0x0000000000048947 */ /* 0x010fea0003800000 */
[----:B------:R-:W-:Y:S01]  /*ba40*/  BPT.TRAP 0x1 ;  /* 0x000000040000795c */ /* 0x000fe20000300000 */
.L_x_5942:
        /* <DEDUP_REMOVED lines=44> */
.L_x_5923:
[----:B------:R-:W-:Y:S05]  /*bd10*/  BSYNC B0 ;  /* 0x0000000000007941 */ /* 0x000fea0003800000 */
.L_x_5918:
[----:B------:R-:W-:-:S03]  /*bd20*/  UMOV UR8, 0xffffffff ;  /* 0xffffffff00087882 */ /* 0x000fc60000000000 */
[----:B------:R-:W-:Y:S05]  /*bd30*/  BRA.DIV UR8, `(.L_x_5943) ;  /* 0x0000000608e07947 */ /* 0x000fea000b800000 */
[----:B------:R-:W-:-:S13]  /*bd40*/  ELECT P6, URZ, PT ;  /* 0x00000000003f782f */ /* 0x000fda00038c0000 */
.L_x_5971:
[----:B------:R-:W-:Y:S05]  /*bd50*/  @!P6 BRA `(.L_x_5766) ;  /* 0x000000000074e947 */ /* 0x000fea0003800000 */
[----:B------:R-:W-:-:S06]  /*bd60*/  ULOP3.LUT UR8, UR38, 0x2, URZ, 0xfc, !UPT ;  /* 0x0000000226087892 */ /* 0x000fcc000f8efc3f */
[----:B------:R-:W-:-:S05]  /*bd70*/  IMAD.U32 R0, RZ, RZ, UR8 ;  /* 0x00000008ff007e24 */ /* 0x000fca000f8e00ff */
[----:B------:R-:W-:-:S13]  /*bd80*/  ISETP.NE.AND P2, PT, R0, 0x3, PT ;  /* 0x000000030000780c */ /* 0x000fda0003f45270 */
[----:B------:R-:W-:Y:S05]  /*bd90*/  @!P2 BRA `(.L_x_5944) ;  /* 0x000000000004a947 */ /* 0x000fea0003800000 */
[----:B---3--:R-:W-:Y:S01]  /*bda0*/  BPT.TRAP 0x1 ;  /* 0x000000040000795c */ /* 0x008fe20000300000 */
.L_x_5944:
        /* <DEDUP_REMOVED lines=15> */
.L_x_5972:
[----:B------:R-:W2:Y:S02]  /*bea0*/  SYNCS.PHASECHK.TRANS64.TRYWAIT P0, [R3+URZ], R2 ;  /* 0x00000002030075a7 */ /* 0x000ea4000800017f */
[----:B--2---:R-:W-:Y:S05]  /*beb0*/  @!P0 BRA `(.L_x_5946) ;  /* 0x0000000400b48947 */ /* 0x004fea0003800000 */
.L_x_5973:
[----:B------:R-:W-:Y:S05]  /*bec0*/  @!P2 BRA `(.L_x_5947) ;  /* 0x000000000004a947 */ /* 0x000fea0003800000 */
[----:B---3--:R-:W-:Y:S01]  /*bed0*/  BPT.TRAP 0x1 ;  /* 0x000000040000795c */ /* 0x008fe20000300000 */
.L_x_5947:
[----:B------:R-:W-:-:S07]  /*bee0*/  SHF.L.U32 R5, R5, 0x1f, RZ ;  /* 0x0000001f05057819 */ /* 0x000fce00000006ff */
.L_x_5948:
[----:B----4-:R4:W1:Y:S02]  /*bef0*/  SYNCS.PHASECHK.TRANS64.TRYWAIT P0, [R4+URZ+0x36438], R5 ;  /* 0x03643805040075a7 */ /* 0x010864000800017f */
[----:B-1----:R-:W-:Y:S05]  /*bf00*/  @!P0 NANOSLEEP.SYNCS 0x989680 ;  /* 0x009896800000895d */ /* 0x002fea0003900000 */
[----:B------:R-:W1:Y:S02]  /*bf10*/  @!P0 SYNCS.PHASECHK.TRANS64 P0, [R4+URZ+0x36438], R5 ;  /* 0x03643805040085a7 */ /* 0x000e64000800007f */
[----:B-1----:R-:W-:Y:S05]  /*bf20*/  @!P0 BRA `(.L_x_5948) ;  /* 0xfffffffc00f08947 */ /* 0x002fea000383ffff */
.L_x_5766:
[----:B---3--:R-:W-:Y:S05]  /*bf30*/  BSYNC B6 ;  /* 0x0000000000067941 */ /* 0x008fea0003800000 */
.L_x_5760:
[----:B------:R-:W-:Y:S05]  /*bf40*/  EXIT ;  /* 0x000000000000794d */ /* 0x000fea0003800000 */
.L_x_5777:
[----:B------:R-:W-:Y:S02]  /*bf50*/  IMAD.MOV.U32 R12, RZ, RZ, RZ ;  /* 0x000000ffff0c7224 */ /* 0x000fe400078e00ff */
[----:B------:R-:W-:Y:S02]  /*bf60*/  IMAD.MOV.U32 R11, RZ, RZ, 0x1f ;  /* 0x0000001fff0b7424 */ /* 0x000fe400078e00ff */
[----:B------:R-:W-:-:S07]  /*bf70*/  IMAD.MOV.U32 R15, RZ, RZ, -0x1 ;  /* 0xffffffffff0f7424 */ /* 0x000fce00078e00ff */
[----:B------:R-:W-:Y:S05]  /*bf80*/  WARPSYNC.COLLECTIVE R15, `(.L_x_5949) ;  /* 0x000000000f087348 */ /* 0x000fea0003c00000 */
[----:B------:R1:W2:Y:S02]  /*bf90*/  SHFL.IDX P6, R14, R13, R12, R11 ;  /* 0x0000000c0d0e7389 */ /* 0x0002a400000c000b */
[----:B-12---:R-:W-:Y:S01]  /*bfa0*/  ENDCOLLECTIVE ;  /* 0x000000000000791b */ /* 0x006fe20003800000 */
.L_x_5949:
[----:B------:R-:W-:Y:S05]  /*bfb0*/  BRA `(.L_x_5950) ;  /* 0xffffff54000c7947 */ /* 0x000fea000383ffff */
.L_x_5779:
[----:B--2---:R2:W3:Y:S02]  /*bfc0*/  SYNCS.PHASECHK.TRANS64.TRYWAIT P0, [R154+URZ+0x36400], R11 ;  /* 0x0364000b9a0075a7 */ /* 0x0044e4000800017f */
[----:B---3--:R-:W-:Y:S05]  /*bfd0*/  @!P0 NANOSLEEP.SYNCS 0x989680 ;  /* 0x009896800000895d */ /* 0x008fea0003900000 */
[----:B------:R-:W3:Y:S02]  /*bfe0*/  @!P0 SYNCS.PHASECHK.TRANS64 P0, [R154+URZ+0x36400], R11 ;  /* 0x0364000b9a0085a7 */ /* 0x000ee4000800007f */
[----:B---3--:R-:W-:Y:S05]  /*bff0*/  @!P0 BRA `(.L_x_5779) ;  /* 0xfffffffc00f08947 */ /* 0x008fea000383ffff */
[----:B------:R-:W-:Y:S05]  /*c000*/  BRA `(.L_x_5778) ;  /* 0xffffff5400447947 */ /* 0x000fea000383ffff */
.L_x_5783:
[----:B--2---:R2:W3:Y:S02]  /*c010*/  SYNCS.PHASECHK.TRANS64.TRYWAIT P1, [R3+URZ+0x36410], R12 ;  /* 0x0364100c030075a7 */ /* 0x0044e4000802017f */
[----:B---3--:R-:W-:Y:S05]  /*c020*/  @!P1 NANOSLEEP.SYNCS 0x989680 ;  /* 0x009896800000995d */ /* 0x008fea0003900000 */
[----:B------:R-:W3:Y:S02]  /*c030*/  @!P1 SYNCS.PHASECHK.TRANS64 P1, [R3+URZ+0x36410], R12 ;  /* 0x0364100c030095a7 */ /* 0x000ee4000802007f */
[----:B---3--:R-:W-:Y:S05]  /*c040*/  @!P1 BRA `(.L_x_5783) ;  /* 0xfffffffc00f09947 */ /* 0x008fea000383ffff */
[----:B------:R-:W-:Y:S05]  /*c050*/  BRA `(.L_x_5782) ;  /* 0xffffff5c000c7947 */ /* 0x000fea000383ffff */
.L_x_5787:
[----:B------:R1:W1:Y:S02]  /*c060*/  SYNCS.PHASECHK.TRANS64.TRYWAIT P1, [R154+URZ+0x36430], R13 ;  /* 0x0364300d9a0075a7 */ /* 0x000264000802017f */
[----:B-1----:R-:W-:Y:S05]  /*c070*/  @!P1 NANOSLEEP.SYNCS 0x989680 ;  /* 0x009896800000995d */ /* 0x002fea0003900000 */
[----:B------:R-:W1:Y:S02]  /*c080*/  @!P1 SYNCS.PHASECHK.TRANS64 P1, [R154+URZ+0x36430], R13 ;  /* 0x0364300d9a0095a7 */ /* 0x000e64000802007f */
[----:B-1----:R-:W-:Y:S05]  /*c090*/  @!P1 BRA `(.L_x_5787) ;  /* 0xfffffffc00f09947 */ /* 0x002fea000383ffff */
[----:B------:R-:W-:Y:S05]  /*c0a0*/  BRA `(.L_x_5786) ;  /* 0xffffff6000b07947 */ /* 0x000fea000383ffff */
.L_x_5859:
[----:B------:R-:W-:Y:S01]  /*c0b0*/  BSSY B0, `(.L_x_5951) ;  /* 0x0000005000007945 */ /* 0x000fe20003800000 */
[----:B------:R-:W-:-:S07]  /*c0c0*/  IMAD.MOV.U32 R15, RZ, RZ, -0x1 ;  /* 0xffffffffff0f7424 */ /* 0x000fce00078e00ff */
[----:B------:R-:W-:Y:S05]  /*c0d0*/  WARPSYNC.COLLECTIVE R15, `(.L_x_5952) ;  /* 0x000000000f087348 */ /* 0x000fea0003c00000 */
[----:B------:R-:W-:Y:S01]  /*c0e0*/  NOP ;  /* 0x0000000000007918 */ /* 0x000fe20000000000 */
[----:B------:R-:W-:Y:S01]  /*c0f0*/  ENDCOLLECTIVE ;  /* 0x000000000000791b */ /* 0x000fe20003800000 */
.L_x_5952:
[----:B------:R-:W-:Y:S05]  /*c100*/  BSYNC B0 ;  /* 0x0000000000007941 */ /* 0x000fea0003800000 */
.L_x_5951:
[----:B------:R-:W-:Y:S05]  /*c110*/  BRA `(.L_x_5953) ;  /* 0xffffffb400ac7947 */ /* 0x000fea000383ffff */
.L_x_5876:
[----:B------:R-:W-:Y:S01]  /*c120*/  BSSY B0, `(.L_x_5954) ;  /* 0x0000005000007945 */ /* 0x000fe20003800000 */
[----:B------:R-:W-:-:S07]  /*c130*/  IMAD.MOV.U32 R15, RZ, RZ, -0x1 ;  /* 0xffffffffff0f7424 */ /* 0x000fce00078e00ff */
[----:B------:R-:W-:Y:S05]  /*c140*/  WARPSYNC.COLLECTIVE R15, `(.L_x_5955) ;  /* 0x000000000f087348 */ /* 0x000fea0003c00000 */
[----:B------:R-:W-:Y:S01]  /*c150*/  NOP ;  /* 0x0000000000007918 */ /* 0x000fe20000000000 */
[----:B------:R-:W-:Y:S01]  /*c160*/  ENDCOLLECTIVE ;  /* 0x000000000000791b */ /* 0x000fe20003800000 */
.L_x_5955:
[----:B------:R-:W-:Y:S05]  /*c170*/  BSYNC B0 ;  /* 0x0000000000007941 */ /* 0x000fea0003800000 */
.L_x_5954:
[----:B------:R-:W-:Y:S05]  /*c180*/  BRA `(.L_x_5956) ;  /* 0xffffffbc00a47947 */ /* 0x000fea000383ffff */
.L_x_5892:
[----:B------:R-:W-:Y:S01]  /*c190*/  BSSY B0, `(.L_x_5957) ;  /* 0x0000005000007945 */ /* 0x000fe20003800000 */
[----:B------:R-:W-:-:S07]  /*c1a0*/  IMAD.MOV.U32 R15, RZ, RZ, -0x1 ;  /* 0xffffffffff0f7424 */ /* 0x000fce00078e00ff */
[----:B------:R-:W-:Y:S05]  /*c1b0*/  WARPSYNC.COLLECTIVE R15, `(.L_x_5958) ;  /* 0x000000000f087348 */ /* 0x000fea0003c00000 */
[----:B------:R-:W-:Y:S01]  /*c1c0*/  NOP ;  /* 0x0000000000007918 */ /* 0x000fe20000000000 */
[----:B------:R-:W-:Y:S01]  /*c1d0*/  ENDCOLLECTIVE ;  /* 0x000000000000791b */ /* 0x000fe20003800000 */
.L_x_5958:
[----:B------:R-:W-:Y:S05]  /*c1e0*/  BSYNC B0 ;  /* 0x0000000000007941 */ /* 0x000fea0003800000 */
.L_x_5957:
[----:B------:R-:W-:Y:S05]  /*c1f0*/  BRA `(.L_x_5959) ;  /* 0xffffffc400147947 */ /* 0x000fea000383ffff */
.L_x_5924:
[----:B-1----:R1:W2:Y:S02]  /*c200*/  SYNCS.PHASECHK.TRANS64.TRYWAIT P1, [R8+URZ+0x36420], R9 ;  /* 0x03642009080075a7 */ /* 0x0022a4000802017f */
[----:B--2---:R-:W-:Y:S05]  /*c210*/  @!P1 NANOSLEEP.SYNCS 0x989680 ;  /* 0x009896800000995d */ /* 0x004fea0003900000 */
[----:B------:R-:W2:Y:S02]  /*c220*/  @!P1 SYNCS.PHASECHK.TRANS64 P1, [R8+URZ+0x36420], R9 ;  /* 0x03642009080095a7 */ /* 0x000ea4000802007f */
[----:B--2---:R-:W-:Y:S05]  /*c230*/  @!P1 BRA `(.L_x_5924) ;  /* 0xfffffffc00f09947 */ /* 0x004fea000383ffff */
[----:B------:R-:W-:Y:S05]  /*c240*/  BRA `(.L_x_5960) ;  /* 0xffffffdc000c7947 */ /* 0x000fea000383ffff */
.L_x_5928:
[----:B-1----:R1:W2:Y:S02]  /*c250*/  SYNCS.PHASECHK.TRANS64.TRYWAIT P1, [R8+URZ+0x36438], R9 ;  /* 0x03643809080075a7 */ /* 0x0022a4000802017f */
[----:B--2---:R-:W-:Y:S05]  /*c260*/  @!P1 NANOSLEEP.SYNCS 0x989680 ;  /* 0x009896800000995d */ /* 0x004fea0003900000 */
[----:B------:R-:W2:Y:S02]  /*c270*/  @!P1 SYNCS.PHASECHK.TRANS64 P1, [R8+URZ+0x36438], R9 ;  /* 0x03643809080095a7 */ /* 0x000ea4000802007f */
[----:B--2---:R-:W-:Y:S05]  /*c280*/  @!P1 BRA `(.L_x_5928) ;  /* 0xfffffffc00f09947 */ /* 0x004fea000383ffff */
[----:B------:R-:W-:Y:S05]  /*c290*/  BRA `(.L_x_5961) ;  /* 0xffffffe000fc7947 */ /* 0x000fea000383ffff */
.L_x_5930:
[----:B--2---:R2:W3:Y:S02]  /*c2a0*/  SYNCS.PHASECHK.TRANS64.TRYWAIT P1, [R8+URZ+0x36428], R7 ;  /* 0x03642807080075a7 */ /* 0x0044e4000802017f */
[----:B---3--:R-:W-:Y:S05]  /*c2b0*/  @!P1 NANOSLEEP.SYNCS 0x989680 ;  /* 0x009896800000995d */ /* 0x008fea0003900000 */
[----:B------:R-:W3:Y:S02]  /*c2c0*/  @!P1 SYNCS.PHASECHK.TRANS64 P1, [R8+URZ+0x36428], R7 ;  /* 0x03642807080095a7 */ /* 0x000ee4000802007f */
[----:B---3--:R-:W-:Y:S05]  /*c2d0*/  @!P1 BRA `(.L_x_5930) ;  /* 0xfffffffc00f09947 */ /* 0x008fea000383ffff */
[----:B------:R-:W-:Y:S05]  /*c2e0*/  BRA `(.L_x_5962) ;  /* 0xffffffe400c47947 */ /* 0x000fea000383ffff */
.L_x_5932:
        /* <DEDUP_REMOVED lines=8> */
.L_x_5934:
[----:B------:R-:W-:-:S07]  /*c370*/  SHF.L.U32 R5, R10, 0x1f, RZ ;  /* 0x0000001f0a057819 */ /* 0x000fce00000006ff */
.L_x_5964:
[----:B--2---:R2:W3:Y:S02]  /*c380*/  SYNCS.PHASECHK.TRANS64.TRYWAIT P1, [R8+URZ+0x36420], R5 ;  /* 0x03642005080075a7 */ /* 0x0044e4000802017f */
[----:B---3--:R-:W-:Y:S05]  /*c390*/  @!P1 NANOSLEEP.SYNCS 0x989680 ;  /* 0x009896800000995d */ /* 0x008fea0003900000 */
[----:B------:R-:W3:Y:S02]  /*c3a0*/  @!P1 SYNCS.PHASECHK.TRANS64 P1, [R8+URZ+0x36420], R5 ;  /* 0x03642005080095a7 */ /* 0x000ee4000802007f */
[----:B---3--:R-:W-:Y:S05]  /*c3b0*/  @!P1 BRA `(.L_x_5964) ;  /* 0xfffffffc00f09947 */ /* 0x008fea000383ffff */
[----:B------:R-:W-:Y:S05]  /*c3c0*/  BRA `(.L_x_5965) ;  /* 0xffffffec00147947 */ /* 0x000fea000383ffff */
.L_x_5937:
[----:B--2---:R2:W3:Y:S02]  /*c3d0*/  SYNCS.PHASECHK.TRANS64.TRYWAIT P1, [R8+URZ+0x36438], R9 ;  /* 0x03643809080075a7 */ /* 0x0044e4000802017f */
[----:B---3--:R-:W-:Y:S05]  /*c3e0*/  @!P1 NANOSLEEP.SYNCS 0x989680 ;  /* 0x009896800000995d */ /* 0x008fea0003900000 */
[----:B------:R-:W3:Y:S02]  /*c3f0*/  @!P1 SYNCS.PHASECHK.TRANS64 P1, [R8+URZ+0x36438], R9 ;  /* 0x03643809080095a7 */ /* 0x000ee4000802007f */
[----:B---3--:R-:W-:Y:S05]  /*c400*/  @!P1 BRA `(.L_x_5937) ;  /* 0xfffffffc00f09947 */ /* 0x008fea000383ffff */
[----:B------:R-:W-:Y:S05]  /*c410*/  BRA `(.L_x_5966) ;  /* 0xffffffec00e07947 */ /* 0x000fea000383ffff */
.L_x_5939:
[----:B-1----:R1:W2:Y:S02]  /*c420*/  SYNCS.PHASECHK.TRANS64.TRYWAIT P1, [R8+URZ+0x36428], R5 ;  /* 0x03642805080075a7 */ /* 0x0022a4000802017f */
[----:B--2---:R-:W-:Y:S05]  /*c430*/  @!P1 NANOSLEEP.SYNCS 0x989680 ;  /* 0x009896800000995d */ /* 0x004fea0003900000 */
[----:B------:R-:W2:Y:S02]  /*c440*/  @!P1 SYNCS.PHASECHK.TRANS64 P1, [R8+URZ+0x36428], R5 ;  /* 0x03642805080095a7 */ /* 0x000ea4000802007f */
[----:B--2---:R-:W-:Y:S05]  /*c450*/  @!P1 BRA `(.L_x_5939) ;  /* 0xfffffffc00f09947 */ /* 0x004fea000383ffff */
[----:B------:R-:W-:Y:S05]  /*c460*/  BRA `(.L_x_5967) ;  /* 0xfffffff0008c7947 */ /* 0x000fea000383ffff */
.L_x_5941:
[----:B--2---:R2:W3:Y:S02]  /*c470*/  SYNCS.PHASECHK.TRANS64.TRYWAIT P1, [R8+URZ+0x36438], R3 ;  /* 0x03643803080075a7 */ /* 0x0044e4000802017f */
[----:B---3--:R-:W-:Y:S05]  /*c480*/  @!P1 NANOSLEEP.SYNCS 0x989680 ;  /* 0x009896800000995d */ /* 0x008fea0003900000 */
[----:B------:R-:W3:Y:S02]  /*c490*/  @!P1 SYNCS.PHASECHK.TRANS64 P1, [R8+URZ+0x36438], R3 ;  /* 0x03643803080095a7 */ /* 0x000ee4000802007f */
[----:B---3--:R-:W-:Y:S05]  /*c4a0*/  @!P1 BRA `(.L_x_5941) ;  /* 0xfffffffc00f09947 */ /* 0x008fea000383ffff */
[----:B------:R-:W-:Y:S05]  /*c4b0*/  BRA `(.L_x_5968) ;  /* 0xfffffff400487947 */ /* 0x000fea000383ffff */
.L_x_5943:
[----:B------:R-:W-:Y:S01]  /*c4c0*/  BSSY B0, `(.L_x_5969) ;  /* 0x0000006000007945 */ /* 0x000fe20003800000 */
[----:B------:R-:W-:-:S07]  /*c4d0*/  IMAD.MOV.U32 R15, RZ, RZ, -0x1 ;  /* 0xffffffffff0f7424 */ /* 0x000fce00078e00ff */
[----:B-1-3--:R-:W-:Y:S05]  /*c4e0*/  WARPSYNC.COLLECTIVE R15, `(.L_x_5970) ;  /* 0x000000000f0c7348 */ /* 0x00afea0003c00000 */
[----:B------:R-:W-:Y:S02]  /*c4f0*/  ELECT P6, UR62, PT ;  /* 0x00000000003e782f */ /* 0x000fe400038c0000 */
[----:B------:R-:W-:Y:S01]  /*c500*/  MOV R14, UR62 ;  /* 0x0000003e000e7c02 */ /* 0x000fe20008000f00 */
[----:B-1-3--:R-:W-:Y:S10]  /*c510*/  ENDCOLLECTIVE ;  /* 0x000000000000791b */ /* 0x00aff40003800000 */
.L_x_5970:
[----:B------:R-:W-:Y:S05]  /*c520*/  BSYNC B0 ;  /* 0x0000000000007941 */ /* 0x000fea0003800000 */
.L_x_5969:
[----:B------:R-:W-:Y:S05]  /*c530*/  BRA `(.L_x_5971) ;  /* 0xfffffff800047947 */ /* 0x000fea000383ffff */
.L_x_5945:
[----:B-1----:R1:W2:Y:S02]  /*c540*/  SYNCS.PHASECHK.TRANS64.TRYWAIT P0, [R9+URZ], R0 ;  /* 0x00000000090075a7 */ /* 0x0022a4000800017f */
[----:B--2---:R-:W-:Y:S05]  /*c550*/  @!P0 NANOSLEEP.SYNCS 0x989680 ;  /* 0x009896800000895d */ /* 0x004fea0003900000 */
[----:B------:R-:W2:Y:S02]  /*c560*/  @!P0 SYNCS.PHASECHK.TRANS64 P0, [R9+URZ], R0 ;  /* 0x00000000090085a7 */ /* 0x000ea4000800007f */
[----:B--2---:R-:W-:Y:S05]  /*c570*/  @!P0 BRA `(.L_x_5945) ;  /* 0xfffffffc00f08947 */ /* 0x004fea000383ffff */
[----:B------:R-:W-:Y:S05]  /*c580*/  BRA `(.L_x_5972) ;  /* 0xfffffff800447947 */ /* 0x000fea000383ffff */
.L_x_5946:
[----:B--2---:R2:W4:Y:S02]  /*c590*/  SYNCS.PHASECHK.TRANS64.TRYWAIT P0, [R3+URZ], R2 ;  /* 0x00000002030075a7 */ /* 0x004524000800017f */
[----:B----4-:R-:W-:Y:S05]  /*c5a0*/  @!P0 NANOSLEEP.SYNCS 0x989680 ;  /* 0x009896800000895d */ /* 0x010fea0003900000 */
[----:B------:R-:W4:Y:S02]  /*c5b0*/  @!P0 SYNCS.PHASECHK.TRANS64 P0, [R3+URZ], R2 ;  /* 0x00000002030085a7 */ /* 0x000f24000800007f */
[----:B----4-:R-:W-:Y:S05]  /*c5c0*/  @!P0 BRA `(.L_x_5946) ;  /* 0xfffffffc00f08947 */ /* 0x010fea000383ffff */
[----:B------:R-:W-:Y:S05]  /*c5d0*/  BRA `(.L_x_5973) ;  /* 0xfffffff800387947 */ /* 0x000fea000383ffff */
.L_x_5974:
        /* <DEDUP_REMOVED lines=10> */
.L_x_7686:


//--------------------- .text._ZN7cutlass13device_kernelIN5flash11enable_sm90INS1_16FlashAttnBwdSm90INS1_25CollectiveMainloopBwdSm90ILi2ELi1ELi1EN4cute5tupleIJNS5_1CILi1EEES8_S8_EEENS6_IJNS7_ILi64EEENS7_ILi96EEENS7_ILi192EEEEEENS_6half_tEfNS_4arch4Sm90ELb0ELb1ELb0ELb1ELb0ELb0ELb1ELb0ELi3ELi1ELi1ELi1ELb0EEENS1_24CollectiveEpilogueBwdGQAISD_fSG_Li384ELb1ELb0EEENS1_19SingleTileSchedulerILb1ELb0ELb0ELi96EEEEEEEEEvNT_6ParamsE --------------------------
	.section	.text._ZN7cutlass13device_kernelIN5flash11enable_sm90INS1_16FlashAttnBwdSm90INS1_25CollectiveMainloopBwdSm90ILi2ELi1ELi1EN4cute5tupleIJNS5_1CILi1EEES8_S8_EEENS6_IJNS7_ILi64EEENS7_ILi96EEENS7_ILi192EEEEEENS_6half_tEfNS_4arch4Sm90ELb0ELb1ELb0ELb1ELb0ELb0ELb1ELb0ELi3ELi1ELi1ELi1ELb0EEENS1_24CollectiveEpilogueBwdGQAISD_fSG_Li384ELb1ELb0EEENS1_19SingleTileSchedulerILb1ELb0ELb0ELi96EEEEEEEEEvNT_6ParamsE,"ax",@progbits
	.align	128
.text._ZN7cutlass13device_kernelIN5flash11enable_sm90INS1_16FlashAttnBwdSm90INS1_25CollectiveMainloopBwdSm90ILi2ELi1ELi1EN4cute5tupleIJNS5_1CILi1EEES8_S8_EEENS6_IJNS7_ILi64EEENS7_ILi96EEENS7_ILi192EEEEEENS_6half_tEfNS_4arch4Sm90ELb0ELb1ELb0ELb1ELb0ELb0ELb1ELb0ELi3ELi1ELi1ELi1ELb0EEENS1_24CollectiveEpilogueBwdGQAISD_fSG_Li384ELb1ELb0EEENS1_19SingleTileSchedulerILb1ELb0ELb0ELi96EEEEEEEEEvNT_6ParamsE:
        .type           _ZN7cutlass13device_kernelIN5flash11enable_sm90INS1_16FlashAttnBwdSm90INS1_25CollectiveMainloopBwdSm90ILi2ELi1ELi1EN4cute5tupleIJNS5_1CILi1EEES8_S8_EEENS6_IJNS7_ILi64EEENS7_ILi96EEENS7_ILi192EEEEEENS_6half_tEfNS_4arch4Sm90ELb0ELb1ELb0ELb1ELb0ELb0ELb1ELb0ELi3ELi1ELi1ELi1ELb0EEENS1_24CollectiveEpilogueBwdGQAISD_fSG_Li384ELb1ELb0EEENS1_19SingleTileSchedulerILb1ELb0ELb0ELi96EEEEEEEEEvNT_6ParamsE,@function
        .size           _ZN7cutlass13device_kernelIN5flash11enable_sm90INS1_16FlashAttnBwdSm90INS1_25CollectiveMainloopBwdSm90ILi2ELi1ELi1EN4cute5tupleIJNS5_1CILi1EEES8_S8_EEENS6_IJNS7_ILi64EEENS7_ILi96EEENS7_ILi192EEEEEENS_6half_tEfNS_4arch4Sm90ELb0ELb1ELb0ELb1ELb0ELb0ELb1ELb0ELi3ELi1ELi1ELi1ELb0EEENS1_24CollectiveEpilogueBwdGQAISD_fSG_Li384ELb1ELb0EEENS1_19SingleTileSchedulerILb1ELb0ELb0ELi96EEEEEEEEEvNT_6ParamsE,(.L_x_7687 - _ZN7cutlass13device_kernelIN5flash11enable_sm90INS1_16FlashAttnBwdSm90INS1_25CollectiveMainloopBwdSm90ILi2ELi1ELi1EN4cute5tupleIJNS5_1CILi1EEES8_S8_EEENS6_IJNS7_ILi64EEENS7_ILi96EEENS7_ILi192EEEEEENS_6half_tEfNS_4arch4Sm90ELb0ELb1ELb0ELb1ELb0ELb0ELb1ELb0ELi3ELi1ELi1ELi1ELb0EEENS1_24CollectiveEpilogueBwdGQAISD_fSG_Li384ELb1ELb0EEENS1_19SingleTileSchedulerILb1ELb0ELb0ELi96EEEEEEEEEvNT_6ParamsE)
        .other          _ZN7cutlass13device_kernelIN5flash11enable_sm90INS1_16FlashAttnBwdSm90INS1_25CollectiveMainloopBwdSm90ILi2ELi1ELi1EN4cute5tupleIJNS5_1CILi1EEES8_S8_EEENS6_IJNS7_ILi64EEENS7_ILi96EEENS7_ILi192EEEEEENS_6half_tEfNS_4arch4Sm90ELb0ELb1ELb0ELb1ELb0ELb0ELb1ELb0ELi3ELi1ELi1ELi1ELb0EEENS1_24CollectiveEpilogueBwdGQAISD_fSG_Li384ELb1ELb0EEENS1_19SingleTileSchedulerILb1ELb0ELb0ELi96EEEEEEEEEvNT_6ParamsE,@"STO_CUDA_ENTRY STV_DEFAULT"
_ZN7cutlass13device_kernelIN5flash11enable_sm90INS1_16FlashAttnBwdSm90INS1_25CollectiveMainloopBwdSm90ILi2ELi1ELi1EN4cute5tupleIJNS5_1CILi1EEES8_S8_EEENS6_IJNS7_ILi64EEENS7_ILi96EEENS7_ILi192EEEEEENS_6half_tEfNS_4arch4Sm90ELb0ELb1ELb0ELb1ELb0ELb0ELb1ELb0ELi3ELi1ELi1ELi1ELb0EEENS1_24CollectiveEpilogueBwdGQAISD_fSG_Li384ELb1ELb0EEENS1_19SingleTileSchedulerILb1ELb0ELb0ELi96EEEEEEEEEvNT_6ParamsE:
        /* <DEDUP_REMOVED lines=23> */
.L_x_5976:
[----:B------:R-:W-:Y:S05]  /*0170*/  BSYNC B0 ;  /* 0x0000000000007941 */ /* 0x000fea0003800000 */
.L_x_5975:
        /* <DEDUP_REMOVED lines=37> */
.L_x_5977:
        /* <DEDUP_REMOVED lines=20> */
.L_x_5978:
[----:B------:R-:W-:Y:S01]  /*0510*/  PLOP3.LUT P0, PT, PT, PT, UP0, 0x80, 0x0 ;  /* 0x000000000000781c */ /* 0x000fe20003f0f008 */
[----:B------:R-:W-:Y:S01]  /*0520*/  NOP ;  /* 0x0000000000007918 */ /* 0x000fe20000000000 */
[----:B------:R-:W-:Y:S01]  /*0530*/  ULDC.64 UR46, c[0x0][0x208] ;  /* 0x00008200002e7ab9 */ /* 0x000fe20000000a00 */
[----:B------:R-:W-:Y:S01]  /*0540*/  BSSY B6, `(.L_x_5979) ;  /* 0x00008bb000067945 */ /* 0x000fe20003800000 */
[----:B-12-4-:R-:W-:Y:S09]  /*0550*/  BAR.SYNC.DEFER_BLOCKING 0x0 ;  /* 0x0000000000007b1d */ /* 0x016ff20000010000 */
[----:B------:R-:W-:Y:S05]  /*0560*/  @!P0 BRA `(.L_x_5980) ;  /* 0x0000004400d88947 */ /* 0x000fea0003800000 */
.L_x_5981:
        /* <DEDUP_REMOVED lines=21> */
.L_x_5982:
        /* <DEDUP_REMOVED lines=10> */
.L_x_5984:
[----:B------:R-:W2:Y:S02]  /*0760*/  LDC R0, c[0x0][0x8c4] ;  /* 0x00023100ff007b82 */ /* 0x000ea40000000800 */
.L_x_5983:
        /* <DEDUP_REMOVED lines=15> */
.L_x_5986:
        /* <DEDUP_REMOVED lines=10> */
.L_x_5987:
        /* <DEDUP_REMOVED lines=8> */
.L_x_5988:
        /* <DEDUP_REMOVED lines=9> */
.L_x_5989:
        /* <DEDUP_REMOVED lines=22> */
.L_x_5990:
        /* <DEDUP_REMOVED lines=78> */
.L_x_5993:
        /* <DEDUP_REMOVED lines=15> */
.L_x_5992:
        /* <DEDUP_REMOVED lines=20> */
.L_x_5995:
        /* <DEDUP_REMOVED lines=15> */
.L_x_5994:
        /* <DEDUP_REMOVED lines=8> */
.L_x_6098:
        /* <DEDUP_REMOVED lines=19> */
.L_x_5997:
        /* <DEDUP_REMOVED lines=40> */
[----:B------:R-:W-:Y:S01]  /*17a0*/  IMAD.IADD R11, R19, 0x1, R18 ;  /* 0x00000001130b7824 */ /* 0x000fe200078e0212 */
[----:B------:R-:W-:Y:S01]  /*17b0*/  LEA.HI R5, R5, R4, RZ, 0x3 ;  /* 0x0000000405057211 */ /* 0x000fe200078f18ff */
[----:B------:R-:W-:Y:S01]  /*17c0*/  IMAD.IADD R10, R18, 0x1, -R17 ;  /* 0x00000001120a7824 */ /* 0x000fe200078e0a11 */
[----:B------:R-:W-:Y:S01]  /*17d0*/  LOP3.LUT P0, RZ, R7, 0x2, RZ, 0xc0, !PT ;  /* 0x0000000207ff7812 */ /* 0x000fe2000780c0ff */
[----:B------:R-:W-:Y:S01]  /*17e0*/  IMAD.IADD R9, R9, 0x1, R0 ;  /* 0x0000000109097824 */ /* 0x000fe200078e0200 */
[----:B------:R-:W-:Y:S01]  /*17f0*/  LOP3.LUT R5, R5, 0xfffffff8, RZ, 0xc0, !PT ;  /* 0xfffffff805057812 */ /* 0x000fe200078ec0ff */
[----:B------:R-:W-:Y:S01]  /*1800*/  IMAD.SHL.U32 R0, R15, 0x4, RZ ;  /* 0x000000040f007824 */ /* 0x000fe200078e00ff */
[----:B------:R-:W-:Y:S01]  /*1810*/  IADD3 R17, -R17, 0x1, R11 ;  /* 0x0000000111117810 */ /* 0x000fe20007ffe10b */
[----:B------:R-:W-:Y:S01]  /*1820*/  IMAD.SHL.U32 R18, R13, 0x2, RZ ;  /* 0x000000020d127824 */ /* 0x000fe200078e00ff */
[----:B------:R-:W-:Y:S01]  /*1830*/  SHF.R.S32.HI R3, RZ, 0x5, R3 ;  /* 0x00000005ff037819 */ /* 0x000fe20000011403 */
[----:B------:R-:W-:Y:S01]  /*1840*/  IMAD.IADD R6, R4, 0x1, -R5 ;  /* 0x0000000104067824 */ /* 0x000fe200078e0a05 */
[----:B------:R-:W-:Y:S01]  /*1850*/  SEL R12, R12, 0xffffffe0, !P0 ;  /* 0xffffffe00c0c7807 */ /* 0x000fe20004000000 */
[--C-:B------:R-:W-:Y:S01]  /*1860*/  IMAD.IADD R11, R11, 0x1, -R18.reuse ;  /* 0x000000010b0b7824 */ /* 0x100fe200078e0a12 */
[----:B------:R-:W-:Y:S01]  /*1870*/  LEA R9, R9, UR36, 0x1 ;  /* 0x0000002409097c11 */ /* 0x000fe2000f8e08ff */
[----:B------:R-:W-:Y:S01]  /*1880*/  IMAD.IADD R4, R17, 0x1, -R18 ;  /* 0x0000000111047824 */ /* 0x000fe200078e0a12 */
[----:B------:R-:W-:Y:S01]  /*1890*/  CS2R R112, SRZ ;  /* 0x0000000000707805 */ /* 0x000fe2000001ff00 */
[----:B------:R-:W-:Y:S01]  /*18a0*/  IMAD R6, R3, 0x10, R6 ;  /* 0x0000001003067824 */ /* 0x000fe200078e0206 */
[----:B------:R-:W-:Y:S01]  /*18b0*/  CS2R R110, SRZ ;  /* 0x00000000006e7805 */ /* 0x000fe2000001ff00 */
        /* <DEDUP_REMOVED lines=46> */
[----:B------:R-:W-:Y:S01]  /*1ba0*/  LOP3.LUT R155, R155, 0x1, RZ, 0xfc, !PT ;  /* 0x000000019b9b7812 */ /* 0x000fe200078efcff */
[----:B------:R-:W-:Y:S01]  /*1bb0*/  IMAD.IADD R18, R19, 0x1, -R18 ;  /* 0x0000000113127824 */ /* 0x000fe200078e0a12 */
[----:B------:R-:W-:-:S02]  /*1bc0*/  LEA R0, R0, UR36, 0x2 ;  /* 0x0000002400007c11 */ /* 0x000fc4000f8e10ff */
[----:B------:R-:W-:-:S07]  /*1bd0*/  IADD3 R17, R12, 0x30400, R9 ;  /* 0x000304000c117810 */ /* 0x000fce0007ffe009 */
.L_x_6017:
[----:B------:R-:W-:-:S13]  /*1be0*/  ISETP.NE.AND P0, PT, R155, 0x3, PT ;  /* 0x000000039b00780c */ /* 0x000fda0003f05270 */
[----:B-1----:R-:W-:Y:S05]  /*1bf0*/  @!P0 BRA `(.L_x_5999) ;  /* 0x0000000000048947 */ /* 0x002fea0003800000 */
[----:B------:R-:W-:Y:S01]  /*1c00*/  BPT.TRAP 0x1 ;  /* 0x000000040000795c */ /* 0x000fe20000300000 */
.L_x_5999:
[----:B------:R-:W-:Y:S02]  /*1c10*/  LEA R3, R2, UR36, 0x3 ;  /* 0x0000002402037c11 */ /* 0x000fe4000f8e18ff */
[----:B------:R-:W-:-:S04]  /*1c20*/  SHF.L.U32 R12, R7, 0x1f, RZ ;  /* 0x0000001f070c7819 */ /* 0x000fc800000006ff */
[----:B------:R1:W2:Y:S01]  /*1c30*/  SYNCS.PHASECHK.TRANS64.TRYWAIT P1, [R3+URZ+0x36410], R12 ;  /* 0x0364100c030075a7 */ /* 0x0002a2000802017f */
[----:B------:R-:W-:Y:S05]  /*1c40*/  @!P0 BRA `(.L_x_6000) ;  /* 0x0000000000048947 */ /* 0x000fea0003800000 */
[----:B------:R-:W-:Y:S01]  /*1c50*/  BPT.TRAP 0x1 ;  /* 0x000000040000795c */ /* 0x000fe20000300000 */
.L_x_6000:
[----:B--2---:R-:W-:Y:S05]  /*1c60*/  @P1 BRA `(.L_x_6001) ;  /* 0x0000000000081947 */ /* 0x004fea0003800000 */
[----:B------:R-:W2:Y:S02]  /*1c70*/  SYNCS.PHASECHK.TRANS64.TRYWAIT P1, [R3+URZ+0x36410], R12 ;  /* 0x0364100c030075a7 */ /* 0x000ea4000802017f */
[----:B--2---:R-:W-:Y:S05]  /*1c80*/  @!P1 BRA `(.L_x_6002) ;  /* 0x0000007400509947 */ /* 0x004fea0003800000 */
.L_x_6001:
        /* <DEDUP_REMOVED lines=103> */
.L_x_6003:
[----:B------:R-:W-:-:S04]  /*2300*/  SHF.L.U32 R13, R5, 0x1f, RZ ;  /* 0x0000001f050d7819 */ /* 0x000fc800000006ff */
[----:B------:R4:W1:Y:S01]  /*2310*/  SYNCS.PHASECHK.TRANS64.TRYWAIT P1, [UR36+0x36430], R13 ;  /* 0x0364300dff0075a7 */ /* 0x0008620008020164 */
[----:B------:R-:W-:Y:S05]  /*2320*/  @!P0 BRA `(.L_x_6004) ;  /* 0x0000000000048947 */ /* 0x000fea0003800000 */
[----:B------:R-:W-:Y:S01]  /*2330*/  BPT.TRAP 0x1 ;  /* 0x000000040000795c */ /* 0x000fe20000300000 */
.L_x_6004:
[----:B-1----:R-:W-:Y:S05]  /*2340*/  @P1 BRA `(.L_x_6005) ;  /* 0x0000000000081947 */ /* 0x002fea0003800000 */
[----:B------:R-:W1:Y:S02]  /*2350*/  SYNCS.PHASECHK.TRANS64.TRYWAIT P1, [UR36+0x36430], R13 ;  /* 0x0364300dff0075a7 */ /* 0x000e640008020164 */
[----:B-1----:R-:W-:Y:S05]  /*2360*/  @!P1 BRA `(.L_x_6006) ;  /* 0x0000006c00ac9947 */ /* 0x002fea0003800000 */
.L_x_6005:
        /* <DEDUP_REMOVED lines=112> */
.L_x_6009:
[----:B------:R-:W-:-:S06]  /*2a70*/  UISETP.NE.AND UP0, UPT, UR42, 0x1, UPT ;  /* 0x000000012a00788c */ /* 0x000fcc000bf05270 */
[----:B------:R-:W-:-:S05]  /*2a80*/  PLOP3.LUT P1, PT, PT, PT, UP0, 0x80, 0x0 ;  /* 0x000000000000781c */ /* 0x000fca0003f2f008 */
[----:B------:R-:W-:-:S08]  /*2a90*/  @UP0 ULDC UR5, c[0x0][0x754] ;  /* 0x0001d50000050ab9 */ /* 0x000fd00000000800 */
[----:B------:R-:W-:Y:S01]  /*2aa0*/  @P1 IMAD.HI.U32 R12, R23, UR5, RZ ;  /* 0x00000005170c1c27 */ /* 0x000fe2000f8e00ff */
[----:B------:R-:W-:-:S04]  /*2ab0*/  @UP0 ULDC UR5, c[0x0][0x758] ;  /* 0x0001d60000050ab9 */ /* 0x000fc80000000800 */
[----:B------:R-:W-:-:S07]  /*2ac0*/  @P1 SHF.R.U32.HI R23, RZ, UR5, R12 ;  /* 0x00000005ff171c19 */ /* 0x000fce000801160c */
.L_x_6010:
[----:B------:R-:W-:Y:S05]  /*2ad0*/  BSYNC B0 ;  /* 0x0000000000007941 */ /* 0x000fea0003800000 */
.L_x_6008:
[----:B------:R-:W-:Y:S01]  /*2ae0*/  IMAD R23, R23, UR42, R18 ;  /* 0x0000002a17177c24 */ /* 0x000fe2000f8e0212 */
[----:B------:R-:W-:-:S04]  /*2af0*/  IADD3 R12, R15, UR4, R4 ;  /* 0x000000040f0c7c10 */ /* 0x000fc8000fffe004 */
[----:B------:R-:W-:Y:S02]  /*2b00*/  VIADDMNMX R13, R23, UR42, R13, PT ;  /* 0x0000002a170d7c46 */ /* 0x000fe4000b80010d */
[----:B------:R-:W-:-:S07]  /*2b10*/  VIMNMX R12, R12, R23, !PT ;  /* 0x000000170c0c7248 */ /* 0x000fce0007fe0100 */
.L_x_6007:
        /* <DEDUP_REMOVED lines=51> */
.L_x_6013:
[----:B------:R-:W-:-:S06]  /*2e50*/  UISETP.NE.AND UP0, UPT, UR42, 0x1, UPT ;  /* 0x000000012a00788c */ /* 0x000fcc000bf05270 */
[----:B------:R-:W-:-:S05]  /*2e60*/  PLOP3.LUT P6, PT, PT, PT, UP0, 0x80, 0x0 ;  /* 0x000000000000781c */ /* 0x000fca0003fcf008 */
[----:B------:R-:W-:-:S08]  /*2e70*/  @UP0 ULDC UR4, c[0x0][0x754] ;  /* 0x0001d50000040ab9 */ /* 0x000fd00000000800 */
[----:B------:R-:W-:Y:S01]  /*2e80*/  @P6 IMAD.HI.U32 R12, R13, UR4, RZ ;  /* 0x000000040d0c6c27 */ /* 0x000fe2000f8e00ff */
[----:B------:R-:W-:Y:S01]  /*2e90*/  PLOP3.LUT P6, PT, PT, PT, UP0, 0x80, 0x0 ;  /* 0x000000000000781c */ /* 0x000fe20003fcf008 */
[----:B------:R-:W-:-:S12]  /*2ea0*/  @UP0 ULDC UR4, c[0x0][0x758] ;  /* 0x0001d60000040ab9 */ /* 0x000fd80000000800 */
[----:B------:R-:W-:-:S07]  /*2eb0*/  @P6 SHF.R.U32.HI R13, RZ, UR4, R12 ;  /* 0x00000004ff0d6c19 */ /* 0x000fce000801160c */
.L_x_6014:
[----:B------:R-:W-:Y:S05]  /*2ec0*/  BSYNC B0 ;  /* 0x0000000000007941 */ /* 0x000fea0003800000 */
.L_x_6012:
[----:B------:R-:W-:-:S05]  /*2ed0*/  IMAD R13, R13, UR42, R18 ;  /* 0x0000002a0d0d7c24 */ /* 0x000fca000f8e0212 */
[----:B------:R-:W-:Y:S02]  /*2ee0*/  VIMNMX R14, R14, R13, !PT ;  /* 0x0000000d0e0e7248 */ /* 0x000fe40007fe0100 */
[----:B------:R-:W-:-:S07]  /*2ef0*/  VIADDMNMX R20, R13, UR42, R20, PT ;  /* 0x0000002a0d147c46 */ /* 0x000fce000b800114 */
.L_x_6011:
        /* <DEDUP_REMOVED lines=22> */
[C---:B------:R-:W-:Y:S01]  /*3060*/  ISETP.GE.AND P6, PT, R19.reuse, 0x1a, PT ;  /* 0x0000001a1300780c */ /* 0x040fe20003fc6270 */
        /* <DEDUP_REMOVED lines=191> */
.L_x_6015:
        /* <DEDUP_REMOVED lines=59> */
.L_x_6016:
        /* <DEDUP_REMOVED lines=62> */
.L_x_5991:
[----:B------:R-:W-:Y:S05]  /*43f0*/  @P0 BRA `(.L_x_5985) ;  /* 0x0000004c003c0947 */ /* 0x000fea0003800000 */
[----:B-1----:R-:W1:Y:S01]  /*4400*/  LDC.64 R2, c[0x0][0x878] ;  /* 0x00021e00ff027b82 */ /* 0x002e620000000a00 */
        /* <DEDUP_REMOVED lines=19> */
[----:B------:R-:W-:-:S05]  /*4540*/  ULEA UR4, UR5, UR4, 0x18 ;  /* 0x0000000405047291 */ /* 0x000fca000f8ec03f */
[----:B------:R-:W4:Y:S01]  /*4550*/  LDC.64 R22, c[0x0][0x828] ;  /* 0x00020a00ff167b82 */ /* 0x000f220000000a00 */
[----:B------:R-:W-:Y:S01]  /*4560*/  SHF.R.S32.HI R3, RZ, 0x1f, R2 ;  /* 0x0000001fff037819 */ /* 0x000fe20000011402 */
[----:B------:R-:W-:Y:S03]  /*4570*/  BSSY B0, `(.L_x_6018) ;  /* 0x0000051000007945 */ /* 0x000fe60003800000 */
[----:B------:R-:W-:-:S03]  /*4580*/  LEA.HI R7, R3, R2, RZ, 0x7 ;  /* 0x0000000203077211 */ /* 0x000fc600078f38ff */
[----:B------:R-:W1:Y:S01]  /*4590*/  @P1 LDC R9, c[0x0][0x854] ;  /* 0x00021500ff091b82 */ /* 0x000e620000000800 */
        /* <DEDUP_REMOVED lines=9> */
[----:B-1----:R-:W-:Y:S02]  /*4630*/  @P1 IMAD.HI.U32 R4, R6, R9, RZ ;  /* 0x0000000906041227 */ /* 0x002fe400078e00ff */
[----:B------:R1:W-:Y:S04]  /*4640*/  STS.128 [R8], R24 ;  /* 0x0000001808007388 */ /* 0x0003e80000000c00 */
[----:B------:R1:W-:Y:S01]  /*4650*/  STS.128 [R8+0x800], R28 ;  /* 0x0008001c08007388 */ /* 0x0003e20000000c00 */
[----:B---3--:R-:W-:-:S03]  /*4660*/  @P1 SHF.R.U32.HI R3, RZ, R11, R4 ;  /* 0x0000000bff031219 */ /* 0x008fc60000011604 */
[----:B------:R1:W-:Y:S01]  /*4670*/  STS.128 [R8+0x1000], R32 ;  /* 0x0010002008007388 */ /* 0x0003e20000000c00 */
[----:B------:R-:W-:-:S03]  /*4680*/  SHF.R.S32.HI R9, RZ, 0x1f, R3 ;  /* 0x0000001fff097819 */ /* 0x000fc60000011403 */
[----:B------:R1:W-:Y:S04]  /*4690*/  STS.128 [R8+0x1800], R36 ;  /* 0x0018002408007388 */ /* 0x0003e80000000c00 */
[----:B------:R1:W-:Y:S01]  /*46a0*/  STS.128 [R8+0x2000], R40 ;  /* 0x0020002808007388 */ /* 0x0003e20000000c00 */
[----:B------:R-:W-:-:S03]  /*46b0*/  IMAD R10, R9, R16, RZ ;  /* 0x00000010090a7224 */ /* 0x000fc600078e02ff */
        /* <DEDUP_REMOVED lines=13> */
[----:B--2---:R-:W-:-:S04]  /*4790*/  @P0 IMAD R5, R152, 0x60, R5 ;  /* 0x0000006098050824 */ /* 0x004fc800078e0205 */
        /* <DEDUP_REMOVED lines=26> */
[----:B----4-:R-:W-:Y:S01]  /*4940*/  LEA R22, P2, R6, R22, 0x2 ;  /* 0x0000001606167211 */ /* 0x010fe200078410ff */
        /* <DEDUP_REMOVED lines=12> */
.L_x_6020:
[----:B------:R-:W-:Y:S01]  /*4a10*/  @P0 ELECT P1, URZ, PT ;  /* 0x00000000003f082f */ /* 0x000fe20003820000 */
[----:B------:R1:W-:-:S12]  /*4a20*/  UBLKRED.G.S.ADD.F32.RN [UR6], [UR4], UR5, desc[UR8] ;  /* 0x00000806040073bb */ /* 0x0003d800080a1405 */
[----:B------:R-:W-:Y:S02]  /*4a30*/  @P1 PLOP3.LUT P0, PT, P1, PT, PT, 0x8, 0x0 ;  /* 0x000000000000181c */ /* 0x000fe40000f0e170 */
[----:B------:R-:W-:-:S11]  /*4a40*/  PLOP3.LUT P1, PT, PT, PT, PT, 0x8, 0x0 ;  /* 0x000000000000781c */ /* 0x000fd60003f2e170 */
[----:B-1----:R-:W-:Y:S05]  /*4a50*/  @P0 BRA.U.ANY `(.L_x_6020) ;  /* 0xfffffffd00ec0947 */ /* 0x002fea000393ffff */
[----:B------:R0:W-:Y:S01]  /*4a60*/  UTMACMDFLUSH ;  /* 0x00000000000079b7 */ /* 0x0001e20000000000 */
[----:B------:R-:W-:-:S04]  /*4a70*/  DEPBAR.LE SB0, 0x0 ;  /* 0x000080000000791a */ /* 0x000fc80000000000 */
.L_x_6019:
[----:B------:R-:W-:Y:S05]  /*4a80*/  BSYNC B0 ;  /* 0x0000000000007941 */ /* 0x000fea0003800000 */
.L_x_6018:
        /* <DEDUP_REMOVED lines=28> */
.L_x_6021:
        /* <DEDUP_REMOVED lines=8> */
.L_x_5980:
        /* <DEDUP_REMOVED lines=21> */
.L_x_6023:
        /* <DEDUP_REMOVED lines=13> */
.L_x_6025:
[----:B------:R-:W-:-:S05]  /*4ef0*/  ULDC UR4, c[0x0][0x8c4] ;  /* 0x0002310000047ab9 */ /* 0x000fca0000000800 */
.L_x_6024:
        /* <DEDUP_REMOVED lines=44> */
.L_x_6026:
        /* <DEDUP_REMOVED lines=13> */
.L_x_6027:
        /* <DEDUP_REMOVED lines=12> */
.L_x_6028:
        /* <DEDUP_REMOVED lines=22> */
.L_x_6029:
        /* <DEDUP_REMOVED lines=40> */
.L_x_6032:
[----:B------:R-:W-:Y:S05]  /*5730*/  BSYNC B0 ;  /* 0x0000000000007941 */ /* 0x000fea0003800000 */
.L_x_6031:
        /* <DEDUP_REMOVED lines=18> */
.L_x_6034:
[----:B------:R-:W-:Y:S05]  /*5860*/  BSYNC B0 ;  /* 0x0000000000007941 */ /* 0x000fea0003800000 */
.L_x_6033:
        /* <DEDUP_REMOVED lines=19> */
.L_x_6036:
[----:B------:R-:W-:Y:S05]  /*59a0*/  BSYNC B0 ;  /* 0x0000000000007941 */ /* 0x000fea0003800000 */
.L_x_6035:
[----:B------:R-:W-:Y:S06]  /*59b0*/  BAR.ARV 0xa, 0xa0 ;  /* 0x0282800000007b1d */ /* 0x000fec0000002000 */
[----:B------:R-:W-:Y:S04]  /*59c0*/  BSSY B0, `(.L_x_6037) ;  /* 0x0000003000007945 */ /* 0x000fe80003800000 */
[----:B------:R-:W-:Y:S05]  /*59d0*/  @!P0 BRA `(.L_x_6038) ;  /* 0x0000000000048947 */ /* 0x000fea0003800000 */
[----:B------:R-:W-:-:S04]  /*59e0*/  DEPBAR.LE SB0, 0x1 ;  /* 0x000080400000791a */ /* 0x000fc80000000000 */
.L_x_6038:
[----:B------:R-:W-:Y:S05]  /*59f0*/  BSYNC B0 ;  /* 0x0000000000007941 */ /* 0x000fea0003800000 */
.L_x_6037:
[----:B------:R-:W-:Y:S06]  /*5a00*/  BAR.ARV 0xb, 0xa0 ;  /* 0x02c2800000007b1d */ /* 0x000fec0000002000 */
[----:B------:R-:W-:Y:S04]  /*5a10*/  BSSY B0, `(.L_x_6039) ;  /* 0x0000003000007945 */ /* 0x000fe80003800000 */
[----:B------:R-:W-:Y:S05]  /*5a20*/  @!P0 BRA `(.L_x_6040) ;  /* 0x0000000000048947 */ /* 0x000fea0003800000 */
[----:B------:R-:W-:-:S04]  /*5a30*/  DEPBAR.LE SB0, 0x0 ;  /* 0x000080000000791a */ /* 0x000fc80000000000 */
.L_x_6040:
[----:B------:R-:W-:Y:S05]  /*5a40*/  BSYNC B0 ;  /* 0x0000000000007941 */ /* 0x000fea0003800000 */
.L_x_6039:
[----:B------:R-:W-:Y:S06]  /*5a50*/  BAR.ARV 0xc, 0xa0 ;  /* 0x0302800000007b1d */ /* 0x000fec0000002000 */
[----:B------:R-:W-:Y:S01]  /*5a60*/  UIADD3 UR19, UR7, 0x1, URZ ;  /* 0x0000000107137890 */ /* 0x000fe2000fffe03f */
[----:B------:R-:W-:Y:S11]  /*5a70*/  BRA `(.L_x_6041) ;  /* 0x0000000000047947 */ /* 0x000ff60003800000 */
.L_x_6030:
[----:B------:R-:W-:-:S05]  /*5a80*/  UMOV UR19, UR7 ;  /* 0x0000000700137c82 */ /* 0x000fca0008000000 */
.L_x_6041:
        /* <DEDUP_REMOVED lines=25> */
.L_x_6062:
        /* <DEDUP_REMOVED lines=32> */
.L_x_6043:
[----:B------:R-:W-:Y:S05]  /*5e20*/  BSYNC B0 ;  /* 0x0000000000007941 */ /* 0x000fea0003800000 */
.L_x_6042:
        /* <DEDUP_REMOVED lines=12> */
.L_x_6045:
[----:B------:R-:W-:Y:S05]  /*5ef0*/  BSYNC B0 ;  /* 0x0000000000007941 */ /* 0x000fea0003800000 */
.L_x_6044:
        /* <DEDUP_REMOVED lines=13> */
.L_x_6047:
[----:B------:R-:W-:Y:S05]  /*5fd0*/  BSYNC B0 ;  /* 0x0000000000007941 */ /* 0x000fea0003800000 */
.L_x_6046:
[----:B------:R-:W-:Y:S06]  /*5fe0*/  BAR.ARV 0xa, 0xa0 ;  /* 0x0282800000007b1d */ /* 0x000fec0000002000 */
[----:B------:R-:W-:Y:S04]  /*5ff0*/  BSSY B0, `(.L_x_6048) ;  /* 0x0000003000007945 */ /* 0x000fe80003800000 */
[----:B------:R-:W-:Y:S05]  /*6000*/  @!P0 BRA `(.L_x_6049) ;  /* 0x0000000000048947 */ /* 0x000fea0003800000 */
[----:B------:R-:W-:-:S04]  /*6010*/  DEPBAR.LE SB0, 0x1 ;  /* 0x000080400000791a */ /* 0x000fc80000000000 */
.L_x_6049:
[----:B------:R-:W-:Y:S05]  /*6020*/  BSYNC B0 ;  /* 0x0000000000007941 */ /* 0x000fea0003800000 */
.L_x_6048:
[----:B------:R-:W-:Y:S06]  /*6030*/  BAR.ARV 0xb, 0xa0 ;  /* 0x02c2800000007b1d */ /* 0x000fec0000002000 */
[----:B------:R-:W-:Y:S04]  /*6040*/  BSSY B0, `(.L_x_6050) ;  /* 0x0000003000007945 */ /* 0x000fe80003800000 */
[----:B------:R-:W-:Y:S05]  /*6050*/  @!P0 BRA `(.L_x_6051) ;  /* 0x0000000000048947 */ /* 0x000fea0003800000 */
[----:B------:R-:W-:-:S04]  /*6060*/  DEPBAR.LE SB0, 0x0 ;  /* 0x000080000000791a */ /* 0x000fc80000000000 */
.L_x_6051:
[----:B------:R-:W-:Y:S05]  /*6070*/  BSYNC B0 ;  /* 0x0000000000007941 */ /* 0x000fea0003800000 */
.L_x_6050:
        /* <DEDUP_REMOVED lines=13> */
.L_x_6053:
[----:B------:R-:W-:Y:S05]  /*6150*/  BSYNC B0 ;  /* 0x0000000000007941 */ /* 0x000fea0003800000 */
.L_x_6052:
        /* <DEDUP_REMOVED lines=12> */
.L_x_6055:
[----:B------:R-:W-:Y:S05]  /*6220*/  BSYNC B0 ;  /* 0x0000000000007941 */ /* 0x000fea0003800000 */
.L_x_6054:
        /* <DEDUP_REMOVED lines=13> */
.L_x_6057:
[----:B------:R-:W-:Y:S05]  /*6300*/  BSYNC B0 ;  /* 0x0000000000007941 */ /* 0x000fea0003800000 */
.L_x_6056:
[----:B------:R-:W-:Y:S06]  /*6310*/  BAR.ARV 0xa, 0xa0 ;  /* 0x0282800000007b1d */ /* 0x000fec0000002000 */
[----:B------:R-:W-:Y:S04]  /*6320*/  BSSY B0, `(.L_x_6058) ;  /* 0x0000003000007945 */ /* 0x000fe80003800000 */
[----:B------:R-:W-:Y:S05]  /*6330*/  @!P0 BRA `(.L_x_6059) ;  /* 0x0000000000048947 */ /* 0x000fea0003800000 */
[----:B------:R-:W-:-:S04]  /*6340*/  DEPBAR.LE SB0, 0x1 ;  /* 0x000080400000791a */ /* 0x000fc80000000000 */
.L_x_6059:
[----:B------:R-:W-:Y:S05]  /*6350*/  BSYNC B0 ;  /* 0x0000000000007941 */ /* 0x000fea0003800000 */
.L_x_6058:
[----:B------:R-:W-:Y:S01]  /*6360*/  UIADD3 UR19, UR19, 0x2, URZ ;  /* 0x0000000213137890 */ /* 0x000fe2000fffe03f */
[----:B------:R-:W-:Y:S06]  /*6370*/  BAR.ARV 0xb, 0xa0 ;  /* 0x02c2800000007b1d */ /* 0x000fec0000002000 */
[----:B------:R-:W-:Y:S01]  /*6380*/  BSSY B0, `(.L_x_6060) ;  /* 0x0000004000007945 */ /* 0x000fe20003800000 */
[----:B------:R-:W-:-:S03]  /*6390*/  ISETP.LE.AND P1, PT, R2, UR19, PT ;  /* 0x0000001302007c0c */ /* 0x000fc6000bf23270 */
[----:B------:R-:W-:Y:S10]  /*63a0*/  @!P0 BRA `(.L_x_6061) ;  /* 0x0000000000048947 */ /* 0x000ff40003800000 */
[----:B------:R-:W-:-:S04]  /*63b0*/  DEPBAR.LE SB0, 0x0 ;  /* 0x000080000000791a */ /* 0x000fc80000000000 */
.L_x_6061:
[----:B------:R-:W-:Y:S05]  /*63c0*/  BSYNC B0 ;  /* 0x0000000000007941 */ /* 0x000fea0003800000 */
.L_x_6060:
[----:B------:R-:W-:Y:S06]  /*63d0*/  BAR.ARV 0xc, 0xa0 ;  /* 0x0302800000007b1d */ /* 0x000fec0000002000 */
[----:B------:R-:W-:Y:S02]  /*63e0*/  UIADD3 UR45, UR45, 0x6000, URZ ;  /* 0x000060002d2d7890 */ /* 0x000fe4000fffe03f */
[----:B------:R-:W-:Y:S01]  /*63f0*/  UIADD3 UR6, UR6, 0x6000, URZ ;  /* 0x0000600006067890 */ /* 0x000fe2000fffe03f */
[----:B------:R-:W-:Y:S11]  /*6400*/  @!P1 BRA `(.L_x_6062) ;  /* 0xfffffff800049947 */ /* 0x000ff6000383ffff */
[----:B------:R-:W-:Y:S05]  /*6410*/  BRA `(.L_x_5985) ;  /* 0x0000002c00347947 */ /* 0x000fea0003800000 */
.L_x_6022:
        /* <DEDUP_REMOVED lines=14> */
.L_x_6063:
        /* <DEDUP_REMOVED lines=16> */
.L_x_6065:
[----:B------:R-:W-:-:S05]  /*6600*/  ULDC UR4, c[0x0][0x8c4] ;  /* 0x0002310000047ab9 */ /* 0x000fca0000000800 */
.L_x_6064:
        /* <DEDUP_REMOVED lines=62> */
.L_x_6067:
        /* <DEDUP_REMOVED lines=13> */
.L_x_6068:
        /* <DEDUP_REMOVED lines=10> */
.L_x_6069:
        /* <DEDUP_REMOVED lines=21> */
.L_x_6070:
        /* <DEDUP_REMOVED lines=57> */
.L_x_6099:
        /* <DEDUP_REMOVED lines=9> */
.L_x_6073:
        /* <DEDUP_REMOVED lines=116> */
.L_x_6084:
[----:B-1----:R-:W-:-:S05]  /*7810*/  IMAD.MOV.U32 R9, RZ, RZ, 0x1 ;  /* 0x00000001ff097424 */ /* 0x002fca00078e00ff */
[----:B------:R-:W-:-:S04]  /*7820*/  SHF.L.U32 R9, R9, 0x1f, RZ ;  /* 0x0000001f09097819 */ /* 0x000fc800000006ff */
[----:B------:R-:W1:Y:S02]  /*7830*/  SYNCS.PHASECHK.TRANS64.TRYWAIT P1, [R8+URZ+0x36438], R9 ;  /* 0x03643809080075a7 */ /* 0x000e64000802017f */
[----:B-1----:R-:W-:Y:S05]  /*7840*/  @!P1 BRA `(.L_x_6076) ;  /* 0x00000018009c9947 */ /* 0x002fea0003800000 */
.L_x_6100:
[----:B------:R-:W-:Y:S05]  /*7850*/  @P0 BRA `(.L_x_6077) ;  /* 0x0000000000140947 */ /* 0x000fea0003800000 */
[----:B------:R-:W-:Y:S01]  /*7860*/  ISETP.NE.AND P1, PT, R22, RZ, PT ;  /* 0x000000ff1600720c */ /* 0x000fe20003f25270 */
[----:B------:R-:W-:-:S04]  /*7870*/  IMAD.MOV.U32 R3, RZ, RZ, 0x6100 ;  /* 0x00006100ff037424 */ /* 0x000fc800078e00ff */
[----:B------:R2:W-:Y:S08]  /*7880*/  SYNCS.ARRIVE.TRANS64 RZ, [R8+URZ+0x36430], R3 ;  /* 0x0364300308ff79a7 */ /* 0x0005f0000800003f */
[----:B------:R-:W-:Y:S05]  /*7890*/  @!P1 BRA `(.L_x_6077) ;  /* 0x0000000000049947 */ /* 0x000fea0003800000 */
[----:B------:R-:W-:Y:S01]  /*78a0*/  BPT.TRAP 0x1 ;  /* 0x000000040000795c */ /* 0x000fe20000300000 */
.L_x_6077:
        /* <DEDUP_REMOVED lines=49> */
.L_x_6101:
[----:B------:R-:W-:Y:S05]  /*7bc0*/  @P0 BRA `(.L_x_6079) ;  /* 0x0000000000140947 */ /* 0x000fea0003800000 */
[----:B------:R-:W-:Y:S01]  /*7bd0*/  ISETP.NE.AND P1, PT, R22, RZ, PT ;  /* 0x000000ff1600720c */ /* 0x000fe20003f25270 */
[----:B--2---:R-:W-:-:S04]  /*7be0*/  IMAD.MOV.U32 R7, RZ, RZ, 0x6100 ;  /* 0x00006100ff077424 */ /* 0x004fc800078e00ff */
[----:B------:R3:W-:Y:S08]  /*7bf0*/  SYNCS.ARRIVE.TRANS64 RZ, [R8+URZ+0x36418], R7 ;  /* 0x0364180708ff79a7 */ /* 0x0007f0000800003f */
[----:B------:R-:W-:Y:S05]  /*7c00*/  @!P1 BRA `(.L_x_6079) ;  /* 0x0000000000049947 */ /* 0x000fea0003800000 */
[----:B------:R-:W-:Y:S01]  /*7c10*/  BPT.TRAP 0x1 ;  /* 0x000000040000795c */ /* 0x000fe20000300000 */
.L_x_6079:
        /* <DEDUP_REMOVED lines=47> */
.L_x_6102:
        /* <DEDUP_REMOVED lines=8> */
.L_x_6081:
        /* <DEDUP_REMOVED lines=37> */
.L_x_6104:
[----:B------:R-:W-:Y:S05]  /*81e0*/  @P0 BRA `(.L_x_6083) ;  /* 0x0000000000140947 */ /* 0x000fea0003800000 */
[----:B------:R-:W-:Y:S01]  /*81f0*/  ISETP.NE.AND P1, PT, R22, RZ, PT ;  /* 0x000000ff1600720c */ /* 0x000fe20003f25270 */
[----:B--2---:R-:W-:-:S04]  /*8200*/  IMAD.MOV.U32 R5, RZ, RZ, 0x6100 ;  /* 0x00006100ff057424 */ /* 0x004fc800078e00ff */
[----:B------:R3:W-:Y:S08]  /*8210*/  SYNCS.ARRIVE.TRANS64 RZ, [R8+URZ+0x36410], R5 ;  /* 0x0364100508ff79a7 */ /* 0x0007f0000800003f */
[----:B------:R-:W-:Y:S05]  /*8220*/  @!P1 BRA `(.L_x_6083) ;  /* 0x0000000000049947 */ /* 0x000fea0003800000 */
[----:B------:R-:W-:Y:S01]  /*8230*/  BPT.TRAP 0x1 ;  /* 0x000000040000795c */ /* 0x000fe20000300000 */
.L_x_6083:
        /* <DEDUP_REMOVED lines=44> */
.L_x_6075:
[----:B------:R-:W-:Y:S01]  /*8500*/  ISETP.NE.AND P1, PT, R21, RZ, PT ;  /* 0x000000ff1500720c */ /* 0x000fe20003f25270 */
[----:B------:R-:W-:Y:S02]  /*8510*/  IMAD.MOV.U32 R4, RZ, RZ, R19 ;  /* 0x000000ffff047224 */ /* 0x000fe400078e0013 */
[----:B------:R-:W-:-:S10]  /*8520*/  IMAD.MOV.U32 R5, RZ, RZ, 0x1 ;  /* 0x00000001ff057424 */ /* 0x000fd400078e00ff */
[----:B------:R-:W-:Y:S05]  /*8530*/  @!P1 BRA `(.L_x_6074) ;  /* 0x00000004008c9947 */ /* 0x000fea0003800000 */
[----:B------:R-:W2:Y:S02]  /*8540*/  SYNCS.PHASECHK.TRANS64.TRYWAIT P1, [R8+URZ+0x36438], R9 ;  /* 0x03643809080075a7 */ /* 0x000ea4000802017f */
[----:B--2---:R-:W-:Y:S05]  /*8550*/  @!P1 BRA `(.L_x_6085) ;  /* 0x0000000c00b89947 */ /* 0x004fea0003800000 */
.L_x_6105:
[----:B------:R-:W-:Y:S05]  /*8560*/  @P0 BRA `(.L_x_6086) ;  /* 0x0000000000140947 */ /* 0x000fea0003800000 */
[----:B------:R-:W-:Y:S01]  /*8570*/  ISETP.NE.AND P1, PT, R22, RZ, PT ;  /* 0x000000ff1600720c */ /* 0x000fe20003f25270 */
[----:B------:R-:W-:-:S04]  /*8580*/  IMAD.MOV.U32 R5, RZ, RZ, 0x6100 ;  /* 0x00006100ff057424 */ /* 0x000fc800078e00ff */
[----:B------:R3:W-:Y:S08]  /*8590*/  SYNCS.ARRIVE.TRANS64 RZ, [R8+URZ+0x36430], R5 ;  /* 0x0364300508ff79a7 */ /* 0x0007f0000800003f */
[----:B------:R-:W-:Y:S05]  /*85a0*/  @!P1 BRA `(.L_x_6086) ;  /* 0x0000000000049947 */ /* 0x000fea0003800000 */
[----:B------:R-:W-:Y:S01]  /*85b0*/  BPT.TRAP 0x1 ;  /* 0x000000040000795c */ /* 0x000fe20000300000 */
.L_x_6086:
        /* <DEDUP_REMOVED lines=42> */
.L_x_6106:
[----:B-1----:R-:W-:Y:S01]  /*8860*/  IMAD.MOV.U32 R5, RZ, RZ, RZ ;  /* 0x000000ffff057224 */ /* 0x002fe200078e00ff */
[----:B------:R-:W-:Y:S06]  /*8870*/  @P0 BRA `(.L_x_6088) ;  /* 0x0000000000140947 */ /* 0x000fec0003800000 */
[----:B------:R-:W-:Y:S01]  /*8880*/  ISETP.NE.AND P1, PT, R22, RZ, PT ;  /* 0x000000ff1600720c */ /* 0x000fe20003f25270 */
[----:B------:R-:W-:-:S04]  /*8890*/  IMAD.MOV.U32 R9, RZ, RZ, 0x6100 ;  /* 0x00006100ff097424 */ /* 0x000fc800078e00ff */
[----:B------:R1:W-:Y:S08]  /*88a0*/  SYNCS.ARRIVE.TRANS64 RZ, [R8+URZ+0x36418], R9 ;  /* 0x0364180908ff79a7 */ /* 0x0003f0000800003f */
[----:B------:R-:W-:Y:S05]  /*88b0*/  @!P1 BRA `(.L_x_6088) ;  /* 0x0000000000049947 */ /* 0x000fea0003800000 */
[----:B------:R-:W-:Y:S01]  /*88c0*/  BPT.TRAP 0x1 ;  /* 0x000000040000795c */ /* 0x000fe20000300000 */
.L_x_6088:
        /* <DEDUP_REMOVED lines=42> */
.L_x_6074:
[----:B------:R-:W-:-:S04]  /*8b70*/  SHF.L.U32 R3, R5, 0x1f, RZ ;  /* 0x0000001f05037819 */ /* 0x000fc800000006ff */
[----:B------:R-:W2:Y:S02]  /*8b80*/  SYNCS.PHASECHK.TRANS64.TRYWAIT P1, [R8+URZ+0x36438], R3 ;  /* 0x03643803080075a7 */ /* 0x000ea4000802017f */
[----:B--2---:R-:W-:Y:S05]  /*8b90*/  @!P1 BRA `(.L_x_6089) ;  /* 0x0000000800509947 */ /* 0x004fea0003800000 */
.L_x_6107:
[----:B------:R-:W-:Y:S05]  /*8ba0*/  @P0 BRA `(.L_x_6090) ;  /* 0x0000000000180947 */ /* 0x000fea0003800000 */
[----:B------:R-:W3:Y:S01]  /*8bb0*/  S2R R0, SR_TID.X ;  /* 0x0000000000007919 */ /* 0x000ee20000002100 */
[----:B--2---:R-:W-:-:S04]  /*8bc0*/  IMAD.MOV.U32 R3, RZ, RZ, 0x6100 ;  /* 0x00006100ff037424 */ /* 0x004fc800078e00ff */
[----:B------:R4:W-:Y:S01]  /*8bd0*/  SYNCS.ARRIVE.TRANS64 RZ, [R8+URZ+0x36430], R3 ;  /* 0x0364300308ff79a7 */ /* 0x0009e2000800003f */
[----:B---3--:R-:W-:-:S13]  /*8be0*/  LOP3.LUT P0, RZ, R0, 0x1f, RZ, 0xc0, !PT ;  /* 0x0000001f00ff7812 */ /* 0x008fda000780c0ff */
[----:B----4-:R-:W-:Y:S05]  /*8bf0*/  @!P0 BRA `(.L_x_6090) ;  /* 0x0000000000048947 */ /* 0x010fea0003800000 */
[----:B------:R-:W-:Y:S01]  /*8c00*/  BPT.TRAP 0x1 ;  /* 0x000000040000795c */ /* 0x000fe20000300000 */
.L_x_6090:
        /* <DEDUP_REMOVED lines=44> */
.L_x_6071:
[----:B------:R-:W-:Y:S05]  /*8ed0*/  BSYNC B0 ;  /* 0x0000000000007941 */ /* 0x000fea0003800000 */
.L_x_6066:
[----:B------:R-:W-:-:S03]  /*8ee0*/  UMOV UR8, 0xffffffff ;  /* 0xffffffff00087882 */ /* 0x000fc60000000000 */
[----:B------:R-:W-:Y:S05]  /*8ef0*/  BRA.DIV UR8, `(.L_x_6091) ;  /* 0x00000006088c7947 */ /* 0x000fea000b800000 */
[----:B------:R-:W-:-:S13]  /*8f00*/  ELECT P6, URZ, PT ;  /* 0x00000000003f782f */ /* 0x000fda00038c0000 */
.L_x_6110:
[----:B------:R-:W-:Y:S05]  /*8f10*/  @!P6 BRA `(.L_x_5985) ;  /* 0x000000000074e947 */ /* 0x000fea0003800000 */
[----:B------:R-:W-:-:S06]  /*8f20*/  ULOP3.LUT UR8, UR38, 0x2, URZ, 0xfc, !UPT ;  /* 0x0000000226087892 */ /* 0x000fcc000f8efc3f */
[----:B------:R-:W-:-:S05]  /*8f30*/  IMAD.U32 R0, RZ, RZ, UR8 ;  /* 0x00000008ff007e24 */ /* 0x000fca000f8e00ff */
[----:B------:R-:W-:-:S13]  /*8f40*/  ISETP.NE.AND P2, PT, R0, 0x3, PT ;  /* 0x000000030000780c */ /* 0x000fda0003f45270 */
[----:B------:R-:W-:Y:S05]  /*8f50*/  @!P2 BRA `(.L_x_6092) ;  /* 0x000000000004a947 */ /* 0x000fea0003800000 */
[----:B---3--:R-:W-:Y:S01]  /*8f60*/  BPT.TRAP 0x1 ;  /* 0x000000040000795c */ /* 0x008fe20000300000 */
.L_x_6092:
        /* <DEDUP_REMOVED lines=15> */
.L_x_6111:
[----:B------:R-:W2:Y:S02]  /*9060*/  SYNCS.PHASECHK.TRANS64.TRYWAIT P0, [R3+URZ], R2 ;  /* 0x00000002030075a7 */ /* 0x000ea4000800017f */
[----:B--2---:R-:W-:Y:S05]  /*9070*/  @!P0 BRA `(.L_x_6094) ;  /* 0x0000000400608947 */ /* 0x004fea0003800000 */
.L_x_6112:
[----:B------:R-:W-:Y:S05]  /*9080*/  @!P2 BRA `(.L_x_6095) ;  /* 0x000000000004a947 */ /* 0x000fea0003800000 */
[----:B---3--:R-:W-:Y:S01]  /*9090*/  BPT.TRAP 0x1 ;  /* 0x000000040000795c */ /* 0x008fe20000300000 */
.L_x_6095:
[----:B------:R-:W-:-:S07]  /*90a0*/  SHF.L.U32 R5, R5, 0x1f, RZ ;  /* 0x0000001f05057819 */ /* 0x000fce00000006ff */
.L_x_6096:
[----:B----4-:R4:W1:Y:S02]  /*90b0*/  SYNCS.PHASECHK.TRANS64.TRYWAIT P0, [R4+URZ+0x36438], R5 ;  /* 0x03643805040075a7 */ /* 0x010864000800017f */
[----:B-1----:R-:W-:Y:S05]  /*90c0*/  @!P0 NANOSLEEP.SYNCS 0x989680 ;  /* 0x009896800000895d */ /* 0x002fea0003900000 */
[----:B------:R-:W1:Y:S02]  /*90d0*/  @!P0 SYNCS.PHASECHK.TRANS64 P0, [R4+URZ+0x36438], R5 ;  /* 0x03643805040085a7 */ /* 0x000e64000800007f */
[----:B-1----:R-:W-:Y:S05]  /*90e0*/  @!P0 BRA `(.L_x_6096) ;  /* 0xfffffffc00f08947 */ /* 0x002fea000383ffff */
.L_x_5985:
[----:B---3--:R-:W-:Y:S05]  /*90f0*/  BSYNC B6 ;  /* 0x0000000000067941 */ /* 0x008fea0003800000 */
.L_x_5979:
[----:B------:R-:W-:Y:S05]  /*9100*/  EXIT ;  /* 0x000000000000794d */ /* 0x000fea0003800000 */
.L_x_5996:
[----:B------:R-:W-:Y:S02]  /*9110*/  IMAD.MOV.U32 R12, RZ, RZ, RZ ;  /* 0x000000ffff0c7224 */ /* 0x000fe400078e00ff */
[----:B------:R-:W-:Y:S02]  /*9120*/  IMAD.MOV.U32 R11, RZ, RZ, 0x1f ;  /* 0x0000001fff0b7424 */ /* 0x000fe400078e00ff */
[----:B------:R-:W-:-:S07]  /*9130*/  IMAD.MOV.U32 R15, RZ, RZ, -0x1 ;  /* 0xffffffffff0f7424 */ /* 0x000fce00078e00ff */
[----:B------:R-:W-:Y:S05]  /*9140*/  WARPSYNC.COLLECTIVE R15, `(.L_x_6097) ;  /* 0x000000000f087348 */ /* 0x000fea0003c00000 */
[----:B------:R1:W2:Y:S02]  /*9150*/  SHFL.IDX P6, R14, R13, R12, R11 ;  /* 0x0000000c0d0e7389 */ /* 0x0002a400000c000b */
[----:B-12---:R-:W-:Y:S01]  /*9160*/  ENDCOLLECTIVE ;  /* 0x000000000000791b */ /* 0x006fe20003800000 */
.L_x_6097:
[----:B------:R-:W-:Y:S05]  /*9170*/  BRA `(.L_x_6098) ;  /* 0xffffff80009c7947 */ /* 0x000fea000383ffff */
.L_x_5998:
[----:B--2---:R2:W3:Y:S02]  /*9180*/  SYNCS.PHASECHK.TRANS64.TRYWAIT P0, [R154+URZ+0x36400], R11 ;  /* 0x0364000b9a0075a7 */ /* 0x0044e4000800017f */
[----:B---3--:R-:W-:Y:S05]  /*9190*/  @!P0 NANOSLEEP.SYNCS 0x989680 ;  /* 0x009896800000895d */ /* 0x008fea0003900000 */
[----:B------:R-:W3:Y:S02]  /*91a0*/  @!P0 SYNCS.PHASECHK.TRANS64 P0, [R154+URZ+0x36400], R11 ;  /* 0x0364000b9a0085a7 */ /* 0x000ee4000800007f */
[----:B---3--:R-:W-:Y:S05]  /*91b0*/  @!P0 BRA `(.L_x_5998) ;  /* 0xfffffffc00f08947 */ /* 0x008fea000383ffff */
[----:B------:R-:W-:Y:S05]  /*91c0*/  BRA `(.L_x_5997) ;  /* 0xffffff8000d47947 */ /* 0x000fea000383ffff */
.L_x_6002:
[----:B--2---:R2:W3:Y:S02]  /*91d0*/  SYNCS.PHASECHK.TRANS64.TRYWAIT P1, [R3+URZ+0x36410], R12 ;  /* 0x0364100c030075a7 */ /* 0x0044e4000802017f */
[----:B---3--:R-:W-:Y:S05]  /*91e0*/  @!P1 NANOSLEEP.SYNCS 0x989680 ;  /* 0x009896800000995d */ /* 0x008fea0003900000 */
[----:B------:R-:W3:Y:S02]  /*91f0*/  @!P1 SYNCS.PHASECHK.TRANS64 P1, [R3+URZ+0x36410], R12 ;  /* 0x0364100c030095a7 */ /* 0x000ee4000802007f */
[----:B---3--:R-:W-:Y:S05]  /*9200*/  @!P1 BRA `(.L_x_6002) ;  /* 0xfffffffc00f09947 */ /* 0x008fea000383ffff */
[----:B------:R-:W-:Y:S05]  /*9210*/  BRA `(.L_x_6001) ;  /* 0xffffff88009c7947 */ /* 0x000fea000383ffff */
.L_x_6006:
[----:B------:R1:W1:Y:S02]  /*9220*/  SYNCS.PHASECHK.TRANS64.TRYWAIT P1, [R154+URZ+0x36430], R13 ;  /* 0x0364300d9a0075a7 */ /* 0x000264000802017f */
[----:B-1----:R-:W-:Y:S05]  /*9230*/  @!P1 NANOSLEEP.SYNCS 0x989680 ;  /* 0x009896800000995d */ /* 0x002fea0003900000 */
[----:B------:R-:W1:Y:S02]  /*9240*/  @!P1 SYNCS.PHASECHK.TRANS64 P1, [R154+URZ+0x36430], R13 ;  /* 0x0364300d9a0095a7 */ /* 0x000e64000802007f */
[----:B-1----:R-:W-:Y:S05]  /*9250*/  @!P1 BRA `(.L_x_6006) ;  /* 0xfffffffc00f09947 */ /* 0x002fea000383ffff */
[----:B------:R-:W-:Y:S05]  /*9260*/  BRA `(.L_x_6005) ;  /* 0xffffff9000407947 */ /* 0x000fea000383ffff */
.L_x_6072:
[----:B-1----:R1:W2:Y:S02]  /*9270*/  SYNCS.PHASECHK.TRANS64.TRYWAIT P1, [R8+URZ+0x36420], R9 ;  /* 0x03642009080075a7 */ /* 0x0022a4000802017f */
[----:B--2---:R-:W-:Y:S05]  /*9280*/  @!P1 NANOSLEEP.SYNCS 0x989680 ;  /* 0x009896800000995d */ /* 0x004fea0003900000 */
[----:B------:R-:W2:Y:S02]  /*9290*/  @!P1 SYNCS.PHASECHK.TRANS64 P1, [R8+URZ+0x36420], R9 ;  /* 0x03642009080095a7 */ /* 0x000ea4000802007f */
[----:B--2---:R-:W-:Y:S05]  /*92a0*/  @!P1 BRA `(.L_x_6072) ;  /* 0xfffffffc00f09947 */ /* 0x004fea000383ffff */
[----:B------:R-:W-:Y:S05]  /*92b0*/  BRA `(.L_x_6099) ;  /* 0xffffffdc00607947 */ /* 0x000fea000383ffff */
.L_x_6076:
[----:B-1----:R1:W2:Y:S02]  /*92c0*/  SYNCS.PHASECHK.TRANS64.TRYWAIT P1, [R8+URZ+0x36438], R9 ;  /* 0x03643809080075a7 */ /* 0x0022a4000802017f */
[----:B--2---:R-:W-:Y:S05]  /*92d0*/  @!P1 NANOSLEEP.SYNCS 0x989680 ;  /* 0x009896800000995d */ /* 0x004fea0003900000 */
[----:B------:R-:W2:Y:S02]  /*92e0*/  @!P1 SYNCS.PHASECHK.TRANS64 P1, [R8+URZ+0x36438], R9 ;  /* 0x03643809080095a7 */ /* 0x000ea4000802007f */
[----:B--2---:R-:W-:Y:S05]  /*92f0*/  @!P1 BRA `(.L_x_6076) ;  /* 0xfffffffc00f09947 */ /* 0x004fea000383ffff */
[----:B------:R-:W-:Y:S05]  /*9300*/  BRA `(.L_x_6100) ;  /* 0xffffffe400507947 */ /* 0x000fea000383ffff */
.L_x_6078:
[----:B--2---:R2:W3:Y:S02]  /*9310*/  SYNCS.PHASECHK.TRANS64.TRYWAIT P1, [R8+URZ+0x36428], R7 ;  /* 0x03642807080075a7 */ /* 0x0044e4000802017f */
[----:B---3--:R-:W-:Y:S05]  /*9320*/  @!P1 NANOSLEEP.SYNCS 0x989680 ;  /* 0x009896800000995d */ /* 0x008fea0003900000 */
[----:B------:R-:W3:Y:S02]  /*9330*/  @!P1 SYNCS.PHASECHK.TRANS64 P1, [R8+URZ+0x36428], R7 ;  /* 0x03642807080095a7 */ /* 0x000ee4000802007f */
[----:B---3--:R-:W-:Y:S05]  /*9340*/  @!P1 BRA `(.L_x_6078) ;  /* 0xfffffffc00f09947 */ /* 0x008fea000383ffff */
[----:B------:R-:W-:Y:S05]  /*9350*/  BRA `(.L_x_6101) ;  /* 0xffffffe800187947 */ /* 0x000fea000383ffff */
.L_x_6080:
        /* <DEDUP_REMOVED lines=8> */
.L_x_6082:
[----:B------:R-:W-:-:S07]  /*93e0*/  SHF.L.U32 R5, R10, 0x1f, RZ ;  /* 0x0000001f0a057819 */ /* 0x000fce00000006ff */
.L_x_6103:
[----:B--2---:R2:W3:Y:S02]  /*93f0*/  SYNCS.PHASECHK.TRANS64.TRYWAIT P1, [R8+URZ+0x36420], R5 ;  /* 0x03642005080075a7 */ /* 0x0044e4000802017f */
[----:B---3--:R-:W-:Y:S05]  /*9400*/  @!P1 NANOSLEEP.SYNCS 0x989680 ;  /* 0x009896800000995d */ /* 0x008fea0003900000 */
[----:B------:R-:W3:Y:S02]  /*9410*/  @!P1 SYNCS.PHASECHK.TRANS64 P1, [R8+URZ+0x36420], R5 ;  /* 0x03642005080095a7 */ /* 0x000ee4000802007f */
[----:B---3--:R-:W-:Y:S05]  /*9420*/  @!P1 BRA `(.L_x_6103) ;  /* 0xfffffffc00f09947 */ /* 0x008fea000383ffff */
[----:B------:R-:W-:Y:S05]  /*9430*/  BRA `(.L_x_6104) ;  /* 0xffffffec00687947 */ /* 0x000fea000383ffff */
.L_x_6085:
[----:B--2---:R2:W3:Y:S02]  /*9440*/  SYNCS.PHASECHK.TRANS64.TRYWAIT P1, [R8+URZ+0x36438], R9 ;  /* 0x03643809080075a7 */ /* 0x0044e4000802017f */
[----:B---3--:R-:W-:Y:S05]  /*9450*/  @!P1 NANOSLEEP.SYNCS 0x989680 ;  /* 0x009896800000995d */ /* 0x008fea0003900000 */
[----:B------:R-:W3:Y:S02]  /*9460*/  @!P1 SYNCS.PHASECHK.TRANS64 P1, [R8+URZ+0x36438], R9 ;  /* 0x03643809080095a7 */ /* 0x000ee4000802007f */
[----:B---3--:R-:W-:Y:S05]  /*9470*/  @!P1 BRA `(.L_x_6085) ;  /* 0xfffffffc00f09947 */ /* 0x008fea000383ffff */
[----:B------:R-:W-:Y:S05]  /*9480*/  BRA `(.L_x_6105) ;  /* 0xfffffff000347947 */ /* 0x000fea000383ffff */
.L_x_6087:
[----:B-1----:R1:W2:Y:S02]  /*9490*/  SYNCS.PHASECHK.TRANS64.TRYWAIT P1, [R8+URZ+0x36428], R5 ;  /* 0x03642805080075a7 */ /* 0x0022a4000802017f */
[----:B--2---:R-:W-:Y:S05]  /*94a0*/  @!P1 NANOSLEEP.SYNCS 0x989680 ;  /* 0x009896800000995d */ /* 0x004fea0003900000 */
[----:B------:R-:W2:Y:S02]  /*94b0*/  @!P1 SYNCS.PHASECHK.TRANS64 P1, [R8+URZ+0x36428], R5 ;  /* 0x03642805080095a7 */ /* 0x000ea4000802007f */
[----:B--2---:R-:W-:Y:S05]  /*94c0*/  @!P1 BRA `(.L_x_6087) ;  /* 0xfffffffc00f09947 */ /* 0x004fea000383ffff */
[----:B------:R-:W-:Y:S05]  /*94d0*/  BRA `(.L_x_6106) ;  /* 0xfffffff000e07947 */ /* 0x000fea000383ffff */
.L_x_6089:
[----:B--2---:R2:W3:Y:S02]  /*94e0*/  SYNCS.PHASECHK.TRANS64.TRYWAIT P1, [R8+URZ+0x36438], R3 ;  /* 0x03643803080075a7 */ /* 0x0044e4000802017f */
[----:B---3--:R-:W-:Y:S05]  /*94f0*/  @!P1 NANOSLEEP.SYNCS 0x989680 ;  /* 0x009896800000995d */ /* 0x008fea0003900000 */
[----:B------:R-:W3:Y:S02]  /*9500*/  @!P1 SYNCS.PHASECHK.TRANS64 P1, [R8+URZ+0x36438], R3 ;  /* 0x03643803080095a7 */ /* 0x000ee4000802007f */
[----:B---3--:R-:W-:Y:S05]  /*9510*/  @!P1 BRA `(.L_x_6089) ;  /* 0xfffffffc00f09947 */ /* 0x008fea000383ffff */
[----:B------:R-:W-:Y:S05]  /*9520*/  BRA `(.L_x_6107) ;  /* 0xfffffff4009c7947 */ /* 0x000fea000383ffff */
.L_x_6091:
[----:B------:R-:W-:Y:S01]  /*9530*/  BSSY B0, `(.L_x_6108) ;  /* 0x0000006000007945 */ /* 0x000fe20003800000 */
[----:B------:R-:W-:-:S07]  /*9540*/  IMAD.MOV.U32 R15, RZ, RZ, -0x1 ;  /* 0xffffffffff0f7424 */ /* 0x000fce00078e00ff */
[----:B-1-3--:R-:W-:Y:S05]  /*9550*/  WARPSYNC.COLLECTIVE R15, `(.L_x_6109) ;  /* 0x000000000f0c7348 */ /* 0x00afea0003c00000 */
[----:B------:R-:W-:Y:S02]  /*9560*/  ELECT P6, UR62, PT ;  /* 0x00000000003e782f */ /* 0x000fe400038c0000 */
[----:B------:R-:W-:Y:S01]  /*9570*/  MOV R14, UR62 ;  /* 0x0000003e000e7c02 */ /* 0x000fe20008000f00 */
[----:B-1-3--:R-:W-:Y:S10]  /*9580*/  ENDCOLLECTIVE ;  /* 0x000000000000791b */ /* 0x00aff40003800000 */
.L_x_6109:
[----:B------:R-:W-:Y:S05]  /*9590*/  BSYNC B0 ;  /* 0x0000000000007941 */ /* 0x000fea0003800000 */
.L_x_6108:
[----:B------:R-:W-:Y:S05]  /*95a0*/  BRA `(.L_x_6110) ;  /* 0xfffffff800587947 */ /* 0x000fea000383ffff */
.L_x_6093:
[----:B-1----:R1:W2:Y:S02]  /*95b0*/  SYNCS.PHASECHK.TRANS64.TRYWAIT P0, [R9+URZ], R0 ;  /* 0x00000000090075a7 */ /* 0x0022a4000800017f */
[----:B--2---:R-:W-:Y:S05]  /*95c0*/  @!P0 NANOSLEEP.SYNCS 0x989680 ;  /* 0x009896800000895d */ /* 0x004fea0003900000 */
[----:B------:R-:W2:Y:S02]  /*95d0*/  @!P0 SYNCS.PHASECHK.TRANS64 P0, [R9+URZ], R0 ;  /* 0x00000000090085a7 */ /* 0x000ea4000800007f */
[----:B--2---:R-:W-:Y:S05]  /*95e0*/  @!P0 BRA `(.L_x_6093) ;  /* 0xfffffffc00f08947 */ /* 0x004fea000383ffff */
[----:B------:R-:W-:Y:S05]  /*95f0*/  BRA `(.L_x_6111) ;  /* 0xfffffff800987947 */ /* 0x000fea000383ffff */
.L_x_6094:
[----:B--2---:R2:W4:Y:S02]  /*9600*/  SYNCS.PHASECHK.TRANS64.TRYWAIT P0, [R3+URZ], R2 ;  /* 0x00000002030075a7 */ /* 0x004524000800017f */
[----:B----4-:R-:W-:Y:S05]  /*9610*/  @!P0 NANOSLEEP.SYNCS 0x989680 ;  /* 0x009896800000895d */ /* 0x010fea0003900000 */
[----:B------:R-:W4:Y:S02]  /*9620*/  @!P0 SYNCS.PHASECHK.TRANS64 P0, [R3+URZ], R2 ;  /* 0x00000002030085a7 */ /* 0x000f24000800007f */
[----:B----4-:R-:W-:Y:S05]  /*9630*/  @!P0 BRA `(.L_x_6094) ;  /* 0xfffffffc00f08947 */ /* 0x010fea000383ffff */
[----:B------:R-:W-:Y:S05]  /*9640*/  BRA `(.L_x_6112) ;  /* 0xfffffff8008c7947 */ /* 0x000fea000383ffff */
.L_x_6113:
        /* <DEDUP_REMOVED lines=11> */
.L_x_7687:


//--------------------- .text._ZN7cutlass13device_kernelIN5flash11enable_sm90INS1_16FlashAttnBwdSm90INS1_25CollectiveMainloopBwdSm90ILi2ELi1ELi1EN4cute5tupleIJNS5_1CILi1EEES8_S8_EEENS6_IJNS7_ILi64EEENS7_ILi96EEENS7_ILi192EEEEEENS_6half_tEfNS_4arch4Sm90ELb0ELb1ELb0ELb1ELb1ELb0ELb1ELb0ELi3ELi1ELi1ELi1ELb0EEENS1_24CollectiveEpilogueBwdGQAISD_fSG_Li384ELb1ELb1EEENS1_19SingleTileSchedulerILb1ELb0ELb0ELi96EEEEEEEEEvNT_6ParamsE --------------------------
	.section	.text._ZN7cutlass13device_kernelIN5flash11enable_sm90INS1_16FlashAttnBwdSm90INS1_25CollectiveMainloopBwdSm90ILi2ELi1ELi1EN4cute5tupleIJNS5_1CILi1EEES8_S8_EEENS6_IJNS7_ILi64EEENS7_ILi96EEENS7_ILi192EEEEEENS_6half_tEfNS_4arch4Sm90ELb0ELb1ELb0ELb1ELb1ELb0ELb1ELb0ELi3ELi1ELi1ELi1ELb0EEENS1_24CollectiveEpilogueBwdGQAISD_fSG_Li384ELb1ELb1EEENS1_19SingleTileSchedulerILb1ELb0ELb0ELi96EEEEEEEEEvNT_6ParamsE,"ax",@progbits
	.align	128
.text._ZN7cutlass13device_kernelIN5flash11enable_sm90INS1_16FlashAttnBwdSm90INS1_25CollectiveMainloopBwdSm90ILi2ELi1ELi1EN4cute5tupleIJNS5_1CILi1EEES8_S8_EEENS6_IJNS7_ILi64EEENS7_ILi96EEENS7_ILi192EEEEEENS_6half_tEfNS_4arch4Sm90ELb0ELb1ELb0ELb1ELb1ELb0ELb1ELb0ELi3ELi1ELi1ELi1ELb0EEENS1_24CollectiveEpilogueBwdGQAISD_fSG_Li384ELb1ELb1EEENS1_19SingleTileSchedulerILb1ELb0ELb0ELi96EEEEEEEEEvNT_6ParamsE:
        .type           _ZN7cutlass13device_kernelIN5flash11enable_sm90INS1_16FlashAttnBwdSm90INS1_25CollectiveMainloopBwdSm90ILi2ELi1ELi1EN4cute5tupleIJNS5_1CILi1EEES8_S8_EEENS6_IJNS7_ILi64EEENS7_ILi96EEENS7_ILi192EEEEEENS_6half_tEfNS_4arch4Sm90ELb0ELb1ELb0ELb1ELb1ELb0ELb1ELb0ELi3ELi1ELi1ELi1ELb0EEENS1_24CollectiveEpilogueBwdGQAISD_fSG_Li384ELb1ELb1EEENS1_19SingleTileSchedulerILb1ELb0ELb0ELi96EEEEEEEEEvNT_6ParamsE,@function
        .size           _ZN7cutlass13device_kernelIN5flash11enable_sm90INS1_16FlashAttnBwdSm90INS1_25CollectiveMainloopBwdSm90ILi2ELi1ELi1EN4cute5tupleIJNS5_1CILi1EEES8_S8_EEENS6_IJNS7_ILi64EEENS7_ILi96EEENS7_ILi192EEEEEENS_6half_tEfNS_4arch4Sm90ELb0ELb1ELb0ELb1ELb1ELb0ELb1ELb0ELi3ELi1ELi1ELi1ELb0EEENS1_24CollectiveEpilogueBwdGQAISD_fSG_Li384ELb1ELb1EEENS1_19SingleTileSchedulerILb1ELb0ELb0ELi96EEEEEEEEEvNT_6ParamsE,(.L_x_7688 - _ZN7cutlass13device_kernelIN5flash11enable_sm90INS1_16FlashAttnBwdSm90INS1_25CollectiveMainloopBwdSm90ILi2ELi1ELi1EN4cute5tupleIJNS5_1CILi1EEES8_S8_EEENS6_IJNS7_ILi64EEENS7_ILi96EEENS7_ILi192EEEEEENS_6half_tEfNS_4arch4Sm90ELb0ELb1ELb0ELb1ELb1ELb0ELb1ELb0ELi3ELi1ELi1ELi1ELb0EEENS1_24CollectiveEpilogueBwdGQAISD_fSG_Li384ELb1ELb1EEENS1_19SingleTileSchedulerILb1ELb0ELb0ELi96EEEEEEEEEvNT_6ParamsE)
        .other          _ZN7cutlass13device_kernelIN5flash11enable_sm90INS1_16FlashAttnBwdSm90INS1_25CollectiveMainloopBwdSm90ILi2ELi1ELi1EN4cute5tupleIJNS5_1CILi1EEES8_S8_EEENS6_IJNS7_ILi64EEENS7_ILi96EEENS7_ILi192EEEEEENS_6half_tEfNS_4arch4Sm90ELb0ELb1ELb0ELb1ELb1ELb0ELb1ELb0ELi3ELi1ELi1ELi1ELb0EEENS1_24CollectiveEpilogueBwdGQAISD_fSG_Li384ELb1ELb1EEENS1_19SingleTileSchedulerILb1ELb0ELb0ELi96EEEEEEEEEvNT_6ParamsE,@"STO_CUDA_ENTRY STV_DEFAULT"
_ZN7cutlass13device_kernelIN5flash11enable_sm90INS1_16FlashAttnBwdSm90INS1_25CollectiveMainloopBwdSm90ILi2ELi1ELi1EN4cute5tupleIJNS5_1CILi1EEES8_S8_EEENS6_IJNS7_ILi64EEENS7_ILi96EEENS7_ILi192EEEEEENS_6half_tEfNS_4arch4Sm90ELb0ELb1ELb0ELb1ELb1ELb0ELb1ELb0ELi3ELi1ELi1ELi1ELb0EEENS1_24CollectiveEpilogueBwdGQAISD_fSG_Li384ELb1ELb1EEENS1_19SingleTileSchedulerILb1ELb0ELb0ELi96EEEEEEEEEvNT_6ParamsE:
        /* <DEDUP_REMOVED lines=23> */
.L_x_6115:
[----:B------:R-:W-:Y:S05]  /*0170*/  BSYNC B0 ;  /* 0x0000000000007941 */ /* 0x000fea0003800000 */
.L_x_6114:
        /* <DEDUP_REMOVED lines=37> */
.L_x_6116:
        /* <DEDUP_REMOVED lines=20> */
.L_x_6117:
[----:B------:R-:W-:Y:S01]  /*0510*/  PLOP3.LUT P0, PT, PT, PT, UP0, 0x80, 0x0 ;  /* 0x000000000000781c */ /* 0x000fe20003f0f008 */
[----:B------:R-:W-:Y:S01]  /*0520*/  NOP ;  /* 0x0000000000007918 */ /* 0x000fe20000000000 */
[----:B------:R-:W-:Y:S01]  /*0530*/  ULDC.64 UR46, c[0x0][0x208] ;  /* 0x00008200002e7ab9 */ /* 0x000fe20000000a00 */
[----:B------:R-:W-:Y:S01]  /*0540*/  BSSY B6, `(.L_x_6118) ;  /* 0x00009eb000067945 */ /* 0x000fe20003800000 */
[----:B-12-4-:R-:W-:Y:S09]  /*0550*/  BAR.SYNC.DEFER_BLOCKING 0x0 ;  /* 0x0000000000007b1d */ /* 0x016ff20000010000 */
[----:B------:R-:W-:Y:S05]  /*0560*/  @!P0 BRA `(.L_x_6119) ;  /* 0x0000004800fc8947 */ /* 0x000fea0003800000 */
.L_x_6120:
        /* <DEDUP_REMOVED lines=21> */
.L_x_6121:
        /* <DEDUP_REMOVED lines=10> */
.L_x_6123:
[----:B------:R-:W2:Y:S02]  /*0760*/  LDC R0, c[0x0][0x8c4] ;  /* 0x00023100ff007b82 */ /* 0x000ea40000000800 */
.L_x_6122:
        /* <DEDUP_REMOVED lines=15> */
.L_x_6125:
        /* <DEDUP_REMOVED lines=10> */
.L_x_6126:
        /* <DEDUP_REMOVED lines=8> */
.L_x_6127:
        /* <DEDUP_REMOVED lines=9> */
.L_x_6128:
        /* <DEDUP_REMOVED lines=22> */
.L_x_6129:
        /* <DEDUP_REMOVED lines=78> */
.L_x_6132:
        /* <DEDUP_REMOVED lines=15> */
.L_x_6131:
        /* <DEDUP_REMOVED lines=20> */
.L_x_6134:
        /* <DEDUP_REMOVED lines=15> */
.L_x_6133:
        /* <DEDUP_REMOVED lines=8> */
.L_x_6277:
        /* <DEDUP_REMOVED lines=19> */
.L_x_6136:
        /* <DEDUP_REMOVED lines=108> */
.L_x_6156:
[----:B------:R-:W-:-:S13]  /*1be0*/  ISETP.NE.AND P0, PT, R155, 0x3, PT ;  /* 0x000000039b00780c */ /* 0x000fda0003f05270 */
[----:B-1----:R-:W-:Y:S05]  /*1bf0*/  @!P0 BRA `(.L_x_6138) ;  /* 0x0000000000048947 */ /* 0x002fea0003800000 */
[----:B------:R-:W-:Y:S01]  /*1c00*/  BPT.TRAP 0x1 ;  /* 0x000000040000795c */ /* 0x000fe20000300000 */
.L_x_6138:
[----:B------:R-:W-:Y:S02]  /*1c10*/  LEA R3, R2, UR36, 0x3 ;  /* 0x0000002402037c11 */ /* 0x000fe4000f8e18ff */
[----:B------:R-:W-:-:S04]  /*1c20*/  SHF.L.U32 R12, R7, 0x1f, RZ ;  /* 0x0000001f070c7819 */ /* 0x000fc800000006ff */
[----:B------:R1:W2:Y:S01]  /*1c30*/  SYNCS.PHASECHK.TRANS64.TRYWAIT P1, [R3+URZ+0x36410], R12 ;  /* 0x0364100c030075a7 */ /* 0x0002a2000802017f */
[----:B------:R-:W-:Y:S05]  /*1c40*/  @!P0 BRA `(.L_x_6139) ;  /* 0x0000000000048947 */ /* 0x000fea0003800000 */
[----:B------:R-:W-:Y:S01]  /*1c50*/  BPT.TRAP 0x1 ;  /* 0x000000040000795c */ /* 0x000fe20000300000 */
.L_x_6139:
[----:B--2---:R-:W-:Y:S05]  /*1c60*/  @P1 BRA `(.L_x_6140) ;  /* 0x0000000000081947 */ /* 0x004fea0003800000 */
[----:B------:R-:W2:Y:S02]  /*1c70*/  SYNCS.PHASECHK.TRANS64.TRYWAIT P1, [R3+URZ+0x36410], R12 ;  /* 0x0364100c030075a7 */ /* 0x000ea4000802017f */
[----:B--2---:R-:W-:Y:S05]  /*1c80*/  @!P1 BRA `(.L_x_6141) ;  /* 0x0000008800109947 */ /* 0x004fea0003800000 */
.L_x_6140:
        /* <DEDUP_REMOVED lines=103> */
.L_x_6142:
[----:B------:R-:W-:-:S04]  /*2300*/  SHF.L.U32 R13, R5, 0x1f, RZ ;  /* 0x0000001f050d7819 */ /* 0x000fc800000006ff */
[----:B------:R4:W1:Y:S01]  /*2310*/  SYNCS.PHASECHK.TRANS64.TRYWAIT P1, [UR36+0x36430], R13 ;  /* 0x0364300dff0075a7 */ /* 0x0008620008020164 */
[----:B------:R-:W-:Y:S05]  /*2320*/  @!P0 BRA `(.L_x_6143) ;  /* 0x0000000000048947 */ /* 0x000fea0003800000 */
[----:B------:R-:W-:Y:S01]  /*2330*/  BPT.TRAP 0x1 ;  /* 0x000000040000795c */ /* 0x000fe20000300000 */
.L_x_6143:
[----:B-1----:R-:W-:Y:S05]  /*2340*/  @P1 BRA `(.L_x_6144) ;  /* 0x0000000000081947 */ /* 0x002fea0003800000 */
[----:B------:R-:W1:Y:S02]  /*2350*/  SYNCS.PHASECHK.TRANS64.TRYWAIT P1, [UR36+0x36430], R13 ;  /* 0x0364300dff0075a7 */ /* 0x000e640008020164 */
[----:B-1----:R-:W-:Y:S05]  /*2360*/  @!P1 BRA `(.L_x_6145) ;  /* 0x00000080006c9947 */ /* 0x002fea0003800000 */
.L_x_6144:
        /* <DEDUP_REMOVED lines=112> */
.L_x_6148:
[----:B------:R-:W-:-:S06]  /*2a70*/  UISETP.NE.AND UP0, UPT, UR42, 0x1, UPT ;  /* 0x000000012a00788c */ /* 0x000fcc000bf05270 */
[----:B------:R-:W-:-:S05]  /*2a80*/  PLOP3.LUT P1, PT, PT, PT, UP0, 0x80, 0x0 ;  /* 0x000000000000781c */ /* 0x000fca0003f2f008 */
[----:B------:R-:W-:-:S08]  /*2a90*/  @UP0 ULDC UR5, c[0x0][0x754] ;  /* 0x0001d50000050ab9 */ /* 0x000fd00000000800 */
[----:B------:R-:W-:Y:S01]  /*2aa0*/  @P1 IMAD.HI.U32 R12, R23, UR5, RZ ;  /* 0x00000005170c1c27 */ /* 0x000fe2000f8e00ff */
[----:B------:R-:W-:-:S04]  /*2ab0*/  @UP0 ULDC UR5, c[0x0][0x758] ;  /* 0x0001d60000050ab9 */ /* 0x000fc80000000800 */
[----:B------:R-:W-:-:S07]  /*2ac0*/  @P1 SHF.R.U32.HI R23, RZ, UR5, R12 ;  /* 0x00000005ff171c19 */ /* 0x000fce000801160c */
.L_x_6149:
[----:B------:R-:W-:Y:S05]  /*2ad0*/  BSYNC B0 ;  /* 0x0000000000007941 */ /* 0x000fea0003800000 */
.L_x_6147:
[----:B------:R-:W-:Y:S01]  /*2ae0*/  IMAD R23, R23, UR42, R18 ;  /* 0x0000002a17177c24 */ /* 0x000fe2000f8e0212 */
[----:B------:R-:W-:-:S04]  /*2af0*/  IADD3 R12, R15, UR4, R4 ;  /* 0x000000040f0c7c10 */ /* 0x000fc8000fffe004 */
[----:B------:R-:W-:Y:S02]  /*2b00*/  VIADDMNMX R13, R23, UR42, R13, PT ;  /* 0x0000002a170d7c46 */ /* 0x000fe4000b80010d */
[----:B------:R-:W-:-:S07]  /*2b10*/  VIMNMX R12, R12, R23, !PT ;  /* 0x000000170c0c7248 */ /* 0x000fce0007fe0100 */
.L_x_6146:
        /* <DEDUP_REMOVED lines=51> */
.L_x_6152:
[----:B------:R-:W-:-:S06]  /*2e50*/  UISETP.NE.AND UP0, UPT, UR42, 0x1, UPT ;  /* 0x000000012a00788c */ /* 0x000fcc000bf05270 */
[----:B------:R-:W-:-:S05]  /*2e60*/  PLOP3.LUT P6, PT, PT, PT, UP0, 0x80, 0x0 ;  /* 0x000000000000781c */ /* 0x000fca0003fcf008 */
[----:B------:R-:W-:-:S08]  /*2e70*/  @UP0 ULDC UR4, c[0x0][0x754] ;  /* 0x0001d50000040ab9 */ /* 0x000fd00000000800 */
[----:B------:R-:W-:Y:S01]  /*2e80*/  @P6 IMAD.HI.U32 R12, R13, UR4, RZ ;  /* 0x000000040d0c6c27 */ /* 0x000fe2000f8e00ff */
[----:B------:R-:W-:Y:S01]  /*2e90*/  PLOP3.LUT P6, PT, PT, PT, UP0, 0x80, 0x0 ;  /* 0x000000000000781c */ /* 0x000fe20003fcf008 */
[----:B------:R-:W-:-:S12]  /*2ea0*/  @UP0 ULDC UR4, c[0x0][0x758] ;  /* 0x0001d60000040ab9 */ /* 0x000fd80000000800 */
[----:B------:R-:W-:-:S07]  /*2eb0*/  @P6 SHF.R.U32.HI R13, RZ, UR4, R12 ;  /* 0x00000004ff0d6c19 */ /* 0x000fce000801160c */
.L_x_6153:
[----:B------:R-:W-:Y:S05]  /*2ec0*/  BSYNC B0 ;  /* 0x0000000000007941 */ /* 0x000fea0003800000 */
.L_x_6151:
[----:B------:R-:W-:-:S05]  /*2ed0*/  IMAD R13, R13, UR42, R18 ;  /* 0x0000002a0d0d7c24 */ /* 0x000fca000f8e0212 */
[----:B------:R-:W-:Y:S02]  /*2ee0*/  VIMNMX R14, R14, R13, !PT ;  /* 0x0000000d0e0e7248 */ /* 0x000fe40007fe0100 */
[----:B------:R-:W-:-:S07]  /*2ef0*/  VIADDMNMX R20, R13, UR42, R20, PT ;  /* 0x0000002a0d147c46 */ /* 0x000fce000b800114 */
.L_x_6150:
        /* <DEDUP_REMOVED lines=214> */
.L_x_6154:
        /* <DEDUP_REMOVED lines=59> */
.L_x_6155:
        /* <DEDUP_REMOVED lines=62> */
.L_x_6130:
[----:B------:R-:W-:Y:S05]  /*43f0*/  @P0 BRA `(.L_x_6124) ;  /* 0x0000005c00fc0947 */ /* 0x000fea0003800000 */
[----:B-1----:R-:W1:Y:S01]  /*4400*/  LDC.64 R2, c[0x0][0x878] ;  /* 0x00021e00ff027b82 */ /* 0x002e620000000a00 */
        /* <DEDUP_REMOVED lines=12> */
[----:B------:R-:W2:Y:S08]  /*44d0*/  @P0 LDC.64 R4, c[0x0][0x878] ;  /* 0x00021e00ff040b82 */ /* 0x000eb00000000a00 */
[----:B------:R-:W1:Y:S01]  /*44e0*/  LDC.64 R22, c[0x0][0x800] ;  /* 0x00020000ff167b82 */ /* 0x000e620000000a00 */
        /* <DEDUP_REMOVED lines=84> */
.L_x_6159:
[----:B------:R-:W2:Y:S04]  /*4a30*/  LDG.E.STRONG.GPU R0, desc[UR46][R10.64] ;  /* 0x0000002e0a007981 */ /* 0x000ea8000c1ef900 */
[----:B--2---:R-:W-:Y:S01]  /*4a40*/  CCTL.IVALL ;  /* 0x00000000ff00798f */ /* 0x004fe20002000000 */
[----:B------:R-:W-:Y:S05]  /*4a50*/  YIELD ;  /* 0x0000000000007946 */ /* 0x000fea0003800000 */
[----:B------:R-:W-:-:S13]  /*4a60*/  ISETP.NE.AND P0, PT, R0, R17, PT ;  /* 0x000000110000720c */ /* 0x000fda0003f05270 */
[----:B------:R-:W-:Y:S05]  /*4a70*/  @P0 BRA `(.L_x_6159) ;  /* 0xfffffffc00ec0947 */ /* 0x000fea000383ffff */
.L_x_6158:
[----:B------:R-:W-:Y:S05]  /*4a80*/  BSYNC B0 ;  /* 0x0000000000007941 */ /* 0x000fea0003800000 */
.L_x_6157:
[----:B------:R-:W-:Y:S01]  /*4a90*/  UMOV UR5, 0xffffffff ;  /* 0xffffffff00057882 */ /* 0x000fe20000000000 */
[----:B------:R-:W-:Y:S02]  /*4aa0*/  LEA.HI.X R23, R4, R23, R3, 0x2, P3 ;  /* 0x0000001704177211 */ /* 0x000fe400018f1403 */
[----:B------:R-:W-:Y:S01]  /*4ab0*/  LEA.HI.X R2, R6, R25, R2, 0x2, P4 ;  /* 0x0000001906027211 */ /* 0x000fe200020f1402 */
[----:B------:R-:W-:Y:S06]  /*4ac0*/  BRA.DIV UR5, `(.L_x_6160) ;  /* 0x0000005a05a87947 */ /* 0x000fec000b800000 */
[----:B------:R-:W-:Y:S01]  /*4ad0*/  NOP ;  /* 0x0000000000007918 */ /* 0x000fe20000000000 */
.L_x_6280:
        /* <DEDUP_REMOVED lines=16> */
.L_x_6163:
[----:B------:R-:W-:Y:S01]  /*4be0*/  @P0 ELECT P2, URZ, PT ;  /* 0x00000000003f082f */ /* 0x000fe20003840000 */
[----:B------:R1:W-:-:S12]  /*4bf0*/  UBLKRED.G.S.ADD.F32.RN [UR6], [UR4], UR5, desc[UR8] ;  /* 0x00000806040073bb */ /* 0x0003d800080a1405 */
[----:B------:R-:W-:Y:S02]  /*4c00*/  @P2 PLOP3.LUT P0, PT, P2, PT, PT, 0x8, 0x0 ;  /* 0x000000000000281c */ /* 0x000fe4000170e170 */
[----:B------:R-:W-:-:S11]  /*4c10*/  PLOP3.LUT P2, PT, PT, PT, PT, 0x8, 0x0 ;  /* 0x000000000000781c */ /* 0x000fd60003f4e170 */
[----:B-1----:R-:W-:Y:S05]  /*4c20*/  @P0 BRA.U.ANY `(.L_x_6163) ;  /* 0xfffffffd00ec0947 */ /* 0x002fea000393ffff */
[----:B------:R0:W-:Y:S01]  /*4c30*/  UTMACMDFLUSH ;  /* 0x00000000000079b7 */ /* 0x0001e20000000000 */
[----:B------:R-:W-:-:S04]  /*4c40*/  DEPBAR.LE SB0, 0x0 ;  /* 0x000080000000791a */ /* 0x000fc80000000000 */
.L_x_6162:
[----:B------:R-:W-:Y:S05]  /*4c50*/  BSYNC B0 ;  /* 0x0000000000007941 */ /* 0x000fea0003800000 */
.L_x_6161:
        /* <DEDUP_REMOVED lines=14> */
.L_x_6165:
[----:B------:R-:W-:Y:S05]  /*4d40*/  BSYNC B0 ;  /* 0x0000000000007941 */ /* 0x000fea0003800000 */
.L_x_6164:
        /* <DEDUP_REMOVED lines=18> */
.L_x_6168:
[----:B------:R-:W2:Y:S04]  /*4e70*/  LDG.E.STRONG.GPU R0, desc[UR46][R2.64] ;  /* 0x0000002e02007981 */ /* 0x000ea8000c1ef900 */
[----:B--2---:R-:W-:Y:S01]  /*4e80*/  CCTL.IVALL ;  /* 0x00000000ff00798f */ /* 0x004fe20002000000 */
[----:B------:R-:W-:Y:S05]  /*4e90*/  YIELD ;  /* 0x0000000000007946 */ /* 0x000fea0003800000 */
[----:B------:R-:W-:-:S13]  /*4ea0*/  ISETP.NE.AND P0, PT, R0, R17, PT ;  /* 0x000000110000720c */ /* 0x000fda0003f05270 */
[----:B------:R-:W-:Y:S05]  /*4eb0*/  @P0 BRA `(.L_x_6168) ;  /* 0xfffffffc00ec0947 */ /* 0x000fea000383ffff */
.L_x_6167:
[----:B------:R-:W-:Y:S05]  /*4ec0*/  BSYNC B0 ;  /* 0x0000000000007941 */ /* 0x000fea0003800000 */
.L_x_6166:
[----:B------:R-:W-:-:S03]  /*4ed0*/  UMOV UR5, 0xffffffff ;  /* 0xffffffff00057882 */ /* 0x000fc60000000000 */
[----:B------:R-:W-:Y:S05]  /*4ee0*/  BRA.DIV UR5, `(.L_x_6169) ;  /* 0x0000005605bc7947 */ /* 0x000fea000b800000 */
[----:B------:R-:W-:Y:S01]  /*4ef0*/  NOP ;  /* 0x0000000000007918 */ /* 0x000fe20000000000 */
.L_x_6283:
        /* <DEDUP_REMOVED lines=16> */
.L_x_6172:
[----:B------:R-:W-:Y:S01]  /*5000*/  @P0 ELECT P2, URZ, PT ;  /* 0x00000000003f082f */ /* 0x000fe20003840000 */
[----:B------:R2:W-:-:S12]  /*5010*/  UBLKRED.G.S.ADD.F32.RN [UR6], [UR4], UR5, desc[UR8] ;  /* 0x00000806040073bb */ /* 0x0005d800080a1405 */
[----:B------:R-:W-:Y:S02]  /*5020*/  @P2 PLOP3.LUT P0, PT, P2, PT, PT, 0x8, 0x0 ;  /* 0x000000000000281c */ /* 0x000fe4000170e170 */
[----:B------:R-:W-:-:S11]  /*5030*/  PLOP3.LUT P2, PT, PT, PT, PT, 0x8, 0x0 ;  /* 0x000000000000781c */ /* 0x000fd60003f4e170 */
[----:B--2---:R-:W-:Y:S05]  /*5040*/  @P0 BRA.U.ANY `(.L_x_6172) ;  /* 0xfffffffd00ec0947 */ /* 0x004fea000393ffff */
[----:B------:R0:W-:Y:S01]  /*5050*/  UTMACMDFLUSH ;  /* 0x00000000000079b7 */ /* 0x0001e20000000000 */
[----:B------:R-:W-:-:S04]  /*5060*/  DEPBAR.LE SB0, 0x0 ;  /* 0x000080000000791a */ /* 0x000fc80000000000 */
.L_x_6171:
[----:B------:R-:W-:Y:S05]  /*5070*/  BSYNC B0 ;  /* 0x0000000000007941 */ /* 0x000fea0003800000 */
.L_x_6170:
        /* <DEDUP_REMOVED lines=14> */
.L_x_6119:
        /* <DEDUP_REMOVED lines=21> */
.L_x_6174:
        /* <DEDUP_REMOVED lines=13> */
.L_x_6176:
[----:B------:R-:W-:-:S05]  /*5380*/  ULDC UR4, c[0x0][0x8c4] ;  /* 0x0002310000047ab9 */ /* 0x000fca0000000800 */
.L_x_6175:
        /* <DEDUP_REMOVED lines=44> */
.L_x_6177:
        /* <DEDUP_REMOVED lines=13> */
.L_x_6178:
        /* <DEDUP_REMOVED lines=12> */
.L_x_6179:
        /* <DEDUP_REMOVED lines=27> */
.L_x_6180:
        /* <DEDUP_REMOVED lines=39> */
.L_x_6185:
[----:B------:R-:W2:Y:S04]  /*5c00*/  LDG.E.STRONG.GPU R0, desc[UR46][R2.64] ;  /* 0x0000002e02007981 */ /* 0x000ea8000c1ef900 */
[----:B--2---:R-:W-:Y:S01]  /*5c10*/  CCTL.IVALL ;  /* 0x00000000ff00798f */ /* 0x004fe20002000000 */
[----:B------:R-:W-:Y:S05]  /*5c20*/  YIELD ;  /* 0x0000000000007946 */ /* 0x000fea0003800000 */
[----:B------:R-:W-:-:S13]  /*5c30*/  ISETP.NE.AND P1, PT, R0, UR22, PT ;  /* 0x0000001600007c0c */ /* 0x000fda000bf25270 */
[----:B------:R-:W-:Y:S05]  /*5c40*/  @P1 BRA `(.L_x_6185) ;  /* 0xfffffffc00ec1947 */ /* 0x000fea000383ffff */
.L_x_6184:
[----:B------:R-:W-:Y:S05]  /*5c50*/  BSYNC B0 ;  /* 0x0000000000007941 */ /* 0x000fea0003800000 */
.L_x_6183:
[----:B------:R-:W-:-:S03]  /*5c60*/  UMOV UR18, 0xffffffff ;  /* 0xffffffff00127882 */ /* 0x000fc60000000000 */
[----:B------:R-:W-:Y:S05]  /*5c70*/  BRA.DIV UR18, `(.L_x_6186) ;  /* 0x0000004a12747947 */ /* 0x000fea000b800000 */
[----:B------:R-:W-:Y:S01]  /*5c80*/  NOP ;  /* 0x0000000000007918 */ /* 0x000fe20000000000 */
.L_x_6286:
        /* <DEDUP_REMOVED lines=22> */
.L_x_6188:
[----:B------:R-:W-:Y:S05]  /*5df0*/  BSYNC B0 ;  /* 0x0000000000007941 */ /* 0x000fea0003800000 */
.L_x_6187:
        /* <DEDUP_REMOVED lines=19> */
.L_x_6190:
[----:B------:R-:W-:Y:S05]  /*5f30*/  BSYNC B0 ;  /* 0x0000000000007941 */ /* 0x000fea0003800000 */
.L_x_6189:
        /* <DEDUP_REMOVED lines=20> */
.L_x_6192:
[----:B------:R-:W-:Y:S05]  /*6080*/  BSYNC B0 ;  /* 0x0000000000007941 */ /* 0x000fea0003800000 */
.L_x_6191:
[----:B------:R-:W-:Y:S06]  /*6090*/  BAR.ARV 0xa, 0xa0 ;  /* 0x0282800000007b1d */ /* 0x000fec0000002000 */
[----:B------:R-:W-:Y:S04]  /*60a0*/  BSSY B0, `(.L_x_6193) ;  /* 0x0000003000007945 */ /* 0x000fe80003800000 */
[----:B------:R-:W-:Y:S05]  /*60b0*/  @!P0 BRA `(.L_x_6194) ;  /* 0x0000000000048947 */ /* 0x000fea0003800000 */
[----:B------:R-:W-:-:S04]  /*60c0*/  DEPBAR.LE SB0, 0x1 ;  /* 0x000080400000791a */ /* 0x000fc80000000000 */
.L_x_6194:
[----:B------:R-:W-:Y:S05]  /*60d0*/  BSYNC B0 ;  /* 0x0000000000007941 */ /* 0x000fea0003800000 */
.L_x_6193:
[----:B------:R-:W-:Y:S06]  /*60e0*/  BAR.ARV 0xb, 0xa0 ;  /* 0x02c2800000007b1d */ /* 0x000fec0000002000 */
[----:B------:R-:W-:Y:S04]  /*60f0*/  BSSY B0, `(.L_x_6195) ;  /* 0x0000003000007945 */ /* 0x000fe80003800000 */
[----:B------:R-:W-:Y:S05]  /*6100*/  @!P0 BRA `(.L_x_6196) ;  /* 0x0000000000048947 */ /* 0x000fea0003800000 */
[----:B------:R-:W-:-:S04]  /*6110*/  DEPBAR.LE SB0, 0x0 ;  /* 0x000080000000791a */ /* 0x000fc80000000000 */
.L_x_6196:
[----:B------:R-:W-:Y:S05]  /*6120*/  BSYNC B0 ;  /* 0x0000000000007941 */ /* 0x000fea0003800000 */
.L_x_6195:
        /* <DEDUP_REMOVED lines=19> */
.L_x_6198:
[----:B------:R-:W-:Y:S05]  /*6260*/  BSYNC B0 ;  /* 0x0000000000007941 */ /* 0x000fea0003800000 */
.L_x_6197:
[----:B------:R-:W-:Y:S01]  /*6270*/  UIADD3 UR18, UR9, 0x1, URZ ;  /* 0x0000000109127890 */ /* 0x000fe2000fffe03f */
[----:B------:R-:W-:Y:S11]  /*6280*/  BRA `(.L_x_6199) ;  /* 0x0000000000047947 */ /* 0x000ff60003800000 */
.L_x_6182:
[----:B------:R-:W-:-:S05]  /*6290*/  UMOV UR18, UR9 ;  /* 0x0000000900127c82 */ /* 0x000fca0008000000 */
.L_x_6199:
        /* <DEDUP_REMOVED lines=16> */
.L_x_6232:
        /* <DEDUP_REMOVED lines=11> */
.L_x_6202:
[----:B------:R-:W2:Y:S04]  /*6450*/  LDG.E.STRONG.GPU R0, desc[UR46][R2.64] ;  /* 0x0000002e02007981 */ /* 0x000ea8000c1ef900 */
[----:B--2---:R-:W-:Y:S01]  /*6460*/  CCTL.IVALL ;  /* 0x00000000ff00798f */ /* 0x004fe20002000000 */
[----:B------:R-:W-:Y:S05]  /*6470*/  YIELD ;  /* 0x0000000000007946 */ /* 0x000fea0003800000 */
[----:B------:R-:W-:-:S13]  /*6480*/  ISETP.NE.AND P1, PT, R0, UR22, PT ;  /* 0x0000001600007c0c */ /* 0x000fda000bf25270 */
[----:B------:R-:W-:Y:S05]  /*6490*/  @P1 BRA `(.L_x_6202) ;  /* 0xfffffffc00ec1947 */ /* 0x000fea000383ffff */
.L_x_6201:
[----:B------:R-:W-:Y:S05]  /*64a0*/  BSYNC B0 ;  /* 0x0000000000007941 */ /* 0x000fea0003800000 */
.L_x_6200:
[----:B------:R-:W-:-:S03]  /*64b0*/  UMOV UR13, 0xffffffff ;  /* 0xffffffff000d7882 */ /* 0x000fc60000000000 */
[----:B------:R-:W-:Y:S05]  /*64c0*/  BRA.DIV UR13, `(.L_x_6203) ;  /* 0x000000420d7c7947 */ /* 0x000fea000b800000 */
[----:B------:R-:W-:Y:S01]  /*64d0*/  NOP ;  /* 0x0000000000007918 */ /* 0x000fe20000000000 */
.L_x_6289:
        /* <DEDUP_REMOVED lines=19> */
.L_x_6205:
[----:B------:R-:W-:Y:S05]  /*6610*/  BSYNC B0 ;  /* 0x0000000000007941 */ /* 0x000fea0003800000 */
.L_x_6204:
        /* <DEDUP_REMOVED lines=14> */
.L_x_6207:
[----:B------:R-:W-:Y:S05]  /*6700*/  BSYNC B0 ;  /* 0x0000000000007941 */ /* 0x000fea0003800000 */
.L_x_6206:
        /* <DEDUP_REMOVED lines=15> */
.L_x_6209:
[----:B------:R-:W-:Y:S05]  /*6800*/  BSYNC B0 ;  /* 0x0000000000007941 */ /* 0x000fea0003800000 */
.L_x_6208:
[----:B------:R-:W-:Y:S06]  /*6810*/  BAR.ARV 0xa, 0xa0 ;  /* 0x0282800000007b1d */ /* 0x000fec0000002000 */
[----:B------:R-:W-:Y:S04]  /*6820*/  BSSY B0, `(.L_x_6210) ;  /* 0x0000003000007945 */ /* 0x000fe80003800000 */
[----:B------:R-:W-:Y:S05]  /*6830*/  @!P0 BRA `(.L_x_6211) ;  /* 0x0000000000048947 */ /* 0x000fea0003800000 */
[----:B------:R-:W-:-:S04]  /*6840*/  DEPBAR.LE SB0, 0x1 ;  /* 0x000080400000791a */ /* 0x000fc80000000000 */
.L_x_6211:
[----:B------:R-:W-:Y:S05]  /*6850*/  BSYNC B0 ;  /* 0x0000000000007941 */ /* 0x000fea0003800000 */
.L_x_6210:
[----:B------:R-:W-:Y:S06]  /*6860*/  BAR.ARV 0xb, 0xa0 ;  /* 0x02c2800000007b1d */ /* 0x000fec0000002000 */
[----:B------:R-:W-:Y:S04]  /*6870*/  BSSY B0, `(.L_x_6212) ;  /* 0x0000003000007945 */ /* 0x000fe80003800000 */
[----:B------:R-:W-:Y:S05]  /*6880*/  @!P0 BRA `(.L_x_6213) ;  /* 0x0000000000048947 */ /* 0x000fea0003800000 */
[----:B------:R-:W-:-:S04]  /*6890*/  DEPBAR.LE SB0, 0x0 ;  /* 0x000080000000791a */ /* 0x000fc80000000000 */
.L_x_6213:
[----:B------:R-:W-:Y:S05]  /*68a0*/  BSYNC B0 ;  /* 0x0000000000007941 */ /* 0x000fea0003800000 */
.L_x_6212:
        /* <DEDUP_REMOVED lines=19> */
.L_x_6215:
[----:B------:R-:W-:Y:S05]  /*69e0*/  BSYNC B0 ;  /* 0x0000000000007941 */ /* 0x000fea0003800000 */
.L_x_6214:
        /* <DEDUP_REMOVED lines=9> */
.L_x_6218:
[----:B------:R-:W2:Y:S04]  /*6a80*/  LDG.E.STRONG.GPU R0, desc[UR46][R2.64] ;  /* 0x0000002e02007981 */ /* 0x000ea8000c1ef900 */
[----:B--2---:R-:W-:Y:S01]  /*6a90*/  CCTL.IVALL ;  /* 0x00000000ff00798f */ /* 0x004fe20002000000 */
[----:B------:R-:W-:Y:S05]  /*6aa0*/  YIELD ;  /* 0x0000000000007946 */ /* 0x000fea0003800000 */
[----:B------:R-:W-:-:S13]  /*6ab0*/  ISETP.NE.AND P1, PT, R0, UR22, PT ;  /* 0x0000001600007c0c */ /* 0x000fda000bf25270 */
[----:B------:R-:W-:Y:S05]  /*6ac0*/  @P1 BRA `(.L_x_6218) ;  /* 0xfffffffc00ec1947 */ /* 0x000fea000383ffff */
.L_x_6217:
[----:B------:R-:W-:Y:S05]  /*6ad0*/  BSYNC B0 ;  /* 0x0000000000007941 */ /* 0x000fea0003800000 */
.L_x_6216:
[----:B------:R-:W-:-:S03]  /*6ae0*/  UMOV UR5, 0xffffffff ;  /* 0xffffffff00057882 */ /* 0x000fc60000000000 */
[----:B------:R-:W-:Y:S05]  /*6af0*/  BRA.DIV UR5, `(.L_x_6219) ;  /* 0x0000003e050c7947 */ /* 0x000fea000b800000 */
[----:B------:R-:W-:Y:S01]  /*6b00*/  NOP ;  /* 0x0000000000007918 */ /* 0x000fe20000000000 */
.L_x_6292:
        /* <DEDUP_REMOVED lines=15> */
.L_x_6221:
[----:B------:R-:W-:Y:S05]  /*6c00*/  BSYNC B0 ;  /* 0x0000000000007941 */ /* 0x000fea0003800000 */
.L_x_6220:
        /* <DEDUP_REMOVED lines=14> */
.L_x_6223:
[----:B------:R-:W-:Y:S05]  /*6cf0*/  BSYNC B0 ;  /* 0x0000000000007941 */ /* 0x000fea0003800000 */
.L_x_6222:
        /* <DEDUP_REMOVED lines=15> */
.L_x_6225:
[----:B------:R-:W-:Y:S05]  /*6df0*/  BSYNC B0 ;  /* 0x0000000000007941 */ /* 0x000fea0003800000 */
.L_x_6224:
[----:B------:R-:W-:Y:S06]  /*6e00*/  BAR.ARV 0xa, 0xa0 ;  /* 0x0282800000007b1d */ /* 0x000fec0000002000 */
[----:B------:R-:W-:Y:S04]  /*6e10*/  BSSY B0, `(.L_x_6226) ;  /* 0x0000003000007945 */ /* 0x000fe80003800000 */
[----:B------:R-:W-:Y:S05]  /*6e20*/  @!P0 BRA `(.L_x_6227) ;  /* 0x0000000000048947 */ /* 0x000fea0003800000 */
[----:B------:R-:W-:-:S04]  /*6e30*/  DEPBAR.LE SB0, 0x1 ;  /* 0x000080400000791a */ /* 0x000fc80000000000 */
.L_x_6227:
[----:B------:R-:W-:Y:S05]  /*6e40*/  BSYNC B0 ;  /* 0x0000000000007941 */ /* 0x000fea0003800000 */
.L_x_6226:
[----:B------:R-:W-:Y:S06]  /*6e50*/  BAR.ARV 0xb, 0xa0 ;  /* 0x02c2800000007b1d */ /* 0x000fec0000002000 */
[----:B------:R-:W-:Y:S04]  /*6e60*/  BSSY B0, `(.L_x_6228) ;  /* 0x0000003000007945 */ /* 0x000fe80003800000 */
[----:B------:R-:W-:Y:S05]  /*6e70*/  @!P0 BRA `(.L_x_6229) ;  /* 0x0000000000048947 */ /* 0x000fea0003800000 */
[----:B------:R-:W-:-:S04]  /*6e80*/  DEPBAR.LE SB0, 0x0 ;  /* 0x000080000000791a */ /* 0x000fc80000000000 */
.L_x_6229:
[----:B------:R-:W-:Y:S05]  /*6e90*/  BSYNC B0 ;  /* 0x0000000000007941 */ /* 0x000fea0003800000 */
.L_x_6228:
        /* <DEDUP_REMOVED lines=19> */
.L_x_6231:
[----:B------:R-:W-:Y:S05]  /*6fd0*/  BSYNC B0 ;  /* 0x0000000000007941 */ /* 0x000fea0003800000 */
.L_x_6230:
[----:B------:R-:W-:Y:S02]  /*6fe0*/  UIADD3 UR9, UR9, 0x2, URZ ;  /* 0x0000000209097890 */ /* 0x000fe4000fffe03f */
[----:B------:R-:W-:Y:S02]  /*6ff0*/  UIADD3 UR4, UR4, 0x6000, URZ ;  /* 0x0000600004047890 */ /* 0x000fe4000fffe03f */
[----:B------:R-:W-:-:S06]  /*7000*/  UISETP.GE.AND UP0, UPT, UR9, UR11, UPT ;  /* 0x0000000b0900728c */ /* 0x000fcc000bf06270 */
[----:B------:R-:W-:-:S13]  /*7010*/  PLOP3.LUT P1, PT, PT, PT, UP0, 0x80, 0x0 ;  /* 0x000000000000781c */ /* 0x000fda0003f2f008 */
[----:B------:R-:W-:Y:S05]  /*7020*/  @!P1 BRA `(.L_x_6232) ;  /* 0xfffffff000dc9947 */ /* 0x000fea000383ffff */
.L_x_6181:
        /* <DEDUP_REMOVED lines=41> */
.L_x_6235:
[----:B------:R-:W-:Y:S05]  /*72c0*/  BSYNC B0 ;  /* 0x0000000000007941 */ /* 0x000fea0003800000 */
.L_x_6234:
[----:B------:R-:W-:Y:S05]  /*72d0*/  BRA `(.L_x_6236) ;  /* 0x0000000000047947 */ /* 0x000fea0003800000 */
.L_x_6233:
[----:B------:R-:W-:-:S05]  /*72e0*/  UMOV UR4, UR9 ;  /* 0x0000000900047c82 */ /* 0x000fca0008000000 */
.L_x_6236:
        /* <DEDUP_REMOVED lines=11> */
.L_x_6241:
        /* <DEDUP_REMOVED lines=24> */
.L_x_6238:
[----:B------:R-:W-:Y:S05]  /*7520*/  BSYNC B0 ;  /* 0x0000000000007941 */ /* 0x000fea0003800000 */
.L_x_6237:
        /* <DEDUP_REMOVED lines=24> */
.L_x_6240:
[----:B------:R-:W-:Y:S05]  /*76b0*/  BSYNC B0 ;  /* 0x0000000000007941 */ /* 0x000fea0003800000 */
.L_x_6239:
[----:B------:R-:W-:Y:S02]  /*76c0*/  UIADD3 UR7, UR7, 0x2, URZ ;  /* 0x0000000207077890 */ /* 0x000fe4000fffe03f */
[----:B------:R-:W-:Y:S02]  /*76d0*/  ULEA UR5, UR19, UR5, 0x1 ;  /* 0x0000000513057291 */ /* 0x000fe4000f8e083f */
[----:B------:R-:W-:Y:S02]  /*76e0*/  ULEA UR6, UR19, UR6, 0x1 ;  /* 0x0000000613067291 */ /* 0x000fe4000f8e083f */
[----:B------:R-:W-:-:S13]  /*76f0*/  ISETP.NE.AND P0, PT, RZ, UR7, PT ;  /* 0x00000007ff007c0c */ /* 0x000fda000bf05270 */
[----:B------:R-:W-:Y:S05]  /*7700*/  @!P0 BRA `(.L_x_6124) ;  /* 0x0000002c00388947 */ /* 0x000fea0003800000 */
[----:B------:R-:W-:Y:S05]  /*7710*/  BRA `(.L_x_6241) ;  /* 0xfffffffc00207947 */ /* 0x000fea000383ffff */
.L_x_6173:
        /* <DEDUP_REMOVED lines=14> */
.L_x_6242:
        /* <DEDUP_REMOVED lines=16> */
.L_x_6244:
[----:B------:R-:W-:-:S05]  /*7900*/  ULDC UR4, c[0x0][0x8c4] ;  /* 0x0002310000047ab9 */ /* 0x000fca0000000800 */
.L_x_6243:
        /* <DEDUP_REMOVED lines=62> */
.L_x_6246:
        /* <DEDUP_REMOVED lines=13> */
.L_x_6247:
        /* <DEDUP_REMOVED lines=10> */
.L_x_6248:
        /* <DEDUP_REMOVED lines=21> */
.L_x_6249:
        /* <DEDUP_REMOVED lines=57> */
.L_x_6293:
        /* <DEDUP_REMOVED lines=9> */
.L_x_6252:
        /* <DEDUP_REMOVED lines=116> */
.L_x_6263:
[----:B-1----:R-:W-:-:S05]  /*8b10*/  IMAD.MOV.U32 R9, RZ, RZ, 0x1 ;  /* 0x00000001ff097424 */ /* 0x002fca00078e00ff */
[----:B------:R-:W-:-:S04]  /*8b20*/  SHF.L.U32 R9, R9, 0x1f, RZ ;  /* 0x0000001f09097819 */ /* 0x000fc800000006ff */
[----:B------:R-:W1:Y:S02]  /*8b30*/  SYNCS.PHASECHK.TRANS64.TRYWAIT P1, [R8+URZ+0x36438], R9 ;  /* 0x03643809080075a7 */ /* 0x000e64000802017f */
[----:B-1----:R-:W-:Y:S05]  /*8b40*/  @!P1 BRA `(.L_x_6255) ;  /* 0x0000001c00289947 */ /* 0x002fea0003800000 */
.L_x_6294:
[----:B------:R-:W-:Y:S05]  /*8b50*/  @P0 BRA `(.L_x_6256) ;  /* 0x0000000000140947 */ /* 0x000fea0003800000 */
[----:B------:R-:W-:Y:S01]  /*8b60*/  ISETP.NE.AND P1, PT, R22, RZ, PT ;  /* 0x000000ff1600720c */ /* 0x000fe20003f25270 */
[----:B------:R-:W-:-:S04]  /*8b70*/  IMAD.MOV.U32 R3, RZ, RZ, 0x6100 ;  /* 0x00006100ff037424 */ /* 0x000fc800078e00ff */
[----:B------:R2:W-:Y:S08]  /*8b80*/  SYNCS.ARRIVE.TRANS64 RZ, [R8+URZ+0x36430], R3 ;  /* 0x0364300308ff79a7 */ /* 0x0005f0000800003f */
[----:B------:R-:W-:Y:S05]  /*8b90*/  @!P1 BRA `(.L_x_6256) ;  /* 0x0000000000049947 */ /* 0x000fea0003800000 */
[----:B------:R-:W-:Y:S01]  /*8ba0*/  BPT.TRAP 0x1 ;  /* 0x000000040000795c */ /* 0x000fe20000300000 */
.L_x_6256:
        /* <DEDUP_REMOVED lines=49> */
.L_x_6295:
[----:B------:R-:W-:Y:S05]  /*8ec0*/  @P0 BRA `(.L_x_6258) ;  /* 0x0000000000140947 */ /* 0x000fea0003800000 */
[----:B------:R-:W-:Y:S01]  /*8ed0*/  ISETP.NE.AND P1, PT, R22, RZ, PT ;  /* 0x000000ff1600720c */ /* 0x000fe20003f25270 */
[----:B--2---:R-:W-:-:S04]  /*8ee0*/  IMAD.MOV.U32 R7, RZ, RZ, 0x6100 ;  /* 0x00006100ff077424 */ /* 0x004fc800078e00ff */
[----:B------:R3:W-:Y:S08]  /*8ef0*/  SYNCS.ARRIVE.TRANS64 RZ, [R8+URZ+0x36418], R7 ;  /* 0x0364180708ff79a7 */ /* 0x0007f0000800003f */
[----:B------:R-:W-:Y:S05]  /*8f00*/  @!P1 BRA `(.L_x_6258) ;  /* 0x0000000000049947 */ /* 0x000fea0003800000 */
[----:B------:R-:W-:Y:S01]  /*8f10*/  BPT.TRAP 0x1 ;  /* 0x000000040000795c */ /* 0x000fe20000300000 */
.L_x_6258:
        /* <DEDUP_REMOVED lines=47> */
.L_x_6296:
        /* <DEDUP_REMOVED lines=8> */
.L_x_6260:
        /* <DEDUP_REMOVED lines=37> */
.L_x_6298:
[----:B------:R-:W-:Y:S05]  /*94e0*/  @P0 BRA `(.L_x_6262) ;  /* 0x0000000000140947 */ /* 0x000fea0003800000 */
[----:B------:R-:W-:Y:S01]  /*94f0*/  ISETP.NE.AND P1, PT, R22, RZ, PT ;  /* 0x000000ff1600720c */ /* 0x000fe20003f25270 */
[----:B--2---:R-:W-:-:S04]  /*9500*/  IMAD.MOV.U32 R5, RZ, RZ, 0x6100 ;  /* 0x00006100ff057424 */ /* 0x004fc800078e00ff */
[----:B------:R3:W-:Y:S08]  /*9510*/  SYNCS.ARRIVE.TRANS64 RZ, [R8+URZ+0x36410], R5 ;  /* 0x0364100508ff79a7 */ /* 0x0007f0000800003f */
[----:B------:R-:W-:Y:S05]  /*9520*/  @!P1 BRA `(.L_x_6262) ;  /* 0x0000000000049947 */ /* 0x000fea0003800000 */
[----:B------:R-:W-:Y:S01]  /*9530*/  BPT.TRAP 0x1 ;  /* 0x000000040000795c */ /* 0x000fe20000300000 */
.L_x_6262:
        /* <DEDUP_REMOVED lines=44> */
.L_x_6254:
[----:B------:R-:W-:Y:S01]  /*9800*/  ISETP.NE.AND P1, PT, R21, RZ, PT ;  /* 0x000000ff1500720c */ /* 0x000fe20003f25270 */
[----:B------:R-:W-:Y:S02]  /*9810*/  IMAD.MOV.U32 R4, RZ, RZ, R19 ;  /* 0x000000ffff047224 */ /* 0x000fe400078e0013 */
[----:B------:R-:W-:-:S10]  /*9820*/  IMAD.MOV.U32 R5, RZ, RZ, 0x1 ;  /* 0x00000001ff057424 */ /* 0x000fd400078e00ff */
[----:B------:R-:W-:Y:S05]  /*9830*/  @!P1 BRA `(.L_x_6253) ;  /* 0x00000004008c9947 */ /* 0x000fea0003800000 */
[----:B------:R-:W2:Y:S02]  /*9840*/  SYNCS.PHASECHK.TRANS64.TRYWAIT P1, [R8+URZ+0x36438], R9 ;  /* 0x03643809080075a7 */ /* 0x000ea4000802017f */
[----:B--2---:R-:W-:Y:S05]  /*9850*/  @!P1 BRA `(.L_x_6264) ;  /* 0x0000001000449947 */ /* 0x004fea0003800000 */
.L_x_6299:
[----:B------:R-:W-:Y:S05]  /*9860*/  @P0 BRA `(.L_x_6265) ;  /* 0x0000000000140947 */ /* 0x000fea0003800000 */
[----:B------:R-:W-:Y:S01]  /*9870*/  ISETP.NE.AND P1, PT, R22, RZ, PT ;  /* 0x000000ff1600720c */ /* 0x000fe20003f25270 */
[----:B------:R-:W-:-:S04]  /*9880*/  IMAD.MOV.U32 R5, RZ, RZ, 0x6100 ;  /* 0x00006100ff057424 */ /* 0x000fc800078e00ff */
[----:B------:R3:W-:Y:S08]  /*9890*/  SYNCS.ARRIVE.TRANS64 RZ, [R8+URZ+0x36430], R5 ;  /* 0x0364300508ff79a7 */ /* 0x0007f0000800003f */
[----:B------:R-:W-:Y:S05]  /*98a0*/  @!P1 BRA `(.L_x_6265) ;  /* 0x0000000000049947 */ /* 0x000fea0003800000 */
[----:B------:R-:W-:Y:S01]  /*98b0*/  BPT.TRAP 0x1 ;  /* 0x000000040000795c */ /* 0x000fe20000300000 */
.L_x_6265:
        /* <DEDUP_REMOVED lines=42> */
.L_x_6300:
[----:B-1----:R-:W-:Y:S01]  /*9b60*/  IMAD.MOV.U32 R5, RZ, RZ, RZ ;  /* 0x000000ffff057224 */ /* 0x002fe200078e00ff */
[----:B------:R-:W-:Y:S06]  /*9b70*/  @P0 BRA `(.L_x_6267) ;  /* 0x0000000000140947 */ /* 0x000fec0003800000 */
[----:B------:R-:W-:Y:S01]  /*9b80*/  ISETP.NE.AND P1, PT, R22, RZ, PT ;  /* 0x000000ff1600720c */ /* 0x000fe20003f25270 */
[----:B------:R-:W-:-:S04]  /*9b90*/  IMAD.MOV.U32 R9, RZ, RZ, 0x6100 ;  /* 0x00006100ff097424 */ /* 0x000fc800078e00ff */
[----:B------:R1:W-:Y:S08]  /*9ba0*/  SYNCS.ARRIVE.TRANS64 RZ, [R8+URZ+0x36418], R9 ;  /* 0x0364180908ff79a7 */ /* 0x0003f0000800003f */
[----:B------:R-:W-:Y:S05]  /*9bb0*/  @!P1 BRA `(.L_x_6267) ;  /* 0x0000000000049947 */ /* 0x000fea0003800000 */
[----:B------:R-:W-:Y:S01]  /*9bc0*/  BPT.TRAP 0x1 ;  /* 0x000000040000795c */ /* 0x000fe20000300000 */
.L_x_6267:
        /* <DEDUP_REMOVED lines=42> */
.L_x_6253:
[----:B------:R-:W-:-:S04]  /*9e70*/  SHF.L.U32 R3, R5, 0x1f, RZ ;  /* 0x0000001f05037819 */ /* 0x000fc800000006ff */
[----:B------:R-:W2:Y:S02]  /*9e80*/  SYNCS.PHASECHK.TRANS64.TRYWAIT P1, [R8+URZ+0x36438], R3 ;  /* 0x03643803080075a7 */ /* 0x000ea4000802017f */
[----:B--2---:R-:W-:Y:S05]  /*9e90*/  @!P1 BRA `(.L_x_6268) ;  /* 0x0000000800dc9947 */ /* 0x004fea0003800000 */
.L_x_6301:
[----:B------:R-:W-:Y:S05]  /*9ea0*/  @P0 BRA `(.L_x_6269) ;  /* 0x0000000000180947 */ /* 0x000fea0003800000 */
[----:B------:R-:W3:Y:S01]  /*9eb0*/  S2R R0, SR_TID.X ;  /* 0x0000000000007919 */ /* 0x000ee20000002100 */
[----:B--2---:R-:W-:-:S04]  /*9ec0*/  IMAD.MOV.U32 R3, RZ, RZ, 0x6100 ;  /* 0x00006100ff037424 */ /* 0x004fc800078e00ff */
[----:B------:R4:W-:Y:S01]  /*9ed0*/  SYNCS.ARRIVE.TRANS64 RZ, [R8+URZ+0x36430], R3 ;  /* 0x0364300308ff79a7 */ /* 0x0009e2000800003f */
[----:B---3--:R-:W-:-:S13]  /*9ee0*/  LOP3.LUT P0, RZ, R0, 0x1f, RZ, 0xc0, !PT ;  /* 0x0000001f00ff7812 */ /* 0x008fda000780c0ff */
[----:B----4-:R-:W-:Y:S05]  /*9ef0*/  @!P0 BRA `(.L_x_6269) ;  /* 0x0000000000048947 */ /* 0x010fea0003800000 */
[----:B------:R-:W-:Y:S01]  /*9f00*/  BPT.TRAP 0x1 ;  /* 0x000000040000795c */ /* 0x000fe20000300000 */
.L_x_6269:
        /* <DEDUP_REMOVED lines=44> */
.L_x_6250:
[----:B------:R-:W-:Y:S05]  /*a1d0*/  BSYNC B0 ;  /* 0x0000000000007941 */ /* 0x000fea0003800000 */
.L_x_6245:
[----:B------:R-:W-:-:S03]  /*a1e0*/  UMOV UR8, 0xffffffff ;  /* 0xffffffff00087882 */ /* 0x000fc60000000000 */
[----:B------:R-:W-:Y:S05]  /*a1f0*/  BRA.DIV UR8, `(.L_x_6270) ;  /* 0x0000000a08187947 */ /* 0x000fea000b800000 */
[----:B------:R-:W-:-:S13]  /*a200*/  ELECT P6, URZ, PT ;  /* 0x00000000003f782f */ /* 0x000fda00038c0000 */
.L_x_6304:
[----:B------:R-:W-:Y:S05]  /*a210*/  @!P6 BRA `(.L_x_6124) ;  /* 0x000000000074e947 */ /* 0x000fea0003800000 */
[----:B------:R-:W-:-:S06]  /*a220*/  ULOP3.LUT UR8, UR38, 0x2, URZ, 0xfc, !UPT ;  /* 0x0000000226087892 */ /* 0x000fcc000f8efc3f */
[----:B------:R-:W-:-:S05]  /*a230*/  IMAD.U32 R0, RZ, RZ, UR8 ;  /* 0x00000008ff007e24 */ /* 0x000fca000f8e00ff */
[----:B------:R-:W-:-:S13]  /*a240*/  ISETP.NE.AND P2, PT, R0, 0x3, PT ;  /* 0x000000030000780c */ /* 0x000fda0003f45270 */
[----:B------:R-:W-:Y:S05]  /*a250*/  @!P2 BRA `(.L_x_6271) ;  /* 0x000000000004a947 */ /* 0x000fea0003800000 */
[----:B---3--:R-:W-:Y:S01]  /*a260*/  BPT.TRAP 0x1 ;  /* 0x000000040000795c */ /* 0x008fe20000300000 */
.L_x_6271:
        /* <DEDUP_REMOVED lines=15> */
.L_x_6305:
[----:B------:R-:W2:Y:S02]  /*a360*/  SYNCS.PHASECHK.TRANS64.TRYWAIT P0, [R3+URZ], R2 ;  /* 0x00000002030075a7 */ /* 0x000ea4000800017f */
[----:B--2---:R-:W-:Y:S05]  /*a370*/  @!P0 BRA `(.L_x_6273) ;  /* 0x0000000400ec8947 */ /* 0x004fea0003800000 */
.L_x_6306:
[----:B------:R-:W-:Y:S05]  /*a380*/  @!P2 BRA `(.L_x_6274) ;  /* 0x000000000004a947 */ /* 0x000fea0003800000 */
[----:B---3--:R-:W-:Y:S01]  /*a390*/  BPT.TRAP 0x1 ;  /* 0x000000040000795c */ /* 0x008fe20000300000 */
.L_x_6274:
[----:B------:R-:W-:-:S07]  /*a3a0*/  SHF.L.U32 R5, R5, 0x1f, RZ ;  /* 0x0000001f05057819 */ /* 0x000fce00000006ff */
.L_x_6275:
[----:B----4-:R4:W1:Y:S02]  /*a3b0*/  SYNCS.PHASECHK.TRANS64.TRYWAIT P0, [R4+URZ+0x36438], R5 ;  /* 0x03643805040075a7 */ /* 0x010864000800017f */
[----:B-1----:R-:W-:Y:S05]  /*a3c0*/  @!P0 NANOSLEEP.SYNCS 0x989680 ;  /* 0x009896800000895d */ /* 0x002fea0003900000 */
[----:B------:R-:W1:Y:S02]  /*a3d0*/  @!P0 SYNCS.PHASECHK.TRANS64 P0, [R4+URZ+0x36438], R5 ;  /* 0x03643805040085a7 */ /* 0x000e64000800007f */
[----:B-1----:R-:W-:Y:S05]  /*a3e0*/  @!P0 BRA `(.L_x_6275) ;  /* 0xfffffffc00f08947 */ /* 0x002fea000383ffff */
.L_x_6124:
[----:B---3--:R-:W-:Y:S05]  /*a3f0*/  BSYNC B6 ;  /* 0x0000000000067941 */ /* 0x008fea0003800000 */
.L_x_6118:
[----:B------:R-:W-:Y:S05]  /*a400*/  EXIT ;  /* 0x000000000000794d */ /* 0x000fea0003800000 */
.L_x_6135:
[----:B------:R-:W-:Y:S02]  /*a410*/  IMAD.MOV.U32 R12, RZ, RZ, RZ ;  /* 0x000000ffff0c7224 */ /* 0x000fe400078e00ff */
[----:B------:R-:W-:Y:S02]  /*a420*/  IMAD.MOV.U32 R11, RZ, RZ, 0x1f ;  /* 0x0000001fff0b7424 */ /* 0x000fe400078e00ff */
[----:B------:R-:W-:-:S07]  /*a430*/  IMAD.MOV.U32 R15, RZ, RZ, -0x1 ;  /* 0xffffffffff0f7424 */ /* 0x000fce00078e00ff */
[----:B------:R-:W-:Y:S05]  /*a440*/  WARPSYNC.COLLECTIVE R15, `(.L_x_6276) ;  /* 0x000000000f087348 */ /* 0x000fea0003c00000 */
[----:B------:R1:W2:Y:S02]  /*a450*/  SHFL.IDX P6, R14, R13, R12, R11 ;  /* 0x0000000c0d0e7389 */ /* 0x0002a400000c000b */
[----:B-12---:R-:W-:Y:S01]  /*a460*/  ENDCOLLECTIVE ;  /* 0x000000000000791b */ /* 0x006fe20003800000 */
.L_x_6276:
[----:B------:R-:W-:Y:S05]  /*a470*/  BRA `(.L_x_6277) ;  /* 0xffffff6c00dc7947 */ /* 0x000fea000383ffff */
.L_x_6137:
[----:B--2---:R2:W3:Y:S02]  /*a480*/  SYNCS.PHASECHK.TRANS64.TRYWAIT P0, [R154+URZ+0x36400], R11 ;  /* 0x0364000b9a0075a7 */ /* 0x0044e4000800017f */
[----:B---3--:R-:W-:Y:S05]  /*a490*/  @!P0 NANOSLEEP.SYNCS 0x989680 ;  /* 0x009896800000895d */ /* 0x008fea0003900000 */
[----:B------:R-:W3:Y:S02]  /*a4a0*/  @!P0 SYNCS.PHASECHK.TRANS64 P0, [R154+URZ+0x36400], R11 ;  /* 0x0364000b9a0085a7 */ /* 0x000ee4000800007f */
[----:B---3--:R-:W-:Y:S05]  /*a4b0*/  @!P0 BRA `(.L_x_6137) ;  /* 0xfffffffc00f08947 */ /* 0x008fea000383ffff */
[----:B------:R-:W-:Y:S05]  /*a4c0*/  BRA `(.L_x_6136) ;  /* 0xffffff7000147947 */ /* 0x000fea000383ffff */
.L_x_6141:
[----:B--2---:R2:W3:Y:S02]  /*a4d0*/  SYNCS.PHASECHK.TRANS64.TRYWAIT P1, [R3+URZ+0x36410], R12 ;  /* 0x0364100c030075a7 */ /* 0x0044e4000802017f */
[----:B---3--:R-:W-:Y:S05]  /*a4e0*/  @!P1 NANOSLEEP.SYNCS 0x989680 ;  /* 0x009896800000995d */ /* 0x008fea0003900000 */
[----:B------:R-:W3:Y:S02]  /*a4f0*/  @!P1 SYNCS.PHASECHK.TRANS64 P1, [R3+URZ+0x36410], R12 ;  /* 0x0364100c030095a7 */ /* 0x000ee4000802007f */
[----:B---3--:R-:W-:Y:S05]  /*a500*/  @!P1 BRA `(.L_x_6141) ;  /* 0xfffffffc00f09947 */ /* 0x008fea000383ffff */
[----:B------:R-:W-:Y:S05]  /*a510*/  BRA `(.L_x_6140) ;  /* 0xffffff7400dc7947 */ /* 0x000fea000383ffff */
.L_x_6145:
[----:B------:R1:W1:Y:S02]  /*a520*/  SYNCS.PHASECHK.TRANS64.TRYWAIT P1, [R154+URZ+0x36430], R13 ;  /* 0x0364300d9a0075a7 */ /* 0x000264000802017f */
[----:B-1----:R-:W-:Y:S05]  /*a530*/  @!P1 NANOSLEEP.SYNCS 0x989680 ;  /* 0x009896800000995d */ /* 0x002fea0003900000 */
[----:B------:R-:W1:Y:S02]  /*a540*/  @!P1 SYNCS.PHASECHK.TRANS64 P1, [R154+URZ+0x36430], R13 ;  /* 0x0364300d9a0095a7 */ /* 0x000e64000802007f */
[----:B-1----:R-:W-:Y:S05]  /*a550*/  @!P1 BRA `(.L_x_6145) ;  /* 0xfffffffc00f09947 */ /* 0x002fea000383ffff */
[----:B------:R-:W-:Y:S05]  /*a560*/  BRA `(.L_x_6144) ;  /* 0xffffff7c00807947 */ /* 0x000fea000383ffff */
.L_x_6160:
[----:B------:R-:W-:Y:S01]  /*a570*/  BSSY B0, `(.L_x_6278) ;  /* 0x0000005000007945 */ /* 0x000fe20003800000 */
[----:B------:R-:W-:-:S07]  /*a580*/  IMAD.MOV.U32 R15, RZ, RZ, -0x1 ;  /* 0xffffffffff0f7424 */ /* 0x000fce00078e00ff */
[----:B------:R-:W-:Y:S05]  /*a590*/  WARPSYNC.COLLECTIVE R15, `(.L_x_6279) ;  /* 0x000000000f087348 */ /* 0x000fea0003c00000 */
[----:B------:R-:W-:Y:S01]  /*a5a0*/  NOP ;  /* 0x0000000000007918 */ /* 0x000fe20000000000 */
[----:B------:R-:W-:Y:S01]  /*a5b0*/  ENDCOLLECTIVE ;  /* 0x000000000000791b */ /* 0x000fe20003800000 */
.L_x_6279:
[----:B------:R-:W-:Y:S05]  /*a5c0*/  BSYNC B0 ;  /* 0x0000000000007941 */ /* 0x000fea0003800000 */
.L_x_6278:
[----:B------:R-:W-:Y:S05]  /*a5d0*/  BRA `(.L_x_6280) ;  /* 0xffffffa400407947 */ /* 0x000fea000383ffff */
.L_x_6169:
[----:B------:R-:W-:Y:S01]  /*a5e0*/  BSSY B0, `(.L_x_6281) ;  /* 0x0000005000007945 */ /* 0x000fe20003800000 */
[----:B------:R-:W-:-:S07]  /*a5f0*/  IMAD.MOV.U32 R15, RZ, RZ, -0x1 ;  /* 0xffffffffff0f7424 */ /* 0x000fce00078e00ff */
[----:B-1----:R-:W-:Y:S05]  /*a600*/  WARPSYNC.COLLECTIVE R15, `(.L_x_6282) ;  /* 0x000000000f087348 */ /* 0x002fea0003c00000 */
[----:B------:R-:W-:Y:S01]  /*a610*/  NOP ;  /* 0x0000000000007918 */ /* 0x000fe20000000000 */
[----:B-1----:R-:W-:Y:S01]  /*a620*/  ENDCOLLECTIVE ;  /* 0x000000000000791b */ /* 0x002fe20003800000 */
.L_x_6282:
[----:B------:R-:W-:Y:S05]  /*a630*/  BSYNC B0 ;  /* 0x0000000000007941 */ /* 0x000fea0003800000 */
.L_x_6281:
[----:B------:R-:W-:Y:S05]  /*a640*/  BRA `(.L_x_6283) ;  /* 0xffffffa8002c7947 */ /* 0x000fea000383ffff */
.L_x_6186:
[----:B------:R-:W-:Y:S01]  /*a650*/  BSSY B0, `(.L_x_6284) ;  /* 0x0000005000007945 */ /* 0x000fe20003800000 */
[----:B------:R-:W-:-:S07]  /*a660*/  IMAD.MOV.U32 R15, RZ, RZ, -0x1 ;  /* 0xffffffffff0f7424 */ /* 0x000fce00078e00ff */
[----:B------:R-:W-:Y:S05]  /*a670*/  WARPSYNC.COLLECTIVE R15, `(.L_x_6285) ;  /* 0x000000000f087348 */ /* 0x000fea0003c00000 */
[----:B------:R-:W-:Y:S01]  /*a680*/  NOP ;  /* 0x0000000000007918 */ /* 0x000fe20000000000 */
[----:B------:R-:W-:Y:S01]  /*a690*/  ENDCOLLECTIVE ;  /* 0x000000000000791b */ /* 0x000fe20003800000 */
.L_x_6285:
[----:B------:R-:W-:Y:S05]  /*a6a0*/  BSYNC B0 ;  /* 0x0000000000007941 */ /* 0x000fea0003800000 */
.L_x_6284:
[----:B------:R-:W-:Y:S05]  /*a6b0*/  BRA `(.L_x_6286) ;  /* 0xffffffb400747947 */ /* 0x000fea000383ffff */
.L_x_6203:
[----:B------:R-:W-:Y:S01]  /*a6c0*/  BSSY B0, `(.L_x_6287) ;  /* 0x0000005000007945 */ /* 0x000fe20003800000 */
[----:B------:R-:W-:-:S07]  /*a6d0*/  IMAD.MOV.U32 R15, RZ, RZ, -0x1 ;  /* 0xffffffffff0f7424 */ /* 0x000fce00078e00ff */
[----:B------:R-:W-:Y:S05]  /*a6e0*/  WARPSYNC.COLLECTIVE R15, `(.L_x_6288) ;  /* 0x000000000f087348 */ /* 0x000fea0003c00000 */
[----:B------:R-:W-:Y:S01]  /*a6f0*/  NOP ;  /* 0x0000000000007918 */ /* 0x000fe20000000000 */
[----:B------:R-:W-:Y:S01]  /*a700*/  ENDCOLLECTIVE ;  /* 0x000000000000791b */ /* 0x000fe20003800000 */
.L_x_6288:
[----:B------:R-:W-:Y:S05]  /*a710*/  BSYNC B0 ;  /* 0x0000000000007941 */ /* 0x000fea0003800000 */
.L_x_6287:
[----:B------:R-:W-:Y:S05]  /*a720*/  BRA `(.L_x_6289) ;  /* 0xffffffbc006c7947 */ /* 0x000fea000383ffff */
.L_x_6219:
[----:B------:R-:W-:Y:S01]  /*a730*/  BSSY B0, `(.L_x_6290) ;  /* 0x0000005000007945 */ /* 0x000fe20003800000 */
[----:B------:R-:W-:-:S07]  /*a740*/  IMAD.MOV.U32 R15, RZ, RZ, -0x1 ;  /* 0xffffffffff0f7424 */ /* 0x000fce00078e00ff */
[----:B------:R-:W-:Y:S05]  /*a750*/  WARPSYNC.COLLECTIVE R15, `(.L_x_6291) ;  /* 0x000000000f087348 */ /* 0x000fea0003c00000 */
[----:B------:R-:W-:Y:S01]  /*a760*/  NOP ;  /* 0x0000000000007918 */ /* 0x000fe20000000000 */
[----:B------:R-:W-:Y:S01]  /*a770*/  ENDCOLLECTIVE ;  /* 0x000000000000791b */ /* 0x000fe20003800000 */
.L_x_6291:
[----:B------:R-:W-:Y:S05]  /*a780*/  BSYNC B0 ;  /* 0x0000000000007941 */ /* 0x000fea0003800000 */
.L_x_6290:
[----:B------:R-:W-:Y:S05]  /*a790*/  BRA `(.L_x_6292) ;  /* 0xffffffc000dc7947 */ /* 0x000fea000383ffff */
.L_x_6251:
[----:B-1----:R1:W2:Y:S02]  /*a7a0*/  SYNCS.PHASECHK.TRANS64.TRYWAIT P1, [R8+URZ+0x36420], R9 ;  /* 0x03642009080075a7 */ /* 0x0022a4000802017f */
[----:B--2---:R-:W-:Y:S05]  /*a7b0*/  @!P1 NANOSLEEP.SYNCS 0x989680 ;  /* 0x009896800000995d */ /* 0x004fea0003900000 */
[----:B------:R-:W2:Y:S02]  /*a7c0*/  @!P1 SYNCS.PHASECHK.TRANS64 P1, [R8+URZ+0x36420], R9 ;  /* 0x03642009080095a7 */ /* 0x000ea4000802007f */
[----:B--2---:R-:W-:Y:S05]  /*a7d0*/  @!P1 BRA `(.L_x_6251) ;  /* 0xfffffffc00f09947 */ /* 0x004fea000383ffff */
[----:B------:R-:W-:Y:S05]  /*a7e0*/  BRA `(.L_x_6293) ;  /* 0xffffffd800d47947 */ /* 0x000fea000383ffff */
.L_x_6255:
[----:B-1----:R1:W2:Y:S02]  /*a7f0*/  SYNCS.PHASECHK.TRANS64.TRYWAIT P1, [R8+URZ+0x36438], R9 ;  /* 0x03643809080075a7 */ /* 0x0022a4000802017f */
[----:B--2---:R-:W-:Y:S05]  /*a800*/  @!P1 NANOSLEEP.SYNCS 0x989680 ;  /* 0x009896800000995d */ /* 0x004fea0003900000 */
[----:B------:R-:W2:Y:S02]  /*a810*/  @!P1 SYNCS.PHASECHK.TRANS64 P1, [R8+URZ+0x36438], R9 ;  /* 0x03643809080095a7 */ /* 0x000ea4000802007f */
[----:B--2---:R-:W-:Y:S05]  /*a820*/  @!P1 BRA `(.L_x_6255) ;  /* 0xfffffffc00f09947 */ /* 0x004fea000383ffff */
[----:B------:R-:W-:Y:S05]  /*a830*/  BRA `(.L_x_6294) ;  /* 0xffffffe000c47947 */ /* 0x000fea000383ffff */
.L_x_6257:
[----:B--2---:R2:W3:Y:S02]  /*a840*/  SYNCS.PHASECHK.TRANS64.TRYWAIT P1, [R8+URZ+0x36428], R7 ;  /* 0x03642807080075a7 */ /* 0x0044e4000802017f */
[----:B---3--:R-:W-:Y:S05]  /*a850*/  @!P1 NANOSLEEP.SYNCS 0x989680 ;  /* 0x009896800000995d */ /* 0x008fea0003900000 */
[----:B------:R-:W3:Y:S02]  /*a860*/  @!P1 SYNCS.PHASECHK.TRANS64 P1, [R8+URZ+0x36428], R7 ;  /* 0x03642807080095a7 */ /* 0x000ee4000802007f */
[----:B---3--:R-:W-:Y:S05]  /*a870*/  @!P1 BRA `(.L_x_6257) ;  /* 0xfffffffc00f09947 */ /* 0x008fea000383ffff */
[----:B------:R-:W-:Y:S05]  /*a880*/  BRA `(.L_x_6295) ;  /* 0xffffffe4008c7947 */ /* 0x000fea000383ffff */
.L_x_6259:
        /* <DEDUP_REMOVED lines=8> */
.L_x_6261:
[----:B------:R-:W-:-:S07]  /*a910*/  SHF.L.U32 R5, R10, 0x1f, RZ ;  /* 0x0000001f0a057819 */ /* 0x000fce00000006ff */
.L_x_6297:
[----:B--2---:R2:W3:Y:S02]  /*a920*/  SYNCS.PHASECHK.TRANS64.TRYWAIT P1, [R8+URZ+0x36420], R5 ;  /* 0x03642005080075a7 */ /* 0x0044e4000802017f */
[----:B---3--:R-:W-:Y:S05]  /*a930*/  @!P1 NANOSLEEP.SYNCS 0x989680 ;  /* 0x009896800000995d */ /* 0x008fea0003900000 */
[----:B------:R-:W3:Y:S02]  /*a940*/  @!P1 SYNCS.PHASECHK.TRANS64 P1, [R8+URZ+0x36420], R5 ;  /* 0x03642005080095a7 */ /* 0x000ee4000802007f */
[----:B---3--:R-:W-:Y:S05]  /*a950*/  @!P1 BRA `(.L_x_6297) ;  /* 0xfffffffc00f09947 */ /* 0x008fea000383ffff */
[----:B------:R-:W-:Y:S05]  /*a960*/  BRA `(.L_x_6298) ;  /* 0xffffffe800dc7947 */ /* 0x000fea000383ffff */
.L_x_6264:
[----:B--2---:R2:W3:Y:S02]  /*a970*/  SYNCS.PHASECHK.TRANS64.TRYWAIT P1, [R8+URZ+0x36438], R9 ;  /* 0x03643809080075a7 */ /* 0x0044e4000802017f */
[----:B---3--:R-:W-:Y:S05]  /*a980*/  @!P1 NANOSLEEP.SYNCS 0x989680 ;  /* 0x009896800000995d */ /* 0x008fea0003900000 */
[----:B------:R-:W3:Y:S02]  /*a990*/  @!P1 SYNCS.PHASECHK.TRANS64 P1, [R8+URZ+0x36438], R9 ;  /* 0x03643809080095a7 */ /* 0x000ee4000802007f */
[----:B---3--:R-:W-:Y:S05]  /*a9a0*/  @!P1 BRA `(.L_x_6264) ;  /* 0xfffffffc00f09947 */ /* 0x008fea000383ffff */
[----:B------:R-:W-:Y:S05]  /*a9b0*/  BRA `(.L_x_6299) ;  /* 0xffffffec00a87947 */ /* 0x000fea000383ffff */
.L_x_6266:
[----:B-1----:R1:W2:Y:S02]  /*a9c0*/  SYNCS.PHASECHK.TRANS64.TRYWAIT P1, [R8+URZ+0x36428], R5 ;  /* 0x03642805080075a7 */ /* 0x0022a4000802017f */
[----:B--2---:R-:W-:Y:S05]  /*a9d0*/  @!P1 NANOSLEEP.SYNCS 0x989680 ;  /* 0x009896800000995d */ /* 0x004fea0003900000 */
[----:B------:R-:W2:Y:S02]  /*a9e0*/  @!P1 SYNCS.PHASECHK.TRANS64 P1, [R8+URZ+0x36428], R5 ;  /* 0x03642805080095a7 */ /* 0x000ea4000802007f */
[----:B--2---:R-:W-:Y:S05]  /*a9f0*/  @!P1 BRA `(.L_x_6266) ;  /* 0xfffffffc00f09947 */ /* 0x004fea000383ffff */
[----:B------:R-:W-:Y:S05]  /*aa00*/  BRA `(.L_x_6300) ;  /* 0xfffffff000547947 */ /* 0x000fea000383ffff */
.L_x_6268:
[----:B--2---:R2:W3:Y:S02]  /*aa10*/  SYNCS.PHASECHK.TRANS64.TRYWAIT P1, [R8+URZ+0x36438], R3 ;  /* 0x03643803080075a7 */ /* 0x0044e4000802017f */
[----:B---3--:R-:W-:Y:S05]  /*aa20*/  @!P1 NANOSLEEP.SYNCS 0x989680 ;  /* 0x009896800000995d */ /* 0x008fea0003900000 */
[----:B------:R-:W3:Y:S02]  /*aa30*/  @!P1 SYNCS.PHASECHK.TRANS64 P1, [R8+URZ+0x36438], R3 ;  /* 0x03643803080095a7 */ /* 0x000ee4000802007f */
[----:B---3--:R-:W-:Y:S05]  /*aa40*/  @!P1 BRA `(.L_x_6268) ;  /* 0xfffffffc00f09947 */ /* 0x008fea000383ffff */
[----:B------:R-:W-:Y:S05]  /*aa50*/  BRA `(.L_x_6301) ;  /* 0xfffffff400107947 */ /* 0x000fea000383ffff */
.L_x_6270:
[----:B------:R-:W-:Y:S01]  /*aa60*/  BSSY B0, `(.L_x_6302) ;  /* 0x0000006000007945 */ /* 0x000fe20003800000 */
[----:B------:R-:W-:-:S07]  /*aa70*/  IMAD.MOV.U32 R15, RZ, RZ, -0x1 ;  /* 0xffffffffff0f7424 */ /* 0x000fce00078e00ff */
[----:B-1-3--:R-:W-:Y:S05]  /*aa80*/  WARPSYNC.COLLECTIVE R15, `(.L_x_6303) ;  /* 0x000000000f0c7348 */ /* 0x00afea0003c00000 */
[----:B------:R-:W-:Y:S02]  /*aa90*/  ELECT P6, UR62, PT ;  /* 0x00000000003e782f */ /* 0x000fe400038c0000 */
[----:B------:R-:W-:Y:S01]  /*aaa0*/  MOV R14, UR62 ;  /* 0x0000003e000e7c02 */ /* 0x000fe20008000f00 */
[----:B-1-3--:R-:W-:Y:S10]  /*aab0*/  ENDCOLLECTIVE ;  /* 0x000000000000791b */ /* 0x00aff40003800000 */
.L_x_6303:
[----:B------:R-:W-:Y:S05]  /*aac0*/  BSYNC B0 ;  /* 0x0000000000007941 */ /* 0x000fea0003800000 */
.L_x_6302:
[----:B------:R-:W-:Y:S05]  /*aad0*/  BRA `(.L_x_6304) ;  /* 0xfffffff400cc7947 */ /* 0x000fea000383ffff */
.L_x_6272:
[----:B-1----:R1:W2:Y:S02]  /*aae0*/  SYNCS.PHASECHK.TRANS64.TRYWAIT P0, [R9+URZ], R0 ;  /* 0x00000000090075a7 */ /* 0x0022a4000800017f */
[----:B--2---:R-:W-:Y:S05]  /*aaf0*/  @!P0 NANOSLEEP.SYNCS 0x989680 ;  /* 0x009896800000895d */ /* 0x004fea0003900000 */
[----:B------:R-:W2:Y:S02]  /*ab00*/  @!P0 SYNCS.PHASECHK.TRANS64 P0, [R9+URZ], R0 ;  /* 0x00000000090085a7 */ /* 0x000ea4000800007f */
[----:B--2---:R-:W-:Y:S05]  /*ab10*/  @!P0 BRA `(.L_x_6272) ;  /* 0xfffffffc00f08947 */ /* 0x004fea000383ffff */
[----:B------:R-:W-:Y:S05]  /*ab20*/  BRA `(.L_x_6305) ;  /* 0xfffffff8000c7947 */ /* 0x000fea000383ffff */
.L_x_6273:
[----:B--2---:R2:W4:Y:S02]  /*ab30*/  SYNCS.PHASECHK.TRANS64.TRYWAIT P0, [R3+URZ], R2 ;  /* 0x00000002030075a7 */ /* 0x004524000800017f */
[----:B----4-:R-:W-:Y:S05]  /*ab40*/  @!P0 NANOSLEEP.SYNCS 0x989680 ;  /* 0x009896800000895d */ /* 0x010fea0003900000 */
[----:B------:R-:W4:Y:S02]  /*ab50*/  @!P0 SYNCS.PHASECHK.TRANS64 P0, [R3+URZ], R2 ;  /* 0x00000002030085a7 */ /* 0x000f24000800007f */
[----:B----4-:R-:W-:Y:S05]  /*ab60*/  @!P0 BRA `(.L_x_6273) ;  /* 0xfffffffc00f08947 */ /* 0x010fea000383ffff */
[----:B------:R-:W-:Y:S05]  /*ab70*/  BRA `(.L_x_6306) ;  /* 0xfffffff800007947 */ /* 0x000fea000383ffff */
.L_x_6307:
        /* <DEDUP_REMOVED lines=16> */
.L_x_7688:


//--------------------- .text._ZN7cutlass13device_kernelIN5flash11enable_sm90INS1_16FlashAttnBwdSm90INS1_25CollectiveMainloopBwdSm90ILi2ELi1ELi1EN4cute5tupleIJNS5_1CILi1EEES8_S8_EEENS6_IJNS7_ILi64EEENS7_ILi96EEENS7_ILi192EEEEEENS_6half_tEfNS_4arch4Sm90ELb1ELb0ELb0ELb0ELb0ELb0ELb1ELb0ELi3ELi1ELi1ELi1ELb0EEENS1_21CollectiveEpilogueBwdISD_SE_SG_Li384ELb0ELb1ELi3EEENS1_25SingleTileBwdLPTSchedulerILb0ELi96ELb0EEEEEEEEEvNT_6ParamsE --------------------------
	.section	.text._ZN7cutlass13device_kernelIN5flash11enable_sm90INS1_16FlashAttnBwdSm90INS1_25CollectiveMainloopBwdSm90ILi2ELi1ELi1EN4cute5tupleIJNS5_1CILi1EEES8_S8_EEENS6_IJNS7_ILi64EEENS7_ILi96EEENS7_ILi192EEEEEENS_6half_tEfNS_4arch4Sm90ELb1ELb0ELb0ELb0ELb0ELb0ELb1ELb0ELi3ELi1ELi1ELi1ELb0EEENS1_21CollectiveEpilogueBwdISD_SE_SG_Li384ELb0ELb1ELi3EEENS1_25SingleTileBwdLPTSchedulerILb0ELi96ELb0EEEEEEEEEvNT_6ParamsE,"ax",@progbits
	.align	128
.text._ZN7cutlass13device_kernelIN5flash11enable_sm90INS1_16FlashAttnBwdSm90INS1_25CollectiveMainloopBwdSm90ILi2ELi1ELi1EN4cute5tupleIJNS5_1CILi1EEES8_S8_EEENS6_IJNS7_ILi64EEENS7_ILi96EEENS7_ILi192EEEEEENS_6half_tEfNS_4arch4Sm90ELb1ELb0ELb0ELb0ELb0ELb0ELb1ELb0ELi3ELi1ELi1ELi1ELb0EEENS1_21CollectiveEpilogueBwdISD_SE_SG_Li384ELb0ELb1ELi3EEENS1_25SingleTileBwdLPTSchedulerILb0ELi96ELb0EEEEEEEEEvNT_6ParamsE:
        .type           _ZN7cutlass13device_kernelIN5flash11enable_sm90INS1_16FlashAttnBwdSm90INS1_25CollectiveMainloopBwdSm90ILi2ELi1ELi1EN4cute5tupleIJNS5_1CILi1EEES8_S8_EEENS6_IJNS7_ILi64EEENS7_ILi96EEENS7_ILi192EEEEEENS_6half_tEfNS_4arch4Sm90ELb1ELb0ELb0ELb0ELb0ELb0ELb1ELb0ELi3ELi1ELi1ELi1ELb0EEENS1_21CollectiveEpilogueBwdISD_SE_SG_Li384ELb0ELb1ELi3EEENS1_25SingleTileBwdLPTSchedulerILb0ELi96ELb0EEEEEEEEEvNT_6ParamsE,@function
        .size           _ZN7cutlass13device_kernelIN5flash11enable_sm90INS1_16FlashAttnBwdSm90INS1_25CollectiveMainloopBwdSm90ILi2ELi1ELi1EN4cute5tupleIJNS5_1CILi1EEES8_S8_EEENS6_IJNS7_ILi64EEENS7_ILi96EEENS7_ILi192EEEEEENS_6half_tEfNS_4arch4Sm90ELb1ELb0ELb0ELb0ELb0ELb0ELb1ELb0ELi3ELi1ELi1ELi1ELb0EEENS1_21CollectiveEpilogueBwdISD_SE_SG_Li384ELb0ELb1ELi3EEENS1_25SingleTileBwdLPTSchedulerILb0ELi96ELb0EEEEEEEEEvNT_6ParamsE,(.L_x_7689 - _ZN7cutlass13device_kernelIN5flash11enable_sm90INS1_16FlashAttnBwdSm90INS1_25CollectiveMainloopBwdSm90ILi2ELi1ELi1EN4cute5tupleIJNS5_1CILi1EEES8_S8_EEENS6_IJNS7_ILi64EEENS7_ILi96EEENS7_ILi192EEEEEENS_6half_tEfNS_4arch4Sm90ELb1ELb0ELb0ELb0ELb0ELb0ELb1ELb0ELi3ELi1ELi1ELi1ELb0EEENS1_21CollectiveEpilogueBwdISD_SE_SG_Li384ELb0ELb1ELi3EEENS1_25SingleTileBwdLPTSchedulerILb0ELi96ELb0EEEEEEEEEvNT_6ParamsE)
        .other          _ZN7cutlass13device_kernelIN5flash11enable_sm90INS1_16FlashAttnBwdSm90INS1_25CollectiveMainloopBwdSm90ILi2ELi1ELi1EN4cute5tupleIJNS5_1CILi1EEES8_S8_EEENS6_IJNS7_ILi64EEENS7_ILi96EEENS7_ILi192EEEEEENS_6half_tEfNS_4arch4Sm90ELb1ELb0ELb0ELb0ELb0ELb0ELb1ELb0ELi3ELi1ELi1ELi1ELb0EEENS1_21CollectiveEpilogueBwdISD_SE_SG_Li384ELb0ELb1ELi3EEENS1_25SingleTileBwdLPTSchedulerILb0ELi96ELb0EEEEEEEEEvNT_6ParamsE,@"STO_CUDA_ENTRY STV_DEFAULT"
_ZN7cutlass13device_kernelIN5flash11enable_sm90INS1_16FlashAttnBwdSm90INS1_25CollectiveMainloopBwdSm90ILi2ELi1ELi1EN4cute5tupleIJNS5_1CILi1EEES8_S8_EEENS6_IJNS7_ILi64EEENS7_ILi96EEENS7_ILi192EEEEEENS_6half_tEfNS_4arch4Sm90ELb1ELb0ELb0ELb0ELb0ELb0ELb1ELb0ELi3ELi1ELi1ELi1ELb0EEENS1_21CollectiveEpilogueBwdISD_SE_SG_Li384ELb0ELb1ELi3EEENS1_25SingleTileBwdLPTSchedulerILb0ELi96ELb0EEEEEEEEEvNT_6ParamsE:
        /* <DEDUP_REMOVED lines=29> */
.L_x_6309:
[----:B------:R-:W-:Y:S05]  /*01d0*/  BSYNC B0 ;  /* 0x0000000000007941 */ /* 0x000fea0003800000 */
.L_x_6308:
        /* <DEDUP_REMOVED lines=34> */
.L_x_6310:
        /* <DEDUP_REMOVED lines=20> */
.L_x_6311:
[----:B---3--:R-:W-:Y:S01]  /*0540*/  ISETP.NE.AND P0, PT, R2, RZ, PT ;  /* 0x000000ff0200720c */ /* 0x008fe20003f05270 */
[----:B------:R-:W-:Y:S01]  /*0550*/  IMAD.MOV.U32 R2, RZ, RZ, 0x1 ;  /* 0x00000001ff027424 */ /* 0x000fe200078e00ff */
[----:B------:R-:W-:-:S04]  /*0560*/  NOP ;  /* 0x0000000000007918 */ /* 0x000fc80000000000 */
[----:B------:R-:W-:-:S05]  /*0570*/  SEL R2, R2, 0x2, !P0 ;  /* 0x0000000202027807 */ /* 0x000fca0004000000 */
[----:B------:R3:W-:Y:S01]  /*0580*/  STL [R1+0x8], R2 ;  /* 0x0000080201007387 */ /* 0x0007e20000100800 */
[----:B-12-4-:R-:W-:Y:S06]  /*0590*/  BAR.SYNC.DEFER_BLOCKING 0x0 ;  /* 0x0000000000007b1d */ /* 0x016fec0000010000 */
[----:B------:R-:W-:Y:S05]  /*05a0*/  @!P0 BRA `(.L_x_6312) ;  /* 0x00000054000c8947 */ /* 0x000fea0003800000 */
.L_x_6313:
        /* <DEDUP_REMOVED lines=32> */
.L_x_6314:
[----:B------:R-:W-:Y:S01]  /*07b0*/  ULDC UR7, c[0x0][0xb44] ;  /* 0x0002d10000077ab9 */ /* 0x000fe20000000800 */
[----:B------:R-:W-:Y:S01]  /*07c0*/  UMOV UR38, UR10 ;  /* 0x0000000a00267c82 */ /* 0x000fe20008000000 */
[----:B------:R-:W-:-:S11]  /*07d0*/  UISETP.NE.AND UP0, UPT, UR7, 0x1, UPT ;  /* 0x000000010700788c */ /* 0x000fd6000bf05270 */
[----:B------:R-:W-:Y:S02]  /*07e0*/  @UP0 ULDC.64 UR8, c[0x0][0xb48] ;  /* 0x0002d20000080ab9 */ /* 0x000fe40000000a00 */
[----:B------:R-:W-:-:S04]  /*07f0*/  UIMAD.WIDE.U32 UR4, UR10, UR8, URZ ;  /* 0x000000080a0472a5 */ /* 0x000fc8000f8e003f */
[----:B------:R-:W-:-:S04]  /*0800*/  @UP0 USHF.R.U32.HI UR38, URZ, UR9, UR5 ;  /* 0x000000093f260299 */ /* 0x000fc80008011605 */
[----:B------:R-:W-:-:S12]  /*0810*/  UIMAD UR4, UR38, UR7, URZ ;  /* 0x00000007260472a4 */ /* 0x000fd8000f8e023f */
.L_x_6315:
        /* <DEDUP_REMOVED lines=102> */
.L_x_6318:
        /* <DEDUP_REMOVED lines=15> */
.L_x_6317:
        /* <DEDUP_REMOVED lines=20> */
.L_x_6320:
        /* <DEDUP_REMOVED lines=15> */
.L_x_6319:
        /* <DEDUP_REMOVED lines=8> */
.L_x_6434:
        /* <DEDUP_REMOVED lines=19> */
.L_x_6322:
        /* <DEDUP_REMOVED lines=32> */
[----:B------:R-:W-:Y:S01]  /*1550*/  SHF.R.U32.HI R7, RZ, 0x3, R7 ;  /* 0x00000003ff077819 */ /* 0x000fe20000011607 */
[----:B------:R-:W-:Y:S01]  /*1560*/  IMAD.IADD R11, R0, 0x1, -R11 ;  /* 0x00000001000b7824 */ /* 0x000fe200078e0a0b */
[--C-:B------:R-:W-:Y:S01]  /*1570*/  SHF.R.S32.HI R5, RZ, 0x2, R2.reuse ;  /* 0x00000002ff057819 */ /* 0x100fe20000011402 */
[----:B------:R-:W-:Y:S01]  /*1580*/  IMAD R9, R12, 0x200, R9 ;  /* 0x000002000c097824 */ /* 0x000fe200078e0209 */
[----:B------:R-:W-:Y:S01]  /*1590*/  SHF.R.S32.HI R6, RZ, 0x1f, R2 ;  /* 0x0000001fff067819 */ /* 0x000fe20000011402 */
[----:B------:R-:W-:Y:S01]  /*15a0*/  IMAD R11, R20, 0x10, R11 ;  /* 0x00000010140b7824 */ /* 0x000fe200078e020b */
[----:B------:R-:W-:Y:S01]  /*15b0*/  LOP3.LUT R14, R14, R7, RZ, 0x3c, !PT ;  /* 0x000000070e0e7212 */ /* 0x000fe200078e3cff */
[----:B-1----:R-:W-:Y:S01]  /*15c0*/  IMAD R13, R13, 0x400, R0 ;  /* 0x000004000d0d7824 */ /* 0x002fe200078e0200 */
[----:B------:R-:W-:Y:S01]  /*15d0*/  LEA.HI R6, R6, R5, RZ, 0x3 ;  /* 0x0000000506067211 */ /* 0x000fe200078f18ff */
[----:B------:R-:W-:Y:S01]  /*15e0*/  IMAD.MOV.U32 R12, RZ, RZ, 0x20 ;  /* 0x00000020ff0c7424 */ /* 0x000fe200078e00ff */
[----:B------:R-:W-:Y:S01]  /*15f0*/  LEA.HI R3, R3, R0, RZ, 0x5 ;  /* 0x0000000003037211 */ /* 0x000fe200078f28ff */
[----:B------:R-:W-:Y:S01]  /*1600*/  IMAD.IADD R9, R9, 0x1, R14 ;  /* 0x0000000109097824 */ /* 0x000fe200078e020e */
[----:B------:R-:W-:Y:S01]  /*1610*/  LOP3.LUT R6, R6, 0xfffffff8, RZ, 0xc0, !PT ;  /* 0xfffffff806067812 */ /* 0x000fe200078ec0ff */
[----:B------:R-:W-:Y:S01]  /*1620*/  IMAD.SHL.U32 R0, R13, 0x4, RZ ;  /* 0x000000040d007824 */ /* 0x000fe200078e00ff */
        /* <DEDUP_REMOVED lines=59> */
[----:B------:R-:W-:Y:S02]  /*19e0*/  IADD3 R17, R12, 0x30400, R11 ;  /* 0x000304000c117810 */ /* 0x000fe40007ffe00b */
[----:B---3--:R-:W-:-:S07]  /*19f0*/  LOP3.LUT R10, R15, 0x1, RZ, 0xfc, !PT ;  /* 0x000000010f0a7812 */ /* 0x008fce00078efcff */
.L_x_6334:
[----:B------:R-:W-:Y:S01]  /*1a00*/  ISETP.NE.AND P0, PT, R10, 0x3, PT ;  /* 0x000000030a00780c */ /* 0x000fe20003f05270 */
[----:B------:R-:W-:-:S12]  /*1a10*/  YIELD ;  /* 0x0000000000007946 */ /* 0x000fd80003800000 */
[----:B-1----:R-:W-:Y:S05]  /*1a20*/  @!P0 BRA `(.L_x_6324) ;  /* 0x0000000000048947 */ /* 0x002fea0003800000 */
[----:B------:R-:W-:Y:S01]  /*1a30*/  BPT.TRAP 0x1 ;  /* 0x000000040000795c */ /* 0x000fe20000300000 */
.L_x_6324:
[----:B------:R-:W-:Y:S02]  /*1a40*/  LEA R3, R2, UR37, 0x3 ;  /* 0x0000002502037c11 */ /* 0x000fe4000f8e18ff */
[----:B------:R-:W-:-:S04]  /*1a50*/  SHF.L.U32 R12, R7, 0x1f, RZ ;  /* 0x0000001f070c7819 */ /* 0x000fc800000006ff */
[----:B------:R1:W2:Y:S01]  /*1a60*/  SYNCS.PHASECHK.TRANS64.TRYWAIT P1, [R3+URZ+0x36410], R12 ;  /* 0x0364100c030075a7 */ /* 0x0002a2000802017f */
[----:B------:R-:W-:Y:S05]  /*1a70*/  @!P0 BRA `(.L_x_6325) ;  /* 0x0000000000048947 */ /* 0x000fea0003800000 */
[----:B------:R-:W-:Y:S01]  /*1a80*/  BPT.TRAP 0x1 ;  /* 0x000000040000795c */ /* 0x000fe20000300000 */
.L_x_6325:
[----:B--2---:R-:W-:Y:S05]  /*1a90*/  @P1 BRA `(.L_x_6326) ;  /* 0x0000000000081947 */ /* 0x004fea0003800000 */
[----:B------:R-:W2:Y:S02]  /*1aa0*/  SYNCS.PHASECHK.TRANS64.TRYWAIT P1, [R3+URZ+0x36410], R12 ;  /* 0x0364100c030075a7 */ /* 0x000ea4000802017f */
[----:B--2---:R-:W-:Y:S05]  /*1ab0*/  @!P1 BRA `(.L_x_6327) ;  /* 0x0000007800749947 */ /* 0x004fea0003800000 */
.L_x_6326:
        /* <DEDUP_REMOVED lines=103> */
.L_x_6328:
[----:B------:R-:W-:-:S04]  /*2130*/  SHF.L.U32 R14, R5, 0x1f, RZ ;  /* 0x0000001f050e7819 */ /* 0x000fc800000006ff */
[----:B------:R4:W1:Y:S01]  /*2140*/  SYNCS.PHASECHK.TRANS64.TRYWAIT P1, [UR37+0x36430], R14 ;  /* 0x0364300eff0075a7 */ /* 0x0008620008020165 */
[----:B------:R-:W-:Y:S05]  /*2150*/  @!P0 BRA `(.L_x_6329) ;  /* 0x0000000000048947 */ /* 0x000fea0003800000 */
[----:B------:R-:W-:Y:S01]  /*2160*/  BPT.TRAP 0x1 ;  /* 0x000000040000795c */ /* 0x000fe20000300000 */
.L_x_6329:
[----:B-1----:R-:W-:Y:S05]  /*2170*/  @P1 BRA `(.L_x_6330) ;  /* 0x0000000000081947 */ /* 0x002fea0003800000 */
[----:B------:R-:W1:Y:S02]  /*2180*/  SYNCS.PHASECHK.TRANS64.TRYWAIT P1, [UR37+0x36430], R14 ;  /* 0x0364300eff0075a7 */ /* 0x000e640008020165 */
[----:B-1----:R-:W-:Y:S05]  /*2190*/  @!P1 BRA `(.L_x_6331) ;  /* 0x0000007000d09947 */ /* 0x002fea0003800000 */
.L_x_6330:
[----:B------:R-:W-:Y:S01]  /*21a0*/  UIADD3 UR5, UR37, 0x2a000, URZ ;  /* 0x0002a00025057890 */ /* 0x000fe2000fffe03f */
[----:B------:R-:W-:Y:S01]  /*21b0*/  WARPGROUP.ARRIVE ;  /* 0x00000000000079c5 */ /* 0x000fe20000000000 */
[----:B------:R-:W-:Y:S01]  /*21c0*/  UIADD3 UR4, UR4, 0x9000, URZ ;  /* 0x0000900004047890 */ /* 0x000fe2000fffe03f */
[----:B------:R-:W-:Y:S01]  /*21d0*/  IMAD R21, R16, 0x40, R6 ;  /* 0x0000004010157824 */ /* 0x000fe200078e0206 */
[----:B------:R-:W-:Y:S02]  /*21e0*/  USHF.R.U32.HI UR6, URZ, 0x4, UR5 ;  /* 0x000000043f067899 */ /* 0x000fe40008011605 */
[----:B------:R-:W-:Y:S02]  /*21f0*/  USHF.R.U32.HI UR4, URZ, 0x4, UR4 ;  /* 0x000000043f047899 */ /* 0x000fe40008011604 */
[----:B------:R-:W-:Y:S01]  /*2200*/  ULOP3.LUT UR7, UR6, 0x3fff, URZ, 0xc0, !UPT ;  /* 0x00003fff06077892 */ /* 0x000fe2000f8ec03f */
[----:B------:R-:W-:Y:S01]  /*2210*/  VIADDMNMX R22, R21, R8, R9, PT ;  /* 0x0000000815167246 */ /* 0x000fe20003800109 */
[----:B------:R-:W-:-:S02]  /*2220*/  ULOP3.LUT UR6, UR4, 0x3fff, URZ, 0xc0, !UPT ;  /* 0x00003fff04067892 */ /* 0x000fc4000f8ec03f */
[----:B------:R-:W-:Y:S01]  /*2230*/  ULOP3.LUT UR4, UR7, 0x10000, URZ, 0xfc, !UPT ;  /* 0x0001000007047892 */ /* 0x000fe2000f8efc3f */
[C---:B------:R-:W-:Y:S01]  /*2240*/  ISETP.GT.AND P1, PT, R22.reuse, RZ, PT ;  /* 0x000000ff1600720c */ /* 0x040fe20003f24270 */
[----:B------:R-:W-:Y:S01]  /*2250*/  ULOP3.LUT UR6, UR6, 0x10000, URZ, 0xfc, !UPT ;  /* 0x0001000006067892 */ /* 0x000fe2000f8efc3f */
[----:B------:R-:W-:Y:S01]  /*2260*/  ISETP.GT.AND P2, PT, R22, 0x18, PT ;  /* 0x000000181600780c */ /* 0x000fe20003f44270 */
[----:B------:R-:W-:Y:S01]  /*2270*/  UMOV UR9, 0x40000040 ;  /* 0x4000004000097882 */ /* 0x000fe20000000000 */
[----:B------:R-:W-:Y:S01]  /*2280*/  UMOV UR11, 0x40000040 ;  /* 0x40000040000b7882 */ /* 0x000fe20000000000 */
[----:B------:R-:W-:Y:S01]  /*2290*/  FSEL R136, R136, -INF , P1 ;  /* 0xff80000088887808 */ /* 0x000fe20000800000 */
[----:B------:R-:W-:Y:S01]  /*22a0*/  UMOV UR8, UR4 ;  /* 0x0000000400087c82 */ /* 0x000fe20008000000 */
[C---:B------:R-:W-:Y:S01]  /*22b0*/  ISETP.GT.AND P1, PT, R22.reuse, 0x1, PT ;  /* 0x000000011600780c */ /* 0x040fe20003f24270 */
[----:B------:R-:W-:Y:S01]  /*22c0*/  UMOV UR10, UR6 ;  /* 0x00000006000a7c82 */ /* 0x000fe20008000000 */
[C---:B------:R-:W-:Y:S01]  /*22d0*/  ISETP.GT.AND P3, PT, R22.reuse, 0x19, PT ;  /* 0x000000191600780c */ /* 0x040fe20003f64270 */
[----:B------:R-:W-:Y:S01]  /*22e0*/  HGMMA.64x32x16.F32 R120, gdesc[UR8], RZ, !UPT, gsb0 ;  /* 0x00600000087879f0 */ /* 0x000fe2000c0008ff */
[----:B------:R-:W-:Y:S01]  /*22f0*/  UIADD3 UR10, UR6, 0x2, URZ ;  /* 0x00000002060a7890 */ /* 0x000fe2000fffe03f */
[----:B----4-:R-:W-:Y:S01]  /*2300*/  FSEL R14, R137, -INF , P1 ;  /* 0xff800000890e7808 */ /* 0x010fe20000800000 */
[----:B------:R-:W-:Y:S01]  /*2310*/  UIADD3 UR8, UR4, 0x2, URZ ;  /* 0x0000000204087890 */ /* 0x000fe2000fffe03f */
[----:B------:R-:W-:Y:S01]  /*2320*/  ISETP.GT.AND P1, PT, R22, 0x8, PT ;  /* 0x000000081600780c */ /* 0x000fe20003f24270 */
[----:B------:R-:W-:Y:S01]  /*2330*/  UMOV UR11, 0x40000040 ;  /* 0x40000040000b7882 */ /* 0x000fe20000000000 */
[----:B------:R-:W-:Y:S01]  /*2340*/  UMOV UR9, 0x40000040 ;  /* 0x4000004000097882 */ /* 0x000fe20000000000 */
[--C-:B--2---:R-:W-:Y:S01]  /*2350*/  FFMA.FTZ R13, R136, UR40, -R23.reuse ;  /* 0x00000028880d7c23 */ /* 0x104fe20008010817 */
[----:B------:R-:W-:Y:S01]  /*2360*/  FSEL R140, R140, -INF , P1 ;  /* 0xff8000008c8c7808 */ /* 0x000fe20000800000 */
[--C-:B------:R-:W-:Y:S01]  /*2370*/  FFMA.FTZ R14, R14, UR40, -R23.reuse ;  /* 0x000000280e0e7c23 */ /* 0x100fe20008010817 */
[----:B------:R-:W-:Y:S01]  /*2380*/  ISETP.GT.AND P1, PT, R22, 0x9, PT ;  /* 0x000000091600780c */ /* 0x000fe20003f24270 */
[----:B------:R-:W-:Y:S01]  /*2390*/  UMOV UR7, 0x80000020 ;  /* 0x8000002000077882 */ /* 0x000fe20000000000 */
[----:B------:R-:W-:Y:S01]  /*23a0*/  FSEL R148, R148, -INF , P2 ;  /* 0xff80000094947808 */ /* 0x000fe20001000000 */
[--C-:B------:R-:W-:Y:S01]  /*23b0*/  FFMA.FTZ R15, R140, UR40, -R23.reuse ;  /* 0x000000288c0f7c23 */ /* 0x100fe20008010817 */
[----:B------:R-:W-:Y:S01]  /*23c0*/  FSEL R20, R141, -INF , P1 ;  /* 0xff8000008d147808 */ /* 0x000fe20000800000 */
[----:B------:R-:W1:Y:S01]  /*23d0*/  MUFU.EX2 R13, R13 ;  /* 0x0000000d000d7308 */ /* 0x000e620000000800 */
[----:B------:R-:W-:Y:S01]  /*23e0*/  ISETP.GT.AND P1, PT, R22, 0x10, PT ;  /* 0x000000101600780c */ /* 0x000fe20003f24270 */
[--C-:B------:R-:W-:Y:S01]  /*23f0*/  FFMA.FTZ R148, R148, UR40, -R23.reuse ;  /* 0x0000002894947c23 */ /* 0x100fe20008010817 */
[----:B------:R-:W-:Y:S01]  /*2400*/  FSEL R140, R149, -INF , P3 ;  /* 0xff800000958c7808 */ /* 0x000fe20001800000 */
[----:B------:R-:W-:Y:S01]  /*2410*/  FFMA.FTZ R136, R20, UR40, -R23 ;  /* 0x0000002814887c23 */ /* 0x000fe20008010817 */
[----:B------:R-:W-:-:S02]  /*2420*/  FSEL R144, R144, -INF , P1 ;  /* 0xff80000090907808 */ /* 0x000fc40000800000 */
[----:B------:R-:W-:Y:S01]  /*2430*/  ISETP.GT.AND P1, PT, R22, 0x11, PT ;  /* 0x000000111600780c */ /* 0x000fe20003f24270 */
[----:B------:R-:W2:Y:S01]  /*2440*/  MUFU.EX2 R14, R14 ;  /* 0x0000000e000e7308 */ /* 0x000ea20000000800 */
[----:B------:R-:W-:Y:S01]  /*2450*/  LEA R149, R6, UR37, 0x2 ;  /* 0x0000002506957c11 */ /* 0x000fe2000f8e10ff */
[----:B------:R-:W-:Y:S01]  /*2460*/  FFMA.FTZ R20, R144, UR40, -R23 ;  /* 0x0000002890147c23 */ /* 0x000fe20008010817 */
[----:B------:R-:W-:-:S05]  /*2470*/  FSEL R22, R145, -INF , P1 ;  /* 0xff80000091167808 */ /* 0x000fca0000800000 */
[----:B------:R-:W-:Y:S01]  /*2480*/  FFMA.FTZ R144, R22, UR40, -R23 ;  /* 0x0000002816907c23 */ /* 0x000fe20008010817 */
[----:B------:R-:W-:Y:S01]  /*2490*/  IADD3 R22, R8, 0x8, R21 ;  /* 0x0000000808167810 */ /* 0x000fe20007ffe015 */
[----:B------:R-:W-:Y:S01]  /*24a0*/  FFMA.FTZ R23, R140, UR40, -R23 ;  /* 0x000000288c177c23 */ /* 0x000fe20008010817 */
[----:B------:R-:W4:Y:S02]  /*24b0*/  MUFU.EX2 R15, R15 ;  /* 0x0000000f000f7308 */ /* 0x000f240000000800 */
[----:B------:R-:W-:-:S04]  /*24c0*/  VIMNMX R137, R9, R22, PT ;  /* 0x0000001609897248 */ /* 0x000fc80003fe0100 */
[C---:B------:R-:W-:Y:S02]  /*24d0*/  ISETP.GT.AND P1, PT, R137.reuse, RZ, PT ;  /* 0x000000ff8900720c */ /* 0x040fe40003f24270 */
[----:B------:R5:W-:Y:S01]  /*24e0*/  MUFU.EX2 R21, R144 ;  /* 0x0000009000157308 */ /* 0x000be20000000800 */
[C---:B------:R-:W-:Y:S02]  /*24f0*/  ISETP.GT.AND P2, PT, R137.reuse, 0x18, PT ;  /* 0x000000188900780c */ /* 0x040fe40003f44270 */
[----:B------:R-:W-:Y:S02]  /*2500*/  FSEL R141, R138, -INF , P1 ;  /* 0xff8000008a8d7808 */ /* 0x000fe40000800000 */
[C---:B------:R-:W-:Y:S02]  /*2510*/  ISETP.GT.AND P1, PT, R137.reuse, 0x1, PT ;  /* 0x000000018900780c */ /* 0x040fe40003f24270 */
[----:B------:R-:W-:Y:S01]  /*2520*/  ISETP.GT.AND P3, PT, R137, 0x19, PT ;  /* 0x000000198900780c */ /* 0x000fe20003f64270 */
[----:B---3--:R-:W-:Y:S01]  /*2530*/  FFMA.FTZ R138, R141, UR40, -R12 ;  /* 0x000000288d8a7c23 */ /* 0x008fe2000801080c */
[----:B------:R-:W-:Y:S01]  /*2540*/  FSEL R139, R139, -INF , P1 ;  /* 0xff8000008b8b7808 */ /* 0x000fe20000800000 */
[----:B------:R-:W3:Y:S01]  /*2550*/  MUFU.EX2 R136, R136 ;  /* 0x0000008800887308 */ /* 0x000ee20000000800 */
[----:B------:R-:W-:-:S02]  /*2560*/  ISETP.GT.AND P1, PT, R137, 0x8, PT ;  /* 0x000000088900780c */ /* 0x000fc40003f24270 */
[----:B------:R-:W-:Y:S01]  /*2570*/  FSEL R151, R151, -INF , P3 ;  /* 0xff80000097977808 */ /* 0x000fe20001800000 */
[--C-:B------:R-:W-:Y:S01]  /*2580*/  FFMA.FTZ R139, R139, UR40, -R12.reuse ;  /* 0x000000288b8b7c23 */ /* 0x100fe2000801080c */
[----:B------:R-:W-:Y:S02]  /*2590*/  FSEL R141, R142, -INF , P1 ;  /* 0xff8000008e8d7808 */ /* 0x000fe40000800000 */
[----:B------:R-:W-:Y:S01]  /*25a0*/  ISETP.GT.AND P1, PT, R137, 0x9, PT ;  /* 0x000000098900780c */ /* 0x000fe20003f24270 */
[----:B------:R-:W-:Y:S02]  /*25b0*/  WARPGROUP.DEPBAR.LE gsb0, 0x0 ;  /* 0x00008000000079c5 */ /* 0x000fe40000010000 */
[----:B------:R-:W-:Y:S01]  /*25c0*/  WARPGROUP.ARRIVE ;  /* 0x00000000000079c5 */ /* 0x000fe20000000000 */
[----:B------:R-:W-:Y:S01]  /*25d0*/  FSEL R143, R143, -INF , P1 ;  /* 0xff8000008f8f7808 */ /* 0x000fe20000800000 */
[--C-:B------:R-:W-:Y:S01]  /*25e0*/  FFMA.FTZ R141, R141, UR40, -R12.reuse ;  /* 0x000000288d8d7c23 */ /* 0x100fe2000801080c */
[----:B------:R-:W-:Y:S01]  /*25f0*/  ISETP.GT.AND P1, PT, R137, 0x10, PT ;  /* 0x000000108900780c */ /* 0x000fe20003f24270 */
[----:B------:R1:W-:Y:S02]  /*2600*/  MUFU.EX2 R22, R148 ;  /* 0x0000009400167308 */ /* 0x0003e40000000800 */
[----:B------:R-:W-:Y:S01]  /*2610*/  HGMMA.64x32x16.F32 R120, gdesc[UR8], R120, gsb0 ;  /* 0x00600000087879f0 */ /* 0x000fe20008000878 */
[----:B------:R-:W-:Y:S01]  /*2620*/  UIADD3 UR10, UR6, 0x4, URZ ;  /* 0x00000004060a7890 */ /* 0x000fe2000fffe03f */
[--C-:B-----5:R-:W-:Y:S01]  /*2630*/  FFMA.FTZ R144, R143, UR40, -R12.reuse ;  /* 0x000000288f907c23 */ /* 0x120fe2000801080c */
[----:B------:R-:W-:Y:S01]  /*2640*/  UIADD3 UR8, UR4, 0x4, URZ ;  /* 0x0000000404087890 */ /* 0x000fe2000fffe03f */
[----:B------:R-:W-:Y:S01]  /*2650*/  FSEL R143, R146, -INF , P1 ;  /* 0xff800000928f7808 */ /* 0x000fe20000800000 */
[----:B------:R-:W-:Y:S01]  /*2660*/  UMOV UR11, 0x40000040 ;  /* 0x40000040000b7882 */ /* 0x000fe20000000000 */
[----:B------:R-:W-:Y:S01]  /*2670*/  UMOV UR9, 0x40000040 ;  /* 0x4000004000097882 */ /* 0x000fe20000000000 */
[----:B------:R-:W-:Y:S01]  /*2680*/  ISETP.GT.AND P1, PT, R137, 0x11, PT ;  /* 0x000000118900780c */ /* 0x000fe20003f24270 */
[--C-:B------:R-:W-:Y:S01]  /*2690*/  FFMA.FTZ R146, R151, UR40, -R12.reuse ;  /* 0x0000002897927c23 */ /* 0x100fe2000801080c */
[----:B------:R-:W-:Y:S01]  /*26a0*/  FFMA.FTZ R137, R143, UR40, -R12 ;  /* 0x000000288f897c23 */ /* 0x000fe2000801080c */
[----:B------:R-:W-:Y:S01]  /*26b0*/  FSEL R143, R150, -INF , P2 ;  /* 0xff800000968f7808 */ /* 0x000fe20001000000 */
[----:B------:R-:W-:Y:S01]  /*26c0*/  MUFU.EX2 R141, R141 ;  /* 0x0000008d008d7308 */ /* 0x000fe20000000800 */
[----:B------:R-:W-:-:S05]  /*26d0*/  FSEL R147, R147, -INF , P1 ;  /* 0xff80000093937808 */ /* 0x000fca0000800000 */
[--C-:B------:R-:W-:Y:S01]  /*26e0*/  FFMA.FTZ R142, R147, UR40, -R12.reuse ;  /* 0x00000028938e7c23 */ /* 0x100fe2000801080c */
[----:B------:R-:W-:Y:S01]  /*26f0*/  FFMA.FTZ R147, R143, UR40, -R12 ;  /* 0x000000288f937c23 */ /* 0x000fe2000801080c */
[----:B------:R-:W5:Y:S08]  /*2700*/  MUFU.EX2 R144, R144 ;  /* 0x0000009000907308 */ /* 0x000f700000000800 */
[----:B------:R-:W-:Y:S08]  /*2710*/  MUFU.EX2 R138, R138 ;  /* 0x0000008a008a7308 */ /* 0x000ff00000000800 */
[----:B------:R-:W5:Y:S08]  /*2720*/  MUFU.EX2 R139, R139 ;  /* 0x0000008b008b7308 */ /* 0x000f700000000800 */
[----:B------:R-:W5:Y:S08]  /*2730*/  MUFU.EX2 R20, R20 ;  /* 0x0000001400147308 */ /* 0x000f700000000800 */
[----:B------:R-:W5:Y:S08]  /*2740*/  MUFU.EX2 R23, R23 ;  /* 0x0000001700177308 */ /* 0x000f700000000800 */
[----:B------:R-:W-:Y:S01]  /*2750*/  MUFU.EX2 R137, R137 ;  /* 0x0000008900897308 */ /* 0x000fe20000000800 */
[----:B------:R-:W-:-:S02]  /*2760*/  WARPGROUP.DEPBAR.LE gsb0, 0x0 ;  /* 0x00008000000079c5 */ /* 0x000fc40000010000 */
[----:B------:R-:W-:-:S05]  /*2770*/  WARPGROUP.ARRIVE ;  /* 0x00000000000079c5 */ /* 0x000fca0000000000 */
[----:B------:R-:W5:Y:S01]  /*2780*/  MUFU.EX2 R142, R142 ;  /* 0x0000008e008e7308 */ /* 0x000f620000000800 */
        /* <DEDUP_REMOVED lines=77> */
[----:B------:R2:W4:Y:S02]  /*2c60*/  LDS R140, [R149+0x30220] ;  /* 0x03022000958c7984 */ /* 0x0005240000000800 */
[--C-:B--2---:R-:W-:Y:S01]  /*2c70*/  FADD.FTZ R149, R121, -R145.reuse ;  /* 0x8000009179957221 */ /* 0x104fe20000010000 */
[--C-:B------:R-:W-:Y:S01]  /*2c80*/  FADD.FTZ R121, R128, -R145.reuse ;  /* 0x8000009180797221 */ /* 0x100fe20000010000 */
[--C-:B-1----:R-:W-:Y:S01]  /*2c90*/  FADD.FTZ R148, R133, -R145.reuse ;  /* 0x8000009185947221 */ /* 0x102fe20000010000 */
[----:B------:R-:W-:Y:S01]  /*2ca0*/  MUFU.EX2 R128, R147 ;  /* 0x0000009300807308 */ /* 0x000fe20000000800 */
[--C-:B------:R-:W-:Y:S01]  /*2cb0*/  FADD.FTZ R12, R120, -R145.reuse ;  /* 0x80000091780c7221 */ /* 0x100fe20000010000 */
[--C-:B------:R-:W-:Y:S01]  /*2cc0*/  FADD.FTZ R150, R124, -R145.reuse ;  /* 0x800000917c967221 */ /* 0x100fe20000010000 */
[--C-:B------:R-:W-:Y:S01]  /*2cd0*/  FADD.FTZ R151, R125, -R145.reuse ;  /* 0x800000917d977221 */ /* 0x100fe20000010000 */
[--C-:B------:R-:W-:Y:S01]  /*2ce0*/  FADD.FTZ R120, R129, -R145.reuse ;  /* 0x8000009181787221 */ /* 0x100fe20000010000 */
[----:B------:R-:W-:Y:S01]  /*2cf0*/  FADD.FTZ R143, R132, -R145 ;  /* 0x80000091848f7221 */ /* 0x000fe20000010000 */
[--C-:B----4-:R-:W-:Y:S01]  /*2d00*/  FADD.FTZ R145, R122, -R140.reuse ;  /* 0x8000008c7a917221 */ /* 0x110fe20000010000 */
[----:B------:R-:W-:Y:S01]  /*2d10*/  FMUL.FTZ R124, R13, R12 ;  /* 0x0000000c0d7c7220 */ /* 0x000fe20000410000 */
[----:B------:R-:W1:Y:S01]  /*2d20*/  MUFU.EX2 R133, R146 ;  /* 0x0000009200857308 */ /* 0x000e620000000800 */
[--C-:B------:R-:W-:Y:S01]  /*2d30*/  FADD.FTZ R122, R123, -R140.reuse ;  /* 0x8000008c7b7a7221 */ /* 0x100fe20000010000 */
[--C-:B------:R-:W-:Y:S01]  /*2d40*/  FADD.FTZ R126, R126, -R140.reuse ;  /* 0x8000008c7e7e7221 */ /* 0x100fe20000010000 */
[C---:B------:R-:W-:Y:S01]  /*2d50*/  FMUL.FTZ R125, R14.reuse, R149 ;  /* 0x000000950e7d7220 */ /* 0x040fe20000410000 */
[----:B------:R-:W-:Y:S01]  /*2d60*/  F2FP.F16.F32.PACK_AB R12, R14, R13 ;  /* 0x0000000d0e0c723e */ /* 0x000fe200000000ff */
[--C-:B------:R-:W-:Y:S01]  /*2d70*/  FADD.FTZ R123, R127, -R140.reuse ;  /* 0x8000008c7f7b7221 */ /* 0x100fe20000010000 */
[----:B------:R-:W-:Y:S01]  /*2d80*/  FMUL.FTZ R132, R15, R150 ;  /* 0x000000960f847220 */ /* 0x000fe20000410000 */
[----:B---3--:R-:W-:Y:S01]  /*2d90*/  F2FP.F16.F32.PACK_AB R14, R136, R15 ;  /* 0x0000000f880e723e */ /* 0x008fe200000000ff */
[--C-:B------:R-:W-:Y:S01]  /*2da0*/  FADD.FTZ R130, R130, -R140.reuse ;  /* 0x8000008c82827221 */ /* 0x100fe20000010000 */
[----:B-----5:R-:W-:Y:S01]  /*2db0*/  F2FP.F16.F32.PACK_AB R15, R144, R141 ;  /* 0x0000008d900f723e */ /* 0x020fe200000000ff */
[--C-:B------:R-:W-:Y:S01]  /*2dc0*/  FADD.FTZ R131, R131, -R140.reuse ;  /* 0x8000008c83837221 */ /* 0x100fe20000010000 */
[--C-:B------:R-:W-:Y:S01]  /*2dd0*/  FADD.FTZ R127, R134, -R140.reuse ;  /* 0x8000008c867f7221 */ /* 0x100fe20000010000 */
[----:B------:R-:W-:Y:S01]  /*2de0*/  F2FP.F16.F32.PACK_AB R13, R139, R138 ;  /* 0x0000008a8b0d723e */ /* 0x000fe200000000ff */
[----:B------:R-:W-:Y:S01]  /*2df0*/  BAR.SYNC.DEFER_BLOCKING 0x9, 0x180 ;  /* 0x0246000000007b1d */ /* 0x000fe20000010000 */
[----:B------:R-:W-:Y:S01]  /*2e00*/  FADD.FTZ R140, R135, -R140 ;  /* 0x8000008c878c7221 */ /* 0x000fe20000010000 */
[----:B------:R-:W-:Y:S01]  /*2e10*/  FMUL.FTZ R141, R141, R126 ;  /* 0x0000007e8d8d7220 */ /* 0x000fe20000410000 */
[----:B------:R-:W-:Y:S01]  /*2e20*/  FMUL.FTZ R139, R139, R122 ;  /* 0x0000007a8b8b7220 */ /* 0x000fe20000410000 */
[----:B------:R-:W-:Y:S01]  /*2e30*/  FMUL.FTZ R144, R144, R123 ;  /* 0x0000007b90907220 */ /* 0x000fe20000410000 */
[----:B------:R-:W-:Y:S01]  /*2e40*/  FMUL.FTZ R126, R20, R121 ;  /* 0x00000079147e7220 */ /* 0x000fe20000410000 */
[C---:B------:R-:W-:Y:S01]  /*2e50*/  FMUL.FTZ R135, R21.reuse, R120 ;  /* 0x0000007815877220 */ /* 0x040fe20000410000 */
[----:B------:R-:W-:Y:S01]  /*2e60*/  F2FP.F16.F32.PACK_AB R120, R21, R20 ;  /* 0x000000141578723e */ /* 0x000fe200000000ff */
[----:B------:R-:W-:Y:S01]  /*2e70*/  FMUL.FTZ R129, R136, R151 ;  /* 0x0000009788817220 */ /* 0x000fe20000410000 */
[C---:B------:R-:W-:Y:S01]  /*2e80*/  F2FP.F16.F32.PACK_AB R122, R23.reuse, R22 ;  /* 0x00000016177a723e */ /* 0x040fe200000000ff */
[----:B------:R-:W-:Y:S01]  /*2e90*/  FMUL.FTZ R138, R138, R145 ;  /* 0x000000918a8a7220 */ /* 0x000fe20000410000 */
[----:B------:R-:W-:Y:S01]  /*2ea0*/  F2FP.F16.F32.PACK_AB R121, R142, R137 ;  /* 0x000000898e79723e */ /* 0x000fe200000000ff */
[----:B------:R-:W-:Y:S01]  /*2eb0*/  FMUL.FTZ R148, R23, R148 ;  /* 0x0000009417947220 */ /* 0x000fe20000410000 */
[----:B-1----:R-:W-:Y:S01]  /*2ec0*/  F2FP.F16.F32.PACK_AB R123, R133, R128 ;  /* 0x00000080857b723e */ /* 0x002fe200000000ff */
[----:B------:R-:W-:Y:S01]  /*2ed0*/  FMUL.FTZ R143, R22, R143 ;  /* 0x0000008f168f7220 */ /* 0x000fe20000410000 */
[----:B------:R-:W-:Y:S01]  /*2ee0*/  FMUL.FTZ R21, R137, R130 ;  /* 0x0000008289157220 */ /* 0x000fe20000410000 */
[----:B------:R-:W-:Y:S01]  /*2ef0*/  FMUL.FTZ R142, R142, R131 ;  /* 0x000000838e8e7220 */ /* 0x000fe20000410000 */
[----:B------:R-:W-:Y:S01]  /*2f00*/  FMUL.FTZ R23, R128, R127 ;  /* 0x0000007f80177220 */ /* 0x000fe20000410000 */
[----:B------:R-:W-:Y:S01]  /*2f10*/  FMUL.FTZ R140, R133, R140 ;  /* 0x0000008c858c7220 */ /* 0x000fe20000410000 */
[----:B------:R-:W-:-:S02]  /*2f20*/  F2FP.F16.F32.PACK_AB R20, R135, R126 ;  /* 0x0000007e8714723e */ /* 0x000fc400000000ff */
[----:B------:R-:W-:Y:S02]  /*2f30*/  F2FP.F16.F32.PACK_AB R22, R148, R143 ;  /* 0x0000008f9416723e */ /* 0x000fe400000000ff */
[----:B------:R-:W-:Y:S01]  /*2f40*/  F2FP.F16.F32.PACK_AB R21, R142, R21 ;  /* 0x000000158e15723e */ /* 0x000fe200000000ff */
[----:B------:R1:W-:Y:S01]  /*2f50*/  STSM.16.M88.4 [R11+0x30400], R12 ;  /* 0x0304000c0b007844 */ /* 0x0003e20000000200 */
[----:B------:R-:W-:-:S03]  /*2f60*/  F2FP.F16.F32.PACK_AB R23, R140, R23 ;  /* 0x000000178c17723e */ /* 0x000fc600000000ff */
[----:B------:R2:W-:Y:S01]  /*2f70*/  STSM.16.M88.4 [R17], R120 ;  /* 0x0000007811007844 */ /* 0x0005e20000000200 */
[----:B------:R-:W-:Y:S01]  /*2f80*/  @!PT LDS RZ, [RZ] ;  /* 0x00000000fffff984 */ /* 0x000fe20000000800 */
[----:B------:R-:W-:Y:S01]  /*2f90*/  @!PT LDS RZ, [RZ] ;  /* 0x00000000fffff984 */ /* 0x000fe20000000800 */
[----:B------:R-:W-:Y:S01]  /*2fa0*/  @!PT LDS RZ, [RZ] ;  /* 0x00000000fffff984 */ /* 0x000fe20000000800 */
[----:B------:R-:W-:Y:S01]  /*2fb0*/  @!PT LDS RZ, [RZ] ;  /* 0x00000000fffff984 */ /* 0x000fe20000000800 */
[----:B------:R3:W-:Y:S06]  /*2fc0*/  MEMBAR.ALL.CTA ;  /* 0x0000000000007992 */ /* 0x0007ec0000008000 */
[----:B---3--:R-:W3:Y:S01]  /*2fd0*/  FENCE.VIEW.ASYNC.S ;  /* 0x00000000000073c6 */ /* 0x008ee20000000000 */
[----:B-1----:R-:W-:Y:S02]  /*2fe0*/  F2FP.F16.F32.PACK_AB R12, R125, R124 ;  /* 0x0000007c7d0c723e */ /* 0x002fe400000000ff */
[----:B------:R-:W-:-:S02]  /*2ff0*/  F2FP.F16.F32.PACK_AB R14, R129, R132 ;  /* 0x00000084810e723e */ /* 0x000fc400000000ff */
[----:B------:R-:W-:Y:S02]  /*3000*/  F2FP.F16.F32.PACK_AB R13, R139, R138 ;  /* 0x0000008a8b0d723e */ /* 0x000fe400000000ff */
        /* <DEDUP_REMOVED lines=84> */
.L_x_6332:
        /* <DEDUP_REMOVED lines=60> */
.L_x_6333:
        /* <DEDUP_REMOVED lines=62> */
.L_x_6316:
        /* <DEDUP_REMOVED lines=23> */
.L_x_6336:
        /* <DEDUP_REMOVED lines=20> */
.L_x_6337:
        /* <DEDUP_REMOVED lines=18> */
.L_x_6338:
        /* <DEDUP_REMOVED lines=18> */
.L_x_6339:
        /* <DEDUP_REMOVED lines=134> */
.L_x_6341:
[----:B------:R-:W-:Y:S05]  /*4a40*/  BSYNC B0 ;  /* 0x0000000000007941 */ /* 0x000fea0003800000 */
.L_x_6340:
[----:B------:R-:W-:-:S04]  /*4a50*/  DEPBAR.LE SB0, 0x0 ;  /* 0x000080000000791a */ /* 0x000fc80000000000 */
[----:B------:R-:W-:Y:S05]  /*4a60*/  EXIT ;  /* 0x000000000000794d */ /* 0x000fea0003800000 */
.L_x_6335:
        /* <DEDUP_REMOVED lines=51> */
.L_x_6343:
[----:B------:R-:W-:Y:S05]  /*4da0*/  BSYNC B0 ;  /* 0x0000000000007941 */ /* 0x000fea0003800000 */
.L_x_6342:
        /* <DEDUP_REMOVED lines=16> */
.L_x_6345:
[----:B------:R-:W-:Y:S05]  /*4eb0*/  BSYNC B0 ;  /* 0x0000000000007941 */ /* 0x000fea0003800000 */
.L_x_6344:
        /* <DEDUP_REMOVED lines=16> */
.L_x_6347:
[----:B------:R-:W-:Y:S05]  /*4fc0*/  BSYNC B0 ;  /* 0x0000000000007941 */ /* 0x000fea0003800000 */
.L_x_6346:
        /* <DEDUP_REMOVED lines=17> */
.L_x_6349:
[----:B------:R-:W-:Y:S05]  /*50e0*/  BSYNC B0 ;  /* 0x0000000000007941 */ /* 0x000fea0003800000 */
.L_x_6348:
        /* <DEDUP_REMOVED lines=20> */
.L_x_6351:
[----:B------:R-:W-:Y:S05]  /*5230*/  BSYNC B0 ;  /* 0x0000000000007941 */ /* 0x000fea0003800000 */
.L_x_6350:
        /* <DEDUP_REMOVED lines=26> */
.L_x_6353:
[----:B------:R-:W-:Y:S05]  /*53e0*/  BSYNC B0 ;  /* 0x0000000000007941 */ /* 0x000fea0003800000 */
.L_x_6352:
        /* <DEDUP_REMOVED lines=13> */
.L_x_6355:
[----:B------:R-:W-:Y:S05]  /*54c0*/  BSYNC B0 ;  /* 0x0000000000007941 */ /* 0x000fea0003800000 */
.L_x_6354:
        /* <DEDUP_REMOVED lines=15> */
.L_x_6357:
[----:B------:R-:W-:Y:S05]  /*55c0*/  BSYNC B0 ;  /* 0x0000000000007941 */ /* 0x000fea0003800000 */
.L_x_6356:
        /* <DEDUP_REMOVED lines=15> */
.L_x_6359:
[----:B------:R-:W-:Y:S05]  /*56c0*/  BSYNC B0 ;  /* 0x0000000000007941 */ /* 0x000fea0003800000 */
.L_x_6358:
        /* <DEDUP_REMOVED lines=15> */
.L_x_6361:
[----:B------:R-:W-:Y:S05]  /*57c0*/  BSYNC B0 ;  /* 0x0000000000007941 */ /* 0x000fea0003800000 */
.L_x_6360:
        /* <DEDUP_REMOVED lines=15> */
.L_x_6363:
[----:B------:R-:W-:Y:S05]  /*58c0*/  BSYNC B0 ;  /* 0x0000000000007941 */ /* 0x000fea0003800000 */
.L_x_6362:
        /* <DEDUP_REMOVED lines=15> */
.L_x_6365:
[----:B------:R-:W-:Y:S05]  /*59c0*/  BSYNC B0 ;  /* 0x0000000000007941 */ /* 0x000fea0003800000 */
.L_x_6364:
[----:B------:R-:W-:Y:S05]  /*59d0*/  EXIT ;  /* 0x000000000000794d */ /* 0x000fea0003800000 */
.L_x_6312:
        /* <DEDUP_REMOVED lines=30> */
.L_x_6369:
[----:B------:R-:W-:Y:S01]  /*5bc0*/  ULDC UR9, c[0x0][0xb44] ;  /* 0x0002d10000097ab9 */ /* 0x000fe20000000800 */
[----:B------:R-:W-:Y:S01]  /*5bd0*/  UMOV UR7, UR8 ;  /* 0x0000000800077c82 */ /* 0x000fe20008000000 */
[----:B------:R-:W-:-:S11]  /*5be0*/  UISETP.NE.AND UP0, UPT, UR9, 0x1, UPT ;  /* 0x000000010900788c */ /* 0x000fd6000bf05270 */
[----:B------:R-:W-:Y:S02]  /*5bf0*/  @UP0 ULDC.64 UR10, c[0x0][0xb48] ;  /* 0x0002d200000a0ab9 */ /* 0x000fe40000000a00 */
[----:B------:R-:W-:-:S04]  /*5c00*/  UIMAD.WIDE.U32 UR4, UR8, UR10, URZ ;  /* 0x0000000a080472a5 */ /* 0x000fc8000f8e003f */
[----:B------:R-:W-:-:S04]  /*5c10*/  @UP0 USHF.R.U32.HI UR7, URZ, UR11, UR5 ;  /* 0x0000000b3f070299 */ /* 0x000fc80008011605 */
[----:B------:R-:W-:-:S12]  /*5c20*/  UIMAD UR4, UR7, UR9, URZ ;  /* 0x00000009070472a4 */ /* 0x000fd8000f8e023f */
.L_x_6370:
        /* <DEDUP_REMOVED lines=67> */
.L_x_6373:
[----:B------:R-:W-:Y:S05]  /*6060*/  BSYNC B1 ;  /* 0x0000000000017941 */ /* 0x000fea0003800000 */
.L_x_6372:
        /* <DEDUP_REMOVED lines=18> */
.L_x_6375:
[----:B------:R-:W-:Y:S05]  /*6190*/  BSYNC B1 ;  /* 0x0000000000017941 */ /* 0x000fea0003800000 */
.L_x_6374:
        /* <DEDUP_REMOVED lines=19> */
.L_x_6377:
[----:B------:R-:W-:Y:S05]  /*62d0*/  BSYNC B1 ;  /* 0x0000000000017941 */ /* 0x000fea0003800000 */
.L_x_6376:
[----:B------:R-:W-:Y:S06]  /*62e0*/  BAR.ARV 0xa, 0xa0 ;  /* 0x0282800000007b1d */ /* 0x000fec0000002000 */
[----:B------:R-:W-:Y:S04]  /*62f0*/  BSSY B1, `(.L_x_6378) ;  /* 0x0000003000017945 */ /* 0x000fe80003800000 */
[----:B------:R-:W-:Y:S05]  /*6300*/  @!P0 BRA `(.L_x_6379) ;  /* 0x0000000000048947 */ /* 0x000fea0003800000 */
[----:B------:R-:W-:-:S04]  /*6310*/  DEPBAR.LE SB0, 0x1 ;  /* 0x000080400000791a */ /* 0x000fc80000000000 */
.L_x_6379:
[----:B------:R-:W-:Y:S05]  /*6320*/  BSYNC B1 ;  /* 0x0000000000017941 */ /* 0x000fea0003800000 */
.L_x_6378:
[----:B------:R-:W-:Y:S06]  /*6330*/  BAR.ARV 0xb, 0xa0 ;  /* 0x02c2800000007b1d */ /* 0x000fec0000002000 */
[----:B------:R-:W-:Y:S04]  /*6340*/  BSSY B1, `(.L_x_6380) ;  /* 0x0000003000017945 */ /* 0x000fe80003800000 */
[----:B------:R-:W-:Y:S05]  /*6350*/  @!P0 BRA `(.L_x_6381) ;  /* 0x0000000000048947 */ /* 0x000fea0003800000 */
[----:B------:R-:W-:-:S04]  /*6360*/  DEPBAR.LE SB0, 0x0 ;  /* 0x000080000000791a */ /* 0x000fc80000000000 */
.L_x_6381:
[----:B------:R-:W-:Y:S05]  /*6370*/  BSYNC B1 ;  /* 0x0000000000017941 */ /* 0x000fea0003800000 */
.L_x_6380:
[----:B------:R-:W-:Y:S06]  /*6380*/  BAR.ARV 0xc, 0xa0 ;  /* 0x0302800000007b1d */ /* 0x000fec0000002000 */
[----:B------:R-:W-:Y:S01]  /*6390*/  UIADD3 UR12, UR8, 0x1, URZ ;  /* 0x00000001080c7890 */ /* 0x000fe2000fffe03f */
[----:B------:R-:W-:Y:S11]  /*63a0*/  BRA `(.L_x_6382) ;  /* 0x0000000000047947 */ /* 0x000ff60003800000 */
.L_x_6371:
[----:B------:R-:W-:-:S05]  /*63b0*/  UMOV UR12, UR8 ;  /* 0x00000008000c7c82 */ /* 0x000fca0008000000 */
.L_x_6382:
        /* <DEDUP_REMOVED lines=22> */
.L_x_6403:
        /* <DEDUP_REMOVED lines=22> */
.L_x_6384:
[----:B------:R-:W-:Y:S05]  /*6680*/  BSYNC B1 ;  /* 0x0000000000017941 */ /* 0x000fea0003800000 */
.L_x_6383:
        /* <DEDUP_REMOVED lines=12> */
.L_x_6386:
[----:B------:R-:W-:Y:S05]  /*6750*/  BSYNC B1 ;  /* 0x0000000000017941 */ /* 0x000fea0003800000 */
.L_x_6385:
        /* <DEDUP_REMOVED lines=13> */
.L_x_6388:
[----:B------:R-:W-:Y:S05]  /*6830*/  BSYNC B1 ;  /* 0x0000000000017941 */ /* 0x000fea0003800000 */
.L_x_6387:
[----:B------:R-:W-:Y:S06]  /*6840*/  BAR.ARV 0xa, 0xa0 ;  /* 0x0282800000007b1d */ /* 0x000fec0000002000 */
[----:B------:R-:W-:Y:S04]  /*6850*/  BSSY B1, `(.L_x_6389) ;  /* 0x0000003000017945 */ /* 0x000fe80003800000 */
[----:B------:R-:W-:Y:S05]  /*6860*/  @!P0 BRA `(.L_x_6390) ;  /* 0x0000000000048947 */ /* 0x000fea0003800000 */
[----:B------:R-:W-:-:S04]  /*6870*/  DEPBAR.LE SB0, 0x1 ;  /* 0x000080400000791a */ /* 0x000fc80000000000 */
.L_x_6390:
[----:B------:R-:W-:Y:S05]  /*6880*/  BSYNC B1 ;  /* 0x0000000000017941 */ /* 0x000fea0003800000 */
.L_x_6389:
[----:B------:R-:W-:Y:S06]  /*6890*/  BAR.ARV 0xb, 0xa0 ;  /* 0x02c2800000007b1d */ /* 0x000fec0000002000 */
[----:B------:R-:W-:Y:S04]  /*68a0*/  BSSY B1, `(.L_x_6391) ;  /* 0x0000003000017945 */ /* 0x000fe80003800000 */
[----:B------:R-:W-:Y:S05]  /*68b0*/  @!P0 BRA `(.L_x_6392) ;  /* 0x0000000000048947 */ /* 0x000fea0003800000 */
[----:B------:R-:W-:-:S04]  /*68c0*/  DEPBAR.LE SB0, 0x0 ;  /* 0x000080000000791a */ /* 0x000fc80000000000 */
.L_x_6392:
[----:B------:R-:W-:Y:S05]  /*68d0*/  BSYNC B1 ;  /* 0x0000000000017941 */ /* 0x000fea0003800000 */
.L_x_6391:
        /* <DEDUP_REMOVED lines=13> */
.L_x_6394:
[----:B------:R-:W-:Y:S05]  /*69b0*/  BSYNC B1 ;  /* 0x0000000000017941 */ /* 0x000fea0003800000 */
.L_x_6393:
        /* <DEDUP_REMOVED lines=12> */
.L_x_6396:
[----:B------:R-:W-:Y:S05]  /*6a80*/  BSYNC B1 ;  /* 0x0000000000017941 */ /* 0x000fea0003800000 */
.L_x_6395:
        /* <DEDUP_REMOVED lines=13> */
.L_x_6398:
[----:B------:R-:W-:Y:S05]  /*6b60*/  BSYNC B1 ;  /* 0x0000000000017941 */ /* 0x000fea0003800000 */
.L_x_6397:
[----:B------:R-:W-:Y:S06]  /*6b70*/  BAR.ARV 0xa, 0xa0 ;  /* 0x0282800000007b1d */ /* 0x000fec0000002000 */
[----:B------:R-:W-:Y:S04]  /*6b80*/  BSSY B1, `(.L_x_6399) ;  /* 0x0000003000017945 */ /* 0x000fe80003800000 */
[----:B------:R-:W-:Y:S05]  /*6b90*/  @!P0 BRA `(.L_x_6400) ;  /* 0x0000000000048947 */ /* 0x000fea0003800000 */
[----:B------:R-:W-:-:S04]  /*6ba0*/  DEPBAR.LE SB0, 0x1 ;  /* 0x000080400000791a */ /* 0x000fc80000000000 */
.L_x_6400:
[----:B------:R-:W-:Y:S05]  /*6bb0*/  BSYNC B1 ;  /* 0x0000000000017941 */ /* 0x000fea0003800000 */
.L_x_6399:
[----:B------:R-:W-:Y:S01]  /*6bc0*/  UIADD3 UR12, UR12, 0x2, URZ ;  /* 0x000000020c0c7890 */ /* 0x000fe2000fffe03f */
[----:B------:R-:W-:Y:S06]  /*6bd0*/  BAR.ARV 0xb, 0xa0 ;  /* 0x02c2800000007b1d */ /* 0x000fec0000002000 */
[----:B------:R-:W-:Y:S01]  /*6be0*/  UISETP.GE.AND UP0, UPT, UR12, UR5, UPT ;  /* 0x000000050c00728c */ /* 0x000fe2000bf06270 */
[----:B------:R-:W-:Y:S04]  /*6bf0*/  BSSY B1, `(.L_x_6401) ;  /* 0x0000003000017945 */ /* 0x000fe80003800000 */
[----:B------:R-:W-:Y:S06]  /*6c00*/  @!P0 BRA `(.L_x_6402) ;  /* 0x0000000000048947 */ /* 0x000fec0003800000 */
[----:B------:R-:W-:-:S04]  /*6c10*/  DEPBAR.LE SB0, 0x0 ;  /* 0x000080000000791a */ /* 0x000fc80000000000 */
.L_x_6402:
[----:B------:R-:W-:Y:S05]  /*6c20*/  BSYNC B1 ;  /* 0x0000000000017941 */ /* 0x000fea0003800000 */
.L_x_6401:
[----:B------:R-:W-:Y:S06]  /*6c30*/  BAR.ARV 0xc, 0xa0 ;  /* 0x0302800000007b1d */ /* 0x000fec0000002000 */
[----:B------:R-:W-:Y:S01]  /*6c40*/  PLOP3.LUT P1, PT, PT, PT, UP0, 0x80, 0x0 ;  /* 0x000000000000781c */ /* 0x000fe20003f2f008 */
[----:B------:R-:W-:Y:S02]  /*6c50*/  UIADD3 UR24, UR24, 0x6000, URZ ;  /* 0x0000600018187890 */ /* 0x000fe4000fffe03f */
[----:B------:R-:W-:-:S10]  /*6c60*/  UIADD3 UR4, UR4, 0x6000, URZ ;  /* 0x0000600004047890 */ /* 0x000fd4000fffe03f */
[----:B------:R-:W-:Y:S05]  /*6c70*/  @!P1 BRA `(.L_x_6403) ;  /* 0xfffffff800289947 */ /* 0x000fea000383ffff */
[----:B------:R-:W-:Y:S05]  /*6c80*/  BRA `(.L_x_6368) ;  /* 0x0000002400c87947 */ /* 0x000fea0003800000 */
.L_x_6367:
        /* <DEDUP_REMOVED lines=21> */
.L_x_6404:
[----:B------:R-:W-:Y:S01]  /*6de0*/  ULDC UR8, c[0x0][0xb44] ;  /* 0x0002d10000087ab9 */ /* 0x000fe20000000800 */
[----:B------:R-:W-:Y:S01]  /*6df0*/  UMOV UR35, UR7 ;  /* 0x0000000700237c82 */ /* 0x000fe20008000000 */
[----:B------:R-:W-:-:S11]  /*6e00*/  UISETP.NE.AND UP0, UPT, UR8, 0x1, UPT ;  /* 0x000000010800788c */ /* 0x000fd6000bf05270 */
[----:B------:R-:W-:Y:S02]  /*6e10*/  @UP0 ULDC.64 UR10, c[0x0][0xb48] ;  /* 0x0002d200000a0ab9 */ /* 0x000fe40000000a00 */
[----:B------:R-:W-:-:S04]  /*6e20*/  UIMAD.WIDE.U32 UR4, UR7, UR10, URZ ;  /* 0x0000000a070472a5 */ /* 0x000fc8000f8e003f */
[----:B------:R-:W-:-:S04]  /*6e30*/  @UP0 USHF.R.U32.HI UR35, URZ, UR11, UR5 ;  /* 0x0000000b3f230299 */ /* 0x000fc80008011605 */
[----:B------:R-:W-:-:S12]  /*6e40*/  UIMAD UR4, UR35, UR8, URZ ;  /* 0x00000008230472a4 */ /* 0x000fd8000f8e023f */
.L_x_6405:
        /* <DEDUP_REMOVED lines=77> */
.L_x_6435:
        /* <DEDUP_REMOVED lines=9> */
.L_x_6409:
        /* <DEDUP_REMOVED lines=103> */
[----:B------:R2:W-:Y:S04]  /*7a20*/  STL [R1], R4 ;  /* 0x0000000401007387 */ /* 0x0005e80000100800 */
[----:B------:R-:W-:Y:S05]  /*7a30*/  @!P1 BRA `(.L_x_6411) ;  /* 0x0000000c005c9947 */ /* 0x000fea0003800000 */
[----:B------:R-:W-:Y:S02]  /*7a40*/  IMAD.IADD R25, R17, 0x1, -R4 ;  /* 0x0000000111197824 */ /* 0x000fe400078e0a04 */
[----:B------:R-:W-:Y:S02]  /*7a50*/  IMAD.MOV.U32 R24, RZ, RZ, R5 ;  /* 0x000000ffff187224 */ /* 0x000fe400078e0005 */
[----:B------:R-:W-:-:S07]  /*7a60*/  IMAD.MOV.U32 R16, RZ, RZ, 0x1 ;  /* 0x00000001ff107424 */ /* 0x000fce00078e00ff */
.L_x_6420:
[----:B-1----:R-:W-:-:S05]  /*7a70*/  IMAD.MOV.U32 R13, RZ, RZ, 0x1 ;  /* 0x00000001ff0d7424 */ /* 0x002fca00078e00ff */
[----:B------:R-:W-:-:S04]  /*7a80*/  SHF.L.U32 R13, R13, 0x1f, RZ ;  /* 0x0000001f0d0d7819 */ /* 0x000fc800000006ff */
[----:B------:R-:W1:Y:S02]  /*7a90*/  SYNCS.PHASECHK.TRANS64.TRYWAIT P1, [R12+URZ+0x36438], R13 ;  /* 0x0364380d0c0075a7 */ /* 0x000e64000802017f */
[----:B-1----:R-:W-:Y:S05]  /*7aa0*/  @!P1 BRA `(.L_x_6412) ;  /* 0x0000001800b49947 */ /* 0x002fea0003800000 */
.L_x_6436:
        /* <DEDUP_REMOVED lines=8> */
.L_x_6413:
        /* <DEDUP_REMOVED lines=48> */
.L_x_6437:
        /* <DEDUP_REMOVED lines=8> */
.L_x_6415:
        /* <DEDUP_REMOVED lines=46> */
.L_x_6438:
        /* <DEDUP_REMOVED lines=12> */
.L_x_6417:
        /* <DEDUP_REMOVED lines=37> */
.L_x_6440:
        /* <DEDUP_REMOVED lines=8> */
.L_x_6419:
        /* <DEDUP_REMOVED lines=41> */
.L_x_6411:
[----:B--2---:R-:W2:Y:S01]  /*87b0*/  LDL.LU R4, [R1] ;  /* 0x0000000001047983 */ /* 0x004ea20000300800 */
[----:B------:R-:W-:-:S03]  /*87c0*/  IMAD.MOV.U32 R10, RZ, RZ, 0x1 ;  /* 0x00000001ff0a7424 */ /* 0x000fc600078e00ff */
[----:B------:R3:W5:Y:S01]  /*87d0*/  LDL R5, [R1+0x4] ;  /* 0x0000040001057983 */ /* 0x0007620000100800 */
[----:B--2---:R-:W-:-:S13]  /*87e0*/  ISETP.NE.AND P1, PT, R4, RZ, PT ;  /* 0x000000ff0400720c */ /* 0x004fda0003f25270 */
[----:B---3--:R-:W-:Y:S05]  /*87f0*/  @!P1 BRA `(.L_x_6410) ;  /* 0x0000000400889947 */ /* 0x008fea0003800000 */
[----:B------:R-:W2:Y:S02]  /*8800*/  SYNCS.PHASECHK.TRANS64.TRYWAIT P1, [R12+URZ+0x36438], R13 ;  /* 0x0364380d0c0075a7 */ /* 0x000ea4000802017f */
[----:B--2---:R-:W-:Y:S05]  /*8810*/  @!P1 BRA `(.L_x_6421) ;  /* 0x0000000c00b89947 */ /* 0x004fea0003800000 */
.L_x_6441:
        /* <DEDUP_REMOVED lines=8> */
.L_x_6422:
        /* <DEDUP_REMOVED lines=41> */
.L_x_6442:
        /* <DEDUP_REMOVED lines=9> */
.L_x_6424:
        /* <DEDUP_REMOVED lines=38> */
.L_x_6410:
[----:B------:R-:W-:-:S04]  /*8e20*/  SHF.L.U32 R3, R10, 0x1f, RZ ;  /* 0x0000001f0a037819 */ /* 0x000fc800000006ff */
[----:B------:R-:W2:Y:S02]  /*8e30*/  SYNCS.PHASECHK.TRANS64.TRYWAIT P1, [R12+URZ+0x36438], R3 ;  /* 0x036438030c0075a7 */ /* 0x000ea4000802017f */
[----:B--2---:R-:W-:Y:S05]  /*8e40*/  @!P1 BRA `(.L_x_6425) ;  /* 0x0000000800549947 */ /* 0x004fea0003800000 */
.L_x_6443:
[----:B------:R-:W-:Y:S05]  /*8e50*/  @P0 BRA `(.L_x_6426) ;  /* 0x0000000000180947 */ /* 0x000fea0003800000 */
[----:B------:R-:W3:Y:S01]  /*8e60*/  S2R R0, SR_TID.X ;  /* 0x0000000000007919 */ /* 0x000ee20000002100 */
[----:B--2---:R-:W-:-:S04]  /*8e70*/  IMAD.MOV.U32 R3, RZ, RZ, 0x6100 ;  /* 0x00006100ff037424 */ /* 0x004fc800078e00ff */
[----:B------:R4:W-:Y:S01]  /*8e80*/  SYNCS.ARRIVE.TRANS64 RZ, [R12+URZ+0x36430], R3 ;  /* 0x036430030cff79a7 */ /* 0x0009e2000800003f */
[----:B---3--:R-:W-:-:S13]  /*8e90*/  LOP3.LUT P0, RZ, R0, 0x1f, RZ, 0xc0, !PT ;  /* 0x0000001f00ff7812 */ /* 0x008fda000780c0ff */
[----:B----4-:R-:W-:Y:S05]  /*8ea0*/  @!P0 BRA `(.L_x_6426) ;  /* 0x0000000000048947 */ /* 0x010fea0003800000 */
[----:B------:R-:W-:Y:S01]  /*8eb0*/  BPT.TRAP 0x1 ;  /* 0x000000040000795c */ /* 0x000fe20000300000 */
.L_x_6426:
        /* <DEDUP_REMOVED lines=45> */
.L_x_6407:
[----:B------:R-:W-:Y:S05]  /*9190*/  BSYNC B1 ;  /* 0x0000000000017941 */ /* 0x000fea0003800000 */
.L_x_6406:
[----:B------:R-:W-:-:S03]  /*91a0*/  UMOV UR4, 0xffffffff ;  /* 0xffffffff00047882 */ /* 0x000fc60000000000 */
[----:B------:R-:W-:Y:S05]  /*91b0*/  BRA.DIV UR4, `(.L_x_6427) ;  /* 0x00000006048c7947 */ /* 0x000fea000b800000 */
[----:B------:R-:W-:-:S13]  /*91c0*/  ELECT P6, URZ, PT ;  /* 0x00000000003f782f */ /* 0x000fda00038c0000 */
.L_x_6446:
[----:B------:R-:W-:Y:S05]  /*91d0*/  @!P6 BRA `(.L_x_6368) ;  /* 0x000000000074e947 */ /* 0x000fea0003800000 */
[----:B------:R-:W2:Y:S02]  /*91e0*/  LDL.LU R0, [R1+0x8] ;  /* 0x0000080001007983 */ /* 0x000ea40000300800 */
[----:B--2---:R-:W-:-:S04]  /*91f0*/  LOP3.LUT R0, R0, 0x2, RZ, 0xfc, !PT ;  /* 0x0000000200007812 */ /* 0x004fc800078efcff */
[----:B------:R-:W-:-:S13]  /*9200*/  ISETP.NE.AND P2, PT, R0, 0x3, PT ;  /* 0x000000030000780c */ /* 0x000fda0003f45270 */
[----:B------:R-:W-:Y:S05]  /*9210*/  @!P2 BRA `(.L_x_6428) ;  /* 0x000000000004a947 */ /* 0x000fea0003800000 */
[----:B------:R-:W-:Y:S01]  /*9220*/  BPT.TRAP 0x1 ;  /* 0x000000040000795c */ /* 0x000fe20000300000 */
.L_x_6428:
        /* <DEDUP_REMOVED lines=15> */
.L_x_6447:
[----:B------:R-:W3:Y:S02]  /*9320*/  SYNCS.PHASECHK.TRANS64.TRYWAIT P0, [R23+URZ], R0 ;  /* 0x00000000170075a7 */ /* 0x000ee4000800017f */
[----:B---3--:R-:W-:Y:S05]  /*9330*/  @!P0 BRA `(.L_x_6430) ;  /* 0x0000000400608947 */ /* 0x008fea0003800000 */
.L_x_6448:
[----:B------:R-:W-:Y:S05]  /*9340*/  @!P2 BRA `(.L_x_6431) ;  /* 0x000000000004a947 */ /* 0x000fea0003800000 */
[----:B------:R-:W-:Y:S01]  /*9350*/  BPT.TRAP 0x1 ;  /* 0x000000040000795c */ /* 0x000fe20000300000 */
.L_x_6431:
[----:B------:R-:W-:-:S07]  /*9360*/  SHF.L.U32 R10, R10, 0x1f, RZ ;  /* 0x0000001f0a0a7819 */ /* 0x000fce00000006ff */
.L_x_6432:
[----:B----4-:R4:W1:Y:S02]  /*9370*/  SYNCS.PHASECHK.TRANS64.TRYWAIT P0, [R7+URZ+0x36438], R10 ;  /* 0x0364380a070075a7 */ /* 0x010864000800017f */
[----:B-1----:R-:W-:Y:S05]  /*9380*/  @!P0 NANOSLEEP.SYNCS 0x989680 ;  /* 0x009896800000895d */ /* 0x002fea0003900000 */
[----:B------:R-:W1:Y:S02]  /*9390*/  @!P0 SYNCS.PHASECHK.TRANS64 P0, [R7+URZ+0x36438], R10 ;  /* 0x0364380a070085a7 */ /* 0x000e64000800007f */
[----:B-1----:R-:W-:Y:S05]  /*93a0*/  @!P0 BRA `(.L_x_6432) ;  /* 0xfffffffc00f08947 */ /* 0x002fea000383ffff */
.L_x_6368:
[----:B------:R-:W-:Y:S05]  /*93b0*/  BSYNC B0 ;  /* 0x0000000000007941 */ /* 0x000fea0003800000 */
.L_x_6366:
[----:B------:R-:W-:Y:S05]  /*93c0*/  EXIT ;  /* 0x000000000000794d */ /* 0x000fea0003800000 */
.L_x_6321:
[----:B------:R-:W-:Y:S02]  /*93d0*/  IMAD.MOV.U32 R12, RZ, RZ, RZ ;  /* 0x000000ffff0c7224 */ /* 0x000fe400078e00ff */
[----:B------:R-:W-:Y:S02]  /*93e0*/  IMAD.MOV.U32 R11, RZ, RZ, 0x1f ;  /* 0x0000001fff0b7424 */ /* 0x000fe400078e00ff */
[----:B------:R-:W-:-:S07]  /*93f0*/  IMAD.MOV.U32 R15, RZ, RZ, -0x1 ;  /* 0xffffffffff0f7424 */ /* 0x000fce00078e00ff */
[----:B------:R-:W-:Y:S05]  /*9400*/  WARPSYNC.COLLECTIVE R15, `(.L_x_6433) ;  /* 0x000000000f087348 */ /* 0x000fea0003c00000 */
[----:B------:R1:W2:Y:S02]  /*9410*/  SHFL.IDX P6, R14, R13, R12, R11 ;  /* 0x0000000c0d0e7389 */ /* 0x0002a400000c000b */
[----:B-12---:R-:W-:Y:S01]  /*9420*/  ENDCOLLECTIVE ;  /* 0x000000000000791b */ /* 0x006fe20003800000 */
.L_x_6433:
[----:B------:R-:W-:Y:S05]  /*9430*/  BRA `(.L_x_6434) ;  /* 0xffffff7c00787947 */ /* 0x000fea000383ffff */
.L_x_6323:
[----:B--2---:R2:W3:Y:S02]  /*9440*/  SYNCS.PHASECHK.TRANS64.TRYWAIT P0, [R19+URZ+0x36400], R10 ;  /* 0x0364000a130075a7 */ /* 0x0044e4000800017f */
[----:B---3--:R-:W-:Y:S05]  /*9450*/  @!P0 NANOSLEEP.SYNCS 0x989680 ;  /* 0x009896800000895d */ /* 0x008fea0003900000 */
[----:B------:R-:W3:Y:S02]  /*9460*/  @!P0 SYNCS.PHASECHK.TRANS64 P0, [R19+URZ+0x36400], R10 ;  /* 0x0364000a130085a7 */ /* 0x000ee4000800007f */
[----:B---3--:R-:W-:Y:S05]  /*9470*/  @!P0 BRA `(.L_x_6323) ;  /* 0xfffffffc00f08947 */ /* 0x008fea000383ffff */
[----:B------:R-:W-:Y:S05]  /*9480*/  BRA `(.L_x_6322) ;  /* 0xffffff7c00b07947 */ /* 0x000fea000383ffff */
.L_x_6327:
[----:B--2---:R2:W3:Y:S02]  /*9490*/  SYNCS.PHASECHK.TRANS64.TRYWAIT P1, [R3+URZ+0x36410], R12 ;  /* 0x0364100c030075a7 */ /* 0x0044e4000802017f */
[----:B---3--:R-:W-:Y:S05]  /*94a0*/  @!P1 NANOSLEEP.SYNCS 0x989680 ;  /* 0x009896800000995d */ /* 0x008fea0003900000 */
[----:B------:R-:W3:Y:S02]  /*94b0*/  @!P1 SYNCS.PHASECHK.TRANS64 P1, [R3+URZ+0x36410], R12 ;  /* 0x0364100c030095a7 */ /* 0x000ee4000802007f */
[----:B---3--:R-:W-:Y:S05]  /*94c0*/  @!P1 BRA `(.L_x_6327) ;  /* 0xfffffffc00f09947 */ /* 0x008fea000383ffff */
[----:B------:R-:W-:Y:S05]  /*94d0*/  BRA `(.L_x_6326) ;  /* 0xffffff8400787947 */ /* 0x000fea000383ffff */
.L_x_6331:
[----:B------:R1:W1:Y:S02]  /*94e0*/  SYNCS.PHASECHK.TRANS64.TRYWAIT P1, [R19+URZ+0x36430], R14 ;  /* 0x0364300e130075a7 */ /* 0x000264000802017f */
[----:B-1----:R-:W-:Y:S05]  /*94f0*/  @!P1 NANOSLEEP.SYNCS 0x989680 ;  /* 0x009896800000995d */ /* 0x002fea0003900000 */
[----:B------:R-:W1:Y:S02]  /*9500*/  @!P1 SYNCS.PHASECHK.TRANS64 P1, [R19+URZ+0x36430], R14 ;  /* 0x0364300e130095a7 */ /* 0x000e64000802007f */
[----:B-1----:R-:W-:Y:S05]  /*9510*/  @!P1 BRA `(.L_x_6331) ;  /* 0xfffffffc00f09947 */ /* 0x002fea000383ffff */
[----:B------:R-:W-:Y:S05]  /*9520*/  BRA `(.L_x_6330) ;  /* 0xffffff8c001c7947 */ /* 0x000fea000383ffff */
.L_x_6408:
[----:B-1----:R1:W2:Y:S02]  /*9530*/  SYNCS.PHASECHK.TRANS64.TRYWAIT P1, [R12+URZ+0x36420], R13 ;  /* 0x0364200d0c0075a7 */ /* 0x0022a4000802017f */
[----:B--2---:R-:W-:Y:S05]  /*9540*/  @!P1 NANOSLEEP.SYNCS 0x989680 ;  /* 0x009896800000995d */ /* 0x004fea0003900000 */
[----:B------:R-:W2:Y:S02]  /*9550*/  @!P1 SYNCS.PHASECHK.TRANS64 P1, [R12+URZ+0x36420], R13 ;  /* 0x0364200d0c0095a7 */ /* 0x000ea4000802007f */
[----:B--2---:R-:W-:Y:S05]  /*9560*/  @!P1 BRA `(.L_x_6408) ;  /* 0xfffffffc00f09947 */ /* 0x004fea000383ffff */
[----:B------:R-:W-:Y:S05]  /*9570*/  BRA `(.L_x_6435) ;  /* 0xffffffdc00687947 */ /* 0x000fea000383ffff */
.L_x_6412:
[----:B-1----:R1:W3:Y:S02]  /*9580*/  SYNCS.PHASECHK.TRANS64.TRYWAIT P1, [R12+URZ+0x36438], R13 ;  /* 0x0364380d0c0075a7 */ /* 0x0022e4000802017f */
[----:B---3--:R-:W-:Y:S05]  /*9590*/  @!P1 NANOSLEEP.SYNCS 0x989680 ;  /* 0x009896800000995d */ /* 0x008fea0003900000 */
[----:B------:R-:W3:Y:S02]  /*95a0*/  @!P1 SYNCS.PHASECHK.TRANS64 P1, [R12+URZ+0x36438], R13 ;  /* 0x0364380d0c0095a7 */ /* 0x000ee4000802007f */
[----:B---3--:R-:W-:Y:S05]  /*95b0*/  @!P1 BRA `(.L_x_6412) ;  /* 0xfffffffc00f09947 */ /* 0x008fea000383ffff */
[----:B------:R-:W-:Y:S05]  /*95c0*/  BRA `(.L_x_6436) ;  /* 0xffffffe400387947 */ /* 0x000fea000383ffff */
.L_x_6414:
[----:B--2---:R2:W3:Y:S02]  /*95d0*/  SYNCS.PHASECHK.TRANS64.TRYWAIT P1, [R12+URZ+0x36428], R0 ;  /* 0x036428000c0075a7 */ /* 0x0044e4000802017f */
[----:B---3--:R-:W-:Y:S05]  /*95e0*/  @!P1 NANOSLEEP.SYNCS 0x989680 ;  /* 0x009896800000995d */ /* 0x008fea0003900000 */
[----:B------:R-:W3:Y:S02]  /*95f0*/  @!P1 SYNCS.PHASECHK.TRANS64 P1, [R12+URZ+0x36428], R0 ;  /* 0x036428000c0095a7 */ /* 0x000ee4000802007f */
[----:B---3--:R-:W-:Y:S05]  /*9600*/  @!P1 BRA `(.L_x_6414) ;  /* 0xfffffffc00f09947 */ /* 0x008fea000383ffff */
[----:B------:R-:W-:Y:S05]  /*9610*/  BRA `(.L_x_6437) ;  /* 0xffffffe800047947 */ /* 0x000fea000383ffff */
.L_x_6416:
        /* <DEDUP_REMOVED lines=8> */
.L_x_6418:
[----:B------:R-:W-:-:S07]  /*96a0*/  SHF.L.U32 R5, R16, 0x1f, RZ ;  /* 0x0000001f10057819 */ /* 0x000fce00000006ff */
.L_x_6439:
[----:B---3--:R3:W4:Y:S02]  /*96b0*/  SYNCS.PHASECHK.TRANS64.TRYWAIT P1, [R12+URZ+0x36420], R5 ;  /* 0x036420050c0075a7 */ /* 0x008724000802017f */
[----:B----4-:R-:W-:Y:S05]  /*96c0*/  @!P1 NANOSLEEP.SYNCS 0x989680 ;  /* 0x009896800000995d */ /* 0x010fea0003900000 */
[----:B------:R-:W4:Y:S02]  /*96d0*/  @!P1 SYNCS.PHASECHK.TRANS64 P1, [R12+URZ+0x36420], R5 ;  /* 0x036420050c0095a7 */ /* 0x000f24000802007f */
[----:B----4-:R-:W-:Y:S05]  /*96e0*/  @!P1 BRA `(.L_x_6439) ;  /* 0xfffffffc00f09947 */ /* 0x010fea000383ffff */
[----:B------:R-:W-:Y:S05]  /*96f0*/  BRA `(.L_x_6440) ;  /* 0xffffffec00687947 */ /* 0x000fea000383ffff */
.L_x_6421:
[----:B--2---:R2:W3:Y:S02]  /*9700*/  SYNCS.PHASECHK.TRANS64.TRYWAIT P1, [R12+URZ+0x36438], R13 ;  /* 0x0364380d0c0075a7 */ /* 0x0044e4000802017f */
[----:B---3--:R-:W-:Y:S05]  /*9710*/  @!P1 NANOSLEEP.SYNCS 0x989680 ;  /* 0x009896800000995d */ /* 0x008fea0003900000 */
[----:B------:R-:W3:Y:S02]  /*9720*/  @!P1 SYNCS.PHASECHK.TRANS64 P1, [R12+URZ+0x36438], R13 ;  /* 0x0364380d0c0095a7 */ /* 0x000ee4000802007f */
[----:B---3--:R-:W-:Y:S05]  /*9730*/  @!P1 BRA `(.L_x_6421) ;  /* 0xfffffffc00f09947 */ /* 0x008fea000383ffff */
[----:B------:R-:W-:Y:S05]  /*9740*/  BRA `(.L_x_6441) ;  /* 0xfffffff000347947 */ /* 0x000fea000383ffff */
.L_x_6423:
[----:B-1----:R1:W2:Y:S02]  /*9750*/  SYNCS.PHASECHK.TRANS64.TRYWAIT P1, [R12+URZ+0x36428], R5 ;  /* 0x036428050c0075a7 */ /* 0x0022a4000802017f */
[----:B--2---:R-:W-:Y:S05]  /*9760*/  @!P1 NANOSLEEP.SYNCS 0x989680 ;  /* 0x009896800000995d */ /* 0x004fea0003900000 */
[----:B------:R-:W2:Y:S02]  /*9770*/  @!P1 SYNCS.PHASECHK.TRANS64 P1, [R12+URZ+0x36428], R5 ;  /* 0x036428050c0095a7 */ /* 0x000ea4000802007f */
[----:B--2---:R-:W-:Y:S05]  /*9780*/  @!P1 BRA `(.L_x_6423) ;  /* 0xfffffffc00f09947 */ /* 0x004fea000383ffff */
[----:B------:R-:W-:Y:S05]  /*9790*/  BRA `(.L_x_6442) ;  /* 0xfffffff000e47947 */ /* 0x000fea000383ffff */
.L_x_6425:
[----:B--2---:R2:W3:Y:S02]  /*97a0*/  SYNCS.PHASECHK.TRANS64.TRYWAIT P1, [R12+URZ+0x36438], R3 ;  /* 0x036438030c0075a7 */ /* 0x0044e4000802017f */
[----:B---3--:R-:W-:Y:S05]  /*97b0*/  @!P1 NANOSLEEP.SYNCS 0x989680 ;  /* 0x009896800000995d */ /* 0x008fea0003900000 */
[----:B------:R-:W3:Y:S02]  /*97c0*/  @!P1 SYNCS.PHASECHK.TRANS64 P1, [R12+URZ+0x36438], R3 ;  /* 0x036438030c0095a7 */ /* 0x000ee4000802007f */
[----:B---3--:R-:W-:Y:S05]  /*97d0*/  @!P1 BRA `(.L_x_6425) ;  /* 0xfffffffc00f09947 */ /* 0x008fea000383ffff */
[----:B------:R-:W-:Y:S05]  /*97e0*/  BRA `(.L_x_6443) ;  /* 0xfffffff400987947 */ /* 0x000fea000383ffff */
.L_x_6427:
[----:B------:R-:W-:Y:S01]  /*97f0*/  BSSY B1, `(.L_x_6444) ;  /* 0x0000006000017945 */ /* 0x000fe20003800000 */
[----:B------:R-:W-:-:S07]  /*9800*/  IMAD.MOV.U32 R15, RZ, RZ, -0x1 ;  /* 0xffffffffff0f7424 */ /* 0x000fce00078e00ff */
[----:B-1----:R-:W-:Y:S05]  /*9810*/  WARPSYNC.COLLECTIVE R15, `(.L_x_6445) ;  /* 0x000000000f0c7348 */ /* 0x002fea0003c00000 */
[----:B------:R-:W-:Y:S02]  /*9820*/  ELECT P6, UR62, PT ;  /* 0x00000000003e782f */ /* 0x000fe400038c0000 */
[----:B------:R-:W-:Y:S01]  /*9830*/  MOV R14, UR62 ;  /* 0x0000003e000e7c02 */ /* 0x000fe20008000f00 */
[----:B-1----:R-:W-:Y:S10]  /*9840*/  ENDCOLLECTIVE ;  /* 0x000000000000791b */ /* 0x002ff40003800000 */
.L_x_6445:
[----:B------:R-:W-:Y:S05]  /*9850*/  BSYNC B1 ;  /* 0x0000000000017941 */ /* 0x000fea0003800000 */
.L_x_6444:
[----:B------:R-:W-:Y:S05]  /*9860*/  BRA `(.L_x_6446) ;  /* 0xfffffff800587947 */ /* 0x000fea000383ffff */
.L_x_6429:
[----:B--2---:R2:W3:Y:S02]  /*9870*/  SYNCS.PHASECHK.TRANS64.TRYWAIT P0, [R5+URZ], R2 ;  /* 0x00000002050075a7 */ /* 0x0044e4000800017f */
[----:B---3--:R-:W-:Y:S05]  /*9880*/  @!P0 NANOSLEEP.SYNCS 0x989680 ;  /* 0x009896800000895d */ /* 0x008fea0003900000 */
[----:B------:R-:W3:Y:S02]  /*9890*/  @!P0 SYNCS.PHASECHK.TRANS64 P0, [R5+URZ], R2 ;  /* 0x00000002050085a7 */ /* 0x000ee4000800007f */
[----:B---3--:R-:W-:Y:S05]  /*98a0*/  @!P0 BRA `(.L_x_6429) ;  /* 0xfffffffc00f08947 */ /* 0x008fea000383ffff */
[----:B------:R-:W-:Y:S05]  /*98b0*/  BRA `(.L_x_6447) ;  /* 0xfffffff800987947 */ /* 0x000fea000383ffff */
.L_x_6430:
[----:B---3--:R3:W4:Y:S02]  /*98c0*/  SYNCS.PHASECHK.TRANS64.TRYWAIT P0, [R23+URZ], R0 ;  /* 0x00000000170075a7 */ /* 0x008724000800017f */
[----:B----4-:R-:W-:Y:S05]  /*98d0*/  @!P0 NANOSLEEP.SYNCS 0x989680 ;  /* 0x009896800000895d */ /* 0x010fea0003900000 */
[----:B------:R-:W4:Y:S02]  /*98e0*/  @!P0 SYNCS.PHASECHK.TRANS64 P0, [R23+URZ], R0 ;  /* 0x00000000170085a7 */ /* 0x000f24000800007f */
[----:B----4-:R-:W-:Y:S05]  /*98f0*/  @!P0 BRA `(.L_x_6430) ;  /* 0xfffffffc00f08947 */ /* 0x010fea000383ffff */
[----:B------:R-:W-:Y:S05]  /*9900*/  BRA `(.L_x_6448) ;  /* 0xfffffff8008c7947 */ /* 0x000fea000383ffff */
.L_x_6449:
        /* <DEDUP_REMOVED lines=15> */
.L_x_7689:


//--------------------- .text._ZN7cutlass13device_kernelIN5flash11enable_sm90INS1_16FlashAttnBwdSm90INS1_25CollectiveMainloopBwdSm90ILi2ELi1ELi1EN4cute5tupleIJNS5_1CILi1EEES8_S8_EEENS6_IJNS7_ILi64EEENS7_ILi96EEENS7_ILi192EEEEEENS_6half_tEfNS_4arch4Sm90ELb1ELb0ELb0ELb0ELb1ELb0ELb1ELb0ELi3ELi1ELi1ELi1ELb0EEENS1_21CollectiveEpilogueBwdISD_SE_SG_Li384ELb0ELb1ELi3EEENS1_25SingleTileBwdLPTSchedulerILb0ELi96ELb1EEEEEEEEEvNT_6ParamsE --------------------------
	.section	.text._ZN7cutlass13device_kernelIN5flash11enable_sm90INS1_16FlashAttnBwdSm90INS1_25CollectiveMainloopBwdSm90ILi2ELi1ELi1EN4cute5tupleIJNS5_1CILi1EEES8_S8_EEENS6_IJNS7_ILi64EEENS7_ILi96EEENS7_ILi192EEEEEENS_6half_tEfNS_4arch4Sm90ELb1ELb0ELb0ELb0ELb1ELb0ELb1ELb0ELi3ELi1ELi1ELi1ELb0EEENS1_21CollectiveEpilogueBwdISD_SE_SG_Li384ELb0ELb1ELi3EEENS1_25SingleTileBwdLPTSchedulerILb0ELi96ELb1EEEEEEEEEvNT_6ParamsE,"ax",@progbits
	.align	128
.text._ZN7cutlass13device_kernelIN5flash11enable_sm90INS1_16FlashAttnBwdSm90INS1_25CollectiveMainloopBwdSm90ILi2ELi1ELi1EN4cute5tupleIJNS5_1CILi1EEES8_S8_EEENS6_IJNS7_ILi64EEENS7_ILi96EEENS7_ILi192EEEEEENS_6half_tEfNS_4arch4Sm90ELb1ELb0ELb0ELb0ELb1ELb0ELb1ELb0ELi3ELi1ELi1ELi1ELb0EEENS1_21CollectiveEpilogueBwdISD_SE_SG_Li384ELb0ELb1ELi3EEENS1_25SingleTileBwdLPTSchedulerILb0ELi96ELb1EEEEEEEEEvNT_6ParamsE:
        .type           _ZN7cutlass13device_kernelIN5flash11enable_sm90INS1_16FlashAttnBwdSm90INS1_25CollectiveMainloopBwdSm90ILi2ELi1ELi1EN4cute5tupleIJNS5_1CILi1EEES8_S8_EEENS6_IJNS7_ILi64EEENS7_ILi96EEENS7_ILi192EEEEEENS_6half_tEfNS_4arch4Sm90ELb1ELb0ELb0ELb0ELb1ELb0ELb1ELb0ELi3ELi1ELi1ELi1ELb0EEENS1_21CollectiveEpilogueBwdISD_SE_SG_Li384ELb0ELb1ELi3EEENS1_25SingleTileBwdLPTSchedulerILb0ELi96ELb1EEEEEEEEEvNT_6ParamsE,@function
        .size           _ZN7cutlass13device_kernelIN5flash11enable_sm90INS1_16FlashAttnBwdSm90INS1_25CollectiveMainloopBwdSm90ILi2ELi1ELi1EN4cute5tupleIJNS5_1CILi1EEES8_S8_EEENS6_IJNS7_ILi64EEENS7_ILi96EEENS7_ILi192EEEEEENS_6half_tEfNS_4arch4Sm90ELb1ELb0ELb0ELb0ELb1ELb0ELb1ELb0ELi3ELi1ELi1ELi1ELb0EEENS1_21CollectiveEpilogueBwdISD_SE_SG_Li384ELb0ELb1ELi3EEENS1_25SingleTileBwdLPTSchedulerILb0ELi96ELb1EEEEEEEEEvNT_6ParamsE,(.L_x_7690 - _ZN7cutlass13device_kernelIN5flash11enable_sm90INS1_16FlashAttnBwdSm90INS1_25CollectiveMainloopBwdSm90ILi2ELi1ELi1EN4cute5tupleIJNS5_1CILi1EEES8_S8_EEENS6_IJNS7_ILi64EEENS7_ILi96EEENS7_ILi192EEEEEENS_6half_tEfNS_4arch4Sm90ELb1ELb0ELb0ELb0ELb1ELb0ELb1ELb0ELi3ELi1ELi1ELi1ELb0EEENS1_21CollectiveEpilogueBwdISD_SE_SG_Li384ELb0ELb1ELi3EEENS1_25SingleTileBwdLPTSchedulerILb0ELi96ELb1EEEEEEEEEvNT_6ParamsE)
        .other          _ZN7cutlass13device_kernelIN5flash11enable_sm90INS1_16FlashAttnBwdSm90INS1_25CollectiveMainloopBwdSm90ILi2ELi1ELi1EN4cute5tupleIJNS5_1CILi1EEES8_S8_EEENS6_IJNS7_ILi64EEENS7_ILi96EEENS7_ILi192EEEEEENS_6half_tEfNS_4arch4Sm90ELb1ELb0ELb0ELb0ELb1ELb0ELb1ELb0ELi3ELi1ELi1ELi1ELb0EEENS1_21CollectiveEpilogueBwdISD_SE_SG_Li384ELb0ELb1ELi3EEENS1_25SingleTileBwdLPTSchedulerILb0ELi96ELb1EEEEEEEEEvNT_6ParamsE,@"STO_CUDA_ENTRY STV_DEFAULT"
_ZN7cutlass13device_kernelIN5flash11enable_sm90INS1_16FlashAttnBwdSm90INS1_25CollectiveMainloopBwdSm90ILi2ELi1ELi1EN4cute5tupleIJNS5_1CILi1EEES8_S8_EEENS6_IJNS7_ILi64EEENS7_ILi96EEENS7_ILi192EEEEEENS_6half_tEfNS_4arch4Sm90ELb1ELb0ELb0ELb0ELb1ELb0ELb1ELb0ELi3ELi1ELi1ELi1ELb0EEENS1_21CollectiveEpilogueBwdISD_SE_SG_Li384ELb0ELb1ELi3EEENS1_25SingleTileBwdLPTSchedulerILb0ELi96ELb1EEEEEEEEEvNT_6ParamsE:
        /* <DEDUP_REMOVED lines=29> */
.L_x_6451:
[----:B------:R-:W-:Y:S05]  /*01d0*/  BSYNC B0 ;  /* 0x0000000000007941 */ /* 0x000fea0003800000 */
.L_x_6450:
        /* <DEDUP_REMOVED lines=34> */
.L_x_6452:
        /* <DEDUP_REMOVED lines=20> */
.L_x_6453:
        /* <DEDUP_REMOVED lines=8> */
.L_x_6455:
        /* <DEDUP_REMOVED lines=32> */
.L_x_6456:
[----:B------:R-:W-:Y:S01]  /*07c0*/  ULDC UR7, c[0x0][0xb44] ;  /* 0x0002d10000077ab9 */ /* 0x000fe20000000800 */
[----:B------:R-:W-:Y:S01]  /*07d0*/  UMOV UR45, UR10 ;  /* 0x0000000a002d7c82 */ /* 0x000fe20008000000 */
[----:B------:R-:W-:-:S11]  /*07e0*/  UISETP.NE.AND UP0, UPT, UR7, 0x1, UPT ;  /* 0x000000010700788c */ /* 0x000fd6000bf05270 */
[----:B------:R-:W-:Y:S02]  /*07f0*/  @UP0 ULDC.64 UR8, c[0x0][0xb48] ;  /* 0x0002d20000080ab9 */ /* 0x000fe40000000a00 */
[----:B------:R-:W-:-:S04]  /*0800*/  UIMAD.WIDE.U32 UR4, UR10, UR8, URZ ;  /* 0x000000080a0472a5 */ /* 0x000fc8000f8e003f */
[----:B------:R-:W-:-:S04]  /*0810*/  @UP0 USHF.R.U32.HI UR45, URZ, UR9, UR5 ;  /* 0x000000093f2d0299 */ /* 0x000fc80008011605 */
[----:B------:R-:W-:-:S12]  /*0820*/  UIMAD UR4, UR45, UR7, URZ ;  /* 0x000000072d0472a4 */ /* 0x000fd8000f8e023f */
.L_x_6457:
        /* <DEDUP_REMOVED lines=105> */
.L_x_6460:
        /* <DEDUP_REMOVED lines=15> */
.L_x_6459:
        /* <DEDUP_REMOVED lines=20> */
.L_x_6462:
        /* <DEDUP_REMOVED lines=15> */
.L_x_6461:
        /* <DEDUP_REMOVED lines=8> */
.L_x_6594:
        /* <DEDUP_REMOVED lines=19> */
.L_x_6464:
        /* <DEDUP_REMOVED lines=107> */
.L_x_6476:
[----:B------:R-:W-:Y:S01]  /*1a40*/  ISETP.NE.AND P0, PT, R10, 0x3, PT ;  /* 0x000000030a00780c */ /* 0x000fe20003f05270 */
[----:B------:R-:W-:-:S12]  /*1a50*/  YIELD ;  /* 0x0000000000007946 */ /* 0x000fd80003800000 */
[----:B-1----:R-:W-:Y:S05]  /*1a60*/  @!P0 BRA `(.L_x_6466) ;  /* 0x0000000000048947 */ /* 0x002fea0003800000 */
[----:B------:R-:W-:Y:S01]  /*1a70*/  BPT.TRAP 0x1 ;  /* 0x000000040000795c */ /* 0x000fe20000300000 */
.L_x_6466:
[----:B------:R-:W-:Y:S02]  /*1a80*/  LEA R3, R2, UR40, 0x3 ;  /* 0x0000002802037c11 */ /* 0x000fe4000f8e18ff */
[----:B------:R-:W-:-:S04]  /*1a90*/  SHF.L.U32 R12, R7, 0x1f, RZ ;  /* 0x0000001f070c7819 */ /* 0x000fc800000006ff */
[----:B------:R1:W2:Y:S01]  /*1aa0*/  SYNCS.PHASECHK.TRANS64.TRYWAIT P1, [R3+URZ+0x36410], R12 ;  /* 0x0364100c030075a7 */ /* 0x0002a2000802017f */
[----:B------:R-:W-:Y:S05]  /*1ab0*/  @!P0 BRA `(.L_x_6467) ;  /* 0x0000000000048947 */ /* 0x000fea0003800000 */
[----:B------:R-:W-:Y:S01]  /*1ac0*/  BPT.TRAP 0x1 ;  /* 0x000000040000795c */ /* 0x000fe20000300000 */
.L_x_6467:
[----:B--2---:R-:W-:Y:S05]  /*1ad0*/  @P1 BRA `(.L_x_6468) ;  /* 0x0000000000081947 */ /* 0x004fea0003800000 */
[----:B------:R-:W2:Y:S02]  /*1ae0*/  SYNCS.PHASECHK.TRANS64.TRYWAIT P1, [R3+URZ+0x36410], R12 ;  /* 0x0364100c030075a7 */ /* 0x000ea4000802017f */
[----:B--2---:R-:W-:Y:S05]  /*1af0*/  @!P1 BRA `(.L_x_6469) ;  /* 0x0000008400009947 */ /* 0x004fea0003800000 */
.L_x_6468:
        /* <DEDUP_REMOVED lines=103> */
.L_x_6470:
[----:B------:R-:W-:-:S04]  /*2170*/  SHF.L.U32 R14, R5, 0x1f, RZ ;  /* 0x0000001f050e7819 */ /* 0x000fc800000006ff */
[----:B------:R4:W1:Y:S01]  /*2180*/  SYNCS.PHASECHK.TRANS64.TRYWAIT P1, [UR40+0x36430], R14 ;  /* 0x0364300eff0075a7 */ /* 0x0008620008020168 */
[----:B------:R-:W-:Y:S05]  /*2190*/  @!P0 BRA `(.L_x_6471) ;  /* 0x0000000000048947 */ /* 0x000fea0003800000 */
[----:B------:R-:W-:Y:S01]  /*21a0*/  BPT.TRAP 0x1 ;  /* 0x000000040000795c */ /* 0x000fe20000300000 */
.L_x_6471:
[----:B-1----:R-:W-:Y:S05]  /*21b0*/  @P1 BRA `(.L_x_6472) ;  /* 0x0000000000081947 */ /* 0x002fea0003800000 */
[----:B------:R-:W1:Y:S02]  /*21c0*/  SYNCS.PHASECHK.TRANS64.TRYWAIT P1, [UR40+0x36430], R14 ;  /* 0x0364300eff0075a7 */ /* 0x000e640008020168 */
[----:B-1----:R-:W-:Y:S05]  /*21d0*/  @!P1 BRA `(.L_x_6473) ;  /* 0x0000007c005c9947 */ /* 0x002fea0003800000 */
.L_x_6472:
        /* <DEDUP_REMOVED lines=39> */
[--C-:B------:R-:W-:Y:S01]  /*2450*/  FFMA.FTZ R136, R20, UR42, -R23.reuse ;  /* 0x0000002a14887c23 */ /* 0x100fe20008010817 */
[----:B------:R-:W-:Y:S01]  /*2460*/  FSEL R144, R144, -INF , P1 ;  /* 0xff80000090907808 */ /* 0x000fe20000800000 */
[----:B------:R-:W-:Y:S01]  /*2470*/  UMOV UR13, 0x80000020 ;  /* 0x80000020000d7882 */ /* 0x000fe20000000000 */
[----:B------:R-:W-:Y:S01]  /*2480*/  ISETP.GT.AND P1, PT, R22, 0x11, PT ;  /* 0x000000111600780c */ /* 0x000fe20003f24270 */
[----:B------:R-:W2:Y:S01]  /*2490*/  MUFU.EX2 R14, R14 ;  /* 0x0000000e000e7308 */ /* 0x000ea20000000800 */
[----:B------:R-:W-:Y:S01]  /*24a0*/  LEA R149, R6, UR40, 0x2 ;  /* 0x0000002806957c11 */ /* 0x000fe2000f8e10ff */
[----:B------:R-:W-:Y:S01]  /*24b0*/  FFMA.FTZ R20, R144, UR42, -R23 ;  /* 0x0000002a90147c23 */ /* 0x000fe20008010817 */
[----:B------:R-:W-:Y:S01]  /*24c0*/  FSEL R22, R145, -INF , P1 ;  /* 0xff80000091167808 */ /* 0x000fe20000800000 */
[----:B------:R-:W-:-:S04]  /*24d0*/  UMOV UR15, 0x40000040 ;  /* 0x40000040000f7882 */ /* 0x000fc80000000000 */
        /* <DEDUP_REMOVED lines=206> */
[----:B------:R-:W-:Y:S01]  /*31c0*/  HGMMA.64x96x16.F32 R72, gdesc[UR4].tnspA.tnspB, R72, gsb0 ;  /* 0x61600000044879f0 */ /* 0x000fe20008000848 */
[----:B------:R-:W-:Y:S01]  /*31d0*/  UIMAD UR5, UR9, 0x3000, UR40 ;  /* 0x00003000090578a4 */ /* 0x000fe2000f8e0228 */
[----:B------:R-:W-:Y:S02]  /*31e0*/  R2UR UR4, R18 ;  /* 0x00000000120472ca */ /* 0x000fe400000e0000 */
[----:B------:R-:W-:Y:S01]  /*31f0*/  UMOV UR9, 0x40000040 ;  /* 0x4000004000097882 */ /* 0x000fe20000000000 */
[----:B------:R-:W-:-:S04]  /*3200*/  USHF.R.U32.HI UR5, URZ, 0x4, UR5 ;  /* 0x000000043f057899 */ /* 0x000fc80008011605 */
[----:B------:R-:W-:-:S06]  /*3210*/  ULOP3.LUT UR14, UR5, 0x3fff, URZ, 0xc0, !UPT ;  /* 0x00003fff050e7892 */ /* 0x000fcc000f8ec03f */
[----:B------:R-:W-:-:S04]  /*3220*/  USHF.R.U32.HI UR4, URZ, 0x4, UR4 ;  /* 0x000000043f047899 */ /* 0x000fc80008011604 */
[----:B------:R-:W-:-:S04]  /*3230*/  ULOP3.LUT UR4, UR4, 0x3fff, URZ, 0xc0, !UPT ;  /* 0x00003fff04047892 */ /* 0x000fc8000f8ec03f */
        /* <DEDUP_REMOVED lines=52> */
.L_x_6474:
[----:B------:R-:W-:Y:S01]  /*3580*/  LEA R12, R4, UR40, 0xd ;  /* 0x00000028040c7c11 */ /* 0x000fe2000f8e68ff */
[----:B------:R-:W-:Y:S01]  /*3590*/  UIADD3 UR5, UR40, 0x36438, URZ ;  /* 0x0003643828057890 */ /* 0x000fe2000fffe03f */
[----:B------:R-:W1:Y:S01]  /*35a0*/  S2R R14, SR_TID.X ;  /* 0x00000000000e7919 */ /* 0x000e620000002100 */
[----:B------:R-:W-:Y:S02]  /*35b0*/  ULOP3.LUT UR9, UR4, 0x1000000, URZ, 0xfc, !UPT ;  /* 0x0100000004097892 */ /* 0x000fe4000f8efc3f */
[----:B------:R-:W-:Y:S01]  /*35c0*/  VIADD R12, R12, 0x1e000 ;  /* 0x0001e0000c0c7836 */ /* 0x000fe20000000000 */
[----:B------:R-:W-:Y:S01]  /*35d0*/  UPRMT UR5, URZ, 0x654, UR5 ;  /* 0x000006543f057896 */ /* 0x000fe20008000005 */
[----:B------:R-:W-:-:S03]  /*35e0*/  UMOV UR7, 0x80000020 ;  /* 0x8000002000077882 */ /* 0x000fc60000000000 */
[----:B------:R-:W-:Y:S01]  /*35f0*/  SHF.R.U32.HI R12, RZ, 0x4, R12 ;  /* 0x00000004ff0c7819 */ /* 0x000fe2000001160c */
[----:B------:R-:W-:-:S03]  /*3600*/  UMOV UR6, UR9 ;  /* 0x0000000900067c82 */ /* 0x000fc60008000000 */
[----:B------:R-:W-:Y:S01]  /*3610*/  LOP3.LUT R13, R12, 0x3fff, RZ, 0xc0, !PT ;  /* 0x00003fff0c0d7812 */ /* 0x000fe200078ec0ff */
[----:B------:R-:W-:Y:S01]  /*3620*/  SYNCS.ARRIVE.TRANS64.RED.A1T0 RZ, [UR5], RZ ;  /* 0x000000ffffff79a7 */ /* 0x000fe20008100405 */
[----:B------:R-:W-:Y:S01]  /*3630*/  WARPGROUP.ARRIVE ;  /* 0x00000000000079c5 */ /* 0x000fe20000000000 */
[----:B------:R-:W-:Y:S02]  /*3640*/  UMOV UR5, 0x40000040 ;  /* 0x4000004000057882 */ /* 0x000fe40000000000 */
        /* <DEDUP_REMOVED lines=47> */
.L_x_6475:
        /* <DEDUP_REMOVED lines=62> */
.L_x_6458:
        /* <DEDUP_REMOVED lines=23> */
.L_x_6478:
        /* <DEDUP_REMOVED lines=20> */
.L_x_6479:
        /* <DEDUP_REMOVED lines=18> */
.L_x_6480:
        /* <DEDUP_REMOVED lines=18> */
.L_x_6481:
        /* <DEDUP_REMOVED lines=137> */
.L_x_6483:
[----:B------:R-:W-:Y:S05]  /*4aa0*/  BSYNC B0 ;  /* 0x0000000000007941 */ /* 0x000fea0003800000 */
.L_x_6482:
[----:B------:R-:W-:-:S04]  /*4ab0*/  DEPBAR.LE SB0, 0x0 ;  /* 0x000080000000791a */ /* 0x000fc80000000000 */
[----:B------:R-:W-:Y:S05]  /*4ac0*/  EXIT ;  /* 0x000000000000794d */ /* 0x000fea0003800000 */
.L_x_6477:
        /* <DEDUP_REMOVED lines=52> */
.L_x_6485:
[----:B------:R-:W-:Y:S05]  /*4e10*/  BSYNC B0 ;  /* 0x0000000000007941 */ /* 0x000fea0003800000 */
.L_x_6484:
        /* <DEDUP_REMOVED lines=16> */
.L_x_6487:
[----:B------:R-:W-:Y:S05]  /*4f20*/  BSYNC B0 ;  /* 0x0000000000007941 */ /* 0x000fea0003800000 */
.L_x_6486:
        /* <DEDUP_REMOVED lines=16> */
.L_x_6489:
[----:B------:R-:W-:Y:S05]  /*5030*/  BSYNC B0 ;  /* 0x0000000000007941 */ /* 0x000fea0003800000 */
.L_x_6488:
        /* <DEDUP_REMOVED lines=17> */
.L_x_6491:
[----:B------:R-:W-:Y:S05]  /*5150*/  BSYNC B0 ;  /* 0x0000000000007941 */ /* 0x000fea0003800000 */
.L_x_6490:
        /* <DEDUP_REMOVED lines=17> */
.L_x_6493:
[----:B------:R-:W-:Y:S05]  /*5270*/  BSYNC B0 ;  /* 0x0000000000007941 */ /* 0x000fea0003800000 */
.L_x_6492:
        /* <DEDUP_REMOVED lines=29> */
.L_x_6495:
[----:B------:R-:W-:Y:S05]  /*5450*/  BSYNC B0 ;  /* 0x0000000000007941 */ /* 0x000fea0003800000 */
.L_x_6494:
        /* <DEDUP_REMOVED lines=13> */
.L_x_6497:
[----:B------:R-:W-:Y:S05]  /*5530*/  BSYNC B0 ;  /* 0x0000000000007941 */ /* 0x000fea0003800000 */
.L_x_6496:
        /* <DEDUP_REMOVED lines=15> */
.L_x_6499:
[----:B------:R-:W-:Y:S05]  /*5630*/  BSYNC B0 ;  /* 0x0000000000007941 */ /* 0x000fea0003800000 */
.L_x_6498:
        /* <DEDUP_REMOVED lines=15> */
.L_x_6501:
[----:B------:R-:W-:Y:S05]  /*5730*/  BSYNC B0 ;  /* 0x0000000000007941 */ /* 0x000fea0003800000 */
.L_x_6500:
        /* <DEDUP_REMOVED lines=15> */
.L_x_6503:
[----:B------:R-:W-:Y:S05]  /*5830*/  BSYNC B0 ;  /* 0x0000000000007941 */ /* 0x000fea0003800000 */
.L_x_6502:
        /* <DEDUP_REMOVED lines=15> */
.L_x_6505:
[----:B------:R-:W-:Y:S05]  /*5930*/  BSYNC B0 ;  /* 0x0000000000007941 */ /* 0x000fea0003800000 */
.L_x_6504:
        /* <DEDUP_REMOVED lines=15> */
.L_x_6507:
[----:B------:R-:W-:Y:S05]  /*5a30*/  BSYNC B0 ;  /* 0x0000000000007941 */ /* 0x000fea0003800000 */
.L_x_6506:
[----:B------:R-:W-:Y:S05]  /*5a40*/  EXIT ;  /* 0x000000000000794d */ /* 0x000fea0003800000 */
.L_x_6454:
        /* <DEDUP_REMOVED lines=30> */
.L_x_6511:
[----:B------:R-:W-:Y:S01]  /*5c30*/  ULDC UR9, c[0x0][0xb44] ;  /* 0x0002d10000097ab9 */ /* 0x000fe20000000800 */
[----:B------:R-:W-:Y:S01]  /*5c40*/  UMOV UR7, UR8 ;  /* 0x0000000800077c82 */ /* 0x000fe20008000000 */
[----:B------:R-:W-:-:S11]  /*5c50*/  UISETP.NE.AND UP0, UPT, UR9, 0x1, UPT ;  /* 0x000000010900788c */ /* 0x000fd6000bf05270 */
[----:B------:R-:W-:Y:S02]  /*5c60*/  @UP0 ULDC.64 UR10, c[0x0][0xb48] ;  /* 0x0002d200000a0ab9 */ /* 0x000fe40000000a00 */
[----:B------:R-:W-:-:S04]  /*5c70*/  UIMAD.WIDE.U32 UR4, UR8, UR10, URZ ;  /* 0x0000000a080472a5 */ /* 0x000fc8000f8e003f */
[----:B------:R-:W-:-:S04]  /*5c80*/  @UP0 USHF.R.U32.HI UR7, URZ, UR11, UR5 ;  /* 0x0000000b3f070299 */ /* 0x000fc80008011605 */
[----:B------:R-:W-:-:S12]  /*5c90*/  UIMAD UR4, UR7, UR9, URZ ;  /* 0x00000009070472a4 */ /* 0x000fd8000f8e023f */
.L_x_6512:
        /* <DEDUP_REMOVED lines=85> */
.L_x_6516:
[----:B------:R-:W2:Y:S04]  /*61f0*/  LDG.E.STRONG.GPU R4, desc[UR38][R2.64] ;  /* 0x0000002602047981 */ /* 0x000ea8000c1ef900 */
[----:B--2---:R-:W-:Y:S01]  /*6200*/  CCTL.IVALL ;  /* 0x00000000ff00798f */ /* 0x004fe20002000000 */
[----:B------:R-:W-:Y:S05]  /*6210*/  YIELD ;  /* 0x0000000000007946 */ /* 0x000fea0003800000 */
[----:B------:R-:W-:-:S13]  /*6220*/  ISETP.NE.AND P1, PT, R4, R5, PT ;  /* 0x000000050400720c */ /* 0x000fda0003f25270 */
[----:B------:R-:W-:Y:S05]  /*6230*/  @P1 BRA `(.L_x_6516) ;  /* 0xfffffffc00ec1947 */ /* 0x000fea000383ffff */
.L_x_6515:
[----:B------:R-:W-:Y:S05]  /*6240*/  BSYNC B1 ;  /* 0x0000000000017941 */ /* 0x000fea0003800000 */
.L_x_6514:
[----:B------:R-:W-:-:S03]  /*6250*/  UMOV UR4, 0xffffffff ;  /* 0xffffffff00047882 */ /* 0x000fc60000000000 */
[----:B------:R-:W-:Y:S05]  /*6260*/  BRA.DIV UR4, `(.L_x_6517) ;  /* 0x0000003e044c7947 */ /* 0x000fea000b800000 */
[----:B------:R-:W-:Y:S01]  /*6270*/  NOP ;  /* 0x0000000000007918 */ /* 0x000fe20000000000 */
.L_x_6597:
        /* <DEDUP_REMOVED lines=22> */
.L_x_6519:
[----:B------:R-:W-:Y:S05]  /*63e0*/  BSYNC B1 ;  /* 0x0000000000017941 */ /* 0x000fea0003800000 */
.L_x_6518:
        /* <DEDUP_REMOVED lines=19> */
.L_x_6521:
[----:B------:R-:W-:Y:S05]  /*6520*/  BSYNC B1 ;  /* 0x0000000000017941 */ /* 0x000fea0003800000 */
.L_x_6520:
        /* <DEDUP_REMOVED lines=20> */
.L_x_6523:
[----:B------:R-:W-:Y:S05]  /*6670*/  BSYNC B1 ;  /* 0x0000000000017941 */ /* 0x000fea0003800000 */
.L_x_6522:
[----:B------:R-:W-:Y:S06]  /*6680*/  BAR.ARV 0xa, 0xa0 ;  /* 0x0282800000007b1d */ /* 0x000fec0000002000 */
[----:B------:R-:W-:Y:S04]  /*6690*/  BSSY B1, `(.L_x_6524) ;  /* 0x0000003000017945 */ /* 0x000fe80003800000 */
[----:B------:R-:W-:Y:S05]  /*66a0*/  @!P0 BRA `(.L_x_6525) ;  /* 0x0000000000048947 */ /* 0x000fea0003800000 */
[----:B------:R-:W-:-:S04]  /*66b0*/  DEPBAR.LE SB0, 0x1 ;  /* 0x000080400000791a */ /* 0x000fc80000000000 */
.L_x_6525:
[----:B------:R-:W-:Y:S05]  /*66c0*/  BSYNC B1 ;  /* 0x0000000000017941 */ /* 0x000fea0003800000 */
.L_x_6524:
[----:B------:R-:W-:Y:S06]  /*66d0*/  BAR.ARV 0xb, 0xa0 ;  /* 0x02c2800000007b1d */ /* 0x000fec0000002000 */
[----:B------:R-:W-:Y:S04]  /*66e0*/  BSSY B1, `(.L_x_6526) ;  /* 0x0000003000017945 */ /* 0x000fe80003800000 */
[----:B------:R-:W-:Y:S05]  /*66f0*/  @!P0 BRA `(.L_x_6527) ;  /* 0x0000000000048947 */ /* 0x000fea0003800000 */
[----:B------:R-:W-:-:S04]  /*6700*/  DEPBAR.LE SB0, 0x0 ;  /* 0x000080000000791a */ /* 0x000fc80000000000 */
.L_x_6527:
[----:B------:R-:W-:Y:S05]  /*6710*/  BSYNC B1 ;  /* 0x0000000000017941 */ /* 0x000fea0003800000 */
.L_x_6526:
        /* <DEDUP_REMOVED lines=19> */
.L_x_6529:
[----:B------:R-:W-:Y:S05]  /*6850*/  BSYNC B1 ;  /* 0x0000000000017941 */ /* 0x000fea0003800000 */
.L_x_6528:
[----:B------:R-:W-:Y:S01]  /*6860*/  UIADD3 UR17, UR8, 0x1, URZ ;  /* 0x0000000108117890 */ /* 0x000fe2000fffe03f */
[----:B------:R-:W-:Y:S11]  /*6870*/  BRA `(.L_x_6530) ;  /* 0x0000000000047947 */ /* 0x000ff60003800000 */
.L_x_6513:
[----:B------:R-:W-:-:S05]  /*6880*/  UMOV UR17, UR8 ;  /* 0x0000000800117c82 */ /* 0x000fca0008000000 */
.L_x_6530:
        /* <DEDUP_REMOVED lines=12> */
.L_x_6563:
        /* <DEDUP_REMOVED lines=18> */
.L_x_6533:
[----:B------:R-:W2:Y:S04]  /*6a70*/  LDG.E.STRONG.GPU R4, desc[UR38][R2.64] ;  /* 0x0000002602047981 */ /* 0x000ea8000c1ef900 */
[----:B--2---:R-:W-:Y:S01]  /*6a80*/  CCTL.IVALL ;  /* 0x00000000ff00798f */ /* 0x004fe20002000000 */
[----:B------:R-:W-:Y:S05]  /*6a90*/  YIELD ;  /* 0x0000000000007946 */ /* 0x000fea0003800000 */
[----:B------:R-:W-:-:S13]  /*6aa0*/  ISETP.NE.AND P1, PT, R4, R5, PT ;  /* 0x000000050400720c */ /* 0x000fda0003f25270 */
[----:B------:R-:W-:Y:S05]  /*6ab0*/  @P1 BRA `(.L_x_6533) ;  /* 0xfffffffc00ec1947 */ /* 0x000fea000383ffff */
.L_x_6532:
[----:B------:R-:W-:Y:S05]  /*6ac0*/  BSYNC B1 ;  /* 0x0000000000017941 */ /* 0x000fea0003800000 */
.L_x_6531:
[----:B------:R-:W-:-:S03]  /*6ad0*/  UMOV UR18, 0xffffffff ;  /* 0xffffffff00127882 */ /* 0x000fc60000000000 */
[----:B------:R-:W-:Y:S05]  /*6ae0*/  BRA.DIV UR18, `(.L_x_6534) ;  /* 0x0000003612487947 */ /* 0x000fea000b800000 */
[----:B------:R-:W-:Y:S01]  /*6af0*/  NOP ;  /* 0x0000000000007918 */ /* 0x000fe20000000000 */
.L_x_6600:
        /* <DEDUP_REMOVED lines=19> */
.L_x_6536:
[----:B------:R-:W-:Y:S05]  /*6c30*/  BSYNC B1 ;  /* 0x0000000000017941 */ /* 0x000fea0003800000 */
.L_x_6535:
        /* <DEDUP_REMOVED lines=14> */
.L_x_6538:
[----:B------:R-:W-:Y:S05]  /*6d20*/  BSYNC B1 ;  /* 0x0000000000017941 */ /* 0x000fea0003800000 */
.L_x_6537:
        /* <DEDUP_REMOVED lines=15> */
.L_x_6540:
[----:B------:R-:W-:Y:S05]  /*6e20*/  BSYNC B1 ;  /* 0x0000000000017941 */ /* 0x000fea0003800000 */
.L_x_6539:
[----:B------:R-:W-:Y:S06]  /*6e30*/  BAR.ARV 0xa, 0xa0 ;  /* 0x0282800000007b1d */ /* 0x000fec0000002000 */
[----:B------:R-:W-:Y:S04]  /*6e40*/  BSSY B1, `(.L_x_6541) ;  /* 0x0000003000017945 */ /* 0x000fe80003800000 */
[----:B------:R-:W-:Y:S05]  /*6e50*/  @!P0 BRA `(.L_x_6542) ;  /* 0x0000000000048947 */ /* 0x000fea0003800000 */
[----:B------:R-:W-:-:S04]  /*6e60*/  DEPBAR.LE SB0, 0x1 ;  /* 0x000080400000791a */ /* 0x000fc80000000000 */
.L_x_6542:
[----:B------:R-:W-:Y:S05]  /*6e70*/  BSYNC B1 ;  /* 0x0000000000017941 */ /* 0x000fea0003800000 */
.L_x_6541:
[----:B------:R-:W-:Y:S06]  /*6e80*/  BAR.ARV 0xb, 0xa0 ;  /* 0x02c2800000007b1d */ /* 0x000fec0000002000 */
[----:B------:R-:W-:Y:S04]  /*6e90*/  BSSY B1, `(.L_x_6543) ;  /* 0x0000003000017945 */ /* 0x000fe80003800000 */
[----:B------:R-:W-:Y:S05]  /*6ea0*/  @!P0 BRA `(.L_x_6544) ;  /* 0x0000000000048947 */ /* 0x000fea0003800000 */
[----:B------:R-:W-:-:S04]  /*6eb0*/  DEPBAR.LE SB0, 0x0 ;  /* 0x000080000000791a */ /* 0x000fc80000000000 */
.L_x_6544:
[----:B------:R-:W-:Y:S05]  /*6ec0*/  BSYNC B1 ;  /* 0x0000000000017941 */ /* 0x000fea0003800000 */
.L_x_6543:
        /* <DEDUP_REMOVED lines=19> */
.L_x_6546:
[----:B------:R-:W-:Y:S05]  /*7000*/  BSYNC B1 ;  /* 0x0000000000017941 */ /* 0x000fea0003800000 */
.L_x_6545:
        /* <DEDUP_REMOVED lines=16> */
.L_x_6549:
[----:B------:R-:W2:Y:S04]  /*7110*/  LDG.E.STRONG.GPU R4, desc[UR38][R2.64] ;  /* 0x0000002602047981 */ /* 0x000ea8000c1ef900 */
[----:B--2---:R-:W-:Y:S01]  /*7120*/  CCTL.IVALL ;  /* 0x00000000ff00798f */ /* 0x004fe20002000000 */
[----:B------:R-:W-:Y:S05]  /*7130*/  YIELD ;  /* 0x0000000000007946 */ /* 0x000fea0003800000 */
[----:B------:R-:W-:-:S13]  /*7140*/  ISETP.NE.AND P1, PT, R4, R5, PT ;  /* 0x000000050400720c */ /* 0x000fda0003f25270 */
[----:B------:R-:W-:Y:S05]  /*7150*/  @P1 BRA `(.L_x_6549) ;  /* 0xfffffffc00ec1947 */ /* 0x000fea000383ffff */
.L_x_6548:
[----:B------:R-:W-:Y:S05]  /*7160*/  BSYNC B1 ;  /* 0x0000000000017941 */ /* 0x000fea0003800000 */
.L_x_6547:
[----:B------:R-:W-:-:S03]  /*7170*/  UMOV UR14, 0xffffffff ;  /* 0xffffffff000e7882 */ /* 0x000fc60000000000 */
[----:B------:R-:W-:Y:S05]  /*7180*/  BRA.DIV UR14, `(.L_x_6550) ;  /* 0x0000002e0ebc7947 */ /* 0x000fea000b800000 */
[----:B------:R-:W-:Y:S01]  /*7190*/  NOP ;  /* 0x0000000000007918 */ /* 0x000fe20000000000 */
.L_x_6603:
        /* <DEDUP_REMOVED lines=15> */
.L_x_6552:
[----:B------:R-:W-:Y:S05]  /*7290*/  BSYNC B1 ;  /* 0x0000000000017941 */ /* 0x000fea0003800000 */
.L_x_6551:
        /* <DEDUP_REMOVED lines=14> */
.L_x_6554:
[----:B------:R-:W-:Y:S05]  /*7380*/  BSYNC B1 ;  /* 0x0000000000017941 */ /* 0x000fea0003800000 */
.L_x_6553:
        /* <DEDUP_REMOVED lines=15> */
.L_x_6556:
[----:B------:R-:W-:Y:S05]  /*7480*/  BSYNC B1 ;  /* 0x0000000000017941 */ /* 0x000fea0003800000 */
.L_x_6555:
[----:B------:R-:W-:Y:S06]  /*7490*/  BAR.ARV 0xa, 0xa0 ;  /* 0x0282800000007b1d */ /* 0x000fec0000002000 */
[----:B------:R-:W-:Y:S04]  /*74a0*/  BSSY B1, `(.L_x_6557) ;  /* 0x0000003000017945 */ /* 0x000fe80003800000 */
[----:B------:R-:W-:Y:S05]  /*74b0*/  @!P0 BRA `(.L_x_6558) ;  /* 0x0000000000048947 */ /* 0x000fea0003800000 */
[----:B------:R-:W-:-:S04]  /*74c0*/  DEPBAR.LE SB0, 0x1 ;  /* 0x000080400000791a */ /* 0x000fc80000000000 */
.L_x_6558:
[----:B------:R-:W-:Y:S05]  /*74d0*/  BSYNC B1 ;  /* 0x0000000000017941 */ /* 0x000fea0003800000 */
.L_x_6557:
[----:B------:R-:W-:Y:S06]  /*74e0*/  BAR.ARV 0xb, 0xa0 ;  /* 0x02c2800000007b1d */ /* 0x000fec0000002000 */
[----:B------:R-:W-:Y:S04]  /*74f0*/  BSSY B1, `(.L_x_6559) ;  /* 0x0000003000017945 */ /* 0x000fe80003800000 */
[----:B------:R-:W-:Y:S05]  /*7500*/  @!P0 BRA `(.L_x_6560) ;  /* 0x0000000000048947 */ /* 0x000fea0003800000 */
[----:B------:R-:W-:-:S04]  /*7510*/  DEPBAR.LE SB0, 0x0 ;  /* 0x000080000000791a */ /* 0x000fc80000000000 */
.L_x_6560:
[----:B------:R-:W-:Y:S05]  /*7520*/  BSYNC B1 ;  /* 0x0000000000017941 */ /* 0x000fea0003800000 */
.L_x_6559:
        /* <DEDUP_REMOVED lines=19> */
.L_x_6562:
[----:B------:R-:W-:Y:S05]  /*7660*/  BSYNC B1 ;  /* 0x0000000000017941 */ /* 0x000fea0003800000 */
.L_x_6561:
[----:B------:R-:W-:Y:S02]  /*7670*/  UIADD3 UR17, UR17, 0x2, URZ ;  /* 0x0000000211117890 */ /* 0x000fe4000fffe03f */
[----:B------:R-:W-:Y:S02]  /*7680*/  UIADD3 UR4, UR4, 0x6000, URZ ;  /* 0x0000600004047890 */ /* 0x000fe4000fffe03f */
[----:B------:R-:W-:-:S06]  /*7690*/  UISETP.GE.AND UP0, UPT, UR17, UR5, UPT ;  /* 0x000000051100728c */ /* 0x000fcc000bf06270 */
[----:B------:R-:W-:-:S13]  /*76a0*/  PLOP3.LUT P1, PT, PT, PT, UP0, 0x80, 0x0 ;  /* 0x000000000000781c */ /* 0x000fda0003f2f008 */
[----:B------:R-:W-:Y:S05]  /*76b0*/  @!P1 BRA `(.L_x_6563) ;  /* 0xfffffff000a49947 */ /* 0x000fea000383ffff */
[----:B------:R-:W-:Y:S05]  /*76c0*/  BRA `(.L_x_6510) ;  /* 0x0000002400d47947 */ /* 0x000fea0003800000 */
.L_x_6509:
        /* <DEDUP_REMOVED lines=21> */
.L_x_6564:
[----:B------:R-:W-:Y:S01]  /*7820*/  ULDC UR9, c[0x0][0xb44] ;  /* 0x0002d10000097ab9 */ /* 0x000fe20000000800 */
[----:B------:R-:W-:Y:S01]  /*7830*/  UMOV UR7, UR8 ;  /* 0x0000000800077c82 */ /* 0x000fe20008000000 */
[----:B------:R-:W-:-:S11]  /*7840*/  UISETP.NE.AND UP0, UPT, UR9, 0x1, UPT ;  /* 0x000000010900788c */ /* 0x000fd6000bf05270 */
[----:B------:R-:W-:Y:S02]  /*7850*/  @UP0 ULDC.64 UR10, c[0x0][0xb48] ;  /* 0x0002d200000a0ab9 */ /* 0x000fe40000000a00 */
[----:B------:R-:W-:-:S04]  /*7860*/  UIMAD.WIDE.U32 UR4, UR8, UR10, URZ ;  /* 0x0000000a080472a5 */ /* 0x000fc8000f8e003f */
[----:B------:R-:W-:-:S04]  /*7870*/  @UP0 USHF.R.U32.HI UR7, URZ, UR11, UR5 ;  /* 0x0000000b3f070299 */ /* 0x000fc80008011605 */
[----:B------:R-:W-:-:S12]  /*7880*/  UIMAD UR4, UR7, UR9, URZ ;  /* 0x00000009070472a4 */ /* 0x000fd8000f8e023f */
.L_x_6565:
        /* <DEDUP_REMOVED lines=80> */
.L_x_6604:
        /* <DEDUP_REMOVED lines=9> */
.L_x_6569:
        /* <DEDUP_REMOVED lines=108> */
.L_x_6580:
[----:B-1----:R-:W-:-:S05]  /*84e0*/  IMAD.MOV.U32 R13, RZ, RZ, 0x1 ;  /* 0x00000001ff0d7424 */ /* 0x002fca00078e00ff */
[----:B------:R-:W-:-:S04]  /*84f0*/  SHF.L.U32 R13, R13, 0x1f, RZ ;  /* 0x0000001f0d0d7819 */ /* 0x000fc800000006ff */
[----:B------:R-:W1:Y:S02]  /*8500*/  SYNCS.PHASECHK.TRANS64.TRYWAIT P1, [R12+URZ+0x36438], R13 ;  /* 0x0364380d0c0075a7 */ /* 0x000e64000802017f */
[----:B-1----:R-:W-:Y:S05]  /*8510*/  @!P1 BRA `(.L_x_6572) ;  /* 0x0000001c00089947 */ /* 0x002fea0003800000 */
.L_x_6605:
        /* <DEDUP_REMOVED lines=8> */
.L_x_6573:
        /* <DEDUP_REMOVED lines=48> */
.L_x_6606:
        /* <DEDUP_REMOVED lines=8> */
.L_x_6575:
        /* <DEDUP_REMOVED lines=46> */
.L_x_6607:
        /* <DEDUP_REMOVED lines=12> */
.L_x_6577:
        /* <DEDUP_REMOVED lines=37> */
.L_x_6609:
        /* <DEDUP_REMOVED lines=8> */
.L_x_6579:
        /* <DEDUP_REMOVED lines=41> */
.L_x_6571:
[----:B--2---:R-:W2:Y:S01]  /*9220*/  LDL.LU R4, [R1] ;  /* 0x0000000001047983 */ /* 0x004ea20000300800 */
[----:B------:R-:W-:-:S03]  /*9230*/  IMAD.MOV.U32 R10, RZ, RZ, 0x1 ;  /* 0x00000001ff0a7424 */ /* 0x000fc600078e00ff */
[----:B------:R3:W5:Y:S01]  /*9240*/  LDL R5, [R1+0x4] ;  /* 0x0000040001057983 */ /* 0x0007620000100800 */
[----:B--2---:R-:W-:-:S13]  /*9250*/  ISETP.NE.AND P1, PT, R4, RZ, PT ;  /* 0x000000ff0400720c */ /* 0x004fda0003f25270 */
[----:B---3--:R-:W-:Y:S05]  /*9260*/  @!P1 BRA `(.L_x_6570) ;  /* 0x0000000400889947 */ /* 0x008fea0003800000 */
[----:B------:R-:W2:Y:S02]  /*9270*/  SYNCS.PHASECHK.TRANS64.TRYWAIT P1, [R12+URZ+0x36438], R13 ;  /* 0x0364380d0c0075a7 */ /* 0x000ea4000802017f */
[----:B--2---:R-:W-:Y:S05]  /*9280*/  @!P1 BRA `(.L_x_6581) ;  /* 0x00000010000c9947 */ /* 0x004fea0003800000 */
.L_x_6610:
        /* <DEDUP_REMOVED lines=8> */
.L_x_6582:
        /* <DEDUP_REMOVED lines=41> */
.L_x_6611:
        /* <DEDUP_REMOVED lines=9> */
.L_x_6584:
        /* <DEDUP_REMOVED lines=38> */
.L_x_6570:
[----:B------:R-:W-:-:S04]  /*9890*/  SHF.L.U32 R3, R10, 0x1f, RZ ;  /* 0x0000001f0a037819 */ /* 0x000fc800000006ff */
[----:B------:R-:W2:Y:S02]  /*98a0*/  SYNCS.PHASECHK.TRANS64.TRYWAIT P1, [R12+URZ+0x36438], R3 ;  /* 0x036438030c0075a7 */ /* 0x000ea4000802017f */
[----:B--2---:R-:W-:Y:S05]  /*98b0*/  @!P1 BRA `(.L_x_6585) ;  /* 0x0000000800a89947 */ /* 0x004fea0003800000 */
.L_x_6612:
[----:B------:R-:W-:Y:S05]  /*98c0*/  @P0 BRA `(.L_x_6586) ;  /* 0x0000000000180947 */ /* 0x000fea0003800000 */
[----:B------:R-:W3:Y:S01]  /*98d0*/  S2R R0, SR_TID.X ;  /* 0x0000000000007919 */ /* 0x000ee20000002100 */
[----:B--2---:R-:W-:-:S04]  /*98e0*/  IMAD.MOV.U32 R3, RZ, RZ, 0x6100 ;  /* 0x00006100ff037424 */ /* 0x004fc800078e00ff */
[----:B------:R4:W-:Y:S01]  /*98f0*/  SYNCS.ARRIVE.TRANS64 RZ, [R12+URZ+0x36430], R3 ;  /* 0x036430030cff79a7 */ /* 0x0009e2000800003f */
[----:B---3--:R-:W-:-:S13]  /*9900*/  LOP3.LUT P0, RZ, R0, 0x1f, RZ, 0xc0, !PT ;  /* 0x0000001f00ff7812 */ /* 0x008fda000780c0ff */
[----:B----4-:R-:W-:Y:S05]  /*9910*/  @!P0 BRA `(.L_x_6586) ;  /* 0x0000000000048947 */ /* 0x010fea0003800000 */
[----:B------:R-:W-:Y:S01]  /*9920*/  BPT.TRAP 0x1 ;  /* 0x000000040000795c */ /* 0x000fe20000300000 */
.L_x_6586:
        /* <DEDUP_REMOVED lines=45> */
.L_x_6567:
[----:B------:R-:W-:Y:S05]  /*9c00*/  BSYNC B1 ;  /* 0x0000000000017941 */ /* 0x000fea0003800000 */
.L_x_6566:
[----:B------:R-:W-:-:S03]  /*9c10*/  UMOV UR4, 0xffffffff ;  /* 0xffffffff00047882 */ /* 0x000fc60000000000 */
[----:B------:R-:W-:Y:S05]  /*9c20*/  BRA.DIV UR4, `(.L_x_6587) ;  /* 0x0000000604e07947 */ /* 0x000fea000b800000 */
[----:B------:R-:W-:-:S13]  /*9c30*/  ELECT P6, URZ, PT ;  /* 0x00000000003f782f */ /* 0x000fda00038c0000 */
.L_x_6615:
[----:B------:R-:W-:Y:S05]  /*9c40*/  @!P6 BRA `(.L_x_6510) ;  /* 0x000000000074e947 */ /* 0x000fea0003800000 */
[----:B------:R-:W2:Y:S02]  /*9c50*/  LDL.LU R0, [R1+0x8] ;  /* 0x0000080001007983 */ /* 0x000ea40000300800 */
[----:B--2---:R-:W-:-:S04]  /*9c60*/  LOP3.LUT R0, R0, 0x2, RZ, 0xfc, !PT ;  /* 0x0000000200007812 */ /* 0x004fc800078efcff */
[----:B------:R-:W-:-:S13]  /*9c70*/  ISETP.NE.AND P2, PT, R0, 0x3, PT ;  /* 0x000000030000780c */ /* 0x000fda0003f45270 */
[----:B------:R-:W-:Y:S05]  /*9c80*/  @!P2 BRA `(.L_x_6588) ;  /* 0x000000000004a947 */ /* 0x000fea0003800000 */
[----:B------:R-:W-:Y:S01]  /*9c90*/  BPT.TRAP 0x1 ;  /* 0x000000040000795c */ /* 0x000fe20000300000 */
.L_x_6588:
        /* <DEDUP_REMOVED lines=15> */
.L_x_6616:
[----:B------:R-:W3:Y:S02]  /*9d90*/  SYNCS.PHASECHK.TRANS64.TRYWAIT P0, [R23+URZ], R0 ;  /* 0x00000000170075a7 */ /* 0x000ee4000800017f */
[----:B---3--:R-:W-:Y:S05]  /*9da0*/  @!P0 BRA `(.L_x_6590) ;  /* 0x0000000400b48947 */ /* 0x008fea0003800000 */
.L_x_6617:
[----:B------:R-:W-:Y:S05]  /*9db0*/  @!P2 BRA `(.L_x_6591) ;  /* 0x000000000004a947 */ /* 0x000fea0003800000 */
[----:B------:R-:W-:Y:S01]  /*9dc0*/  BPT.TRAP 0x1 ;  /* 0x000000040000795c */ /* 0x000fe20000300000 */
.L_x_6591:
[----:B------:R-:W-:-:S07]  /*9dd0*/  SHF.L.U32 R10, R10, 0x1f, RZ ;  /* 0x0000001f0a0a7819 */ /* 0x000fce00000006ff */
.L_x_6592:
[----:B----4-:R4:W1:Y:S02]  /*9de0*/  SYNCS.PHASECHK.TRANS64.TRYWAIT P0, [R7+URZ+0x36438], R10 ;  /* 0x0364380a070075a7 */ /* 0x010864000800017f */
[----:B-1----:R-:W-:Y:S05]  /*9df0*/  @!P0 NANOSLEEP.SYNCS 0x989680 ;  /* 0x009896800000895d */ /* 0x002fea0003900000 */
[----:B------:R-:W1:Y:S02]  /*9e00*/  @!P0 SYNCS.PHASECHK.TRANS64 P0, [R7+URZ+0x36438], R10 ;  /* 0x0364380a070085a7 */ /* 0x000e64000800007f */
[----:B-1----:R-:W-:Y:S05]  /*9e10*/  @!P0 BRA `(.L_x_6592) ;  /* 0xfffffffc00f08947 */ /* 0x002fea000383ffff */
.L_x_6510:
[----:B------:R-:W-:Y:S05]  /*9e20*/  BSYNC B0 ;  /* 0x0000000000007941 */ /* 0x000fea0003800000 */
.L_x_6508:
[----:B------:R-:W-:Y:S05]  /*9e30*/  EXIT ;  /* 0x000000000000794d */ /* 0x000fea0003800000 */
.L_x_6463:
[----:B------:R-:W-:Y:S02]  /*9e40*/  IMAD.MOV.U32 R12, RZ, RZ, RZ ;  /* 0x000000ffff0c7224 */ /* 0x000fe400078e00ff */
[----:B------:R-:W-:Y:S02]  /*9e50*/  IMAD.MOV.U32 R11, RZ, RZ, 0x1f ;  /* 0x0000001fff0b7424 */ /* 0x000fe400078e00ff */
[----:B------:R-:W-:-:S07]  /*9e60*/  IMAD.MOV.U32 R15, RZ, RZ, -0x1 ;  /* 0xffffffffff0f7424 */ /* 0x000fce00078e00ff */
[----:B------:R-:W-:Y:S05]  /*9e70*/  WARPSYNC.COLLECTIVE R15, `(.L_x_6593) ;  /* 0x000000000f087348 */ /* 0x000fea0003c00000 */
[----:B------:R1:W2:Y:S02]  /*9e80*/  SHFL.IDX P6, R14, R13, R12, R11 ;  /* 0x0000000c0d0e7389 */ /* 0x0002a400000c000b */
[----:B-12---:R-:W-:Y:S01]  /*9e90*/  ENDCOLLECTIVE ;  /* 0x000000000000791b */ /* 0x006fe20003800000 */
.L_x_6593:
[----:B------:R-:W-:Y:S05]  /*9ea0*/  BRA `(.L_x_6594) ;  /* 0xffffff7000ec7947 */ /* 0x000fea000383ffff */
.L_x_6465:
[----:B--2---:R2:W3:Y:S02]  /*9eb0*/  SYNCS.PHASECHK.TRANS64.TRYWAIT P0, [R19+URZ+0x36400], R10 ;  /* 0x0364000a130075a7 */ /* 0x0044e4000800017f */
[----:B---3--:R-:W-:Y:S05]  /*9ec0*/  @!P0 NANOSLEEP.SYNCS 0x989680 ;  /* 0x009896800000895d */ /* 0x008fea0003900000 */
[----:B------:R-:W3:Y:S02]  /*9ed0*/  @!P0 SYNCS.PHASECHK.TRANS64 P0, [R19+URZ+0x36400], R10 ;  /* 0x0364000a130085a7 */ /* 0x000ee4000800007f */
[----:B---3--:R-:W-:Y:S05]  /*9ee0*/  @!P0 BRA `(.L_x_6465) ;  /* 0xfffffffc00f08947 */ /* 0x008fea000383ffff */
[----:B------:R-:W-:Y:S05]  /*9ef0*/  BRA `(.L_x_6464) ;  /* 0xffffff7400247947 */ /* 0x000fea000383ffff */
.L_x_6469:
[----:B--2---:R2:W3:Y:S02]  /*9f00*/  SYNCS.PHASECHK.TRANS64.TRYWAIT P1, [R3+URZ+0x36410], R12 ;  /* 0x0364100c030075a7 */ /* 0x0044e4000802017f */
[----:B---3--:R-:W-:Y:S05]  /*9f10*/  @!P1 NANOSLEEP.SYNCS 0x989680 ;  /* 0x009896800000995d */ /* 0x008fea0003900000 */
[----:B------:R-:W3:Y:S02]  /*9f20*/  @!P1 SYNCS.PHASECHK.TRANS64 P1, [R3+URZ+0x36410], R12 ;  /* 0x0364100c030095a7 */ /* 0x000ee4000802007f */
[----:B---3--:R-:W-:Y:S05]  /*9f30*/  @!P1 BRA `(.L_x_6469) ;  /* 0xfffffffc00f09947 */ /* 0x008fea000383ffff */
[----:B------:R-:W-:Y:S05]  /*9f40*/  BRA `(.L_x_6468) ;  /* 0xffffff7800ec7947 */ /* 0x000fea000383ffff */
.L_x_6473:
[----:B------:R1:W1:Y:S02]  /*9f50*/  SYNCS.PHASECHK.TRANS64.TRYWAIT P1, [R19+URZ+0x36430], R14 ;  /* 0x0364300e130075a7 */ /* 0x000264000802017f */
[----:B-1----:R-:W-:Y:S05]  /*9f60*/  @!P1 NANOSLEEP.SYNCS 0x989680 ;  /* 0x009896800000995d */ /* 0x002fea0003900000 */
[----:B------:R-:W1:Y:S02]  /*9f70*/  @!P1 SYNCS.PHASECHK.TRANS64 P1, [R19+URZ+0x36430], R14 ;  /* 0x0364300e130095a7 */ /* 0x000e64000802007f */
[----:B-1----:R-:W-:Y:S05]  /*9f80*/  @!P1 BRA `(.L_x_6473) ;  /* 0xfffffffc00f09947 */ /* 0x002fea000383ffff */
[----:B------:R-:W-:Y:S05]  /*9f90*/  BRA `(.L_x_6472) ;  /* 0xffffff8000907947 */ /* 0x000fea000383ffff */
.L_x_6517:
[----:B------:R-:W-:Y:S01]  /*9fa0*/  BSSY B1, `(.L_x_6595) ;  /* 0x0000005000017945 */ /* 0x000fe20003800000 */
[----:B------:R-:W-:-:S07]  /*9fb0*/  IMAD.MOV.U32 R15, RZ, RZ, -0x1 ;  /* 0xffffffffff0f7424 */ /* 0x000fce00078e00ff */
[----:B------:R-:W-:Y:S05]  /*9fc0*/  WARPSYNC.COLLECTIVE R15, `(.L_x_6596) ;  /* 0x000000000f087348 */ /* 0x000fea0003c00000 */
[----:B------:R-:W-:Y:S01]  /*9fd0*/  NOP ;  /* 0x0000000000007918 */ /* 0x000fe20000000000 */
[----:B------:R-:W-:Y:S01]  /*9fe0*/  ENDCOLLECTIVE ;  /* 0x000000000000791b */ /* 0x000fe20003800000 */
.L_x_6596:
[----:B------:R-:W-:Y:S05]  /*9ff0*/  BSYNC B1 ;  /* 0x0000000000017941 */ /* 0x000fea0003800000 */
.L_x_6595:
[----:B------:R-:W-:Y:S05]  /*a000*/  BRA `(.L_x_6597) ;  /* 0xffffffc0009c7947 */ /* 0x000fea000383ffff */
.L_x_6534:
[----:B------:R-:W-:Y:S01]  /*a010*/  BSSY B1, `(.L_x_6598) ;  /* 0x0000005000017945 */ /* 0x000fe20003800000 */
[----:B------:R-:W-:-:S07]  /*a020*/  IMAD.MOV.U32 R15, RZ, RZ, -0x1 ;  /* 0xffffffffff0f7424 */ /* 0x000fce00078e00ff */
[----:B------:R-:W-:Y:S05]  /*a030*/  WARPSYNC.COLLECTIVE R15, `(.L_x_6599) ;  /* 0x000000000f087348 */ /* 0x000fea0003c00000 */
[----:B------:R-:W-:Y:S01]  /*a040*/  NOP ;  /* 0x0000000000007918 */ /* 0x000fe20000000000 */
[----:B------:R-:W-:Y:S01]  /*a050*/  ENDCOLLECTIVE ;  /* 0x000000000000791b */ /* 0x000fe20003800000 */
.L_x_6599:
[----:B------:R-:W-:Y:S05]  /*a060*/  BSYNC B1 ;  /* 0x0000000000017941 */ /* 0x000fea0003800000 */
.L_x_6598:
[----:B------:R-:W-:Y:S05]  /*a070*/  BRA `(.L_x_6600) ;  /* 0xffffffc800a07947 */ /* 0x000fea000383ffff */
.L_x_6550:
[----:B------:R-:W-:Y:S01]  /*a080*/  BSSY B1, `(.L_x_6601) ;  /* 0x0000005000017945 */ /* 0x000fe20003800000 */
[----:B------:R-:W-:-:S07]  /*a090*/  IMAD.MOV.U32 R15, RZ, RZ, -0x1 ;  /* 0xffffffffff0f7424 */ /* 0x000fce00078e00ff */
[----:B------:R-:W-:Y:S05]  /*a0a0*/  WARPSYNC.COLLECTIVE R15, `(.L_x_6602) ;  /* 0x000000000f087348 */ /* 0x000fea0003c00000 */
[----:B------:R-:W-:Y:S01]  /*a0b0*/  NOP ;  /* 0x0000000000007918 */ /* 0x000fe20000000000 */
[----:B------:R-:W-:Y:S01]  /*a0c0*/  ENDCOLLECTIVE ;  /* 0x000000000000791b */ /* 0x000fe20003800000 */
.L_x_6602:
[----:B------:R-:W-:Y:S05]  /*a0d0*/  BSYNC B1 ;  /* 0x0000000000017941 */ /* 0x000fea0003800000 */
.L_x_6601:
[----:B------:R-:W-:Y:S05]  /*a0e0*/  BRA `(.L_x_6603) ;  /* 0xffffffd0002c7947 */ /* 0x000fea000383ffff */
.L_x_6568:
[----:B-1----:R1:W2:Y:S02]  /*a0f0*/  SYNCS.PHASECHK.TRANS64.TRYWAIT P1, [R12+URZ+0x36420], R13 ;  /* 0x0364200d0c0075a7 */ /* 0x0022a4000802017f */
[----:B--2---:R-:W-:Y:S05]  /*a100*/  @!P1 NANOSLEEP.SYNCS 0x989680 ;  /* 0x009896800000995d */ /* 0x004fea0003900000 */
[----:B------:R-:W2:Y:S02]  /*a110*/  @!P1 SYNCS.PHASECHK.TRANS64 P1, [R12+URZ+0x36420], R13 ;  /* 0x0364200d0c0095a7 */ /* 0x000ea4000802007f */
[----:B--2---:R-:W-:Y:S05]  /*a120*/  @!P1 BRA `(.L_x_6568) ;  /* 0xfffffffc00f09947 */ /* 0x004fea000383ffff */
[----:B------:R-:W-:Y:S05]  /*a130*/  BRA `(.L_x_6604) ;  /* 0xffffffdc00147947 */ /* 0x000fea000383ffff */
.L_x_6572:
[----:B-1----:R1:W3:Y:S02]  /*a140*/  SYNCS.PHASECHK.TRANS64.TRYWAIT P1, [R12+URZ+0x36438], R13 ;  /* 0x0364380d0c0075a7 */ /* 0x0022e4000802017f */
[----:B---3--:R-:W-:Y:S05]  /*a150*/  @!P1 NANOSLEEP.SYNCS 0x989680 ;  /* 0x009896800000995d */ /* 0x008fea0003900000 */
[----:B------:R-:W3:Y:S02]  /*a160*/  @!P1 SYNCS.PHASECHK.TRANS64 P1, [R12+URZ+0x36438], R13 ;  /* 0x0364380d0c0095a7 */ /* 0x000ee4000802007f */
[----:B---3--:R-:W-:Y:S05]  /*a170*/  @!P1 BRA `(.L_x_6572) ;  /* 0xfffffffc00f09947 */ /* 0x008fea000383ffff */
[----:B------:R-:W-:Y:S05]  /*a180*/  BRA `(.L_x_6605) ;  /* 0xffffffe000e47947 */ /* 0x000fea000383ffff */
.L_x_6574:
[----:B--2---:R2:W3:Y:S02]  /*a190*/  SYNCS.PHASECHK.TRANS64.TRYWAIT P1, [R12+URZ+0x36428], R0 ;  /* 0x036428000c0075a7 */ /* 0x0044e4000802017f */
[----:B---3--:R-:W-:Y:S05]  /*a1a0*/  @!P1 NANOSLEEP.SYNCS 0x989680 ;  /* 0x009896800000995d */ /* 0x008fea0003900000 */
[----:B------:R-:W3:Y:S02]  /*a1b0*/  @!P1 SYNCS.PHASECHK.TRANS64 P1, [R12+URZ+0x36428], R0 ;  /* 0x036428000c0095a7 */ /* 0x000ee4000802007f */
[----:B---3--:R-:W-:Y:S05]  /*a1c0*/  @!P1 BRA `(.L_x_6574) ;  /* 0xfffffffc00f09947 */ /* 0x008fea000383ffff */
[----:B------:R-:W-:Y:S05]  /*a1d0*/  BRA `(.L_x_6606) ;  /* 0xffffffe400b07947 */ /* 0x000fea000383ffff */
.L_x_6576:
        /* <DEDUP_REMOVED lines=8> */
.L_x_6578:
[----:B------:R-:W-:-:S07]  /*a260*/  SHF.L.U32 R5, R16, 0x1f, RZ ;  /* 0x0000001f10057819 */ /* 0x000fce00000006ff */
.L_x_6608:
[----:B---3--:R3:W4:Y:S02]  /*a270*/  SYNCS.PHASECHK.TRANS64.TRYWAIT P1, [R12+URZ+0x36420], R5 ;  /* 0x036420050c0075a7 */ /* 0x008724000802017f */
[----:B----4-:R-:W-:Y:S05]  /*a280*/  @!P1 NANOSLEEP.SYNCS 0x989680 ;  /* 0x009896800000995d */ /* 0x010fea0003900000 */
[----:B------:R-:W4:Y:S02]  /*a290*/  @!P1 SYNCS.PHASECHK.TRANS64 P1, [R12+URZ+0x36420], R5 ;  /* 0x036420050c0095a7 */ /* 0x000f24000802007f */
[----:B----4-:R-:W-:Y:S05]  /*a2a0*/  @!P1 BRA `(.L_x_6608) ;  /* 0xfffffffc00f09947 */ /* 0x010fea000383ffff */
[----:B------:R-:W-:Y:S05]  /*a2b0*/  BRA `(.L_x_6609) ;  /* 0xffffffec00147947 */ /* 0x000fea000383ffff */
.L_x_6581:
[----:B--2---:R2:W3:Y:S02]  /*a2c0*/  SYNCS.PHASECHK.TRANS64.TRYWAIT P1, [R12+URZ+0x36438], R13 ;  /* 0x0364380d0c0075a7 */ /* 0x0044e4000802017f */
[----:B---3--:R-:W-:Y:S05]  /*a2d0*/  @!P1 NANOSLEEP.SYNCS 0x989680 ;  /* 0x009896800000995d */ /* 0x008fea0003900000 */
[----:B------:R-:W3:Y:S02]  /*a2e0*/  @!P1 SYNCS.PHASECHK.TRANS64 P1, [R12+URZ+0x36438], R13 ;  /* 0x0364380d0c0095a7 */ /* 0x000ee4000802007f */
[----:B---3--:R-:W-:Y:S05]  /*a2f0*/  @!P1 BRA `(.L_x_6581) ;  /* 0xfffffffc00f09947 */ /* 0x008fea000383ffff */
[----:B------:R-:W-:Y:S05]  /*a300*/  BRA `(.L_x_6610) ;  /* 0xffffffec00e07947 */ /* 0x000fea000383ffff */
.L_x_6583:
[----:B-1----:R1:W2:Y:S02]  /*a310*/  SYNCS.PHASECHK.TRANS64.TRYWAIT P1, [R12+URZ+0x36428], R5 ;  /* 0x036428050c0075a7 */ /* 0x0022a4000802017f */
[----:B--2---:R-:W-:Y:S05]  /*a320*/  @!P1 NANOSLEEP.SYNCS 0x989680 ;  /* 0x009896800000995d */ /* 0x004fea0003900000 */
[----:B------:R-:W2:Y:S02]  /*a330*/  @!P1 SYNCS.PHASECHK.TRANS64 P1, [R12+URZ+0x36428], R5 ;  /* 0x036428050c0095a7 */ /* 0x000ea4000802007f */
[----:B--2---:R-:W-:Y:S05]  /*a340*/  @!P1 BRA `(.L_x_6583) ;  /* 0xfffffffc00f09947 */ /* 0x004fea000383ffff */
[----:B------:R-:W-:Y:S05]  /*a350*/  BRA `(.L_x_6611) ;  /* 0xfffffff000907947 */ /* 0x000fea000383ffff */
.L_x_6585:
[----:B--2---:R2:W3:Y:S02]  /*a360*/  SYNCS.PHASECHK.TRANS64.TRYWAIT P1, [R12+URZ+0x36438], R3 ;  /* 0x036438030c0075a7 */ /* 0x0044e4000802017f */
[----:B---3--:R-:W-:Y:S05]  /*a370*/  @!P1 NANOSLEEP.SYNCS 0x989680 ;  /* 0x009896800000995d */ /* 0x008fea0003900000 */
[----:B------:R-:W3:Y:S02]  /*a380*/  @!P1 SYNCS.PHASECHK.TRANS64 P1, [R12+URZ+0x36438], R3 ;  /* 0x036438030c0095a7 */ /* 0x000ee4000802007f */
[----:B---3--:R-:W-:Y:S05]  /*a390*/  @!P1 BRA `(.L_x_6585) ;  /* 0xfffffffc00f09947 */ /* 0x008fea000383ffff */
[----:B------:R-:W-:Y:S05]  /*a3a0*/  BRA `(.L_x_6612) ;  /* 0xfffffff400447947 */ /* 0x000fea000383ffff */
.L_x_6587:
[----:B------:R-:W-:Y:S01]  /*a3b0*/  BSSY B1, `(.L_x_6613) ;  /* 0x0000006000017945 */ /* 0x000fe20003800000 */
[----:B------:R-:W-:-:S07]  /*a3c0*/  IMAD.MOV.U32 R15, RZ, RZ, -0x1 ;  /* 0xffffffffff0f7424 */ /* 0x000fce00078e00ff */
[----:B-1----:R-:W-:Y:S05]  /*a3d0*/  WARPSYNC.COLLECTIVE R15, `(.L_x_6614) ;  /* 0x000000000f0c7348 */ /* 0x002fea0003c00000 */
[----:B------:R-:W-:Y:S02]  /*a3e0*/  ELECT P6, UR62, PT ;  /* 0x00000000003e782f */ /* 0x000fe400038c0000 */
[----:B------:R-:W-:Y:S01]  /*a3f0*/  MOV R14, UR62 ;  /* 0x0000003e000e7c02 */ /* 0x000fe20008000f00 */
[----:B-1----:R-:W-:Y:S10]  /*a400*/  ENDCOLLECTIVE ;  /* 0x000000000000791b */ /* 0x002ff40003800000 */
.L_x_6614:
[----:B------:R-:W-:Y:S05]  /*a410*/  BSYNC B1 ;  /* 0x0000000000017941 */ /* 0x000fea0003800000 */
.L_x_6613:
[----:B------:R-:W-:Y:S05]  /*a420*/  BRA `(.L_x_6615) ;  /* 0xfffffff800047947 */ /* 0x000fea000383ffff */
.L_x_6589:
[----:B--2---:R2:W3:Y:S02]  /*a430*/  SYNCS.PHASECHK.TRANS64.TRYWAIT P0, [R5+URZ], R2 ;  /* 0x00000002050075a7 */ /* 0x0044e4000800017f */
[----:B---3--:R-:W-:Y:S05]  /*a440*/  @!P0 NANOSLEEP.SYNCS 0x989680 ;  /* 0x009896800000895d */ /* 0x008fea0003900000 */
[----:B------:R-:W3:Y:S02]  /*a450*/  @!P0 SYNCS.PHASECHK.TRANS64 P0, [R5+URZ], R2 ;  /* 0x00000002050085a7 */ /* 0x000ee4000800007f */
[----:B---3--:R-:W-:Y:S05]  /*a460*/  @!P0 BRA `(.L_x_6589) ;  /* 0xfffffffc00f08947 */ /* 0x008fea000383ffff */
[----:B------:R-:W-:Y:S05]  /*a470*/  BRA `(.L_x_6616) ;  /* 0xfffffff800447947 */ /* 0x000fea000383ffff */
.L_x_6590:
[----:B---3--:R3:W4:Y:S02]  /*a480*/  SYNCS.PHASECHK.TRANS64.TRYWAIT P0, [R23+URZ], R0 ;  /* 0x00000000170075a7 */ /* 0x008724000800017f */
[----:B----4-:R-:W-:Y:S05]  /*a490*/  @!P0 NANOSLEEP.SYNCS 0x989680 ;  /* 0x009896800000895d */ /* 0x010fea0003900000 */
[----:B------:R-:W4:Y:S02]  /*a4a0*/  @!P0 SYNCS.PHASECHK.TRANS64 P0, [R23+URZ], R0 ;  /* 0x00000000170085a7 */ /* 0x000f24000800007f */
[----:B----4-:R-:W-:Y:S05]  /*a4b0*/  @!P0 BRA `(.L_x_6590) ;  /* 0xfffffffc00f08947 */ /* 0x010fea000383ffff */
[----:B------:R-:W-:Y:S05]  /*a4c0*/  BRA `(.L_x_6617) ;  /* 0xfffffff800387947 */ /* 0x000fea000383ffff */
.L_x_6618:
        /* <DEDUP_REMOVED lines=11> */
.L_x_7690:


//--------------------- .text._ZN7cutlass13device_kernelIN5flash11enable_sm90INS1_16FlashAttnBwdSm90INS1_25CollectiveMainloopBwdSm90ILi2ELi1ELi1EN4cute5tupleIJNS5_1CILi1EEES8_S8_EEENS6_IJNS7_ILi64EEENS7_ILi96EEENS7_ILi192EEEEEENS_6half_tEfNS_4arch4Sm90ELb1ELb0ELb0ELb0ELb0ELb0ELb1ELb0ELi3ELi1ELi1ELi1ELb0EEENS1_24CollectiveEpilogueBwdGQAISD_fSG_Li384ELb0ELb0EEENS1_25SingleTileBwdLPTSchedulerILb0ELi96ELb0EEEEEEEEEvNT_6ParamsE --------------------------
	.section	.text._ZN7cutlass13device_kernelIN5flash11enable_sm90INS1_16FlashAttnBwdSm90INS1_25CollectiveMainloopBwdSm90ILi2ELi1ELi1EN4cute5tupleIJNS5_1CILi1EEES8_S8_EEENS6_IJNS7_ILi64EEENS7_ILi96EEENS7_ILi192EEEEEENS_6half_tEfNS_4arch4Sm90ELb1ELb0ELb0ELb0ELb0ELb0ELb1ELb0ELi3ELi1ELi1ELi1ELb0EEENS1_24CollectiveEpilogueBwdGQAISD_fSG_Li384ELb0ELb0EEENS1_25SingleTileBwdLPTSchedulerILb0ELi96ELb0EEEEEEEEEvNT_6ParamsE,"ax",@progbits
	.align	128
.text._ZN7cutlass13device_kernelIN5flash11enable_sm90INS1_16FlashAttnBwdSm90INS1_25CollectiveMainloopBwdSm90ILi2ELi1ELi1EN4cute5tupleIJNS5_1CILi1EEES8_S8_EEENS6_IJNS7_ILi64EEENS7_ILi96EEENS7_ILi192EEEEEENS_6half_tEfNS_4arch4Sm90ELb1ELb0ELb0ELb0ELb0ELb0ELb1ELb0ELi3ELi1ELi1ELi1ELb0EEENS1_24CollectiveEpilogueBwdGQAISD_fSG_Li384ELb0ELb0EEENS1_25SingleTileBwdLPTSchedulerILb0ELi96ELb0EEEEEEEEEvNT_6ParamsE:
        .type           _ZN7cutlass13device_kernelIN5flash11enable_sm90INS1_16FlashAttnBwdSm90INS1_25CollectiveMainloopBwdSm90ILi2ELi1ELi1EN4cute5tupleIJNS5_1CILi1EEES8_S8_EEENS6_IJNS7_ILi64EEENS7_ILi96EEENS7_ILi192EEEEEENS_6half_tEfNS_4arch4Sm90ELb1ELb0ELb0ELb0ELb0ELb0ELb1ELb0ELi3ELi1ELi1ELi1ELb0EEENS1_24CollectiveEpilogueBwdGQAISD_fSG_Li384ELb0ELb0EEENS1_25SingleTileBwdLPTSchedulerILb0ELi96ELb0EEEEEEEEEvNT_6ParamsE,@function
        .size           _ZN7cutlass13device_kernelIN5flash11enable_sm90INS1_16FlashAttnBwdSm90INS1_25CollectiveMainloopBwdSm90ILi2ELi1ELi1EN4cute5tupleIJNS5_1CILi1EEES8_S8_EEENS6_IJNS7_ILi64EEENS7_ILi96EEENS7_ILi192EEEEEENS_6half_tEfNS_4arch4Sm90ELb1ELb0ELb0ELb0ELb0ELb0ELb1ELb0ELi3ELi1ELi1ELi1ELb0EEENS1_24CollectiveEpilogueBwdGQAISD_fSG_Li384ELb0ELb0EEENS1_25SingleTileBwdLPTSchedulerILb0ELi96ELb0EEEEEEEEEvNT_6ParamsE,(.L_x_7691 - _ZN7cutlass13device_kernelIN5flash11enable_sm90INS1_16FlashAttnBwdSm90INS1_25CollectiveMainloopBwdSm90ILi2ELi1ELi1EN4cute5tupleIJNS5_1CILi1EEES8_S8_EEENS6_IJNS7_ILi64EEENS7_ILi96EEENS7_ILi192EEEEEENS_6half_tEfNS_4arch4Sm90ELb1ELb0ELb0ELb0ELb0ELb0ELb1ELb0ELi3ELi1ELi1ELi1ELb0EEENS1_24CollectiveEpilogueBwdGQAISD_fSG_Li384ELb0ELb0EEENS1_25SingleTileBwdLPTSchedulerILb0ELi96ELb0EEEEEEEEEvNT_6ParamsE)
        .other          _ZN7cutlass13device_kernelIN5flash11enable_sm90INS1_16FlashAttnBwdSm90INS1_25CollectiveMainloopBwdSm90ILi2ELi1ELi1EN4cute5tupleIJNS5_1CILi1EEES8_S8_EEENS6_IJNS7_ILi64EEENS7_ILi96EEENS7_ILi192EEEEEENS_6half_tEfNS_4arch4Sm90ELb1ELb0ELb0ELb0ELb0ELb0ELb1ELb0ELi3ELi1ELi1ELi1ELb0EEENS1_24CollectiveEpilogueBwdGQAISD_fSG_Li384ELb0ELb0EEENS1_25SingleTileBwdLPTSchedulerILb0ELi96ELb0EEEEEEEEEvNT_6ParamsE,@"STO_CUDA_ENTRY STV_DEFAULT"
_ZN7cutlass13device_kernelIN5flash11enable_sm90INS1_16FlashAttnBwdSm90INS1_25CollectiveMainloopBwdSm90ILi2ELi1ELi1EN4cute5tupleIJNS5_1CILi1EEES8_S8_EEENS6_IJNS7_ILi64EEENS7_ILi96EEENS7_ILi192EEEEEENS_6half_tEfNS_4arch4Sm90ELb1ELb0ELb0ELb0ELb0ELb0ELb1ELb0ELi3ELi1ELi1ELi1ELb0EEENS1_24CollectiveEpilogueBwdGQAISD_fSG_Li384ELb0ELb0EEENS1_25SingleTileBwdLPTSchedulerILb0ELi96ELb0EEEEEEEEEvNT_6ParamsE:
        /* <DEDUP_REMOVED lines=23> */
.L_x_6620:
[----:B------:R-:W-:Y:S05]  /*0170*/  BSYNC B0 ;  /* 0x0000000000007941 */ /* 0x000fea0003800000 */
.L_x_6619:
        /* <DEDUP_REMOVED lines=34> */
.L_x_6621:
        /* <DEDUP_REMOVED lines=20> */
.L_x_6622:
        /* <DEDUP_REMOVED lines=8> */
.L_x_6625:
        /* <DEDUP_REMOVED lines=32> */
.L_x_6626:
[----:B------:R-:W-:Y:S01]  /*0760*/  ULDC UR7, c[0x0][0x8cc] ;  /* 0x0002330000077ab9 */ /* 0x000fe20000000800 */
[----:B------:R-:W-:Y:S01]  /*0770*/  UMOV UR36, UR10 ;  /* 0x0000000a00247c82 */ /* 0x000fe20008000000 */
[----:B------:R-:W-:-:S11]  /*0780*/  UISETP.NE.AND UP0, UPT, UR7, 0x1, UPT ;  /* 0x000000010700788c */ /* 0x000fd6000bf05270 */
[----:B------:R-:W-:Y:S02]  /*0790*/  @UP0 ULDC.64 UR8, c[0x0][0x8d0] ;  /* 0x0002340000080ab9 */ /* 0x000fe40000000a00 */
[----:B------:R-:W-:-:S04]  /*07a0*/  UIMAD.WIDE.U32 UR4, UR10, UR8, URZ ;  /* 0x000000080a0472a5 */ /* 0x000fc8000f8e003f */
[----:B------:R-:W-:-:S04]  /*07b0*/  @UP0 USHF.R.U32.HI UR36, URZ, UR9, UR5 ;  /* 0x000000093f240299 */ /* 0x000fc80008011605 */
[----:B------:R-:W-:-:S12]  /*07c0*/  UIMAD UR4, UR36, UR7, URZ ;  /* 0x00000007240472a4 */ /* 0x000fd8000f8e023f */
.L_x_6627:
        /* <DEDUP_REMOVED lines=102> */
.L_x_6631:
        /* <DEDUP_REMOVED lines=15> */
.L_x_6630:
        /* <DEDUP_REMOVED lines=20> */
.L_x_6633:
        /* <DEDUP_REMOVED lines=15> */
.L_x_6632:
        /* <DEDUP_REMOVED lines=8> */
.L_x_6718:
        /* <DEDUP_REMOVED lines=19> */
.L_x_6635:
        /* <DEDUP_REMOVED lines=107> */
.L_x_6647:
[----:B------:R-:W-:-:S13]  /*19b0*/  ISETP.NE.AND P0, PT, R10, 0x3, PT ;  /* 0x000000030a00780c */ /* 0x000fda0003f05270 */
[----:B-1----:R-:W-:Y:S05]  /*19c0*/  @!P0 BRA `(.L_x_6637) ;  /* 0x0000000000048947 */ /* 0x002fea0003800000 */
[----:B------:R-:W-:Y:S01]  /*19d0*/  BPT.TRAP 0x1 ;  /* 0x000000040000795c */ /* 0x000fe20000300000 */
.L_x_6637:
[----:B------:R-:W-:Y:S02]  /*19e0*/  LEA R3, R2, UR40, 0x3 ;  /* 0x0000002802037c11 */ /* 0x000fe4000f8e18ff */
[----:B------:R-:W-:-:S04]  /*19f0*/  SHF.L.U32 R12, R7, 0x1f, RZ ;  /* 0x0000001f070c7819 */ /* 0x000fc800000006ff */
[----:B------:R1:W2:Y:S01]  /*1a00*/  SYNCS.PHASECHK.TRANS64.TRYWAIT P1, [R3+URZ+0x36410], R12 ;  /* 0x0364100c030075a7 */ /* 0x0002a2000802017f */
[----:B------:R-:W-:Y:S05]  /*1a10*/  @!P0 BRA `(.L_x_6638) ;  /* 0x0000000000048947 */ /* 0x000fea0003800000 */
[----:B------:R-:W-:Y:S01]  /*1a20*/  BPT.TRAP 0x1 ;  /* 0x000000040000795c */ /* 0x000fe20000300000 */
.L_x_6638:
[----:B--2---:R-:W-:Y:S05]  /*1a30*/  @P1 BRA `(.L_x_6639) ;  /* 0x0000000000081947 */ /* 0x004fea0003800000 */
[----:B------:R-:W2:Y:S02]  /*1a40*/  SYNCS.PHASECHK.TRANS64.TRYWAIT P1, [R3+URZ+0x36410], R12 ;  /* 0x0364100c030075a7 */ /* 0x000ea4000802017f */
[----:B--2---:R-:W-:Y:S05]  /*1a50*/  @!P1 BRA `(.L_x_6640) ;  /* 0x00000064001c9947 */ /* 0x004fea0003800000 */
.L_x_6639:
        /* <DEDUP_REMOVED lines=103> */
.L_x_6641:
[----:B------:R-:W-:-:S04]  /*20d0*/  SHF.L.U32 R14, R5, 0x1f, RZ ;  /* 0x0000001f050e7819 */ /* 0x000fc800000006ff */
[----:B------:R4:W1:Y:S01]  /*20e0*/  SYNCS.PHASECHK.TRANS64.TRYWAIT P1, [UR40+0x36430], R14 ;  /* 0x0364300eff0075a7 */ /* 0x0008620008020168 */
[----:B------:R-:W-:Y:S05]  /*20f0*/  @!P0 BRA `(.L_x_6642) ;  /* 0x0000000000048947 */ /* 0x000fea0003800000 */
[----:B------:R-:W-:Y:S01]  /*2100*/  BPT.TRAP 0x1 ;  /* 0x000000040000795c */ /* 0x000fe20000300000 */
.L_x_6642:
[----:B-1----:R-:W-:Y:S05]  /*2110*/  @P1 BRA `(.L_x_6643) ;  /* 0x0000000000081947 */ /* 0x002fea0003800000 */
[----:B------:R-:W1:Y:S02]  /*2120*/  SYNCS.PHASECHK.TRANS64.TRYWAIT P1, [UR40+0x36430], R14 ;  /* 0x0364300eff0075a7 */ /* 0x000e640008020168 */
[----:B-1----:R-:W-:Y:S05]  /*2130*/  @!P1 BRA `(.L_x_6644) ;  /* 0x0000005c00789947 */ /* 0x002fea0003800000 */
.L_x_6643:
        /* <DEDUP_REMOVED lines=315> */
.L_x_6645:
        /* <DEDUP_REMOVED lines=60> */
.L_x_6646:
        /* <DEDUP_REMOVED lines=62> */
.L_x_6629:
        /* <DEDUP_REMOVED lines=40> */
[----:B------:R-:W-:Y:S02]  /*3f10*/  UIADD3 UR9, UR9, UR12, URZ ;  /* 0x0000000c09097290 */ /* 0x000fe4000fffe03f */
        /* <DEDUP_REMOVED lines=37> */
.L_x_6650:
[----:B------:R-:W-:Y:S01]  /*4170*/  @P0 ELECT P1, URZ, PT ;  /* 0x00000000003f082f */ /* 0x000fe20003820000 */
[----:B------:R2:W-:-:S12]  /*4180*/  UBLKRED.G.S.ADD.F32.RN [UR6], [UR4], UR5, desc[UR8] ;  /* 0x00000806040073bb */ /* 0x0005d800080a1405 */
[----:B------:R-:W-:Y:S02]  /*4190*/  @P1 PLOP3.LUT P0, PT, P1, PT, PT, 0x8, 0x0 ;  /* 0x000000000000181c */ /* 0x000fe40000f0e170 */
[----:B------:R-:W-:-:S11]  /*41a0*/  PLOP3.LUT P1, PT, PT, PT, PT, 0x8, 0x0 ;  /* 0x000000000000781c */ /* 0x000fd60003f2e170 */
[----:B--2---:R-:W-:Y:S05]  /*41b0*/  @P0 BRA.U.ANY `(.L_x_6650) ;  /* 0xfffffffd00ec0947 */ /* 0x004fea000393ffff */
[----:B------:R0:W-:Y:S01]  /*41c0*/  UTMACMDFLUSH ;  /* 0x00000000000079b7 */ /* 0x0001e20000000000 */
[----:B------:R-:W-:-:S04]  /*41d0*/  DEPBAR.LE SB0, 0x0 ;  /* 0x000080000000791a */ /* 0x000fc80000000000 */
.L_x_6649:
[----:B------:R-:W-:Y:S05]  /*41e0*/  BSYNC B0 ;  /* 0x0000000000007941 */ /* 0x000fea0003800000 */
.L_x_6648:
        /* <DEDUP_REMOVED lines=28> */
.L_x_6651:
        /* <DEDUP_REMOVED lines=8> */
.L_x_6624:
        /* <DEDUP_REMOVED lines=29> */
.L_x_6653:
[----:B------:R-:W-:Y:S01]  /*4600*/  ULDC UR9, c[0x0][0x8cc] ;  /* 0x0002330000097ab9 */ /* 0x000fe20000000800 */
[----:B------:R-:W-:Y:S01]  /*4610*/  UMOV UR7, UR8 ;  /* 0x0000000800077c82 */ /* 0x000fe20008000000 */
[----:B------:R-:W-:-:S11]  /*4620*/  UISETP.NE.AND UP0, UPT, UR9, 0x1, UPT ;  /* 0x000000010900788c */ /* 0x000fd6000bf05270 */
[----:B------:R-:W-:Y:S02]  /*4630*/  @UP0 ULDC.64 UR10, c[0x0][0x8d0] ;  /* 0x00023400000a0ab9 */ /* 0x000fe40000000a00 */
[----:B------:R-:W-:-:S04]  /*4640*/  UIMAD.WIDE.U32 UR4, UR8, UR10, URZ ;  /* 0x0000000a080472a5 */ /* 0x000fc8000f8e003f */
[----:B------:R-:W-:-:S04]  /*4650*/  @UP0 USHF.R.U32.HI UR7, URZ, UR11, UR5 ;  /* 0x0000000b3f070299 */ /* 0x000fc80008011605 */
[----:B------:R-:W-:-:S12]  /*4660*/  UIMAD UR4, UR7, UR9, URZ ;  /* 0x00000009070472a4 */ /* 0x000fd8000f8e023f */
.L_x_6654:
        /* <DEDUP_REMOVED lines=67> */
.L_x_6657:
[----:B------:R-:W-:Y:S05]  /*4aa0*/  BSYNC B0 ;  /* 0x0000000000007941 */ /* 0x000fea0003800000 */
.L_x_6656:
        /* <DEDUP_REMOVED lines=18> */
.L_x_6659:
[----:B------:R-:W-:Y:S05]  /*4bd0*/  BSYNC B0 ;  /* 0x0000000000007941 */ /* 0x000fea0003800000 */
.L_x_6658:
        /* <DEDUP_REMOVED lines=19> */
.L_x_6661:
[----:B------:R-:W-:Y:S05]  /*4d10*/  BSYNC B0 ;  /* 0x0000000000007941 */ /* 0x000fea0003800000 */
.L_x_6660:
[----:B------:R-:W-:Y:S06]  /*4d20*/  BAR.ARV 0xa, 0xa0 ;  /* 0x0282800000007b1d */ /* 0x000fec0000002000 */
[----:B------:R-:W-:Y:S04]  /*4d30*/  BSSY B0, `(.L_x_6662) ;  /* 0x0000003000007945 */ /* 0x000fe80003800000 */
[----:B------:R-:W-:Y:S05]  /*4d40*/  @!P0 BRA `(.L_x_6663) ;  /* 0x0000000000048947 */ /* 0x000fea0003800000 */
[----:B------:R-:W-:-:S04]  /*4d50*/  DEPBAR.LE SB0, 0x1 ;  /* 0x000080400000791a */ /* 0x000fc80000000000 */
.L_x_6663:
[----:B------:R-:W-:Y:S05]  /*4d60*/  BSYNC B0 ;  /* 0x0000000000007941 */ /* 0x000fea0003800000 */
.L_x_6662:
[----:B------:R-:W-:Y:S06]  /*4d70*/  BAR.ARV 0xb, 0xa0 ;  /* 0x02c2800000007b1d */ /* 0x000fec0000002000 */
[----:B------:R-:W-:Y:S04]  /*4d80*/  BSSY B0, `(.L_x_6664) ;  /* 0x0000003000007945 */ /* 0x000fe80003800000 */
[----:B------:R-:W-:Y:S05]  /*4d90*/  @!P0 BRA `(.L_x_6665) ;  /* 0x0000000000048947 */ /* 0x000fea0003800000 */
[----:B------:R-:W-:-:S04]  /*4da0*/  DEPBAR.LE SB0, 0x0 ;  /* 0x000080000000791a */ /* 0x000fc80000000000 */
.L_x_6665:
[----:B------:R-:W-:Y:S05]  /*4db0*/  BSYNC B0 ;  /* 0x0000000000007941 */ /* 0x000fea0003800000 */
.L_x_6664:
[----:B------:R-:W-:Y:S06]  /*4dc0*/  BAR.ARV 0xc, 0xa0 ;  /* 0x0302800000007b1d */ /* 0x000fec0000002000 */
[----:B------:R-:W-:Y:S01]  /*4dd0*/  UIADD3 UR12, UR8, 0x1, URZ ;  /* 0x00000001080c7890 */ /* 0x000fe2000fffe03f */
[----:B------:R-:W-:Y:S11]  /*4de0*/  BRA `(.L_x_6666) ;  /* 0x0000000000047947 */ /* 0x000ff60003800000 */
.L_x_6655:
[----:B------:R-:W-:-:S05]  /*4df0*/  UMOV UR12, UR8 ;  /* 0x00000008000c7c82 */ /* 0x000fca0008000000 */
.L_x_6666:
        /* <DEDUP_REMOVED lines=22> */
.L_x_6687:
        /* <DEDUP_REMOVED lines=22> */
.L_x_6668:
[----:B------:R-:W-:Y:S05]  /*50c0*/  BSYNC B0 ;  /* 0x0000000000007941 */ /* 0x000fea0003800000 */
.L_x_6667:
        /* <DEDUP_REMOVED lines=12> */
.L_x_6670:
[----:B------:R-:W-:Y:S05]  /*5190*/  BSYNC B0 ;  /* 0x0000000000007941 */ /* 0x000fea0003800000 */
.L_x_6669:
        /* <DEDUP_REMOVED lines=13> */
.L_x_6672:
[----:B------:R-:W-:Y:S05]  /*5270*/  BSYNC B0 ;  /* 0x0000000000007941 */ /* 0x000fea0003800000 */
.L_x_6671:
[----:B------:R-:W-:Y:S06]  /*5280*/  BAR.ARV 0xa, 0xa0 ;  /* 0x0282800000007b1d */ /* 0x000fec0000002000 */
[----:B------:R-:W-:Y:S04]  /*5290*/  BSSY B0, `(.L_x_6673) ;  /* 0x0000003000007945 */ /* 0x000fe80003800000 */
[----:B------:R-:W-:Y:S05]  /*52a0*/  @!P0 BRA `(.L_x_6674) ;  /* 0x0000000000048947 */ /* 0x000fea0003800000 */
[----:B------:R-:W-:-:S04]  /*52b0*/  DEPBAR.LE SB0, 0x1 ;  /* 0x000080400000791a */ /* 0x000fc80000000000 */
.L_x_6674:
[----:B------:R-:W-:Y:S05]  /*52c0*/  BSYNC B0 ;  /* 0x0000000000007941 */ /* 0x000fea0003800000 */
.L_x_6673:
[----:B------:R-:W-:Y:S06]  /*52d0*/  BAR.ARV 0xb, 0xa0 ;  /* 0x02c2800000007b1d */ /* 0x000fec0000002000 */
[----:B------:R-:W-:Y:S04]  /*52e0*/  BSSY B0, `(.L_x_6675) ;  /* 0x0000003000007945 */ /* 0x000fe80003800000 */
[----:B------:R-:W-:Y:S05]  /*52f0*/  @!P0 BRA `(.L_x_6676) ;  /* 0x0000000000048947 */ /* 0x000fea0003800000 */
[----:B------:R-:W-:-:S04]  /*5300*/  DEPBAR.LE SB0, 0x0 ;  /* 0x000080000000791a */ /* 0x000fc80000000000 */
.L_x_6676:
[----:B------:R-:W-:Y:S05]  /*5310*/  BSYNC B0 ;  /* 0x0000000000007941 */ /* 0x000fea0003800000 */
.L_x_6675:
        /* <DEDUP_REMOVED lines=13> */
.L_x_6678:
[----:B------:R-:W-:Y:S05]  /*53f0*/  BSYNC B0 ;  /* 0x0000000000007941 */ /* 0x000fea0003800000 */
.L_x_6677:
        /* <DEDUP_REMOVED lines=12> */
.L_x_6680:
[----:B------:R-:W-:Y:S05]  /*54c0*/  BSYNC B0 ;  /* 0x0000000000007941 */ /* 0x000fea0003800000 */
.L_x_6679:
        /* <DEDUP_REMOVED lines=13> */
.L_x_6682:
[----:B------:R-:W-:Y:S05]  /*55a0*/  BSYNC B0 ;  /* 0x0000000000007941 */ /* 0x000fea0003800000 */
.L_x_6681:
[----:B------:R-:W-:Y:S06]  /*55b0*/  BAR.ARV 0xa, 0xa0 ;  /* 0x0282800000007b1d */ /* 0x000fec0000002000 */
[----:B------:R-:W-:Y:S04]  /*55c0*/  BSSY B0, `(.L_x_6683) ;  /* 0x0000003000007945 */ /* 0x000fe80003800000 */
[----:B------:R-:W-:Y:S05]  /*55d0*/  @!P0 BRA `(.L_x_6684) ;  /* 0x0000000000048947 */ /* 0x000fea0003800000 */
[----:B------:R-:W-:-:S04]  /*55e0*/  DEPBAR.LE SB0, 0x1 ;  /* 0x000080400000791a */ /* 0x000fc80000000000 */
.L_x_6684:
[----:B------:R-:W-:Y:S05]  /*55f0*/  BSYNC B0 ;  /* 0x0000000000007941 */ /* 0x000fea0003800000 */
.L_x_6683:
[----:B------:R-:W-:Y:S01]  /*5600*/  UIADD3 UR12, UR12, 0x2, URZ ;  /* 0x000000020c0c7890 */ /* 0x000fe2000fffe03f */
[----:B------:R-:W-:Y:S06]  /*5610*/  BAR.ARV 0xb, 0xa0 ;  /* 0x02c2800000007b1d */ /* 0x000fec0000002000 */
[----:B------:R-:W-:Y:S01]  /*5620*/  UISETP.GE.AND UP0, UPT, UR12, UR5, UPT ;  /* 0x000000050c00728c */ /* 0x000fe2000bf06270 */
[----:B------:R-:W-:Y:S04]  /*5630*/  BSSY B0, `(.L_x_6685) ;  /* 0x0000003000007945 */ /* 0x000fe80003800000 */
[----:B------:R-:W-:Y:S06]  /*5640*/  @!P0 BRA `(.L_x_6686) ;  /* 0x0000000000048947 */ /* 0x000fec0003800000 */
[----:B------:R-:W-:-:S04]  /*5650*/  DEPBAR.LE SB0, 0x0 ;  /* 0x000080000000791a */ /* 0x000fc80000000000 */
.L_x_6686:
[----:B------:R-:W-:Y:S05]  /*5660*/  BSYNC B0 ;  /* 0x0000000000007941 */ /* 0x000fea0003800000 */
.L_x_6685:
[----:B------:R-:W-:Y:S06]  /*5670*/  BAR.ARV 0xc, 0xa0 ;  /* 0x0302800000007b1d */ /* 0x000fec0000002000 */
[----:B------:R-:W-:Y:S01]  /*5680*/  PLOP3.LUT P1, PT, PT, PT, UP0, 0x80, 0x0 ;  /* 0x000000000000781c */ /* 0x000fe20003f2f008 */
[----:B------:R-:W-:Y:S02]  /*5690*/  UIADD3 UR24, UR24, 0x6000, URZ ;  /* 0x0000600018187890 */ /* 0x000fe4000fffe03f */
[----:B------:R-:W-:-:S10]  /*56a0*/  UIADD3 UR4, UR4, 0x6000, URZ ;  /* 0x0000600004047890 */ /* 0x000fd4000fffe03f */
[----:B------:R-:W-:Y:S05]  /*56b0*/  @!P1 BRA `(.L_x_6687) ;  /* 0xfffffff800289947 */ /* 0x000fea000383ffff */
[----:B------:R-:W-:Y:S05]  /*56c0*/  BRA `(.L_x_6628) ;  /* 0x0000002400c87947 */ /* 0x000fea0003800000 */
.L_x_6652:
        /* <DEDUP_REMOVED lines=21> */
.L_x_6688:
[----:B------:R-:W-:Y:S01]  /*5820*/  ULDC UR8, c[0x0][0x8cc] ;  /* 0x0002330000087ab9 */ /* 0x000fe20000000800 */
[----:B------:R-:W-:Y:S01]  /*5830*/  UMOV UR35, UR7 ;  /* 0x0000000700237c82 */ /* 0x000fe20008000000 */
[----:B------:R-:W-:-:S11]  /*5840*/  UISETP.NE.AND UP0, UPT, UR8, 0x1, UPT ;  /* 0x000000010800788c */ /* 0x000fd6000bf05270 */
[----:B------:R-:W-:Y:S02]  /*5850*/  @UP0 ULDC.64 UR10, c[0x0][0x8d0] ;  /* 0x00023400000a0ab9 */ /* 0x000fe40000000a00 */
[----:B------:R-:W-:-:S04]  /*5860*/  UIMAD.WIDE.U32 UR4, UR7, UR10, URZ ;  /* 0x0000000a070472a5 */ /* 0x000fc8000f8e003f */
[----:B------:R-:W-:-:S04]  /*5870*/  @UP0 USHF.R.U32.HI UR35, URZ, UR11, UR5 ;  /* 0x0000000b3f230299 */ /* 0x000fc80008011605 */
[----:B------:R-:W-:-:S12]  /*5880*/  UIMAD UR4, UR35, UR8, URZ ;  /* 0x00000008230472a4 */ /* 0x000fd8000f8e023f */
.L_x_6689:
        /* <DEDUP_REMOVED lines=77> */
.L_x_6719:
        /* <DEDUP_REMOVED lines=9> */
.L_x_6693:
        /* <DEDUP_REMOVED lines=108> */
.L_x_6704:
[----:B-1----:R-:W-:-:S05]  /*64b0*/  IMAD.MOV.U32 R13, RZ, RZ, 0x1 ;  /* 0x00000001ff0d7424 */ /* 0x002fca00078e00ff */
[----:B------:R-:W-:-:S04]  /*64c0*/  SHF.L.U32 R13, R13, 0x1f, RZ ;  /* 0x0000001f0d0d7819 */ /* 0x000fc800000006ff */
[----:B------:R-:W1:Y:S02]  /*64d0*/  SYNCS.PHASECHK.TRANS64.TRYWAIT P1, [R12+URZ+0x36438], R13 ;  /* 0x0364380d0c0075a7 */ /* 0x000e64000802017f */
[----:B-1----:R-:W-:Y:S05]  /*64e0*/  @!P1 BRA `(.L_x_6696) ;  /* 0x0000001800b49947 */ /* 0x002fea0003800000 */
.L_x_6720:
        /* <DEDUP_REMOVED lines=8> */
.L_x_6697:
        /* <DEDUP_REMOVED lines=48> */
.L_x_6721:
        /* <DEDUP_REMOVED lines=8> */
.L_x_6699:
        /* <DEDUP_REMOVED lines=46> */
.L_x_6722:
        /* <DEDUP_REMOVED lines=12> */
.L_x_6701:
        /* <DEDUP_REMOVED lines=37> */
.L_x_6724:
        /* <DEDUP_REMOVED lines=8> */
.L_x_6703:
        /* <DEDUP_REMOVED lines=41> */
.L_x_6695:
[----:B--2---:R-:W2:Y:S01]  /*71f0*/  LDL.LU R4, [R1] ;  /* 0x0000000001047983 */ /* 0x004ea20000300800 */
[----:B------:R-:W-:-:S03]  /*7200*/  IMAD.MOV.U32 R10, RZ, RZ, 0x1 ;  /* 0x00000001ff0a7424 */ /* 0x000fc600078e00ff */
[----:B------:R3:W5:Y:S01]  /*7210*/  LDL R5, [R1+0x4] ;  /* 0x0000040001057983 */ /* 0x0007620000100800 */
[----:B--2---:R-:W-:-:S13]  /*7220*/  ISETP.NE.AND P1, PT, R4, RZ, PT ;  /* 0x000000ff0400720c */ /* 0x004fda0003f25270 */
[----:B---3--:R-:W-:Y:S05]  /*7230*/  @!P1 BRA `(.L_x_6694) ;  /* 0x0000000400889947 */ /* 0x008fea0003800000 */
[----:B------:R-:W2:Y:S02]  /*7240*/  SYNCS.PHASECHK.TRANS64.TRYWAIT P1, [R12+URZ+0x36438], R13 ;  /* 0x0364380d0c0075a7 */ /* 0x000ea4000802017f */
[----:B--2---:R-:W-:Y:S05]  /*7250*/  @!P1 BRA `(.L_x_6705) ;  /* 0x0000000c00b89947 */ /* 0x004fea0003800000 */
.L_x_6725:
        /* <DEDUP_REMOVED lines=8> */
.L_x_6706:
        /* <DEDUP_REMOVED lines=41> */
.L_x_6726:
        /* <DEDUP_REMOVED lines=9> */
.L_x_6708:
        /* <DEDUP_REMOVED lines=38> */
.L_x_6694:
[----:B------:R-:W-:-:S04]  /*7860*/  SHF.L.U32 R3, R10, 0x1f, RZ ;  /* 0x0000001f0a037819 */ /* 0x000fc800000006ff */
[----:B------:R-:W2:Y:S02]  /*7870*/  SYNCS.PHASECHK.TRANS64.TRYWAIT P1, [R12+URZ+0x36438], R3 ;  /* 0x036438030c0075a7 */ /* 0x000ea4000802017f */
[----:B--2---:R-:W-:Y:S05]  /*7880*/  @!P1 BRA `(.L_x_6709) ;  /* 0x0000000800549947 */ /* 0x004fea0003800000 */
.L_x_6727:
[----:B------:R-:W-:Y:S05]  /*7890*/  @P0 BRA `(.L_x_6710) ;  /* 0x0000000000180947 */ /* 0x000fea0003800000 */
[----:B------:R-:W3:Y:S01]  /*78a0*/  S2R R0, SR_TID.X ;  /* 0x0000000000007919 */ /* 0x000ee20000002100 */
[----:B--2---:R-:W-:-:S04]  /*78b0*/  IMAD.MOV.U32 R3, RZ, RZ, 0x6100 ;  /* 0x00006100ff037424 */ /* 0x004fc800078e00ff */
[----:B------:R4:W-:Y:S01]  /*78c0*/  SYNCS.ARRIVE.TRANS64 RZ, [R12+URZ+0x36430], R3 ;  /* 0x036430030cff79a7 */ /* 0x0009e2000800003f */
[----:B---3--:R-:W-:-:S13]  /*78d0*/  LOP3.LUT P0, RZ, R0, 0x1f, RZ, 0xc0, !PT ;  /* 0x0000001f00ff7812 */ /* 0x008fda000780c0ff */
[----:B----4-:R-:W-:Y:S05]  /*78e0*/  @!P0 BRA `(.L_x_6710) ;  /* 0x0000000000048947 */ /* 0x010fea0003800000 */
[----:B------:R-:W-:Y:S01]  /*78f0*/  BPT.TRAP 0x1 ;  /* 0x000000040000795c */ /* 0x000fe20000300000 */
.L_x_6710:
        /* <DEDUP_REMOVED lines=45> */
.L_x_6691:
[----:B------:R-:W-:Y:S05]  /*7bd0*/  BSYNC B0 ;  /* 0x0000000000007941 */ /* 0x000fea0003800000 */
.L_x_6690:
[----:B------:R-:W-:-:S03]  /*7be0*/  UMOV UR4, 0xffffffff ;  /* 0xffffffff00047882 */ /* 0x000fc60000000000 */
[----:B------:R-:W-:Y:S05]  /*7bf0*/  BRA.DIV UR4, `(.L_x_6711) ;  /* 0x00000006048c7947 */ /* 0x000fea000b800000 */
[----:B------:R-:W-:-:S13]  /*7c00*/  ELECT P0, URZ, PT ;  /* 0x00000000003f782f */ /* 0x000fda0003800000 */
.L_x_6730:
[----:B------:R-:W-:Y:S05]  /*7c10*/  @!P0 BRA `(.L_x_6628) ;  /* 0x0000000000748947 */ /* 0x000fea0003800000 */
[----:B------:R-:W2:Y:S02]  /*7c20*/  LDL.LU R0, [R1+0x8] ;  /* 0x0000080001007983 */ /* 0x000ea40000300800 */
[----:B--2---:R-:W-:-:S04]  /*7c30*/  LOP3.LUT R0, R0, 0x2, RZ, 0xfc, !PT ;  /* 0x0000000200007812 */ /* 0x004fc800078efcff */
[----:B------:R-:W-:-:S13]  /*7c40*/  ISETP.NE.AND P0, PT, R0, 0x3, PT ;  /* 0x000000030000780c */ /* 0x000fda0003f05270 */
[----:B------:R-:W-:Y:S05]  /*7c50*/  @!P0 BRA `(.L_x_6712) ;  /* 0x0000000000048947 */ /* 0x000fea0003800000 */
[----:B------:R-:W-:Y:S01]  /*7c60*/  BPT.TRAP 0x1 ;  /* 0x000000040000795c */ /* 0x000fe20000300000 */
.L_x_6712:
        /* <DEDUP_REMOVED lines=15> */
.L_x_6731:
[----:B------:R-:W3:Y:S02]  /*7d60*/  SYNCS.PHASECHK.TRANS64.TRYWAIT P1, [R23+URZ], R0 ;  /* 0x00000000170075a7 */ /* 0x000ee4000802017f */
[----:B---3--:R-:W-:Y:S05]  /*7d70*/  @!P1 BRA `(.L_x_6714) ;  /* 0x0000000400649947 */ /* 0x008fea0003800000 */
.L_x_6732:
[----:B------:R-:W-:Y:S05]  /*7d80*/  @!P0 BRA `(.L_x_6715) ;  /* 0x0000000000048947 */ /* 0x000fea0003800000 */
[----:B------:R-:W-:Y:S01]  /*7d90*/  BPT.TRAP 0x1 ;  /* 0x000000040000795c */ /* 0x000fe20000300000 */
.L_x_6715:
[----:B------:R-:W-:-:S07]  /*7da0*/  SHF.L.U32 R10, R10, 0x1f, RZ ;  /* 0x0000001f0a0a7819 */ /* 0x000fce00000006ff */
.L_x_6716:
[----:B----4-:R4:W1:Y:S02]  /*7db0*/  SYNCS.PHASECHK.TRANS64.TRYWAIT P0, [R7+URZ+0x36438], R10 ;  /* 0x0364380a070075a7 */ /* 0x010864000800017f */
[----:B-1----:R-:W-:Y:S05]  /*7dc0*/  @!P0 NANOSLEEP.SYNCS 0x989680 ;  /* 0x009896800000895d */ /* 0x002fea0003900000 */
[----:B------:R-:W1:Y:S02]  /*7dd0*/  @!P0 SYNCS.PHASECHK.TRANS64 P0, [R7+URZ+0x36438], R10 ;  /* 0x0364380a070085a7 */ /* 0x000e64000800007f */
[----:B-1----:R-:W-:Y:S05]  /*7de0*/  @!P0 BRA `(.L_x_6716) ;  /* 0xfffffffc00f08947 */ /* 0x002fea000383ffff */
.L_x_6628:
[----:B------:R-:W-:Y:S05]  /*7df0*/  BSYNC B6 ;  /* 0x0000000000067941 */ /* 0x000fea0003800000 */
.L_x_6623:
[----:B------:R-:W-:Y:S05]  /*7e00*/  EXIT ;  /* 0x000000000000794d */ /* 0x000fea0003800000 */
.L_x_6634:
[----:B------:R-:W-:Y:S02]  /*7e10*/  IMAD.MOV.U32 R12, RZ, RZ, RZ ;  /* 0x000000ffff0c7224 */ /* 0x000fe400078e00ff */
[----:B------:R-:W-:Y:S02]  /*7e20*/  IMAD.MOV.U32 R11, RZ, RZ, 0x1f ;  /* 0x0000001fff0b7424 */ /* 0x000fe400078e00ff */
[----:B------:R-:W-:-:S07]  /*7e30*/  IMAD.MOV.U32 R15, RZ, RZ, -0x1 ;  /* 0xffffffffff0f7424 */ /* 0x000fce00078e00ff */
[----:B------:R-:W-:Y:S05]  /*7e40*/  WARPSYNC.COLLECTIVE R15, `(.L_x_6717) ;  /* 0x000000000f087348 */ /* 0x000fea0003c00000 */
[----:B------:R1:W2:Y:S02]  /*7e50*/  SHFL.IDX P6, R14, R13, R12, R11 ;  /* 0x0000000c0d0e7389 */ /* 0x0002a400000c000b */
[----:B-12---:R-:W-:Y:S01]  /*7e60*/  ENDCOLLECTIVE ;  /* 0x000000000000791b */ /* 0x006fe20003800000 */
.L_x_6717:
[----:B------:R-:W-:Y:S05]  /*7e70*/  BRA `(.L_x_6718) ;  /* 0xffffff9000d47947 */ /* 0x000fea000383ffff */
.L_x_6636:
[----:B--2---:R2:W3:Y:S02]  /*7e80*/  SYNCS.PHASECHK.TRANS64.TRYWAIT P0, [R19+URZ+0x36400], R10 ;  /* 0x0364000a130075a7 */ /* 0x0044e4000800017f */
[----:B---3--:R-:W-:Y:S05]  /*7e90*/  @!P0 NANOSLEEP.SYNCS 0x989680 ;  /* 0x009896800000895d */ /* 0x008fea0003900000 */
[----:B------:R-:W3:Y:S02]  /*7ea0*/  @!P0 SYNCS.PHASECHK.TRANS64 P0, [R19+URZ+0x36400], R10 ;  /* 0x0364000a130085a7 */ /* 0x000ee4000800007f */
[----:B---3--:R-:W-:Y:S05]  /*7eb0*/  @!P0 BRA `(.L_x_6636) ;  /* 0xfffffffc00f08947 */ /* 0x008fea000383ffff */
[----:B------:R-:W-:Y:S05]  /*7ec0*/  BRA `(.L_x_6635) ;  /* 0xffffff94000c7947 */ /* 0x000fea000383ffff */
.L_x_6640:
[----:B--2---:R2:W3:Y:S02]  /*7ed0*/  SYNCS.PHASECHK.TRANS64.TRYWAIT P1, [R3+URZ+0x36410], R12 ;  /* 0x0364100c030075a7 */ /* 0x0044e4000802017f */
[----:B---3--:R-:W-:Y:S05]  /*7ee0*/  @!P1 NANOSLEEP.SYNCS 0x989680 ;  /* 0x009896800000995d */ /* 0x008fea0003900000 */
[----:B------:R-:W3:Y:S02]  /*7ef0*/  @!P1 SYNCS.PHASECHK.TRANS64 P1, [R3+URZ+0x36410], R12 ;  /* 0x0364100c030095a7 */ /* 0x000ee4000802007f */
[----:B---3--:R-:W-:Y:S05]  /*7f00*/  @!P1 BRA `(.L_x_6640) ;  /* 0xfffffffc00f09947 */ /* 0x008fea000383ffff */
[----:B------:R-:W-:Y:S05]  /*7f10*/  BRA `(.L_x_6639) ;  /* 0xffffff9800d07947 */ /* 0x000fea000383ffff */
.L_x_6644:
[----:B------:R1:W1:Y:S02]  /*7f20*/  SYNCS.PHASECHK.TRANS64.TRYWAIT P1, [R19+URZ+0x36430], R14 ;  /* 0x0364300e130075a7 */ /* 0x000264000802017f */
[----:B-1----:R-:W-:Y:S05]  /*7f30*/  @!P1 NANOSLEEP.SYNCS 0x989680 ;  /* 0x009896800000995d */ /* 0x002fea0003900000 */
[----:B------:R-:W1:Y:S02]  /*7f40*/  @!P1 SYNCS.PHASECHK.TRANS64 P1, [R19+URZ+0x36430], R14 ;  /* 0x0364300e130095a7 */ /* 0x000e64000802007f */
[----:B-1----:R-:W-:Y:S05]  /*7f50*/  @!P1 BRA `(.L_x_6644) ;  /* 0xfffffffc00f09947 */ /* 0x002fea000383ffff */
[----:B------:R-:W-:Y:S05]  /*7f60*/  BRA `(.L_x_6643) ;  /* 0xffffffa000747947 */ /* 0x000fea000383ffff */
.L_x_6692:
[----:B-1----:R1:W2:Y:S02]  /*7f70*/  SYNCS.PHASECHK.TRANS64.TRYWAIT P1, [R12+URZ+0x36420], R13 ;  /* 0x0364200d0c0075a7 */ /* 0x0022a4000802017f */
[----:B--2---:R-:W-:Y:S05]  /*7f80*/  @!P1 NANOSLEEP.SYNCS 0x989680 ;  /* 0x009896800000995d */ /* 0x004fea0003900000 */
[----:B------:R-:W2:Y:S02]  /*7f90*/  @!P1 SYNCS.PHASECHK.TRANS64 P1, [R12+URZ+0x36420], R13 ;  /* 0x0364200d0c0095a7 */ /* 0x000ea4000802007f */
[----:B--2---:R-:W-:Y:S05]  /*7fa0*/  @!P1 BRA `(.L_x_6692) ;  /* 0xfffffffc00f09947 */ /* 0x004fea000383ffff */
[----:B------:R-:W-:Y:S05]  /*7fb0*/  BRA `(.L_x_6719) ;  /* 0xffffffdc00687947 */ /* 0x000fea000383ffff */
.L_x_6696:
[----:B-1----:R1:W3:Y:S02]  /*7fc0*/  SYNCS.PHASECHK.TRANS64.TRYWAIT P1, [R12+URZ+0x36438], R13 ;  /* 0x0364380d0c0075a7 */ /* 0x0022e4000802017f */
[----:B---3--:R-:W-:Y:S05]  /*7fd0*/  @!P1 NANOSLEEP.SYNCS 0x989680 ;  /* 0x009896800000995d */ /* 0x008fea0003900000 */
[----:B------:R-:W3:Y:S02]  /*7fe0*/  @!P1 SYNCS.PHASECHK.TRANS64 P1, [R12+URZ+0x36438], R13 ;  /* 0x0364380d0c0095a7 */ /* 0x000ee4000802007f */
[----:B---3--:R-:W-:Y:S05]  /*7ff0*/  @!P1 BRA `(.L_x_6696) ;  /* 0xfffffffc00f09947 */ /* 0x008fea000383ffff */
[----:B------:R-:W-:Y:S05]  /*8000*/  BRA `(.L_x_6720) ;  /* 0xffffffe400387947 */ /* 0x000fea000383ffff */
.L_x_6698:
[----:B--2---:R2:W3:Y:S02]  /*8010*/  SYNCS.PHASECHK.TRANS64.TRYWAIT P1, [R12+URZ+0x36428], R0 ;  /* 0x036428000c0075a7 */ /* 0x0044e4000802017f */
[----:B---3--:R-:W-:Y:S05]  /*8020*/  @!P1 NANOSLEEP.SYNCS 0x989680 ;  /* 0x009896800000995d */ /* 0x008fea0003900000 */
[----:B------:R-:W3:Y:S02]  /*8030*/  @!P1 SYNCS.PHASECHK.TRANS64 P1, [R12+URZ+0x36428], R0 ;  /* 0x036428000c0095a7 */ /* 0x000ee4000802007f */
[----:B---3--:R-:W-:Y:S05]  /*8040*/  @!P1 BRA `(.L_x_6698) ;  /* 0xfffffffc00f09947 */ /* 0x008fea000383ffff */
[----:B------:R-:W-:Y:S05]  /*8050*/  BRA `(.L_x_6721) ;  /* 0xffffffe800047947 */ /* 0x000fea000383ffff */
.L_x_6700:
        /* <DEDUP_REMOVED lines=8> */
.L_x_6702:
[----:B------:R-:W-:-:S07]  /*80e0*/  SHF.L.U32 R5, R16, 0x1f, RZ ;  /* 0x0000001f10057819 */ /* 0x000fce00000006ff */
.L_x_6723:
[----:B---3--:R3:W4:Y:S02]  /*80f0*/  SYNCS.PHASECHK.TRANS64.TRYWAIT P1, [R12+URZ+0x36420], R5 ;  /* 0x036420050c0075a7 */ /* 0x008724000802017f */
[----:B----4-:R-:W-:Y:S05]  /*8100*/  @!P1 NANOSLEEP.SYNCS 0x989680 ;  /* 0x009896800000995d */ /* 0x010fea0003900000 */
[----:B------:R-:W4:Y:S02]  /*8110*/  @!P1 SYNCS.PHASECHK.TRANS64 P1, [R12+URZ+0x36420], R5 ;  /* 0x036420050c0095a7 */ /* 0x000f24000802007f */
[----:B----4-:R-:W-:Y:S05]  /*8120*/  @!P1 BRA `(.L_x_6723) ;  /* 0xfffffffc00f09947 */ /* 0x010fea000383ffff */
[----:B------:R-:W-:Y:S05]  /*8130*/  BRA `(.L_x_6724) ;  /* 0xffffffec00687947 */ /* 0x000fea000383ffff */
.L_x_6705:
[----:B--2---:R2:W3:Y:S02]  /*8140*/  SYNCS.PHASECHK.TRANS64.TRYWAIT P1, [R12+URZ+0x36438], R13 ;  /* 0x0364380d0c0075a7 */ /* 0x0044e4000802017f */
[----:B---3--:R-:W-:Y:S05]  /*8150*/  @!P1 NANOSLEEP.SYNCS 0x989680 ;  /* 0x009896800000995d */ /* 0x008fea0003900000 */
[----:B------:R-:W3:Y:S02]  /*8160*/  @!P1 SYNCS.PHASECHK.TRANS64 P1, [R12+URZ+0x36438], R13 ;  /* 0x0364380d0c0095a7 */ /* 0x000ee4000802007f */
[----:B---3--:R-:W-:Y:S05]  /*8170*/  @!P1 BRA `(.L_x_6705) ;  /* 0xfffffffc00f09947 */ /* 0x008fea000383ffff */
[----:B------:R-:W-:Y:S05]  /*8180*/  BRA `(.L_x_6725) ;  /* 0xfffffff000347947 */ /* 0x000fea000383ffff */
.L_x_6707:
[----:B-1----:R1:W2:Y:S02]  /*8190*/  SYNCS.PHASECHK.TRANS64.TRYWAIT P1, [R12+URZ+0x36428], R5 ;  /* 0x036428050c0075a7 */ /* 0x0022a4000802017f */
[----:B--2---:R-:W-:Y:S05]  /*81a0*/  @!P1 NANOSLEEP.SYNCS 0x989680 ;  /* 0x009896800000995d */ /* 0x004fea0003900000 */
[----:B------:R-:W2:Y:S02]  /*81b0*/  @!P1 SYNCS.PHASECHK.TRANS64 P1, [R12+URZ+0x36428], R5 ;  /* 0x036428050c0095a7 */ /* 0x000ea4000802007f */
[----:B--2---:R-:W-:Y:S05]  /*81c0*/  @!P1 BRA `(.L_x_6707) ;  /* 0xfffffffc00f09947 */ /* 0x004fea000383ffff */
[----:B------:R-:W-:Y:S05]  /*81d0*/  BRA `(.L_x_6726) ;  /* 0xfffffff000e47947 */ /* 0x000fea000383ffff */
.L_x_6709:
[----:B--2---:R2:W3:Y:S02]  /*81e0*/  SYNCS.PHASECHK.TRANS64.TRYWAIT P1, [R12+URZ+0x36438], R3 ;  /* 0x036438030c0075a7 */ /* 0x0044e4000802017f */
[----:B---3--:R-:W-:Y:S05]  /*81f0*/  @!P1 NANOSLEEP.SYNCS 0x989680 ;  /* 0x009896800000995d */ /* 0x008fea0003900000 */
[----:B------:R-:W3:Y:S02]  /*8200*/  @!P1 SYNCS.PHASECHK.TRANS64 P1, [R12+URZ+0x36438], R3 ;  /* 0x036438030c0095a7 */ /* 0x000ee4000802007f */
[----:B---3--:R-:W-:Y:S05]  /*8210*/  @!P1 BRA `(.L_x_6709) ;  /* 0xfffffffc00f09947 */ /* 0x008fea000383ffff */
[----:B------:R-:W-:Y:S05]  /*8220*/  BRA `(.L_x_6727) ;  /* 0xfffffff400987947 */ /* 0x000fea000383ffff */
.L_x_6711:
[----:B------:R-:W-:Y:S01]  /*8230*/  BSSY B0, `(.L_x_6728) ;  /* 0x0000006000007945 */ /* 0x000fe20003800000 */
[----:B------:R-:W-:-:S07]  /*8240*/  IMAD.MOV.U32 R15, RZ, RZ, -0x1 ;  /* 0xffffffffff0f7424 */ /* 0x000fce00078e00ff */
[----:B-1----:R-:W-:Y:S05]  /*8250*/  WARPSYNC.COLLECTIVE R15, `(.L_x_6729) ;  /* 0x000000000f0c7348 */ /* 0x002fea0003c00000 */
[----:B------:R-:W-:Y:S02]  /*8260*/  ELECT P6, UR62, PT ;  /* 0x00000000003e782f */ /* 0x000fe400038c0000 */
[----:B------:R-:W-:Y:S01]  /*8270*/  MOV R14, UR62 ;  /* 0x0000003e000e7c02 */ /* 0x000fe20008000f00 */
[----:B-1----:R-:W-:Y:S10]  /*8280*/  ENDCOLLECTIVE ;  /* 0x000000000000791b */ /* 0x002ff40003800000 */
.L_x_6729:
[----:B------:R-:W-:Y:S05]  /*8290*/  BSYNC B0 ;  /* 0x0000000000007941 */ /* 0x000fea0003800000 */
.L_x_6728:
[----:B------:R-:W-:Y:S01]  /*82a0*/  PLOP3.LUT P0, PT, P6, PT, PT, 0x80, 0x0 ;  /* 0x000000000000781c */ /* 0x000fe2000370f070 */
[----:B------:R-:W-:-:S12]  /*82b0*/  BRA `(.L_x_6730) ;  /* 0xfffffff800547947 */ /* 0x000fd8000383ffff */
.L_x_6713:
[----:B--2---:R2:W3:Y:S02]  /*82c0*/  SYNCS.PHASECHK.TRANS64.TRYWAIT P1, [R5+URZ], R2 ;  /* 0x00000002050075a7 */ /* 0x0044e4000802017f */
[----:B---3--:R-:W-:Y:S05]  /*82d0*/  @!P1 NANOSLEEP.SYNCS 0x989680 ;  /* 0x009896800000995d */ /* 0x008fea0003900000 */
[----:B------:R-:W3:Y:S02]  /*82e0*/  @!P1 SYNCS.PHASECHK.TRANS64 P1, [R5+URZ], R2 ;  /* 0x00000002050095a7 */ /* 0x000ee4000802007f */
[----:B---3--:R-:W-:Y:S05]  /*82f0*/  @!P1 BRA `(.L_x_6713) ;  /* 0xfffffffc00f09947 */ /* 0x008fea000383ffff */
[----:B------:R-:W-:Y:S05]  /*8300*/  BRA `(.L_x_6731) ;  /* 0xfffffff800947947 */ /* 0x000fea000383ffff */
.L_x_6714:
[----:B---3--:R3:W4:Y:S02]  /*8310*/  SYNCS.PHASECHK.TRANS64.TRYWAIT P1, [R23+URZ], R0 ;  /* 0x00000000170075a7 */ /* 0x008724000802017f */
[----:B----4-:R-:W-:Y:S05]  /*8320*/  @!P1 NANOSLEEP.SYNCS 0x989680 ;  /* 0x009896800000995d */ /* 0x010fea0003900000 */
[----:B------:R-:W4:Y:S02]  /*8330*/  @!P1 SYNCS.PHASECHK.TRANS64 P1, [R23+URZ], R0 ;  /* 0x00000000170095a7 */ /* 0x000f24000802007f */
[----:B----4-:R-:W-:Y:S05]  /*8340*/  @!P1 BRA `(.L_x_6714) ;  /* 0xfffffffc00f09947 */ /* 0x010fea000383ffff */
[----:B------:R-:W-:Y:S05]  /*8350*/  BRA `(.L_x_6732) ;  /* 0xfffffff800887947 */ /* 0x000fea000383ffff */
.L_x_6733:
        /* <DEDUP_REMOVED lines=10> */
.L_x_7691:


//--------------------- .text._ZN7cutlass13device_kernelIN5flash11enable_sm90INS1_16FlashAttnBwdSm90INS1_25CollectiveMainloopBwdSm90ILi2ELi1ELi1EN4cute5tupleIJNS5_1CILi1EEES8_S8_EEENS6_IJNS7_ILi64EEENS7_ILi96EEENS7_ILi192EEEEEENS_6half_tEfNS_4arch4Sm90ELb1ELb0ELb0ELb0ELb1ELb0ELb1ELb0ELi3ELi1ELi1ELi1ELb0EEENS1_24CollectiveEpilogueBwdGQAISD_fSG_Li384ELb0ELb1EEENS1_25SingleTileBwdLPTSchedulerILb0ELi96ELb1EEEEEEEEEvNT_6ParamsE --------------------------
	.section	.text._ZN7cutlass13device_kernelIN5flash11enable_sm90INS1_16FlashAttnBwdSm90INS1_25CollectiveMainloopBwdSm90ILi2ELi1ELi1EN4cute5tupleIJNS5_1CILi1EEES8_S8_EEENS6_IJNS7_ILi64EEENS7_ILi96EEENS7_ILi192EEEEEENS_6half_tEfNS_4arch4Sm90ELb1ELb0ELb0ELb0ELb1ELb0ELb1ELb0ELi3ELi1ELi1ELi1ELb0EEENS1_24CollectiveEpilogueBwdGQAISD_fSG_Li384ELb0ELb1EEENS1_25SingleTileBwdLPTSchedulerILb0ELi96ELb1EEEEEEEEEvNT_6ParamsE,"ax",@progbits
	.align	128
.text._ZN7cutlass13device_kernelIN5flash11enable_sm90INS1_16FlashAttnBwdSm90INS1_25CollectiveMainloopBwdSm90ILi2ELi1ELi1EN4cute5tupleIJNS5_1CILi1EEES8_S8_EEENS6_IJNS7_ILi64EEENS7_ILi96EEENS7_ILi192EEEEEENS_6half_tEfNS_4arch4Sm90ELb1ELb0ELb0ELb0ELb1ELb0ELb1ELb0ELi3ELi1ELi1ELi1ELb0EEENS1_24CollectiveEpilogueBwdGQAISD_fSG_Li384ELb0ELb1EEENS1_25SingleTileBwdLPTSchedulerILb0ELi96ELb1EEEEEEEEEvNT_6ParamsE:
        .type           _ZN7cutlass13device_kernelIN5flash11enable_sm90INS1_16FlashAttnBwdSm90INS1_25CollectiveMainloopBwdSm90ILi2ELi1ELi1EN4cute5tupleIJNS5_1CILi1EEES8_S8_EEENS6_IJNS7_ILi64EEENS7_ILi96EEENS7_ILi192EEEEEENS_6half_tEfNS_4arch4Sm90ELb1ELb0ELb0ELb0ELb1ELb0ELb1ELb0ELi3ELi1ELi1ELi1ELb0EEENS1_24CollectiveEpilogueBwdGQAISD_fSG_Li384ELb0ELb1EEENS1_25SingleTileBwdLPTSchedulerILb0ELi96ELb1EEEEEEEEEvNT_6ParamsE,@function
        .size           _ZN7cutlass13device_kernelIN5flash11enable_sm90INS1_16FlashAttnBwdSm90INS1_25CollectiveMainloopBwdSm90ILi2ELi1ELi1EN4cute5tupleIJNS5_1CILi1EEES8_S8_EEENS6_IJNS7_ILi64EEENS7_ILi96EEENS7_ILi192EEEEEENS_6half_tEfNS_4arch4Sm90ELb1ELb0ELb0ELb0ELb1ELb0ELb1ELb0ELi3ELi1ELi1ELi1ELb0EEENS1_24CollectiveEpilogueBwdGQAISD_fSG_Li384ELb0ELb1EEENS1_25SingleTileBwdLPTSchedulerILb0ELi96ELb1EEEEEEEEEvNT_6ParamsE,(.L_x_7692 - _ZN7cutlass13device_kernelIN5flash11enable_sm90INS1_16FlashAttnBwdSm90INS1_25CollectiveMainloopBwdSm90ILi2ELi1ELi1EN4cute5tupleIJNS5_1CILi1EEES8_S8_EEENS6_IJNS7_ILi64EEENS7_ILi96EEENS7_ILi192EEEEEENS_6half_tEfNS_4arch4Sm90ELb1ELb0ELb0ELb0ELb1ELb0ELb1ELb0ELi3ELi1ELi1ELi1ELb0EEENS1_24CollectiveEpilogueBwdGQAISD_fSG_Li384ELb0ELb1EEENS1_25SingleTileBwdLPTSchedulerILb0ELi96ELb1EEEEEEEEEvNT_6ParamsE)
        .other          _ZN7cutlass13device_kernelIN5flash11enable_sm90INS1_16FlashAttnBwdSm90INS1_25CollectiveMainloopBwdSm90ILi2ELi1ELi1EN4cute5tupleIJNS5_1CILi1EEES8_S8_EEENS6_IJNS7_ILi64EEENS7_ILi96EEENS7_ILi192EEEEEENS_6half_tEfNS_4arch4Sm90ELb1ELb0ELb0ELb0ELb1ELb0ELb1ELb0ELi3ELi1ELi1ELi1ELb0EEENS1_24CollectiveEpilogueBwdGQAISD_fSG_Li384ELb0ELb1EEENS1_25SingleTileBwdLPTSchedulerILb0ELi96ELb1EEEEEEEEEvNT_6ParamsE,@"STO_CUDA_ENTRY STV_DEFAULT"
_ZN7cutlass13device_kernelIN5flash11enable_sm90INS1_16FlashAttnBwdSm90INS1_25CollectiveMainloopBwdSm90ILi2ELi1ELi1EN4cute5tupleIJNS5_1CILi1EEES8_S8_EEENS6_IJNS7_ILi64EEENS7_ILi96EEENS7_ILi192EEEEEENS_6half_tEfNS_4arch4Sm90ELb1ELb0ELb0ELb0ELb1ELb0ELb1ELb0ELi3ELi1ELi1ELi1ELb0EEENS1_24CollectiveEpilogueBwdGQAISD_fSG_Li384ELb0ELb1EEENS1_25SingleTileBwdLPTSchedulerILb0ELi96ELb1EEEEEEEEEvNT_6ParamsE:
        /* <DEDUP_REMOVED lines=23> */
.L_x_6735:
[----:B------:R-:W-:Y:S05]  /*0170*/  BSYNC B0 ;  /* 0x0000000000007941 */ /* 0x000fea0003800000 */
.L_x_6734:
        /* <DEDUP_REMOVED lines=34> */
.L_x_6736:
        /* <DEDUP_REMOVED lines=20> */
.L_x_6737:
        /* <DEDUP_REMOVED lines=9> */
.L_x_6740:
        /* <DEDUP_REMOVED lines=32> */
.L_x_6741:
[----:B------:R-:W-:Y:S01]  /*0770*/  ULDC UR7, c[0x0][0x8cc] ;  /* 0x0002330000077ab9 */ /* 0x000fe20000000800 */
[----:B------:R-:W-:Y:S01]  /*0780*/  UMOV UR40, UR10 ;  /* 0x0000000a00287c82 */ /* 0x000fe20008000000 */
[----:B------:R-:W-:-:S11]  /*0790*/  UISETP.NE.AND UP0, UPT, UR7, 0x1, UPT ;  /* 0x000000010700788c */ /* 0x000fd6000bf05270 */
[----:B------:R-:W-:Y:S02]  /*07a0*/  @UP0 ULDC.64 UR8, c[0x0][0x8d0] ;  /* 0x0002340000080ab9 */ /* 0x000fe40000000a00 */
[----:B------:R-:W-:-:S04]  /*07b0*/  UIMAD.WIDE.U32 UR4, UR10, UR8, URZ ;  /* 0x000000080a0472a5 */ /* 0x000fc8000f8e003f */
[----:B------:R-:W-:-:S04]  /*07c0*/  @UP0 USHF.R.U32.HI UR40, URZ, UR9, UR5 ;  /* 0x000000093f280299 */ /* 0x000fc80008011605 */
[----:B------:R-:W-:-:S12]  /*07d0*/  UIMAD UR4, UR40, UR7, URZ ;  /* 0x00000007280472a4 */ /* 0x000fd8000f8e023f */
.L_x_6742:
        /* <DEDUP_REMOVED lines=105> */
.L_x_6746:
        /* <DEDUP_REMOVED lines=15> */
.L_x_6745:
        /* <DEDUP_REMOVED lines=20> */
.L_x_6748:
        /* <DEDUP_REMOVED lines=15> */
.L_x_6747:
        /* <DEDUP_REMOVED lines=8> */
.L_x_6863:
        /* <DEDUP_REMOVED lines=19> */
.L_x_6750:
        /* <DEDUP_REMOVED lines=107> */
.L_x_6762:
[----:B------:R-:W-:-:S13]  /*19f0*/  ISETP.NE.AND P0, PT, R10, 0x3, PT ;  /* 0x000000030a00780c */ /* 0x000fda0003f05270 */
[----:B-1----:R-:W-:Y:S05]  /*1a00*/  @!P0 BRA `(.L_x_6752) ;  /* 0x0000000000048947 */ /* 0x002fea0003800000 */
[----:B------:R-:W-:Y:S01]  /*1a10*/  BPT.TRAP 0x1 ;  /* 0x000000040000795c */ /* 0x000fe20000300000 */
.L_x_6752:
[----:B------:R-:W-:Y:S02]  /*1a20*/  LEA R3, R2, UR43, 0x3 ;  /* 0x0000002b02037c11 */ /* 0x000fe4000f8e18ff */
[----:B------:R-:W-:-:S04]  /*1a30*/  SHF.L.U32 R12, R7, 0x1f, RZ ;  /* 0x0000001f070c7819 */ /* 0x000fc800000006ff */
[----:B------:R1:W2:Y:S01]  /*1a40*/  SYNCS.PHASECHK.TRANS64.TRYWAIT P1, [R3+URZ+0x36410], R12 ;  /* 0x0364100c030075a7 */ /* 0x0002a2000802017f */
[----:B------:R-:W-:Y:S05]  /*1a50*/  @!P0 BRA `(.L_x_6753) ;  /* 0x0000000000048947 */ /* 0x000fea0003800000 */
[----:B------:R-:W-:Y:S01]  /*1a60*/  BPT.TRAP 0x1 ;  /* 0x000000040000795c */ /* 0x000fe20000300000 */
.L_x_6753:
[----:B--2---:R-:W-:Y:S05]  /*1a70*/  @P1 BRA `(.L_x_6754) ;  /* 0x0000000000081947 */ /* 0x004fea0003800000 */
[----:B------:R-:W2:Y:S02]  /*1a80*/  SYNCS.PHASECHK.TRANS64.TRYWAIT P1, [R3+URZ+0x36410], R12 ;  /* 0x0364100c030075a7 */ /* 0x000ea4000802017f */
[----:B--2---:R-:W-:Y:S05]  /*1a90*/  @!P1 BRA `(.L_x_6755) ;  /* 0x0000007000dc9947 */ /* 0x004fea0003800000 */
.L_x_6754:
        /* <DEDUP_REMOVED lines=103> */
.L_x_6756:
[----:B------:R-:W-:-:S04]  /*2110*/  SHF.L.U32 R14, R5, 0x1f, RZ ;  /* 0x0000001f050e7819 */ /* 0x000fc800000006ff */
[----:B------:R4:W1:Y:S01]  /*2120*/  SYNCS.PHASECHK.TRANS64.TRYWAIT P1, [UR43+0x36430], R14 ;  /* 0x0364300eff0075a7 */ /* 0x000862000802016b */
[----:B------:R-:W-:Y:S05]  /*2130*/  @!P0 BRA `(.L_x_6757) ;  /* 0x0000000000048947 */ /* 0x000fea0003800000 */
[----:B------:R-:W-:Y:S01]  /*2140*/  BPT.TRAP 0x1 ;  /* 0x000000040000795c */ /* 0x000fe20000300000 */
.L_x_6757:
[----:B-1----:R-:W-:Y:S05]  /*2150*/  @P1 BRA `(.L_x_6758) ;  /* 0x0000000000081947 */ /* 0x002fea0003800000 */
[----:B------:R-:W1:Y:S02]  /*2160*/  SYNCS.PHASECHK.TRANS64.TRYWAIT P1, [UR43+0x36430], R14 ;  /* 0x0364300eff0075a7 */ /* 0x000e64000802016b */
[----:B-1----:R-:W-:Y:S05]  /*2170*/  @!P1 BRA `(.L_x_6759) ;  /* 0x0000006c00389947 */ /* 0x002fea0003800000 */
.L_x_6758:
        /* <DEDUP_REMOVED lines=314> */
.L_x_6760:
        /* <DEDUP_REMOVED lines=60> */
.L_x_6761:
        /* <DEDUP_REMOVED lines=62> */
.L_x_6744:
        /* <DEDUP_REMOVED lines=89> */
.L_x_6765:
[----:B------:R-:W2:Y:S04]  /*4250*/  LDG.E.STRONG.GPU R4, desc[UR38][R2.64] ;  /* 0x0000002602047981 */ /* 0x000ea8000c1ef900 */
[----:B--2---:R-:W-:Y:S01]  /*4260*/  CCTL.IVALL ;  /* 0x00000000ff00798f */ /* 0x004fe20002000000 */
[----:B------:R-:W-:Y:S05]  /*4270*/  YIELD ;  /* 0x0000000000007946 */ /* 0x000fea0003800000 */
[----:B------:R-:W-:-:S13]  /*4280*/  ISETP.NE.AND P0, PT, R4, UR17, PT ;  /* 0x0000001104007c0c */ /* 0x000fda000bf05270 */
[----:B------:R-:W-:Y:S05]  /*4290*/  @P0 BRA `(.L_x_6765) ;  /* 0xfffffffc00ec0947 */ /* 0x000fea000383ffff */
.L_x_6764:
[----:B------:R-:W-:Y:S05]  /*42a0*/  BSYNC B0 ;  /* 0x0000000000007941 */ /* 0x000fea0003800000 */
.L_x_6763:
[----:B------:R-:W-:-:S03]  /*42b0*/  UMOV UR4, 0xffffffff ;  /* 0xffffffff00047882 */ /* 0x000fc60000000000 */
[----:B------:R-:W-:Y:S05]  /*42c0*/  BRA.DIV UR4, `(.L_x_6766) ;  /* 0x0000004a04f87947 */ /* 0x000fea000b800000 */
[----:B------:R-:W-:Y:S01]  /*42d0*/  NOP ;  /* 0x0000000000007918 */ /* 0x000fe20000000000 */
.L_x_6866:
        /* <DEDUP_REMOVED lines=15> */
.L_x_6769:
[----:B------:R-:W-:Y:S01]  /*43d0*/  @P0 ELECT P2, URZ, PT ;  /* 0x00000000003f082f */ /* 0x000fe20003840000 */
[----:B------:R2:W-:-:S12]  /*43e0*/  UBLKRED.G.S.ADD.F32.RN [UR4], [UR9], UR6, desc[UR12] ;  /* 0x00000c04090073bb */ /* 0x0005d800080a1406 */
[----:B------:R-:W-:Y:S02]  /*43f0*/  @P2 PLOP3.LUT P0, PT, P2, PT, PT, 0x8, 0x0 ;  /* 0x000000000000281c */ /* 0x000fe4000170e170 */
[----:B------:R-:W-:-:S11]  /*4400*/  PLOP3.LUT P2, PT, PT, PT, PT, 0x8, 0x0 ;  /* 0x000000000000781c */ /* 0x000fd60003f4e170 */
[----:B--2---:R-:W-:Y:S05]  /*4410*/  @P0 BRA.U.ANY `(.L_x_6769) ;  /* 0xfffffffd00ec0947 */ /* 0x004fea000393ffff */
[----:B------:R0:W-:Y:S01]  /*4420*/  UTMACMDFLUSH ;  /* 0x00000000000079b7 */ /* 0x0001e20000000000 */
[----:B------:R-:W-:-:S04]  /*4430*/  DEPBAR.LE SB0, 0x0 ;  /* 0x000080000000791a */ /* 0x000fc80000000000 */
.L_x_6768:
[----:B------:R-:W-:Y:S05]  /*4440*/  BSYNC B0 ;  /* 0x0000000000007941 */ /* 0x000fea0003800000 */
.L_x_6767:
        /* <DEDUP_REMOVED lines=14> */
.L_x_6771:
[----:B------:R-:W-:Y:S05]  /*4530*/  BSYNC B0 ;  /* 0x0000000000007941 */ /* 0x000fea0003800000 */
.L_x_6770:
        /* <DEDUP_REMOVED lines=20> */
.L_x_6774:
[----:B-12---:R-:W2:Y:S04]  /*4680*/  LDG.E.STRONG.GPU R0, desc[UR38][R2.64] ;  /* 0x0000002602007981 */ /* 0x006ea8000c1ef900 */
[----:B--2---:R-:W-:Y:S01]  /*4690*/  CCTL.IVALL ;  /* 0x00000000ff00798f */ /* 0x004fe20002000000 */
[----:B------:R-:W-:Y:S05]  /*46a0*/  YIELD ;  /* 0x0000000000007946 */ /* 0x000fea0003800000 */
[----:B------:R-:W-:-:S13]  /*46b0*/  ISETP.NE.AND P0, PT, R0, UR17, PT ;  /* 0x0000001100007c0c */ /* 0x000fda000bf05270 */
[----:B------:R-:W-:Y:S05]  /*46c0*/  @P0 BRA `(.L_x_6774) ;  /* 0xfffffffc00ec0947 */ /* 0x000fea000383ffff */
.L_x_6773:
[----:B------:R-:W-:Y:S05]  /*46d0*/  BSYNC B0 ;  /* 0x0000000000007941 */ /* 0x000fea0003800000 */
.L_x_6772:
[----:B------:R-:W-:-:S03]  /*46e0*/  UMOV UR4, 0xffffffff ;  /* 0xffffffff00047882 */ /* 0x000fc60000000000 */
[----:B------:R-:W-:Y:S05]  /*46f0*/  BRA.DIV UR4, `(.L_x_6775) ;  /* 0x0000004a04087947 */ /* 0x000fea000b800000 */
[----:B------:R-:W-:Y:S01]  /*4700*/  NOP ;  /* 0x0000000000007918 */ /* 0x000fe20000000000 */
.L_x_6869:
        /* <DEDUP_REMOVED lines=16> */
.L_x_6778:
[----:B------:R-:W-:Y:S01]  /*4810*/  @P0 ELECT P2, URZ, PT ;  /* 0x00000000003f082f */ /* 0x000fe20003840000 */
[----:B------:R3:W-:-:S12]  /*4820*/  UBLKRED.G.S.ADD.F32.RN [UR4], [UR9], UR6, desc[UR10] ;  /* 0x00000a04090073bb */ /* 0x0007d800080a1406 */
[----:B------:R-:W-:Y:S02]  /*4830*/  @P2 PLOP3.LUT P0, PT, P2, PT, PT, 0x8, 0x0 ;  /* 0x000000000000281c */ /* 0x000fe4000170e170 */
[----:B------:R-:W-:-:S11]  /*4840*/  PLOP3.LUT P2, PT, PT, PT, PT, 0x8, 0x0 ;  /* 0x000000000000781c */ /* 0x000fd60003f4e170 */
[----:B---3--:R-:W-:Y:S05]  /*4850*/  @P0 BRA.U.ANY `(.L_x_6778) ;  /* 0xfffffffd00ec0947 */ /* 0x008fea000393ffff */
[----:B------:R0:W-:Y:S01]  /*4860*/  UTMACMDFLUSH ;  /* 0x00000000000079b7 */ /* 0x0001e20000000000 */
[----:B------:R-:W-:-:S04]  /*4870*/  DEPBAR.LE SB0, 0x0 ;  /* 0x000080000000791a */ /* 0x000fc80000000000 */
.L_x_6777:
[----:B------:R-:W-:Y:S05]  /*4880*/  BSYNC B0 ;  /* 0x0000000000007941 */ /* 0x000fea0003800000 */
.L_x_6776:
        /* <DEDUP_REMOVED lines=14> */
.L_x_6739:
        /* <DEDUP_REMOVED lines=29> */
.L_x_6780:
[----:B------:R-:W-:Y:S01]  /*4b40*/  ULDC UR9, c[0x0][0x8cc] ;  /* 0x0002330000097ab9 */ /* 0x000fe20000000800 */
[----:B------:R-:W-:Y:S01]  /*4b50*/  UMOV UR7, UR8 ;  /* 0x0000000800077c82 */ /* 0x000fe20008000000 */
[----:B------:R-:W-:-:S11]  /*4b60*/  UISETP.NE.AND UP0, UPT, UR9, 0x1, UPT ;  /* 0x000000010900788c */ /* 0x000fd6000bf05270 */
[----:B------:R-:W-:Y:S02]  /*4b70*/  @UP0 ULDC.64 UR10, c[0x0][0x8d0] ;  /* 0x00023400000a0ab9 */ /* 0x000fe40000000a00 */
[----:B------:R-:W-:-:S04]  /*4b80*/  UIMAD.WIDE.U32 UR4, UR8, UR10, URZ ;  /* 0x0000000a080472a5 */ /* 0x000fc8000f8e003f */
[----:B------:R-:W-:-:S04]  /*4b90*/  @UP0 USHF.R.U32.HI UR7, URZ, UR11, UR5 ;  /* 0x0000000b3f070299 */ /* 0x000fc80008011605 */
[----:B------:R-:W-:-:S12]  /*4ba0*/  UIMAD UR4, UR7, UR9, URZ ;  /* 0x00000009070472a4 */ /* 0x000fd8000f8e023f */
.L_x_6781:
        /* <DEDUP_REMOVED lines=85> */
.L_x_6785:
[----:B------:R-:W2:Y:S04]  /*5100*/  LDG.E.STRONG.GPU R4, desc[UR38][R2.64] ;  /* 0x0000002602047981 */ /* 0x000ea8000c1ef900 */
[----:B--2---:R-:W-:Y:S01]  /*5110*/  CCTL.IVALL ;  /* 0x00000000ff00798f */ /* 0x004fe20002000000 */
[----:B------:R-:W-:Y:S05]  /*5120*/  YIELD ;  /* 0x0000000000007946 */ /* 0x000fea0003800000 */
[----:B------:R-:W-:-:S13]  /*5130*/  ISETP.NE.AND P2, PT, R4, R5, PT ;  /* 0x000000050400720c */ /* 0x000fda0003f45270 */
[----:B------:R-:W-:Y:S05]  /*5140*/  @P2 BRA `(.L_x_6785) ;  /* 0xfffffffc00ec2947 */ /* 0x000fea000383ffff */
.L_x_6784:
[----:B------:R-:W-:Y:S05]  /*5150*/  BSYNC B0 ;  /* 0x0000000000007941 */ /* 0x000fea0003800000 */
.L_x_6783:
[----:B------:R-:W-:-:S03]  /*5160*/  UMOV UR4, 0xffffffff ;  /* 0xffffffff00047882 */ /* 0x000fc60000000000 */
[----:B------:R-:W-:Y:S05]  /*5170*/  BRA.DIV UR4, `(.L_x_6786) ;  /* 0x0000003e04847947 */ /* 0x000fea000b800000 */
[----:B------:R-:W-:Y:S01]  /*5180*/  NOP ;  /* 0x0000000000007918 */ /* 0x000fe20000000000 */
.L_x_6872:
        /* <DEDUP_REMOVED lines=22> */
.L_x_6788:
[----:B------:R-:W-:Y:S05]  /*52f0*/  BSYNC B0 ;  /* 0x0000000000007941 */ /* 0x000fea0003800000 */
.L_x_6787:
        /* <DEDUP_REMOVED lines=19> */
.L_x_6790:
[----:B------:R-:W-:Y:S05]  /*5430*/  BSYNC B0 ;  /* 0x0000000000007941 */ /* 0x000fea0003800000 */
.L_x_6789:
        /* <DEDUP_REMOVED lines=20> */
.L_x_6792:
[----:B------:R-:W-:Y:S05]  /*5580*/  BSYNC B0 ;  /* 0x0000000000007941 */ /* 0x000fea0003800000 */
.L_x_6791:
[----:B------:R-:W-:Y:S06]  /*5590*/  BAR.ARV 0xa, 0xa0 ;  /* 0x0282800000007b1d */ /* 0x000fec0000002000 */
[----:B------:R-:W-:Y:S04]  /*55a0*/  BSSY B0, `(.L_x_6793) ;  /* 0x0000003000007945 */ /* 0x000fe80003800000 */
[----:B------:R-:W-:Y:S05]  /*55b0*/  @!P0 BRA `(.L_x_6794) ;  /* 0x0000000000048947 */ /* 0x000fea0003800000 */
[----:B------:R-:W-:-:S04]  /*55c0*/  DEPBAR.LE SB0, 0x1 ;  /* 0x000080400000791a */ /* 0x000fc80000000000 */
.L_x_6794:
[----:B------:R-:W-:Y:S05]  /*55d0*/  BSYNC B0 ;  /* 0x0000000000007941 */ /* 0x000fea0003800000 */
.L_x_6793:
[----:B------:R-:W-:Y:S06]  /*55e0*/  BAR.ARV 0xb, 0xa0 ;  /* 0x02c2800000007b1d */ /* 0x000fec0000002000 */
[----:B------:R-:W-:Y:S04]  /*55f0*/  BSSY B0, `(.L_x_6795) ;  /* 0x0000003000007945 */ /* 0x000fe80003800000 */
[----:B------:R-:W-:Y:S05]  /*5600*/  @!P0 BRA `(.L_x_6796) ;  /* 0x0000000000048947 */ /* 0x000fea0003800000 */
[----:B------:R-:W-:-:S04]  /*5610*/  DEPBAR.LE SB0, 0x0 ;  /* 0x000080000000791a */ /* 0x000fc80000000000 */
.L_x_6796:
[----:B------:R-:W-:Y:S05]  /*5620*/  BSYNC B0 ;  /* 0x0000000000007941 */ /* 0x000fea0003800000 */
.L_x_6795:
        /* <DEDUP_REMOVED lines=19> */
.L_x_6798:
[----:B------:R-:W-:Y:S05]  /*5760*/  BSYNC B0 ;  /* 0x0000000000007941 */ /* 0x000fea0003800000 */
.L_x_6797:
[----:B------:R-:W-:Y:S01]  /*5770*/  UIADD3 UR17, UR8, 0x1, URZ ;  /* 0x0000000108117890 */ /* 0x000fe2000fffe03f */
[----:B------:R-:W-:Y:S11]  /*5780*/  BRA `(.L_x_6799) ;  /* 0x0000000000047947 */ /* 0x000ff60003800000 */
.L_x_6782:
[----:B------:R-:W-:-:S05]  /*5790*/  UMOV UR17, UR8 ;  /* 0x0000000800117c82 */ /* 0x000fca0008000000 */
.L_x_6799:
        /* <DEDUP_REMOVED lines=12> */
.L_x_6832:
        /* <DEDUP_REMOVED lines=18> */
.L_x_6802:
[----:B------:R-:W2:Y:S04]  /*5980*/  LDG.E.STRONG.GPU R4, desc[UR38][R2.64] ;  /* 0x0000002602047981 */ /* 0x000ea8000c1ef900 */
[----:B--2---:R-:W-:Y:S01]  /*5990*/  CCTL.IVALL ;  /* 0x00000000ff00798f */ /* 0x004fe20002000000 */
[----:B------:R-:W-:Y:S05]  /*59a0*/  YIELD ;  /* 0x0000000000007946 */ /* 0x000fea0003800000 */
[----:B------:R-:W-:-:S13]  /*59b0*/  ISETP.NE.AND P2, PT, R4, R5, PT ;  /* 0x000000050400720c */ /* 0x000fda0003f45270 */
[----:B------:R-:W-:Y:S05]  /*59c0*/  @P2 BRA `(.L_x_6802) ;  /* 0xfffffffc00ec2947 */ /* 0x000fea000383ffff */
.L_x_6801:
[----:B------:R-:W-:Y:S05]  /*59d0*/  BSYNC B0 ;  /* 0x0000000000007941 */ /* 0x000fea0003800000 */
.L_x_6800:
[----:B------:R-:W-:-:S03]  /*59e0*/  UMOV UR18, 0xffffffff ;  /* 0xffffffff00127882 */ /* 0x000fc60000000000 */
[----:B------:R-:W-:Y:S05]  /*59f0*/  BRA.DIV UR18, `(.L_x_6803) ;  /* 0x0000003612807947 */ /* 0x000fea000b800000 */
[----:B------:R-:W-:Y:S01]  /*5a00*/  NOP ;  /* 0x0000000000007918 */ /* 0x000fe20000000000 */
.L_x_6875:
        /* <DEDUP_REMOVED lines=19> */
.L_x_6805:
[----:B------:R-:W-:Y:S05]  /*5b40*/  BSYNC B0 ;  /* 0x0000000000007941 */ /* 0x000fea0003800000 */
.L_x_6804:
        /* <DEDUP_REMOVED lines=14> */
.L_x_6807:
[----:B------:R-:W-:Y:S05]  /*5c30*/  BSYNC B0 ;  /* 0x0000000000007941 */ /* 0x000fea0003800000 */
.L_x_6806:
        /* <DEDUP_REMOVED lines=15> */
.L_x_6809:
[----:B------:R-:W-:Y:S05]  /*5d30*/  BSYNC B0 ;  /* 0x0000000000007941 */ /* 0x000fea0003800000 */
.L_x_6808:
[----:B------:R-:W-:Y:S06]  /*5d40*/  BAR.ARV 0xa, 0xa0 ;  /* 0x0282800000007b1d */ /* 0x000fec0000002000 */
[----:B------:R-:W-:Y:S04]  /*5d50*/  BSSY B0, `(.L_x_6810) ;  /* 0x0000003000007945 */ /* 0x000fe80003800000 */
[----:B------:R-:W-:Y:S05]  /*5d60*/  @!P0 BRA `(.L_x_6811) ;  /* 0x0000000000048947 */ /* 0x000fea0003800000 */
[----:B------:R-:W-:-:S04]  /*5d70*/  DEPBAR.LE SB0, 0x1 ;  /* 0x000080400000791a */ /* 0x000fc80000000000 */
.L_x_6811:
[----:B------:R-:W-:Y:S05]  /*5d80*/  BSYNC B0 ;  /* 0x0000000000007941 */ /* 0x000fea0003800000 */
.L_x_6810:
[----:B------:R-:W-:Y:S06]  /*5d90*/  BAR.ARV 0xb, 0xa0 ;  /* 0x02c2800000007b1d */ /* 0x000fec0000002000 */
[----:B------:R-:W-:Y:S04]  /*5da0*/  BSSY B0, `(.L_x_6812) ;  /* 0x0000003000007945 */ /* 0x000fe80003800000 */
[----:B------:R-:W-:Y:S05]  /*5db0*/  @!P0 BRA `(.L_x_6813) ;  /* 0x0000000000048947 */ /* 0x000fea0003800000 */
[----:B------:R-:W-:-:S04]  /*5dc0*/  DEPBAR.LE SB0, 0x0 ;  /* 0x000080000000791a */ /* 0x000fc80000000000 */
.L_x_6813:
[----:B------:R-:W-:Y:S05]  /*5dd0*/  BSYNC B0 ;  /* 0x0000000000007941 */ /* 0x000fea0003800000 */
.L_x_6812:
        /* <DEDUP_REMOVED lines=19> */
.L_x_6815:
[----:B------:R-:W-:Y:S05]  /*5f10*/  BSYNC B0 ;  /* 0x0000000000007941 */ /* 0x000fea0003800000 */
.L_x_6814:
        /* <DEDUP_REMOVED lines=16> */
.L_x_6818:
[----:B------:R-:W2:Y:S04]  /*6020*/  LDG.E.STRONG.GPU R4, desc[UR38][R2.64] ;  /* 0x0000002602047981 */ /* 0x000ea8000c1ef900 */
[----:B--2---:R-:W-:Y:S01]  /*6030*/  CCTL.IVALL ;  /* 0x00000000ff00798f */ /* 0x004fe20002000000 */
[----:B------:R-:W-:Y:S05]  /*6040*/  YIELD ;  /* 0x0000000000007946 */ /* 0x000fea0003800000 */
[----:B------:R-:W-:-:S13]  /*6050*/  ISETP.NE.AND P2, PT, R4, R5, PT ;  /* 0x000000050400720c */ /* 0x000fda0003f45270 */
[----:B------:R-:W-:Y:S05]  /*6060*/  @P2 BRA `(.L_x_6818) ;  /* 0xfffffffc00ec2947 */ /* 0x000fea000383ffff */
.L_x_6817:
[----:B------:R-:W-:Y:S05]  /*6070*/  BSYNC B0 ;  /* 0x0000000000007941 */ /* 0x000fea0003800000 */
.L_x_6816:
[----:B------:R-:W-:-:S03]  /*6080*/  UMOV UR14, 0xffffffff ;  /* 0xffffffff000e7882 */ /* 0x000fc60000000000 */
[----:B------:R-:W-:Y:S05]  /*6090*/  BRA.DIV UR14, `(.L_x_6819) ;  /* 0x0000002e0ef47947 */ /* 0x000fea000b800000 */
[----:B------:R-:W-:Y:S01]  /*60a0*/  NOP ;  /* 0x0000000000007918 */ /* 0x000fe20000000000 */
.L_x_6878:
        /* <DEDUP_REMOVED lines=15> */
.L_x_6821:
[----:B------:R-:W-:Y:S05]  /*61a0*/  BSYNC B0 ;  /* 0x0000000000007941 */ /* 0x000fea0003800000 */
.L_x_6820:
        /* <DEDUP_REMOVED lines=14> */
.L_x_6823:
[----:B------:R-:W-:Y:S05]  /*6290*/  BSYNC B0 ;  /* 0x0000000000007941 */ /* 0x000fea0003800000 */
.L_x_6822:
        /* <DEDUP_REMOVED lines=15> */
.L_x_6825:
[----:B------:R-:W-:Y:S05]  /*6390*/  BSYNC B0 ;  /* 0x0000000000007941 */ /* 0x000fea0003800000 */
.L_x_6824:
[----:B------:R-:W-:Y:S06]  /*63a0*/  BAR.ARV 0xa, 0xa0 ;  /* 0x0282800000007b1d */ /* 0x000fec0000002000 */
[----:B------:R-:W-:Y:S04]  /*63b0*/  BSSY B0, `(.L_x_6826) ;  /* 0x0000003000007945 */ /* 0x000fe80003800000 */
[----:B------:R-:W-:Y:S05]  /*63c0*/  @!P0 BRA `(.L_x_6827) ;  /* 0x0000000000048947 */ /* 0x000fea0003800000 */
[----:B------:R-:W-:-:S04]  /*63d0*/  DEPBAR.LE SB0, 0x1 ;  /* 0x000080400000791a */ /* 0x000fc80000000000 */
.L_x_6827:
[----:B------:R-:W-:Y:S05]  /*63e0*/  BSYNC B0 ;  /* 0x0000000000007941 */ /* 0x000fea0003800000 */
.L_x_6826:
[----:B------:R-:W-:Y:S06]  /*63f0*/  BAR.ARV 0xb, 0xa0 ;  /* 0x02c2800000007b1d */ /* 0x000fec0000002000 */
[----:B------:R-:W-:Y:S04]  /*6400*/  BSSY B0, `(.L_x_6828) ;  /* 0x0000003000007945 */ /* 0x000fe80003800000 */
[----:B------:R-:W-:Y:S05]  /*6410*/  @!P0 BRA `(.L_x_6829) ;  /* 0x0000000000048947 */ /* 0x000fea0003800000 */
[----:B------:R-:W-:-:S04]  /*6420*/  DEPBAR.LE SB0, 0x0 ;  /* 0x000080000000791a */ /* 0x000fc80000000000 */
.L_x_6829:
[----:B------:R-:W-:Y:S05]  /*6430*/  BSYNC B0 ;  /* 0x0000000000007941 */ /* 0x000fea0003800000 */
.L_x_6828:
        /* <DEDUP_REMOVED lines=19> */
.L_x_6831:
[----:B------:R-:W-:Y:S05]  /*6570*/  BSYNC B0 ;  /* 0x0000000000007941 */ /* 0x000fea0003800000 */
.L_x_6830:
[----:B------:R-:W-:Y:S02]  /*6580*/  UIADD3 UR17, UR17, 0x2, URZ ;  /* 0x0000000211117890 */ /* 0x000fe4000fffe03f */
[----:B------:R-:W-:Y:S02]  /*6590*/  UIADD3 UR4, UR4, 0x6000, URZ ;  /* 0x0000600004047890 */ /* 0x000fe4000fffe03f */
[----:B------:R-:W-:-:S06]  /*65a0*/  UISETP.GE.AND UP0, UPT, UR17, UR5, UPT ;  /* 0x000000051100728c */ /* 0x000fcc000bf06270 */
[----:B------:R-:W-:-:S13]  /*65b0*/  PLOP3.LUT P1, PT, PT, PT, UP0, 0x80, 0x0 ;  /* 0x000000000000781c */ /* 0x000fda0003f2f008 */
[----:B------:R-:W-:Y:S05]  /*65c0*/  @!P1 BRA `(.L_x_6832) ;  /* 0xfffffff000a49947 */ /* 0x000fea000383ffff */
[----:B------:R-:W-:Y:S05]  /*65d0*/  BRA `(.L_x_6743) ;  /* 0x0000002400d47947 */ /* 0x000fea0003800000 */
.L_x_6779:
        /* <DEDUP_REMOVED lines=21> */
.L_x_6833:
[----:B------:R-:W-:Y:S01]  /*6730*/  ULDC UR9, c[0x0][0x8cc] ;  /* 0x0002330000097ab9 */ /* 0x000fe20000000800 */
[----:B------:R-:W-:Y:S01]  /*6740*/  UMOV UR7, UR8 ;  /* 0x0000000800077c82 */ /* 0x000fe20008000000 */
[----:B------:R-:W-:-:S11]  /*6750*/  UISETP.NE.AND UP0, UPT, UR9, 0x1, UPT ;  /* 0x000000010900788c */ /* 0x000fd6000bf05270 */
[----:B------:R-:W-:Y:S02]  /*6760*/  @UP0 ULDC.64 UR10, c[0x0][0x8d0] ;  /* 0x00023400000a0ab9 */ /* 0x000fe40000000a00 */
[----:B------:R-:W-:-:S04]  /*6770*/  UIMAD.WIDE.U32 UR4, UR8, UR10, URZ ;  /* 0x0000000a080472a5 */ /* 0x000fc8000f8e003f */
[----:B------:R-:W-:-:S04]  /*6780*/  @UP0 USHF.R.U32.HI UR7, URZ, UR11, UR5 ;  /* 0x0000000b3f070299 */ /* 0x000fc80008011605 */
[----:B------:R-:W-:-:S12]  /*6790*/  UIMAD UR4, UR7, UR9, URZ ;  /* 0x00000009070472a4 */ /* 0x000fd8000f8e023f */
.L_x_6834:
        /* <DEDUP_REMOVED lines=80> */
.L_x_6879:
        /* <DEDUP_REMOVED lines=9> */
.L_x_6838:
        /* <DEDUP_REMOVED lines=108> */
.L_x_6849:
[----:B-1----:R-:W-:-:S05]  /*73f0*/  IMAD.MOV.U32 R13, RZ, RZ, 0x1 ;  /* 0x00000001ff0d7424 */ /* 0x002fca00078e00ff */
[----:B------:R-:W-:-:S04]  /*7400*/  SHF.L.U32 R13, R13, 0x1f, RZ ;  /* 0x0000001f0d0d7819 */ /* 0x000fc800000006ff */
[----:B------:R-:W1:Y:S02]  /*7410*/  SYNCS.PHASECHK.TRANS64.TRYWAIT P1, [R12+URZ+0x36438], R13 ;  /* 0x0364380d0c0075a7 */ /* 0x000e64000802017f */
[----:B-1----:R-:W-:Y:S05]  /*7420*/  @!P1 BRA `(.L_x_6841) ;  /* 0x0000001c00409947 */ /* 0x002fea0003800000 */
.L_x_6880:
        /* <DEDUP_REMOVED lines=8> */
.L_x_6842:
        /* <DEDUP_REMOVED lines=48> */
.L_x_6881:
        /* <DEDUP_REMOVED lines=8> */
.L_x_6844:
        /* <DEDUP_REMOVED lines=46> */
.L_x_6882:
        /* <DEDUP_REMOVED lines=12> */
.L_x_6846:
        /* <DEDUP_REMOVED lines=37> */
.L_x_6884:
        /* <DEDUP_REMOVED lines=8> */
.L_x_6848:
        /* <DEDUP_REMOVED lines=41> */
.L_x_6840:
[----:B--2---:R-:W2:Y:S01]  /*8130*/  LDL.LU R4, [R1] ;  /* 0x0000000001047983 */ /* 0x004ea20000300800 */
[----:B------:R-:W-:-:S03]  /*8140*/  IMAD.MOV.U32 R10, RZ, RZ, 0x1 ;  /* 0x00000001ff0a7424 */ /* 0x000fc600078e00ff */
[----:B------:R3:W5:Y:S01]  /*8150*/  LDL R5, [R1+0x4] ;  /* 0x0000040001057983 */ /* 0x0007620000100800 */
[----:B--2---:R-:W-:-:S13]  /*8160*/  ISETP.NE.AND P1, PT, R4, RZ, PT ;  /* 0x000000ff0400720c */ /* 0x004fda0003f25270 */
[----:B---3--:R-:W-:Y:S05]  /*8170*/  @!P1 BRA `(.L_x_6839) ;  /* 0x0000000400889947 */ /* 0x008fea0003800000 */
[----:B------:R-:W2:Y:S02]  /*8180*/  SYNCS.PHASECHK.TRANS64.TRYWAIT P1, [R12+URZ+0x36438], R13 ;  /* 0x0364380d0c0075a7 */ /* 0x000ea4000802017f */
[----:B--2---:R-:W-:Y:S05]  /*8190*/  @!P1 BRA `(.L_x_6850) ;  /* 0x0000001000449947 */ /* 0x004fea0003800000 */
.L_x_6885:
        /* <DEDUP_REMOVED lines=8> */
.L_x_6851:
        /* <DEDUP_REMOVED lines=41> */
.L_x_6886:
        /* <DEDUP_REMOVED lines=9> */
.L_x_6853:
        /* <DEDUP_REMOVED lines=38> */
.L_x_6839:
[----:B------:R-:W-:-:S04]  /*87a0*/  SHF.L.U32 R3, R10, 0x1f, RZ ;  /* 0x0000001f0a037819 */ /* 0x000fc800000006ff */
[----:B------:R-:W2:Y:S02]  /*87b0*/  SYNCS.PHASECHK.TRANS64.TRYWAIT P1, [R12+URZ+0x36438], R3 ;  /* 0x036438030c0075a7 */ /* 0x000ea4000802017f */
[----:B--2---:R-:W-:Y:S05]  /*87c0*/  @!P1 BRA `(.L_x_6854) ;  /* 0x0000000800e09947 */ /* 0x004fea0003800000 */
.L_x_6887:
[----:B------:R-:W-:Y:S05]  /*87d0*/  @P0 BRA `(.L_x_6855) ;  /* 0x0000000000180947 */ /* 0x000fea0003800000 */
[----:B------:R-:W3:Y:S01]  /*87e0*/  S2R R0, SR_TID.X ;  /* 0x0000000000007919 */ /* 0x000ee20000002100 */
[----:B--2---:R-:W-:-:S04]  /*87f0*/  IMAD.MOV.U32 R3, RZ, RZ, 0x6100 ;  /* 0x00006100ff037424 */ /* 0x004fc800078e00ff */
[----:B------:R4:W-:Y:S01]  /*8800*/  SYNCS.ARRIVE.TRANS64 RZ, [R12+URZ+0x36430], R3 ;  /* 0x036430030cff79a7 */ /* 0x0009e2000800003f */
[----:B---3--:R-:W-:-:S13]  /*8810*/  LOP3.LUT P0, RZ, R0, 0x1f, RZ, 0xc0, !PT ;  /* 0x0000001f00ff7812 */ /* 0x008fda000780c0ff */
[----:B----4-:R-:W-:Y:S05]  /*8820*/  @!P0 BRA `(.L_x_6855) ;  /* 0x0000000000048947 */ /* 0x010fea0003800000 */
[----:B------:R-:W-:Y:S01]  /*8830*/  BPT.TRAP 0x1 ;  /* 0x000000040000795c */ /* 0x000fe20000300000 */
.L_x_6855:
        /* <DEDUP_REMOVED lines=45> */
.L_x_6836:
[----:B------:R-:W-:Y:S05]  /*8b10*/  BSYNC B0 ;  /* 0x0000000000007941 */ /* 0x000fea0003800000 */
.L_x_6835:
[----:B------:R-:W-:-:S03]  /*8b20*/  UMOV UR4, 0xffffffff ;  /* 0xffffffff00047882 */ /* 0x000fc60000000000 */
[----:B------:R-:W-:Y:S05]  /*8b30*/  BRA.DIV UR4, `(.L_x_6856) ;  /* 0x0000000a04187947 */ /* 0x000fea000b800000 */
[----:B------:R-:W-:-:S13]  /*8b40*/  ELECT P0, URZ, PT ;  /* 0x00000000003f782f */ /* 0x000fda0003800000 */
.L_x_6890:
[----:B------:R-:W-:Y:S05]  /*8b50*/  @!P0 BRA `(.L_x_6743) ;  /* 0x0000000000748947 */ /* 0x000fea0003800000 */
[----:B------:R-:W2:Y:S02]  /*8b60*/  LDL.LU R0, [R1+0x8] ;  /* 0x0000080001007983 */ /* 0x000ea40000300800 */
[----:B--2---:R-:W-:-:S04]  /*8b70*/  LOP3.LUT R0, R0, 0x2, RZ, 0xfc, !PT ;  /* 0x0000000200007812 */ /* 0x004fc800078efcff */
[----:B------:R-:W-:-:S13]  /*8b80*/  ISETP.NE.AND P0, PT, R0, 0x3, PT ;  /* 0x000000030000780c */ /* 0x000fda0003f05270 */
[----:B------:R-:W-:Y:S05]  /*8b90*/  @!P0 BRA `(.L_x_6857) ;  /* 0x0000000000048947 */ /* 0x000fea0003800000 */
[----:B------:R-:W-:Y:S01]  /*8ba0*/  BPT.TRAP 0x1 ;  /* 0x000000040000795c */ /* 0x000fe20000300000 */
.L_x_6857:
        /* <DEDUP_REMOVED lines=15> */
.L_x_6891:
[----:B------:R-:W3:Y:S02]  /*8ca0*/  SYNCS.PHASECHK.TRANS64.TRYWAIT P1, [R23+URZ], R0 ;  /* 0x00000000170075a7 */ /* 0x000ee4000802017f */
[----:B---3--:R-:W-:Y:S05]  /*8cb0*/  @!P1 BRA `(.L_x_6859) ;  /* 0x0000000400f09947 */ /* 0x008fea0003800000 */
.L_x_6892:
[----:B------:R-:W-:Y:S05]  /*8cc0*/  @!P0 BRA `(.L_x_6860) ;  /* 0x0000000000048947 */ /* 0x000fea0003800000 */
[----:B------:R-:W-:Y:S01]  /*8cd0*/  BPT.TRAP 0x1 ;  /* 0x000000040000795c */ /* 0x000fe20000300000 */
.L_x_6860:
[----:B------:R-:W-:-:S07]  /*8ce0*/  SHF.L.U32 R10, R10, 0x1f, RZ ;  /* 0x0000001f0a0a7819 */ /* 0x000fce00000006ff */
.L_x_6861:
[----:B----4-:R4:W1:Y:S02]  /*8cf0*/  SYNCS.PHASECHK.TRANS64.TRYWAIT P0, [R7+URZ+0x36438], R10 ;  /* 0x0364380a070075a7 */ /* 0x010864000800017f */
[----:B-1----:R-:W-:Y:S05]  /*8d00*/  @!P0 NANOSLEEP.SYNCS 0x989680 ;  /* 0x009896800000895d */ /* 0x002fea0003900000 */
[----:B------:R-:W1:Y:S02]  /*8d10*/  @!P0 SYNCS.PHASECHK.TRANS64 P0, [R7+URZ+0x36438], R10 ;  /* 0x0364380a070085a7 */ /* 0x000e64000800007f */
[----:B-1----:R-:W-:Y:S05]  /*8d20*/  @!P0 BRA `(.L_x_6861) ;  /* 0xfffffffc00f08947 */ /* 0x002fea000383ffff */
.L_x_6743:
[----:B------:R-:W-:Y:S05]  /*8d30*/  BSYNC B6 ;  /* 0x0000000000067941 */ /* 0x000fea0003800000 */
.L_x_6738:
[----:B------:R-:W-:Y:S05]  /*8d40*/  EXIT ;  /* 0x000000000000794d */ /* 0x000fea0003800000 */
.L_x_6749:
[----:B------:R-:W-:Y:S02]  /*8d50*/  IMAD.MOV.U32 R12, RZ, RZ, RZ ;  /* 0x000000ffff0c7224 */ /* 0x000fe400078e00ff */
[----:B------:R-:W-:Y:S02]  /*8d60*/  IMAD.MOV.U32 R11, RZ, RZ, 0x1f ;  /* 0x0000001fff0b7424 */ /* 0x000fe400078e00ff */
[----:B------:R-:W-:-:S07]  /*8d70*/  IMAD.MOV.U32 R15, RZ, RZ, -0x1 ;  /* 0xffffffffff0f7424 */ /* 0x000fce00078e00ff */
[----:B------:R-:W-:Y:S05]  /*8d80*/  WARPSYNC.COLLECTIVE R15, `(.L_x_6862) ;  /* 0x000000000f087348 */ /* 0x000fea0003c00000 */
[----:B------:R1:W2:Y:S02]  /*8d90*/  SHFL.IDX P6, R14, R13, R12, R11 ;  /* 0x0000000c0d0e7389 */ /* 0x0002a400000c000b */
[----:B-12---:R-:W-:Y:S01]  /*8da0*/  ENDCOLLECTIVE ;  /* 0x000000000000791b */ /* 0x006fe20003800000 */
.L_x_6862:
[----:B------:R-:W-:Y:S05]  /*8db0*/  BRA `(.L_x_6863) ;  /* 0xffffff8400147947 */ /* 0x000fea000383ffff */
.L_x_6751:
[----:B--2---:R2:W3:Y:S02]  /*8dc0*/  SYNCS.PHASECHK.TRANS64.TRYWAIT P0, [R19+URZ+0x36400], R10 ;  /* 0x0364000a130075a7 */ /* 0x0044e4000800017f */
[----:B---3--:R-:W-:Y:S05]  /*8dd0*/  @!P0 NANOSLEEP.SYNCS 0x989680 ;  /* 0x009896800000895d */ /* 0x008fea0003900000 */
[----:B------:R-:W3:Y:S02]  /*8de0*/  @!P0 SYNCS.PHASECHK.TRANS64 P0, [R19+URZ+0x36400], R10 ;  /* 0x0364000a130085a7 */ /* 0x000ee4000800007f */
[----:B---3--:R-:W-:Y:S05]  /*8df0*/  @!P0 BRA `(.L_x_6751) ;  /* 0xfffffffc00f08947 */ /* 0x008fea000383ffff */
[----:B------:R-:W-:Y:S05]  /*8e00*/  BRA `(.L_x_6750) ;  /* 0xffffff84004c7947 */ /* 0x000fea000383ffff */
.L_x_6755:
[----:B--2---:R2:W3:Y:S02]  /*8e10*/  SYNCS.PHASECHK.TRANS64.TRYWAIT P1, [R3+URZ+0x36410], R12 ;  /* 0x0364100c030075a7 */ /* 0x0044e4000802017f */
[----:B---3--:R-:W-:Y:S05]  /*8e20*/  @!P1 NANOSLEEP.SYNCS 0x989680 ;  /* 0x009896800000995d */ /* 0x008fea0003900000 */
[----:B------:R-:W3:Y:S02]  /*8e30*/  @!P1 SYNCS.PHASECHK.TRANS64 P1, [R3+URZ+0x36410], R12 ;  /* 0x0364100c030095a7 */ /* 0x000ee4000802007f */
[----:B---3--:R-:W-:Y:S05]  /*8e40*/  @!P1 BRA `(.L_x_6755) ;  /* 0xfffffffc00f09947 */ /* 0x008fea000383ffff */
[----:B------:R-:W-:Y:S05]  /*8e50*/  BRA `(.L_x_6754) ;  /* 0xffffff8c00107947 */ /* 0x000fea000383ffff */
.L_x_6759:
[----:B------:R1:W1:Y:S02]  /*8e60*/  SYNCS.PHASECHK.TRANS64.TRYWAIT P1, [R19+URZ+0x36430], R14 ;  /* 0x0364300e130075a7 */ /* 0x000264000802017f */
[----:B-1----:R-:W-:Y:S05]  /*8e70*/  @!P1 NANOSLEEP.SYNCS 0x989680 ;  /* 0x009896800000995d */ /* 0x002fea0003900000 */
[----:B------:R-:W1:Y:S02]  /*8e80*/  @!P1 SYNCS.PHASECHK.TRANS64 P1, [R19+URZ+0x36430], R14 ;  /* 0x0364300e130095a7 */ /* 0x000e64000802007f */
[----:B-1----:R-:W-:Y:S05]  /*8e90*/  @!P1 BRA `(.L_x_6759) ;  /* 0xfffffffc00f09947 */ /* 0x002fea000383ffff */
[----:B------:R-:W-:Y:S05]  /*8ea0*/  BRA `(.L_x_6758) ;  /* 0xffffff9000b47947 */ /* 0x000fea000383ffff */
.L_x_6766:
[----:B------:R-:W-:Y:S01]  /*8eb0*/  BSSY B0, `(.L_x_6864) ;  /* 0x0000005000007945 */ /* 0x000fe20003800000 */
[----:B------:R-:W-:-:S07]  /*8ec0*/  IMAD.MOV.U32 R15, RZ, RZ, -0x1 ;  /* 0xffffffffff0f7424 */ /* 0x000fce00078e00ff */
[----:B-1----:R-:W-:Y:S05]  /*8ed0*/  WARPSYNC.COLLECTIVE R15, `(.L_x_6865) ;  /* 0x000000000f087348 */ /* 0x002fea0003c00000 */
[----:B------:R-:W-:Y:S01]  /*8ee0*/  NOP ;  /* 0x0000000000007918 */ /* 0x000fe20000000000 */
[----:B-1----:R-:W-:Y:S01]  /*8ef0*/  ENDCOLLECTIVE ;  /* 0x000000000000791b */ /* 0x002fe20003800000 */
.L_x_6865:
[----:B------:R-:W-:Y:S05]  /*8f00*/  BSYNC B0 ;  /* 0x0000000000007941 */ /* 0x000fea0003800000 */
.L_x_6864:
[----:B------:R-:W-:Y:S05]  /*8f10*/  BRA `(.L_x_6866) ;  /* 0xffffffb000f07947 */ /* 0x000fea000383ffff */
.L_x_6775:
[----:B------:R-:W-:Y:S01]  /*8f20*/  BSSY B0, `(.L_x_6867) ;  /* 0x0000005000007945 */ /* 0x000fe20003800000 */
[----:B------:R-:W-:-:S07]  /*8f30*/  IMAD.MOV.U32 R15, RZ, RZ, -0x1 ;  /* 0xffffffffff0f7424 */ /* 0x000fce00078e00ff */
[----:B-12---:R-:W-:Y:S05]  /*8f40*/  WARPSYNC.COLLECTIVE R15, `(.L_x_6868) ;  /* 0x000000000f087348 */ /* 0x006fea0003c00000 */
[----:B------:R-:W-:Y:S01]  /*8f50*/  NOP ;  /* 0x0000000000007918 */ /* 0x000fe20000000000 */
[----:B-12---:R-:W-:Y:S01]  /*8f60*/  ENDCOLLECTIVE ;  /* 0x000000000000791b */ /* 0x006fe20003800000 */
.L_x_6868:
[----:B------:R-:W-:Y:S05]  /*8f70*/  BSYNC B0 ;  /* 0x0000000000007941 */ /* 0x000fea0003800000 */
.L_x_6867:
[----:B------:R-:W-:Y:S05]  /*8f80*/  BRA `(.L_x_6869) ;  /* 0xffffffb400e07947 */ /* 0x000fea000383ffff */
.L_x_6786:
[----:B------:R-:W-:Y:S01]  /*8f90*/  BSSY B0, `(.L_x_6870) ;  /* 0x0000005000007945 */ /* 0x000fe20003800000 */
[----:B------:R-:W-:-:S07]  /*8fa0*/  IMAD.MOV.U32 R15, RZ, RZ, -0x1 ;  /* 0xffffffffff0f7424 */ /* 0x000fce00078e00ff */
[----:B------:R-:W-:Y:S05]  /*8fb0*/  WARPSYNC.COLLECTIVE R15, `(.L_x_6871) ;  /* 0x000000000f087348 */ /* 0x000fea0003c00000 */
[----:B------:R-:W-:Y:S01]  /*8fc0*/  NOP ;  /* 0x0000000000007918 */ /* 0x000fe20000000000 */
[----:B------:R-:W-:Y:S01]  /*8fd0*/  ENDCOLLECTIVE ;  /* 0x000000000000791b */ /* 0x000fe20003800000 */
.L_x_6871:
[----:B------:R-:W-:Y:S05]  /*8fe0*/  BSYNC B0 ;  /* 0x0000000000007941 */ /* 0x000fea0003800000 */
.L_x_6870:
[----:B------:R-:W-:Y:S05]  /*8ff0*/  BRA `(.L_x_6872) ;  /* 0xffffffc000647947 */ /* 0x000fea000383ffff */
.L_x_6803:
[----:B------:R-:W-:Y:S01]  /*9000*/  BSSY B0, `(.L_x_6873) ;  /* 0x0000005000007945 */ /* 0x000fe20003800000 */
[----:B------:R-:W-:-:S07]  /*9010*/  IMAD.MOV.U32 R15, RZ, RZ, -0x1 ;  /* 0xffffffffff0f7424 */ /* 0x000fce00078e00ff */
[----:B------:R-:W-:Y:S05]  /*9020*/  WARPSYNC.COLLECTIVE R15, `(.L_x_6874) ;  /* 0x000000000f087348 */ /* 0x000fea0003c00000 */
[----:B------:R-:W-:Y:S01]  /*9030*/  NOP ;  /* 0x0000000000007918 */ /* 0x000fe20000000000 */
[----:B------:R-:W-:Y:S01]  /*9040*/  ENDCOLLECTIVE ;  /* 0x000000000000791b */ /* 0x000fe20003800000 */
.L_x_6874:
[----:B------:R-:W-:Y:S05]  /*9050*/  BSYNC B0 ;  /* 0x0000000000007941 */ /* 0x000fea0003800000 */
.L_x_6873:
[----:B------:R-:W-:Y:S05]  /*9060*/  BRA `(.L_x_6875) ;  /* 0xffffffc800687947 */ /* 0x000fea000383ffff */
.L_x_6819:
[----:B------:R-:W-:Y:S01]  /*9070*/  BSSY B0, `(.L_x_6876) ;  /* 0x0000005000007945 */ /* 0x000fe20003800000 */
[----:B------:R-:W-:-:S07]  /*9080*/  IMAD.MOV.U32 R15, RZ, RZ, -0x1 ;  /* 0xffffffffff0f7424 */ /* 0x000fce00078e00ff */
[----:B------:R-:W-:Y:S05]  /*9090*/  WARPSYNC.COLLECTIVE R15, `(.L_x_6877) ;  /* 0x000000000f087348 */ /* 0x000fea0003c00000 */
[----:B------:R-:W-:Y:S01]  /*90a0*/  NOP ;  /* 0x0000000000007918 */ /* 0x000fe20000000000 */
[----:B------:R-:W-:Y:S01]  /*90b0*/  ENDCOLLECTIVE ;  /* 0x000000000000791b */ /* 0x000fe20003800000 */
.L_x_6877:
[----:B------:R-:W-:Y:S05]  /*90c0*/  BSYNC B0 ;  /* 0x0000000000007941 */ /* 0x000fea0003800000 */
.L_x_6876:
[----:B------:R-:W-:Y:S05]  /*90d0*/  BRA `(.L_x_6878) ;  /* 0xffffffcc00f47947 */ /* 0x000fea000383ffff */
.L_x_6837:
[----:B-1----:R1:W2:Y:S02]  /*90e0*/  SYNCS.PHASECHK.TRANS64.TRYWAIT P1, [R12+URZ+0x36420], R13 ;  /* 0x0364200d0c0075a7 */ /* 0x0022a4000802017f */
[----:B--2---:R-:W-:Y:S05]  /*90f0*/  @!P1 NANOSLEEP.SYNCS 0x989680 ;  /* 0x009896800000995d */ /* 0x004fea0003900000 */
[----:B------:R-:W2:Y:S02]  /*9100*/  @!P1 SYNCS.PHASECHK.TRANS64 P1, [R12+URZ+0x36420], R13 ;  /* 0x0364200d0c0095a7 */ /* 0x000ea4000802007f */
[----:B--2---:R-:W-:Y:S05]  /*9110*/  @!P1 BRA `(.L_x_6837) ;  /* 0xfffffffc00f09947 */ /* 0x004fea000383ffff */
[----:B------:R-:W-:Y:S05]  /*9120*/  BRA `(.L_x_6879) ;  /* 0xffffffd800dc7947 */ /* 0x000fea000383ffff */
.L_x_6841:
[----:B-1----:R1:W3:Y:S02]  /*9130*/  SYNCS.PHASECHK.TRANS64.TRYWAIT P1, [R12+URZ+0x36438], R13 ;  /* 0x0364380d0c0075a7 */ /* 0x0022e4000802017f */
[----:B---3--:R-:W-:Y:S05]  /*9140*/  @!P1 NANOSLEEP.SYNCS 0x989680 ;  /* 0x009896800000995d */ /* 0x008fea0003900000 */
[----:B------:R-:W3:Y:S02]  /*9150*/  @!P1 SYNCS.PHASECHK.TRANS64 P1, [R12+URZ+0x36438], R13 ;  /* 0x0364380d0c0095a7 */ /* 0x000ee4000802007f */
[----:B---3--:R-:W-:Y:S05]  /*9160*/  @!P1 BRA `(.L_x_6841) ;  /* 0xfffffffc00f09947 */ /* 0x008fea000383ffff */
[----:B------:R-:W-:Y:S05]  /*9170*/  BRA `(.L_x_6880) ;  /* 0xffffffe000ac7947 */ /* 0x000fea000383ffff */
.L_x_6843:
[----:B--2---:R2:W3:Y:S02]  /*9180*/  SYNCS.PHASECHK.TRANS64.TRYWAIT P1, [R12+URZ+0x36428], R0 ;  /* 0x036428000c0075a7 */ /* 0x0044e4000802017f */
[----:B---3--:R-:W-:Y:S05]  /*9190*/  @!P1 NANOSLEEP.SYNCS 0x989680 ;  /* 0x009896800000995d */ /* 0x008fea0003900000 */
[----:B------:R-:W3:Y:S02]  /*91a0*/  @!P1 SYNCS.PHASECHK.TRANS64 P1, [R12+URZ+0x36428], R0 ;  /* 0x036428000c0095a7 */ /* 0x000ee4000802007f */
[----:B---3--:R-:W-:Y:S05]  /*91b0*/  @!P1 BRA `(.L_x_6843) ;  /* 0xfffffffc00f09947 */ /* 0x008fea000383ffff */
[----:B------:R-:W-:Y:S05]  /*91c0*/  BRA `(.L_x_6881) ;  /* 0xffffffe400787947 */ /* 0x000fea000383ffff */
.L_x_6845:
        /* <DEDUP_REMOVED lines=8> */
.L_x_6847:
[----:B------:R-:W-:-:S07]  /*9250*/  SHF.L.U32 R5, R16, 0x1f, RZ ;  /* 0x0000001f10057819 */ /* 0x000fce00000006ff */
.L_x_6883:
[----:B---3--:R3:W4:Y:S02]  /*9260*/  SYNCS.PHASECHK.TRANS64.TRYWAIT P1, [R12+URZ+0x36420], R5 ;  /* 0x036420050c0075a7 */ /* 0x008724000802017f */
[----:B----4-:R-:W-:Y:S05]  /*9270*/  @!P1 NANOSLEEP.SYNCS 0x989680 ;  /* 0x009896800000995d */ /* 0x010fea0003900000 */
[----:B------:R-:W4:Y:S02]  /*9280*/  @!P1 SYNCS.PHASECHK.TRANS64 P1, [R12+URZ+0x36420], R5 ;  /* 0x036420050c0095a7 */ /* 0x000f24000802007f */
[----:B----4-:R-:W-:Y:S05]  /*9290*/  @!P1 BRA `(.L_x_6883) ;  /* 0xfffffffc00f09947 */ /* 0x010fea000383ffff */
[----:B------:R-:W-:Y:S05]  /*92a0*/  BRA `(.L_x_6884) ;  /* 0xffffffe800dc7947 */ /* 0x000fea000383ffff */
.L_x_6850:
[----:B--2---:R2:W3:Y:S02]  /*92b0*/  SYNCS.PHASECHK.TRANS64.TRYWAIT P1, [R12+URZ+0x36438], R13 ;  /* 0x0364380d0c0075a7 */ /* 0x0044e4000802017f */
[----:B---3--:R-:W-:Y:S05]  /*92c0*/  @!P1 NANOSLEEP.SYNCS 0x989680 ;  /* 0x009896800000995d */ /* 0x008fea0003900000 */
[----:B------:R-:W3:Y:S02]  /*92d0*/  @!P1 SYNCS.PHASECHK.TRANS64 P1, [R12+URZ+0x36438], R13 ;  /* 0x0364380d0c0095a7 */ /* 0x000ee4000802007f */
[----:B---3--:R-:W-:Y:S05]  /*92e0*/  @!P1 BRA `(.L_x_6850) ;  /* 0xfffffffc00f09947 */ /* 0x008fea000383ffff */
[----:B------:R-:W-:Y:S05]  /*92f0*/  BRA `(.L_x_6885) ;  /* 0xffffffec00a87947 */ /* 0x000fea000383ffff */
.L_x_6852:
[----:B-1----:R1:W2:Y:S02]  /*9300*/  SYNCS.PHASECHK.TRANS64.TRYWAIT P1, [R12+URZ+0x36428], R5 ;  /* 0x036428050c0075a7 */ /* 0x0022a4000802017f */
[----:B--2---:R-:W-:Y:S05]  /*9310*/  @!P1 NANOSLEEP.SYNCS 0x989680 ;  /* 0x009896800000995d */ /* 0x004fea0003900000 */
[----:B------:R-:W2:Y:S02]  /*9320*/  @!P1 SYNCS.PHASECHK.TRANS64 P1, [R12+URZ+0x36428], R5 ;  /* 0x036428050c0095a7 */ /* 0x000ea4000802007f */
[----:B--2---:R-:W-:Y:S05]  /*9330*/  @!P1 BRA `(.L_x_6852) ;  /* 0xfffffffc00f09947 */ /* 0x004fea000383ffff */
[----:B------:R-:W-:Y:S05]  /*9340*/  BRA `(.L_x_6886) ;  /* 0xfffffff000587947 */ /* 0x000fea000383ffff */
.L_x_6854:
[----:B--2---:R2:W3:Y:S02]  /*9350*/  SYNCS.PHASECHK.TRANS64.TRYWAIT P1, [R12+URZ+0x36438], R3 ;  /* 0x036438030c0075a7 */ /* 0x0044e4000802017f */
[----:B---3--:R-:W-:Y:S05]  /*9360*/  @!P1 NANOSLEEP.SYNCS 0x989680 ;  /* 0x009896800000995d */ /* 0x008fea0003900000 */
[----:B------:R-:W3:Y:S02]  /*9370*/  @!P1 SYNCS.PHASECHK.TRANS64 P1, [R12+URZ+0x36438], R3 ;  /* 0x036438030c0095a7 */ /* 0x000ee4000802007f */
[----:B---3--:R-:W-:Y:S05]  /*9380*/  @!P1 BRA `(.L_x_6854) ;  /* 0xfffffffc00f09947 */ /* 0x008fea000383ffff */
[----:B------:R-:W-:Y:S05]  /*9390*/  BRA `(.L_x_6887) ;  /* 0xfffffff4000c7947 */ /* 0x000fea000383ffff */
.L_x_6856:
[----:B------:R-:W-:Y:S01]  /*93a0*/  BSSY B0, `(.L_x_6888) ;  /* 0x0000006000007945 */ /* 0x000fe20003800000 */
[----:B------:R-:W-:-:S07]  /*93b0*/  IMAD.MOV.U32 R15, RZ, RZ, -0x1 ;  /* 0xffffffffff0f7424 */ /* 0x000fce00078e00ff */
[----:B-1----:R-:W-:Y:S05]  /*93c0*/  WARPSYNC.COLLECTIVE R15, `(.L_x_6889) ;  /* 0x000000000f0c7348 */ /* 0x002fea0003c00000 */
[----:B------:R-:W-:Y:S02]  /*93d0*/  ELECT P6, UR62, PT ;  /* 0x00000000003e782f */ /* 0x000fe400038c0000 */
[----:B------:R-:W-:Y:S01]  /*93e0*/  MOV R14, UR62 ;  /* 0x0000003e000e7c02 */ /* 0x000fe20008000f00 */
[----:B-1----:R-:W-:Y:S10]  /*93f0*/  ENDCOLLECTIVE ;  /* 0x000000000000791b */ /* 0x002ff40003800000 */
.L_x_6889:
[----:B------:R-:W-:Y:S05]  /*9400*/  BSYNC B0 ;  /* 0x0000000000007941 */ /* 0x000fea0003800000 */
.L_x_6888:
[----:B------:R-:W-:Y:S01]  /*9410*/  PLOP3.LUT P0, PT, P6, PT, PT, 0x80, 0x0 ;  /* 0x000000000000781c */ /* 0x000fe2000370f070 */
[----:B------:R-:W-:-:S12]  /*9420*/  BRA `(.L_x_6890) ;  /* 0xfffffff400c87947 */ /* 0x000fd8000383ffff */
.L_x_6858:
[----:B--2---:R2:W3:Y:S02]  /*9430*/  SYNCS.PHASECHK.TRANS64.TRYWAIT P1, [R5+URZ], R2 ;  /* 0x00000002050075a7 */ /* 0x0044e4000802017f */
[----:B---3--:R-:W-:Y:S05]  /*9440*/  @!P1 NANOSLEEP.SYNCS 0x989680 ;  /* 0x009896800000995d */ /* 0x008fea0003900000 */
[----:B------:R-:W3:Y:S02]  /*9450*/  @!P1 SYNCS.PHASECHK.TRANS64 P1, [R5+URZ], R2 ;  /* 0x00000002050095a7 */ /* 0x000ee4000802007f */
[----:B---3--:R-:W-:Y:S05]  /*9460*/  @!P1 BRA `(.L_x_6858) ;  /* 0xfffffffc00f09947 */ /* 0x008fea000383ffff */
[----:B------:R-:W-:Y:S05]  /*9470*/  BRA `(.L_x_6891) ;  /* 0xfffffff800087947 */ /* 0x000fea000383ffff */
.L_x_6859:
[----:B---3--:R3:W4:Y:S02]  /*9480*/  SYNCS.PHASECHK.TRANS64.TRYWAIT P1, [R23+URZ], R0 ;  /* 0x00000000170075a7 */ /* 0x008724000802017f */
[----:B----4-:R-:W-:Y:S05]  /*9490*/  @!P1 NANOSLEEP.SYNCS 0x989680 ;  /* 0x009896800000995d */ /* 0x010fea0003900000 */
[----:B------:R-:W4:Y:S02]  /*94a0*/  @!P1 SYNCS.PHASECHK.TRANS64 P1, [R23+URZ], R0 ;  /* 0x00000000170095a7 */ /* 0x000f24000802007f */
[----:B----4-:R-:W-:Y:S05]  /*94b0*/  @!P1 BRA `(.L_x_6859) ;  /* 0xfffffffc00f09947 */ /* 0x010fea000383ffff */
[----:B------:R-:W-:Y:S05]  /*94c0*/  BRA `(.L_x_6892) ;  /* 0xfffffff400fc7947 */ /* 0x000fea000383ffff */
.L_x_6893:
        /* <DEDUP_REMOVED lines=11> */
.L_x_7692:


//--------------------- .text._ZN7cutlass13device_kernelIN5flash22FlashAttnBwdPreprocessIN4cute5tupleIJNS3_1CILi64EEENS5_ILi192EEEEEENS_6half_tEfNS_4arch4Sm90ELb1ELb0EEEEEvNT_6ParamsE --------------------------
	.section	.text._ZN7cutlass13device_kernelIN5flash22FlashAttnBwdPreprocessIN4cute5tupleIJNS3_1CILi64EEENS5_ILi192EEEEEENS_6half_tEfNS_4arch4Sm90ELb1ELb0EEEEEvNT_6ParamsE,"ax",@progbits
	.align	128
.text._ZN7cutlass13device_kernelIN5flash22FlashAttnBwdPreprocessIN4cute5tupleIJNS3_1CILi64EEENS5_ILi192EEEEEENS_6half_tEfNS_4arch4Sm90ELb1ELb0EEEEEvNT_6ParamsE:
        .type           _ZN7cutlass13device_kernelIN5flash22FlashAttnBwdPreprocessIN4cute5tupleIJNS3_1CILi64EEENS5_ILi192EEEEEENS_6half_tEfNS_4arch4Sm90ELb1ELb0EEEEEvNT_6ParamsE,@function
        .size           _ZN7cutlass13device_kernelIN5flash22FlashAttnBwdPreprocessIN4cute5tupleIJNS3_1CILi64EEENS5_ILi192EEEEEENS_6half_tEfNS_4arch4Sm90ELb1ELb0EEEEEvNT_6ParamsE,(.L_x_7693 - _ZN7cutlass13device_kernelIN5flash22FlashAttnBwdPreprocessIN4cute5tupleIJNS3_1CILi64EEENS5_ILi192EEEEEENS_6half_tEfNS_4arch4Sm90ELb1ELb0EEEEEvNT_6ParamsE)
        .other          _ZN7cutlass13device_kernelIN5flash22FlashAttnBwdPreprocessIN4cute5tupleIJNS3_1CILi64EEENS5_ILi192EEEEEENS_6half_tEfNS_4arch4Sm90ELb1ELb0EEEEEvNT_6ParamsE,@"STO_CUDA_ENTRY STV_DEFAULT"
_ZN7cutlass13device_kernelIN5flash22FlashAttnBwdPreprocessIN4cute5tupleIJNS3_1CILi64EEENS5_ILi192EEEEEENS_6half_tEfNS_4arch4Sm90ELb1ELb0EEEEEvNT_6ParamsE:
[----:B------:R-:W-:Y:S01]  /*0000*/  LDC R1, c[0x0][0x28] ;  /* 0x00000a00ff017b82 */ /* 0x000fe20000000800 */
[----:B------:R-:W0:Y:S01]  /*0010*/  S2R R0, SR_CTAID.X ;  /* 0x0000000000007919 */ /* 0x000e220000002500 */
[----:B------:R-:W-:-:S06]  /*0020*/  ULDC UR4, c[0x0][0x218] ;  /* 0x0000860000047ab9 */ /* 0x000fcc0000000800 */
[----:B------:R-:W1:Y:S01]  /*0030*/  S2UR UR8, SR_CTAID.Y ;  /* 0x00000000000879c3 */ /* 0x000e620000002600 */
[----:B------:R-:W-:Y:S01]  /*0040*/  ULDC.64 UR6, c[0x0][0x208] ;  /* 0x0000820000067ab9 */ /* 0x000fe20000000a00 */
[----:B------:R-:W2:Y:S06]  /*0050*/  S2R R2, SR_TID.X ;  /* 0x0000000000027919 */ /* 0x000eac0000002100 */
[----:B------:R-:W3:Y:S08]  /*0060*/  S2UR UR9, SR_CTAID.Z ;  /* 0x00000000000979c3 */ /* 0x000ef00000002700 */
[----:B------:R-:W4:Y:S01]  /*0070*/  LDC.64 R30, c[0x0][0x238] ;  /* 0x00008e00ff1e7b82 */ /* 0x000f220000000a00 */
[----:B-1----:R-:W-:-:S07]  /*0080*/  USHF.R.S32.HI UR10, URZ, 0x1f, UR8 ;  /* 0x0000001f3f0a7899 */ /* 0x002fce0008011408 */
[----:B------:R-:W1:Y:S01]  /*0090*/  LDC.64 R16, c[0x0][0x250] ;  /* 0x00009400ff107b82 */ /* 0x000e620000000a00 */
[----:B0-----:R-:W-:Y:S01]  /*00a0*/  SHF.L.U32 R10, R0, 0x6, RZ ;  /* 0x00000006000a7819 */ /* 0x001fe200000006ff */
[----:B---3--:R-:W-:-:S06]  /*00b0*/  USHF.R.S32.HI UR11, URZ, 0x1f, UR9 ;  /* 0x0000001f3f0b7899 */ /* 0x008fcc0008011409 */
[----:B------:R-:W0:Y:S01]  /*00c0*/  LDC.64 R58, c[0x0][0x258] ;  /* 0x00009600ff3a7b82 */ /* 0x000e220000000a00 */
[----:B------:R-:W-:-:S04]  /*00d0*/  IADD3 R3, -R10, UR4, RZ ;  /* 0x000000040a037c10 */ /* 0x000fc8000fffe1ff */
[----:B--2---:R-:W-:-:S04]  /*00e0*/  ISETP.GE.AND P0, PT, R2, R3, PT ;  /* 0x000000030200720c */ /* 0x004fc80003f06270 */
[----:B------:R-:W-:-:S13]  /*00f0*/  ISETP.GT.OR P0, PT, R2, 0x3f, P0 ;  /* 0x0000003f0200780c */ /* 0x000fda0000704670 */
[----:B------:R-:W2:Y:S01]  /*0100*/  @!P0 LDC.64 R8, c[0x0][0x290] ;  /* 0x0000a400ff088b82 */ /* 0x000ea20000000a00 */
[----:B------:R-:W-:Y:S02]  /*0110*/  @!P0 SHF.R.S32.HI R5, RZ, 0x1f, R2 ;  /* 0x0000001fff058819 */ /* 0x000fe40000011402 */
[----:B------:R-:W-:-:S04]  /*0120*/  @!P0 IADD3 R4, P1, R10, R2, RZ ;  /* 0x000000020a048210 */ /* 0x000fc80007f3e0ff */
[----:B------:R-:W-:Y:S01]  /*0130*/  @!P0 LEA.HI.X.SX32 R5, R10, R5, 0x1, P1 ;  /* 0x000000050a058211 */ /* 0x000fe200008f0eff */
[----:B------:R-:W3:Y:S08]  /*0140*/  @!P0 LDC.64 R12, c[0x0][0x298] ;  /* 0x0000a600ff0c8b82 */ /* 0x000ef00000000a00 */
[----:B------:R-:W4:Y:S01]  /*0150*/  @!P0 LDC.64 R14, c[0x0][0x288] ;  /* 0x0000a200ff0e8b82 */ /* 0x000f220000000a00 */
[----:B--2---:R-:W-:-:S02]  /*0160*/  @!P0 IMAD R6, R8, UR10, RZ ;  /* 0x0000000a08068c24 */ /* 0x004fc4000f8e02ff */
[----:B------:R-:W-:-:S04]  /*0170*/  @!P0 IMAD.WIDE.U32 R4, R8, UR8, R4 ;  /* 0x0000000808048c25 */ /* 0x000fc8000f8e0004 */
[----:B------:R-:W-:Y:S02]  /*0180*/  @!P0 IMAD R7, R9, UR8, R6 ;  /* 0x0000000809078c24 */ /* 0x000fe4000f8e0206 */
[----:B---3--:R-:W-:-:S03]  /*0190*/  @!P0 IMAD R6, R12, UR11, RZ ;  /* 0x0000000b0c068c24 */ /* 0x008fc6000f8e02ff */
[----:B------:R-:W-:Y:S01]  /*01a0*/  @!P0 IADD3 R5, R5, R7, RZ ;  /* 0x0000000705058210 */ /* 0x000fe20007ffe0ff */
[----:B------:R-:W-:Y:S02]  /*01b0*/  @!P0 IMAD R7, R13, UR9, R6 ;  /* 0x000000090d078c24 */ /* 0x000fe4000f8e0206 */
[----:B------:R-:W-:Y:S02]  /*01c0*/  @!P0 IMAD.WIDE.U32 R4, R12, UR9, R4 ;  /* 0x000000090c048c25 */ /* 0x000fe4000f8e0004 */
[----:B------:R-:W2:Y:S03]  /*01d0*/  LDC.64 R12, c[0x0][0x230] ;  /* 0x00008c00ff0c7b82 */ /* 0x000ea60000000a00 */
[----:B------:R-:W-:Y:S02]  /*01e0*/  @!P0 IADD3 R5, R5, R7, RZ ;  /* 0x0000000705058210 */ /* 0x000fe40007ffe0ff */
[----:B----4-:R-:W-:-:S04]  /*01f0*/  @!P0 LEA R6, P1, R4, R14, 0x2 ;  /* 0x0000000e04068211 */ /* 0x010fc800078210ff */
[----:B------:R-:W-:Y:S02]  /*0200*/  @!P0 LEA.HI.X R7, R4, R15, R5, 0x2, P1 ;  /* 0x0000000f04078211 */ /* 0x000fe400008f1405 */
[----:B------:R-:W-:Y:S02]  /*0210*/  SHF.R.S32.HI R5, RZ, 0x1f, R2 ;  /* 0x0000001fff057819 */ /* 0x000fe40000011402 */
[----:B------:R-:W-:Y:S02]  /*0220*/  MOV R4, 0x7f800000 ;  /* 0x7f80000000047802 */ /* 0x000fe40000000f00 */
[----:B------:R-:W-:-:S04]  /*0230*/  LEA.HI R54, R5, R2, RZ, 0x3 ;  /* 0x0000000205367211 */ /* 0x000fc800078f18ff */
[----:B------:R-:W-:Y:S01]  /*0240*/  LOP3.LUT R5, R54, 0xfffffff8, RZ, 0xc0, !PT ;  /* 0xfffffff836057812 */ /* 0x000fe200078ec0ff */
[----:B------:R3:W5:Y:S01]  /*0250*/  @!P0 LDG.E R4, desc[UR6][R6.64] ;  /* 0x0000000606048981 */ /* 0x000762000c1e1900 */
[----:B------:R-:W-:Y:S01]  /*0260*/  SHF.R.S32.HI R54, RZ, 0x3, R54 ;  /* 0x00000003ff367819 */ /* 0x000fe20000011436 */
[----:B------:R-:W-:Y:S01]  /*0270*/  BSSY B0, `(.L_x_6894) ;  /* 0x000002a000007945 */ /* 0x000fe20003800000 */
[----:B------:R-:W-:Y:S01]  /*0280*/  IADD3 R5, -R5, R2, RZ ;  /* 0x0000000205057210 */ /* 0x000fe20007ffe1ff */
[----:B--2---:R-:W-:Y:S01]  /*0290*/  IMAD R8, R12, UR10, RZ ;  /* 0x0000000a0c087c24 */ /* 0x004fe2000f8e02ff */
[----:B------:R-:W-:Y:S01]  /*02a0*/  ISETP.GE.AND P0, PT, R54, R3, PT ;  /* 0x000000033600720c */ /* 0x000fe20003f06270 */
[----:B------:R-:W-:Y:S01]  /*02b0*/  HFMA2.MMA R24, -RZ, RZ, 0, 0 ;  /* 0x00000000ff187435 */ /* 0x000fe200000001ff */
[----:B------:R-:W-:Y:S01]  /*02c0*/  SHF.L.U32 R52, R5, 0x3, RZ ;  /* 0x0000000305347819 */ /* 0x000fe200000006ff */
[----:B------:R-:W-:Y:S01]  /*02d0*/  IMAD R9, R13, UR8, R8 ;  /* 0x000000080d097c24 */ /* 0x000fe2000f8e0208 */
[----:B------:R-:W-:Y:S01]  /*02e0*/  CS2R R40, SRZ ;  /* 0x0000000000287805 */ /* 0x000fe2000001ff00 */
[----:B------:R-:W-:Y:S01]  /*02f0*/  IMAD R8, R30, UR11, RZ ;  /* 0x0000000b1e087c24 */ /* 0x000fe2000f8e02ff */
[----:B------:R-:W-:-:S02]  /*0300*/  SHF.R.S32.HI R53, RZ, 0x1f, R52 ;  /* 0x0000001fff357819 */ /* 0x000fc40000011434 */
[----:B------:R-:W-:Y:S02]  /*0310*/  CS2R R42, SRZ ;  /* 0x00000000002a7805 */ /* 0x000fe4000001ff00 */
[----:B------:R-:W-:Y:S01]  /*0320*/  CS2R R44, SRZ ;  /* 0x00000000002c7805 */ /* 0x000fe2000001ff00 */
[----:B------:R-:W-:Y:S01]  /*0330*/  IMAD R31, R31, UR9, R8 ;  /* 0x000000091f1f7c24 */ /* 0x000fe2000f8e0208 */
[----:B------:R-:W-:Y:S01]  /*0340*/  CS2R R46, SRZ ;  /* 0x00000000002e7805 */ /* 0x000fe2000001ff00 */
[----:B---3--:R-:W-:Y:S01]  /*0350*/  IMAD.WIDE.U32 R6, R12, UR8, R52 ;  /* 0x000000080c067c25 */ /* 0x008fe2000f8e0034 */
[----:B------:R-:W-:Y:S02]  /*0360*/  CS2R R12, SRZ ;  /* 0x00000000000c7805 */ /* 0x000fe4000001ff00 */
[----:B------:R-:W-:Y:S02]  /*0370*/  SHF.R.S32.HI R55, RZ, 0x1f, R54 ;  /* 0x0000001fff377819 */ /* 0x000fe40000011436 */
[----:B------:R-:W-:Y:S01]  /*0380*/  CS2R R14, SRZ ;  /* 0x00000000000e7805 */ /* 0x000fe2000001ff00 */
[----:B-1----:R-:W-:Y:S01]  /*0390*/  IMAD R18, R16, UR10, RZ ;  /* 0x0000000a10127c24 */ /* 0x002fe2000f8e02ff */
[----:B------:R-:W-:-:S03]  /*03a0*/  IADD3 R7, R7, R9, RZ ;  /* 0x0000000907077210 */ /* 0x000fc60007ffe0ff */
[----:B------:R-:W-:-:S05]  /*03b0*/  IMAD.WIDE.U32 R28, R30, UR9, R6 ;  /* 0x000000091e1c7c25 */ /* 0x000fca000f8e0006 */
[----:B------:R-:W-:Y:S01]  /*03c0*/  IADD3 R31, R29, R31, RZ ;  /* 0x0000001f1d1f7210 */ /* 0x000fe20007ffe0ff */
[----:B0-----:R-:W-:Y:S06]  /*03d0*/  @P0 BRA `(.L_x_6895) ;  /* 0x00000000004c0947 */ /* 0x001fec0003800000 */
[----:B------:R-:W-:Y:S01]  /*03e0*/  IMAD.WIDE R6, R0, 0x40, R54 ;  /* 0x0000004000067825 */ /* 0x000fe200078e0236 */
[----:B------:R-:W-:Y:S01]  /*03f0*/  ULDC.64 UR12, c[0x0][0x228] ;  /* 0x00008a00000c7ab9 */ /* 0x000fe20000000a00 */
[C---:B------:R-:W-:Y:S01]  /*0400*/  IADD3 R8, R52.reuse, 0x40, RZ ;  /* 0x0000004034087810 */ /* 0x040fe20007ffe0ff */
[----:B------:R-:W-:Y:S01]  /*0410*/  ULDC UR5, c[0x0][0x21c] ;  /* 0x0000870000057ab9 */ /* 0x000fe20000000800 */
[----:B------:R-:W-:Y:S01]  /*0420*/  MOV R30, R28 ;  /* 0x0000001c001e7202 */ /* 0x000fe20000000f00 */
[----:B------:R-:W-:Y:S01]  /*0430*/  IMAD R7, R7, UR12, RZ ;  /* 0x0000000c07077c24 */ /* 0x000fe2000f8e02ff */
[----:B------:R-:W-:Y:S02]  /*0440*/  IADD3 R19, R52, 0x80, RZ ;  /* 0x0000008034137810 */ /* 0x000fe40007ffe0ff */
[----:B------:R-:W-:Y:S01]  /*0450*/  ISETP.GE.AND P2, PT, R8, UR5, PT ;  /* 0x0000000508007c0c */ /* 0x000fe2000bf46270 */
[----:B------:R-:W-:Y:S01]  /*0460*/  IMAD.WIDE.U32 R8, R6, UR12, R30 ;  /* 0x0000000c06087c25 */ /* 0x000fe2000f8e001e */
[----:B------:R-:W-:-:S02]  /*0470*/  ISETP.GE.AND P1, PT, R52, UR5, PT ;  /* 0x0000000534007c0c */ /* 0x000fc4000bf26270 */
[----:B------:R-:W-:Y:S01]  /*0480*/  ISETP.GE.AND P3, PT, R19, UR5, PT ;  /* 0x0000000513007c0c */ /* 0x000fe2000bf66270 */
[----:B------:R-:W-:Y:S01]  /*0490*/  IMAD R7, R6, UR13, R7 ;  /* 0x0000000d06077c24 */ /* 0x000fe2000f8e0207 */
[----:B------:R-:W-:Y:S02]  /*04a0*/  ULDC.64 UR12, c[0x0][0x210] ;  /* 0x00008400000c7ab9 */ /* 0x000fe40000000a00 */
[----:B------:R-:W-:Y:S02]  /*04b0*/  LEA R6, P4, R8, UR12, 0x1 ;  /* 0x0000000c08067c11 */ /* 0x000fe4000f8808ff */
[----:B------:R-:W-:-:S04]  /*04c0*/  IADD3 R7, R9, R7, RZ ;  /* 0x0000000709077210 */ /* 0x000fc80007ffe0ff */
[----:B------:R-:W-:-:S05]  /*04d0*/  LEA.HI.X R7, R8, UR13, R7, 0x1, P4 ;  /* 0x0000000d08077c11 */ /* 0x000fca000a0f0c07 */
[----:B------:R0:W5:Y:S04]  /*04e0*/  @!P1 LDG.E.128 R40, desc[UR6][R6.64] ;  /* 0x0000000606289981 */ /* 0x000168000c1e1d00 */
[----:B------:R0:W5:Y:S04]  /*04f0*/  @!P2 LDG.E.128 R44, desc[UR6][R6.64+0x80] ;  /* 0x00008006062ca981 */ /* 0x000168000c1e1d00 */
[----:B------:R0:W5:Y:S02]  /*0500*/  @!P3 LDG.E.128 R12, desc[UR6][R6.64+0x100] ;  /* 0x00010006060cb981 */ /* 0x000164000c1e1d00 */
.L_x_6895:
[----:B------:R-:W-:Y:S05]  /*0510*/  BSYNC B0 ;  /* 0x0000000000007941 */ /* 0x000fea0003800000 */
.L_x_6894:
[----:B------:R-:W-:Y:S01]  /*0520*/  IADD3 R8, R54, 0x20, RZ ;  /* 0x0000002036087810 */ /* 0x000fe20007ffe0ff */
[----:B------:R-:W-:Y:S01]  /*0530*/  IMAD R35, R17, UR8, R18 ;  /* 0x0000000811237c24 */ /* 0x000fe2000f8e0212 */
[----:B------:R-:W-:Y:S01]  /*0540*/  BSSY B0, `(.L_x_6896) ;  /* 0x0000023000007945 */ /* 0x000fe20003800000 */
[----:B------:R-:W-:Y:S01]  /*0550*/  IMAD.WIDE.U32 R32, R16, UR8, R52 ;  /* 0x0000000810207c25 */ /* 0x000fe2000f8e0034 */
[----:B------:R-:W-:Y:S01]  /*0560*/  ISETP.GE.AND P1, PT, R8, R3, PT ;  /* 0x000000030800720c */ /* 0x000fe20003f26270 */
[----:B------:R-:W-:Y:S01]  /*0570*/  HFMA2.MMA R25, -RZ, RZ, 0, 0 ;  /* 0x00000000ff197435 */ /* 0x000fe200000001ff */
[----:B0----5:R-:W-:Y:S02]  /*0580*/  MOV R6, R40 ;  /* 0x0000002800067202 */ /* 0x021fe40000000f00 */
[----:B------:R-:W-:Y:S02]  /*0590*/  CS2R R16, SRZ ;  /* 0x0000000000107805 */ /* 0x000fe4000001ff00 */
[----:B------:R-:W-:-:S02]  /*05a0*/  MOV R7, R41 ;  /* 0x0000002900077202 */ /* 0x000fc40000000f00 */
[----:B------:R-:W-:Y:S02]  /*05b0*/  CS2R R18, SRZ ;  /* 0x0000000000127805 */ /* 0x000fe4000001ff00 */
[----:B------:R-:W-:Y:S02]  /*05c0*/  CS2R R20, SRZ ;  /* 0x0000000000147805 */ /* 0x000fe4000001ff00 */
[----:B------:R-:W-:Y:S02]  /*05d0*/  CS2R R22, SRZ ;  /* 0x0000000000167805 */ /* 0x000fe4000001ff00 */
[----:B------:R-:W-:Y:S01]  /*05e0*/  CS2R R26, SRZ ;  /* 0x00000000001a7805 */ /* 0x000fe2000001ff00 */
[----:B------:R-:W-:Y:S01]  /*05f0*/  IMAD R38, R58, UR11, RZ ;  /* 0x0000000b3a267c24 */ /* 0x000fe2000f8e02ff */
[----:B------:R-:W-:Y:S01]  /*0600*/  IADD3 R35, R33, R35, RZ ;  /* 0x0000002321237210 */ /* 0x000fe20007ffe0ff */
[----:B------:R-:W-:Y:S06]  /*0610*/  @P1 BRA `(.L_x_6897) ;  /* 0x0000000000541947 */ /* 0x000fec0003800000 */
[----:B------:R-:W-:Y:S01]  /*0620*/  IMAD.WIDE R36, R0, 0x40, R54 ;  /* 0x0000004000247825 */ /* 0x000fe200078e0236 */
[----:B------:R-:W-:Y:S01]  /*0630*/  MOV R30, R28 ;  /* 0x0000001c001e7202 */ /* 0x000fe20000000f00 */
[----:B------:R-:W-:Y:S01]  /*0640*/  ULDC.64 UR12, c[0x0][0x228] ;  /* 0x00008a00000c7ab9 */ /* 0x000fe20000000a00 */
[----:B------:R-:W-:Y:S01]  /*0650*/  IADD3 R28, R52, 0x40, RZ ;  /* 0x00000040341c7810 */ /* 0x000fe20007ffe0ff */
[----:B------:R-:W-:Y:S01]  /*0660*/  ULDC UR5, c[0x0][0x21c] ;  /* 0x0000870000057ab9 */ /* 0x000fe20000000800 */
[----:B------:R-:W-:Y:S02]  /*0670*/  IADD3 R9, P2, R36, 0x20, RZ ;  /* 0x0000002024097810 */ /* 0x000fe40007f5e0ff */
[----:B------:R-:W-:Y:S02]  /*0680*/  ISETP.GE.AND P4, PT, R28, UR5, PT ;  /* 0x000000051c007c0c */ /* 0x000fe4000bf86270 */
[----:B------:R-:W-:Y:S01]  /*0690*/  IADD3.X R36, RZ, R37, RZ, P2, !PT ;  /* 0x00000025ff247210 */ /* 0x000fe200017fe4ff */
[----:B------:R-:W-:Y:S01]  /*06a0*/  IMAD.WIDE.U32 R30, R9, UR12, R30 ;  /* 0x0000000c091e7c25 */ /* 0x000fe2000f8e001e */
[----:B------:R-:W-:-:S02]  /*06b0*/  IADD3 R28, R52, 0x80, RZ ;  /* 0x00000080341c7810 */ /* 0x000fc40007ffe0ff */
[----:B------:R-:W-:Y:S01]  /*06c0*/  ISETP.GE.AND P3, PT, R52, UR5, PT ;  /* 0x0000000534007c0c */ /* 0x000fe2000bf66270 */
[----:B------:R-:W-:Y:S01]  /*06d0*/  IMAD R36, R36, UR12, RZ ;  /* 0x0000000c24247c24 */ /* 0x000fe2000f8e02ff */
[----:B------:R-:W-:-:S03]  /*06e0*/  ISETP.GE.AND P5, PT, R28, UR5, PT ;  /* 0x000000051c007c0c */ /* 0x000fc6000bfa6270 */
        /* <DEDUP_REMOVED lines=8> */
.L_x_6897:
[----:B------:R-:W-:Y:S05]  /*0770*/  BSYNC B0 ;  /* 0x0000000000007941 */ /* 0x000fea0003800000 */
.L_x_6896:
[----:B------:R-:W-:Y:S01]  /*0780*/  MOV R34, R32 ;  /* 0x0000002000227202 */ /* 0x000fe20000000f00 */
[----:B------:R-:W-:Y:S01]  /*0790*/  IMAD R57, R59, UR9, R38 ;  /* 0x000000093b397c24 */ /* 0x000fe2000f8e0226 */
[----:B------:R-:W-:Y:S01]  /*07a0*/  BSSY B0, `(.L_x_6898) ;  /* 0x0000033000007945 */ /* 0x000fe20003800000 */
[----:B0-----:R-:W-:Y:S02]  /*07b0*/  CS2R R28, SRZ ;  /* 0x00000000001c7805 */ /* 0x001fe4000001ff00 */
[----:B------:R-:W-:Y:S01]  /*07c0*/  CS2R R30, SRZ ;  /* 0x00000000001e7805 */ /* 0x000fe2000001ff00 */
[----:B------:R-:W-:Y:S01]  /*07d0*/  IMAD.WIDE.U32 R58, R58, UR9, R34 ;  /* 0x000000093a3a7c25 */ /* 0x000fe2000f8e0022 */
[----:B------:R-:W-:Y:S02]  /*07e0*/  CS2R R32, SRZ ;  /* 0x0000000000207805 */ /* 0x000fe4000001ff00 */
[----:B------:R-:W-:Y:S02]  /*07f0*/  CS2R R34, SRZ ;  /* 0x0000000000227805 */ /* 0x000fe4000001ff00 */
[----:B------:R-:W-:-:S02]  /*0800*/  CS2R R36, SRZ ;  /* 0x0000000000247805 */ /* 0x000fc4000001ff00 */
[----:B------:R-:W-:Y:S02]  /*0810*/  CS2R R38, SRZ ;  /* 0x0000000000267805 */ /* 0x000fe4000001ff00 */
[----:B------:R-:W-:Y:S01]  /*0820*/  IADD3 R57, R59, R57, RZ ;  /* 0x000000393b397210 */ /* 0x000fe20007ffe0ff */
[----:B------:R-:W-:Y:S06]  /*0830*/  @P0 BRA `(.L_x_6899) ;  /* 0x0000000000a40947 */ /* 0x000fec0003800000 */
[----:B------:R-:W-:Y:S01]  /*0840*/  ULDC UR5, c[0x0][0x21c] ;  /* 0x0000870000057ab9 */ /* 0x000fe20000000800 */
[C---:B------:R-:W-:Y:S02]  /*0850*/  IADD3 R9, R52.reuse, 0x40, RZ ;  /* 0x0000004034097810 */ /* 0x040fe40007ffe0ff */
[C---:B------:R-:W-:Y:S02]  /*0860*/  ISETP.GE.AND P2, PT, R52.reuse, UR5, PT ;  /* 0x0000000534007c0c */ /* 0x040fe4000bf46270 */
[----:B------:R-:W-:Y:S02]  /*0870*/  IADD3 R40, R52, 0x80, RZ ;  /* 0x0000008034287810 */ /* 0x000fe40007ffe0ff */
[----:B------:R-:W-:Y:S02]  /*0880*/  ISETP.GE.AND P3, PT, R9, UR5, PT ;  /* 0x0000000509007c0c */ /* 0x000fe4000bf66270 */
[----:B------:R-:W-:-:S07]  /*0890*/  ISETP.GE.AND P5, PT, R40, UR5, PT ;  /* 0x0000000528007c0c */ /* 0x000fce000bfa6270 */
[----:B------:R-:W0:Y:S01]  /*08a0*/  @!P2 LDC.64 R64, c[0x0][0x248] ;  /* 0x00009200ff40ab82 */ /* 0x000e220000000a00 */
[----:B------:R-:W-:Y:S01]  /*08b0*/  @!P2 IMAD.WIDE R66, R0, 0x40, R54 ;  /* 0x000000400042a825 */ /* 0x000fe200078e0236 */
[----:B------:R-:W-:-:S03]  /*08c0*/  @!P2 MOV R56, R58 ;  /* 0x0000003a0038a202 */ /* 0x000fc60000000f00 */
[----:B------:R-:W-:Y:S01]  /*08d0*/  @!P3 IMAD.WIDE R70, R0, 0x40, R54 ;  /* 0x000000400046b825 */ /* 0x000fe200078e0236 */
[----:B------:R-:W-:Y:S02]  /*08e0*/  @!P5 MOV R68, R58 ;  /* 0x0000003a0044d202 */ /* 0x000fe40000000f00 */
[----:B------:R-:W1:Y:S01]  /*08f0*/  @!P3 LDC.64 R50, c[0x0][0x248] ;  /* 0x00009200ff32bb82 */ /* 0x000e620000000a00 */
[----:B------:R-:W-:-:S07]  /*0900*/  @!P5 MOV R69, R57 ;  /* 0x000000390045d202 */ /* 0x000fce0000000f00 */
[----:B------:R-:W2:Y:S08]  /*0910*/  @!P5 LDC.64 R48, c[0x0][0x248] ;  /* 0x00009200ff30db82 */ /* 0x000eb00000000a00 */
[----:B------:R-:W3:Y:S01]  /*0920*/  @!P2 LDC.64 R62, c[0x0][0x240] ;  /* 0x00009000ff3eab82 */ /* 0x000ee20000000a00 */
[-C--:B0-----:R-:W-:Y:S01]  /*0930*/  @!P2 IMAD R9, R67, R64.reuse, RZ ;  /* 0x000000404309a224 */ /* 0x081fe200078e02ff */
[----:B------:R-:W-:Y:S01]  /*0940*/  @!P3 MOV R67, R57 ;  /* 0x000000390043b202 */ /* 0x000fe20000000f00 */
[----:B------:R-:W-:-:S04]  /*0950*/  @!P2 IMAD.WIDE.U32 R72, R66, R64, R56 ;  /* 0x000000404248a225 */ /* 0x000fc800078e0038 */
[----:B------:R-:W-:Y:S01]  /*0960*/  @!P2 IMAD R9, R66, R65, R9 ;  /* 0x000000414209a224 */ /* 0x000fe200078e0209 */
[----:B------:R-:W0:Y:S01]  /*0970*/  @!P3 LDC.64 R60, c[0x0][0x240] ;  /* 0x00009000ff3cbb82 */ /* 0x000e220000000a00 */
[----:B------:R-:W-:Y:S01]  /*0980*/  @!P3 MOV R66, R58 ;  /* 0x0000003a0042b202 */ /* 0x000fe20000000f00 */
[----:B------:R-:W-:Y:S02]  /*0990*/  @!P5 IMAD.WIDE R64, R0, 0x40, R54 ;  /* 0x000000400040d825 */ /* 0x000fe400078e0236 */
[----:B------:R-:W-:Y:S02]  /*09a0*/  @!P2 IADD3 R9, R73, R9, RZ ;  /* 0x000000094909a210 */ /* 0x000fe40007ffe0ff */
[-C--:B-1----:R-:W-:Y:S02]  /*09b0*/  @!P3 IMAD.WIDE.U32 R66, R70, R50.reuse, R66 ;  /* 0x000000324642b225 */ /* 0x082fe400078e0042 */
[----:B------:R-:W1:Y:S02]  /*09c0*/  @!P5 LDC.64 R40, c[0x0][0x240] ;  /* 0x00009000ff28db82 */ /* 0x000e640000000a00 */
[----:B------:R-:W-:-:S02]  /*09d0*/  @!P3 IMAD R50, R71, R50, RZ ;  /* 0x000000324732b224 */ /* 0x000fc400078e02ff */
[-C--:B--2---:R-:W-:Y:S02]  /*09e0*/  @!P5 IMAD R65, R65, R48.reuse, RZ ;  /* 0x000000304141d224 */ /* 0x084fe400078e02ff */
[----:B------:R-:W-:Y:S01]  /*09f0*/  @!P5 IMAD.WIDE.U32 R68, R64, R48, R68 ;  /* 0x000000304044d225 */ /* 0x000fe200078e0044 */
[----:B---3--:R-:W-:-:S03]  /*0a00*/  @!P2 LEA R62, P0, R72, R62, 0x1 ;  /* 0x0000003e483ea211 */ /* 0x008fc600078008ff */
[----:B------:R-:W-:Y:S02]  /*0a10*/  @!P3 IMAD R51, R70, R51, R50 ;  /* 0x000000334633b224 */ /* 0x000fe400078e0232 */
[----:B------:R-:W-:Y:S01]  /*0a20*/  @!P5 IMAD R65, R64, R49, R65 ;  /* 0x000000314041d224 */ /* 0x000fe200078e0241 */
[----:B------:R-:W-:Y:S02]  /*0a30*/  @!P2 LEA.HI.X R63, R72, R63, R9, 0x1, P0 ;  /* 0x0000003f483fa211 */ /* 0x000fe400000f0c09 */
[----:B------:R-:W-:Y:S02]  /*0a40*/  @!P3 IADD3 R51, R67, R51, RZ ;  /* 0x000000334333b210 */ /* 0x000fe40007ffe0ff */
[C---:B0-----:R-:W-:Y:S01]  /*0a50*/  @!P3 LEA R60, P4, R66.reuse, R60, 0x1 ;  /* 0x0000003c423cb211 */ /* 0x041fe200078808ff */
[----:B------:R0:W5:Y:S01]  /*0a60*/  @!P2 LDG.E.128 R28, desc[UR6][R62.64] ;  /* 0x000000063e1ca981 */ /* 0x000162000c1e1d00 */
[----:B------:R-:W-:Y:S02]  /*0a70*/  @!P5 IADD3 R65, R69, R65, RZ ;  /* 0x000000414541d210 */ /* 0x000fe40007ffe0ff */
[----:B------:R-:W-:-:S02]  /*0a80*/  @!P3 LEA.HI.X R61, R66, R61, R51, 0x1, P4 ;  /* 0x0000003d423db211 */ /* 0x000fc400020f0c33 */
[----:B-1----:R-:W-:-:S03]  /*0a90*/  @!P5 LEA R40, P6, R68, R40, 0x1 ;  /* 0x000000284428d211 */ /* 0x002fc600078c08ff */
[----:B------:R0:W5:Y:S01]  /*0aa0*/  @!P3 LDG.E.128 R32, desc[UR6][R60.64+0x80] ;  /* 0x000080063c20b981 */ /* 0x000162000c1e1d00 */
[----:B------:R-:W-:-:S05]  /*0ab0*/  @!P5 LEA.HI.X R41, R68, R41, R65, 0x1, P6 ;  /* 0x000000294429d211 */ /* 0x000fca00030f0c41 */
[----:B------:R0:W5:Y:S04]  /*0ac0*/  @!P5 LDG.E.128 R36, desc[UR6][R40.64+0x100] ;  /* 0x000100062824d981 */ /* 0x000168000c1e1d00 */
.L_x_6899:
[----:B------:R-:W-:Y:S05]  /*0ad0*/  BSYNC B0 ;  /* 0x0000000000007941 */ /* 0x000fea0003800000 */
.L_x_6898:
[----:B------:R-:W-:Y:S01]  /*0ae0*/  HADD2.F32 R66, -RZ, R6.H1_H1 ;  /* 0x30000006ff427230 */ /* 0x000fe20000004100 */
[----:B------:R-:W-:Y:S01]  /*0af0*/  BSSY B0, `(.L_x_6900) ;  /* 0x0000028000007945 */ /* 0x000fe20003800000 */
[----:B0----5:R-:W-:Y:S01]  /*0b00*/  HADD2.F32 R41, -RZ, R28.H1_H1 ;  /* 0x3000001cff297230 */ /* 0x021fe20000004100 */
[----:B------:R-:W-:Y:S01]  /*0b10*/  MOV R9, R42 ;  /* 0x0000002a00097202 */ /* 0x000fe20000000f00 */
[----:B------:R-:W-:Y:S01]  /*0b20*/  HADD2.F32 R67, -RZ, R6.H0_H0 ;  /* 0x20000006ff437230 */ /* 0x000fe20000004100 */
[----:B------:R-:W-:Y:S02]  /*0b30*/  MOV R61, R43 ;  /* 0x0000002b003d7202 */ /* 0x000fe40000000f00 */
[----:B------:R-:W-:Y:S02]  /*0b40*/  CS2R R42, SRZ ;  /* 0x00000000002a7805 */ /* 0x000fe4000001ff00 */
[----:B------:R-:W-:Y:S01]  /*0b50*/  MOV R60, R44 ;  /* 0x0000002c003c7202 */ /* 0x000fe20000000f00 */
[----:B------:R-:W-:Y:S01]  /*0b60*/  FMUL.FTZ R66, R66, R41 ;  /* 0x0000002942427220 */ /* 0x000fe20000410000 */
[----:B------:R-:W-:-:S02]  /*0b70*/  MOV R63, R45 ;  /* 0x0000002d003f7202 */ /* 0x000fc40000000f00 */
[----:B------:R-:W-:Y:S02]  /*0b80*/  CS2R R40, SRZ ;  /* 0x0000000000287805 */ /* 0x000fe4000001ff00 */
[----:B------:R-:W-:Y:S02]  /*0b90*/  MOV R62, R46 ;  /* 0x0000002e003e7202 */ /* 0x000fe40000000f00 */
[----:B------:R-:W-:Y:S02]  /*0ba0*/  CS2R R44, SRZ ;  /* 0x00000000002c7805 */ /* 0x000fe4000001ff00 */
[----:B------:R-:W-:Y:S02]  /*0bb0*/  MOV R64, R47 ;  /* 0x0000002f00407202 */ /* 0x000fe40000000f00 */
[----:B------:R-:W-:Y:S02]  /*0bc0*/  CS2R R46, SRZ ;  /* 0x00000000002e7805 */ /* 0x000fe4000001ff00 */
[----:B------:R-:W-:-:S02]  /*0bd0*/  MOV R65, R29 ;  /* 0x0000001d00417202 */ /* 0x000fc40000000f00 */
[----:B------:R-:W-:Y:S02]  /*0be0*/  CS2R R48, SRZ ;  /* 0x0000000000307805 */ /* 0x000fe4000001ff00 */
[----:B------:R-:W-:Y:S01]  /*0bf0*/  CS2R R50, SRZ ;  /* 0x0000000000327805 */ /* 0x000fe2000001ff00 */
[----:B------:R-:W-:Y:S01]  /*0c00*/  HADD2.F32 R6, -RZ, R28.H0_H0 ;  /* 0x2000001cff067230 */ /* 0x000fe20000004100 */
[----:B------:R-:W-:Y:S06]  /*0c10*/  @P1 BRA `(.L_x_6901) ;  /* 0x0000000000541947 */ /* 0x000fec0003800000 */
[----:B------:R-:W-:Y:S01]  /*0c20*/  IMAD.WIDE R28, R0, 0x40, R54 ;  /* 0x00000040001c7825 */ /* 0x000fe200078e0236 */
[----:B------:R-:W-:Y:S01]  /*0c30*/  ULDC UR5, c[0x0][0x21c] ;  /* 0x0000870000057ab9 */ /* 0x000fe20000000800 */
[----:B------:R-:W-:Y:S01]  /*0c40*/  ULDC.64 UR12, c[0x0][0x248] ;  /* 0x00009200000c7ab9 */ /* 0x000fe20000000a00 */
[----:B------:R-:W-:Y:S02]  /*0c50*/  MOV R56, R58 ;  /* 0x0000003a00387202 */ /* 0x000fe40000000f00 */
[----:B------:R-:W-:Y:S02]  /*0c60*/  IADD3 R53, P0, R28, 0x20, RZ ;  /* 0x000000201c357810 */ /* 0x000fe40007f1e0ff */
[C---:B------:R-:W-:Y:S02]  /*0c70*/  IADD3 R58, R52.reuse, 0x40, RZ ;  /* 0x00000040343a7810 */ /* 0x040fe40007ffe0ff */
[----:B------:R-:W-:Y:S01]  /*0c80*/  IADD3.X R28, RZ, R29, RZ, P0, !PT ;  /* 0x0000001dff1c7210 */ /* 0x000fe200007fe4ff */
[----:B------:R-:W-:Y:S01]  /*0c90*/  IMAD.WIDE.U32 R56, R53, UR12, R56 ;  /* 0x0000000c35387c25 */ /* 0x000fe2000f8e0038 */
[----:B------:R-:W-:-:S02]  /*0ca0*/  ISETP.GE.AND P1, PT, R52, UR5, PT ;  /* 0x0000000534007c0c */ /* 0x000fc4000bf26270 */
[----:B------:R-:W-:Y:S01]  /*0cb0*/  IADD3 R52, R52, 0x80, RZ ;  /* 0x0000008034347810 */ /* 0x000fe20007ffe0ff */
[----:B------:R-:W-:Y:S01]  /*0cc0*/  IMAD R28, R28, UR12, RZ ;  /* 0x0000000c1c1c7c24 */ /* 0x000fe2000f8e02ff */
[----:B------:R-:W-:Y:S02]  /*0cd0*/  ISETP.GE.AND P2, PT, R58, UR5, PT ;  /* 0x000000053a007c0c */ /* 0x000fe4000bf46270 */
        /* <DEDUP_REMOVED lines=9> */
.L_x_6901:
[----:B------:R-:W-:Y:S05]  /*0d70*/  BSYNC B0 ;  /* 0x0000000000007941 */ /* 0x000fea0003800000 */
.L_x_6900:
[----:B------:R-:W-:Y:S01]  /*0d80*/  MOV R52, R16 ;  /* 0x0000001000347202 */ /* 0x000fe20000000f00 */
[----:B------:R-:W-:Y:S02]  /*0d90*/  HADD2.F32 R16, -RZ, R7.H0_H0 ;  /* 0x20000007ff107230 */ /* 0x000fe40000004100 */
[----:B------:R-:W-:Y:S01]  /*0da0*/  FFMA.FTZ R67, R67, R6, R66 ;  /* 0x0000000643437223 */ /* 0x000fe20000010042 */
[----:B------:R-:W-:Y:S01]  /*0db0*/  HADD2.F32 R53, -RZ, R65.H0_H0 ;  /* 0x20000041ff357230 */ /* 0x000fe20000004100 */
[----:B------:R-:W-:Y:S01]  /*0dc0*/  ISETP.NE.AND P0, PT, R5, RZ, PT ;  /* 0x000000ff0500720c */ /* 0x000fe20003f05270 */
[----:B------:R-:W-:Y:S01]  /*0dd0*/  HADD2.F32 R7, -RZ, R7.H1_H1 ;  /* 0x30000007ff077230 */ /* 0x000fe20000004100 */
[----:B------:R-:W-:Y:S01]  /*0de0*/  BSSY B0, `(.L_x_6902) ;  /* 0x00000ac000007945 */ /* 0x000fe20003800000 */
[----:B0-----:R-:W-:Y:S02]  /*0df0*/  HADD2.F32 R28, -RZ, R65.H1_H1 ;  /* 0x30000041ff1c7230 */ /* 0x001fe40000004100 */
[----:B------:R-:W-:Y:S01]  /*0e00*/  FFMA.FTZ R16, R16, R53, R67 ;  /* 0x0000003510107223 */ /* 0x000fe20000010043 */
[----:B------:R-:W-:-:S02]  /*0e10*/  HADD2.F32 R6, -RZ, R52.H1_H1 ;  /* 0x30000034ff067230 */ /* 0x000fc40000004100 */
[----:B-----5:R-:W-:Y:S02]  /*0e20*/  HADD2.F32 R29, -RZ, R40.H1_H1 ;  /* 0x30000028ff1d7230 */ /* 0x020fe40000004100 */
[----:B------:R-:W-:Y:S01]  /*0e30*/  FFMA.FTZ R28, R7, R28, R16 ;  /* 0x0000001c071c7223 */ /* 0x000fe20000010010 */
[----:B------:R-:W-:Y:S02]  /*0e40*/  HADD2.F32 R7, -RZ, R9.H0_H0 ;  /* 0x20000009ff077230 */ /* 0x000fe40000004100 */
[----:B------:R-:W-:Y:S02]  /*0e50*/  HADD2.F32 R16, -RZ, R30.H0_H0 ;  /* 0x2000001eff107230 */ /* 0x000fe40000004100 */
[----:B------:R-:W-:Y:S01]  /*0e60*/  FMUL.FTZ R53, R6, R29 ;  /* 0x0000001d06357220 */ /* 0x000fe20000410000 */
[----:B------:R-:W-:Y:S02]  /*0e70*/  HADD2.F32 R6, -RZ, R52.H0_H0 ;  /* 0x20000034ff067230 */ /* 0x000fe40000004100 */
[----:B------:R-:W-:-:S02]  /*0e80*/  HADD2.F32 R29, -RZ, R40.H0_H0 ;  /* 0x20000028ff1d7230 */ /* 0x000fc40000004100 */
[----:B------:R-:W-:Y:S01]  /*0e90*/  FFMA.FTZ R28, R7, R16, R28 ;  /* 0x00000010071c7223 */ /* 0x000fe2000001001c */
[----:B------:R-:W-:Y:S02]  /*0ea0*/  HADD2.F32 R9, -RZ, R9.H1_H1 ;  /* 0x30000009ff097230 */ /* 0x000fe40000004100 */
[----:B------:R-:W-:Y:S02]  /*0eb0*/  HADD2.F32 R16, -RZ, R30.H1_H1 ;  /* 0x3000001eff107230 */ /* 0x000fe40000004100 */
[----:B------:R-:W-:Y:S01]  /*0ec0*/  FFMA.FTZ R29, R6, R29, R53 ;  /* 0x0000001d061d7223 */ /* 0x000fe20000010035 */
[----:B------:R-:W-:Y:S02]  /*0ed0*/  HADD2.F32 R6, -RZ, R17.H0_H0 ;  /* 0x20000011ff067230 */ /* 0x000fe40000004100 */
[----:B------:R-:W-:Y:S02]  /*0ee0*/  HADD2.F32 R7, -RZ, R41.H0_H0 ;  /* 0x20000029ff077230 */ /* 0x000fe40000004100 */
[----:B------:R-:W-:Y:S01]  /*0ef0*/  FFMA.FTZ R30, R9, R16, R28 ;  /* 0x00000010091e7223 */ /* 0x000fe2000001001c */
[----:B------:R-:W-:-:S02]  /*0f00*/  HADD2.F32 R17, -RZ, R17.H1_H1 ;  /* 0x30000011ff117230 */ /* 0x000fc40000004100 */
[----:B------:R-:W-:Y:S02]  /*0f10*/  HADD2.F32 R16, -RZ, R41.H1_H1 ;  /* 0x30000029ff107230 */ /* 0x000fe40000004100 */
[----:B------:R-:W-:Y:S01]  /*0f20*/  FFMA.FTZ R40, R6, R7, R29 ;  /* 0x0000000706287223 */ /* 0x000fe2000001001d */
[----:B------:R-:W-:Y:S02]  /*0f30*/  HADD2.F32 R7, -RZ, R61.H0_H0 ;  /* 0x2000003dff077230 */ /* 0x000fe40000004100 */
[----:B------:R-:W-:Y:S02]  /*0f40*/  HADD2.F32 R28, -RZ, R31.H0_H0 ;  /* 0x2000001fff1c7230 */ /* 0x000fe40000004100 */
[----:B------:R-:W-:Y:S01]  /*0f50*/  FFMA.FTZ R17, R17, R16, R40 ;  /* 0x0000001011117223 */ /* 0x000fe20000010028 */
[----:B------:R-:W-:Y:S02]  /*0f60*/  HADD2.F32 R6, -RZ, R18.H0_H0 ;  /* 0x20000012ff067230 */ /* 0x000fe40000004100 */
[----:B------:R-:W-:-:S02]  /*0f70*/  HADD2.F32 R9, -RZ, R42.H0_H0 ;  /* 0x2000002aff097230 */ /* 0x000fc40000004100 */
[----:B------:R-:W-:Y:S01]  /*0f80*/  FFMA.FTZ R28, R7, R28, R30 ;  /* 0x0000001c071c7223 */ /* 0x000fe2000001001e */
[----:B------:R-:W-:Y:S02]  /*0f90*/  HADD2.F32 R61, -RZ, R61.H1_H1 ;  /* 0x3000003dff3d7230 */ /* 0x000fe40000004100 */
[----:B------:R-:W-:Y:S02]  /*0fa0*/  HADD2.F32 R16, -RZ, R31.H1_H1 ;  /* 0x3000001fff107230 */ /* 0x000fe40000004100 */
[----:B------:R-:W-:Y:S01]  /*0fb0*/  FFMA.FTZ R17, R6, R9, R17 ;  /* 0x0000000906117223 */ /* 0x000fe20000010011 */
[----:B------:R-:W-:Y:S02]  /*0fc0*/  HADD2.F32 R6, -RZ, R60.H0_H0 ;  /* 0x2000003cff067230 */ /* 0x000fe40000004100 */
[----:B------:R-:W-:Y:S02]  /*0fd0*/  HADD2.F32 R18, -RZ, R18.H1_H1 ;  /* 0x30000012ff127230 */ /* 0x000fe40000004100 */
[----:B------:R-:W-:Y:S01]  /*0fe0*/  FFMA.FTZ R61, R61, R16, R28 ;  /* 0x000000103d3d7223 */ /* 0x000fe2000001001c */
[----:B------:R-:W-:-:S02]  /*0ff0*/  HADD2.F32 R7, -RZ, R42.H1_H1 ;  /* 0x3000002aff077230 */ /* 0x000fc40000004100 */
[----:B------:R-:W-:Y:S02]  /*1000*/  HADD2.F32 R9, -RZ, R32.H0_H0 ;  /* 0x20000020ff097230 */ /* 0x000fe40000004100 */
[----:B------:R-:W-:Y:S02]  /*1010*/  HADD2.F32 R60, -RZ, R60.H1_H1 ;  /* 0x3000003cff3c7230 */ /* 0x000fe40000004100 */
[----:B------:R-:W-:Y:S01]  /*1020*/  FFMA.FTZ R17, R18, R7, R17 ;  /* 0x0000000712117223 */ /* 0x000fe20000010011 */
[----:B------:R-:W-:Y:S02]  /*1030*/  HADD2.F32 R7, -RZ, R43.H0_H0 ;  /* 0x2000002bff077230 */ /* 0x000fe40000004100 */
[----:B------:R-:W-:Y:S01]  /*1040*/  FFMA.FTZ R61, R6, R9, R61 ;  /* 0x00000009063d7223 */ /* 0x000fe2000001003d */
[--C-:B------:R-:W-:Y:S02]  /*1050*/  HADD2.F32 R6, -RZ, R19.reuse.H0_H0 ;  /* 0x20000013ff067230 */ /* 0x100fe40000004100 */
[----:B------:R-:W-:-:S02]  /*1060*/  HADD2.F32 R19, -RZ, R19.H1_H1 ;  /* 0x30000013ff137230 */ /* 0x000fc40000004100 */
[----:B------:R-:W-:Y:S02]  /*1070*/  HADD2.F32 R9, -RZ, R32.H1_H1 ;  /* 0x30000020ff097230 */ /* 0x000fe40000004100 */
[----:B------:R-:W-:Y:S01]  /*1080*/  FFMA.FTZ R6, R6, R7, R17 ;  /* 0x0000000706067223 */ /* 0x000fe20000010011 */
[----:B------:R-:W-:Y:S02]  /*1090*/  HADD2.F32 R16, -RZ, R43.H1_H1 ;  /* 0x3000002bff107230 */ /* 0x000fe40000004100 */
[----:B------:R-:W-:Y:S02]  /*10a0*/  HADD2.F32 R7, -RZ, R63.H0_H0 ;  /* 0x2000003fff077230 */ /* 0x000fe40000004100 */
[----:B------:R-:W-:Y:S01]  /*10b0*/  FFMA.FTZ R60, R60, R9, R61 ;  /* 0x000000093c3c7223 */ /* 0x000fe2000001003d */
[----:B------:R-:W-:Y:S02]  /*10c0*/  HADD2.F32 R9, -RZ, R44.H0_H0 ;  /* 0x2000002cff097230 */ /* 0x000fe40000004100 */
[----:B------:R-:W-:Y:S01]  /*10d0*/  FFMA.FTZ R19, R19, R16, R6 ;  /* 0x0000001013137223 */ /* 0x000fe20000010006 */
[----:B------:R-:W-:-:S02]  /*10e0*/  HADD2.F32 R6, -RZ, R20.H0_H0 ;  /* 0x20000014ff067230 */ /* 0x000fc40000004100 */
[----:B------:R-:W-:Y:S02]  /*10f0*/  HADD2.F32 R16, -RZ, R33.H0_H0 ;  /* 0x20000021ff107230 */ /* 0x000fe40000004100 */
[----:B------:R-:W-:Y:S02]  /*1100*/  HADD2.F32 R20, -RZ, R20.H1_H1 ;  /* 0x30000014ff147230 */ /* 0x000fe40000004100 */
[----:B------:R-:W-:Y:S01]  /*1110*/  FFMA.FTZ R9, R6, R9, R19 ;  /* 0x0000000906097223 */ /* 0x000fe20000010013 */
[----:B------:R-:W-:Y:S02]  /*1120*/  HADD2.F32 R17, -RZ, R44.H1_H1 ;  /* 0x3000002cff117230 */ /* 0x000fe40000004100 */
[----:B------:R-:W-:Y:S01]  /*1130*/  FFMA.FTZ R60, R7, R16, R60 ;  /* 0x00000010073c7223 */ /* 0x000fe2000001003c */
[----:B------:R-:W-:Y:S02]  /*1140*/  HADD2.F32 R6, -RZ, R21.H0_H0 ;  /* 0x20000015ff067230 */ /* 0x000fe40000004100 */
[----:B------:R-:W-:-:S02]  /*1150*/  HADD2.F32 R7, -RZ, R45.H0_H0 ;  /* 0x2000002dff077230 */ /* 0x000fc40000004100 */
[----:B------:R-:W-:Y:S01]  /*1160*/  FFMA.FTZ R9, R20, R17, R9 ;  /* 0x0000001114097223 */ /* 0x000fe20000010009 */
[----:B------:R-:W-:Y:S02]  /*1170*/  HADD2.F32 R21, -RZ, R21.H1_H1 ;  /* 0x30000015ff157230 */ /* 0x000fe40000004100 */
[----:B------:R-:W-:Y:S02]  /*1180*/  HADD2.F32 R18, -RZ, R45.H1_H1 ;  /* 0x3000002dff127230 */ /* 0x000fe40000004100 */
[----:B------:R-:W-:Y:S01]  /*1190*/  FFMA.FTZ R6, R6, R7, R9 ;  /* 0x0000000706067223 */ /* 0x000fe20000010009 */
[----:B------:R-:W-:Y:S02]  /*11a0*/  HADD2.F32 R63, -RZ, R63.H1_H1 ;  /* 0x3000003fff3f7230 */ /* 0x000fe40000004100 */
[----:B------:R-:W-:Y:S02]  /*11b0*/  HADD2.F32 R16, -RZ, R33.H1_H1 ;  /* 0x30000021ff107230 */ /* 0x000fe40000004100 */
[----:B------:R-:W-:Y:S01]  /*11c0*/  FFMA.FTZ R21, R21, R18, R6 ;  /* 0x0000001215157223 */ /* 0x000fe20000010006 */
[----:B------:R-:W-:-:S02]  /*11d0*/  HADD2.F32 R18, -RZ, R22.H0_H0 ;  /* 0x20000016ff127230 */ /* 0x000fc40000004100 */
[----:B------:R-:W-:Y:S02]  /*11e0*/  HADD2.F32 R19, -RZ, R46.H0_H0 ;  /* 0x2000002eff137230 */ /* 0x000fe40000004100 */
[----:B------:R-:W-:Y:S01]  /*11f0*/  FFMA.FTZ R60, R63, R16, R60 ;  /* 0x000000103f3c7223 */ /* 0x000fe2000001003c */
[----:B------:R-:W-:Y:S02]  /*1200*/  HADD2.F32 R17, -RZ, R62.H0_H0 ;  /* 0x2000003eff117230 */ /* 0x000fe40000004100 */
[----:B------:R-:W-:Y:S02]  /*1210*/  HADD2.F32 R28, -RZ, R34.H0_H0 ;  /* 0x20000022ff1c7230 */ /* 0x000fe40000004100 */
[----:B------:R-:W-:Y:S01]  /*1220*/  FFMA.FTZ R43, R18, R19, R21 ;  /* 0x00000013122b7223 */ /* 0x000fe20000010015 */
[----:B------:R-:W-:Y:S02]  /*1230*/  HADD2.F32 R62, -RZ, R62.H1_H1 ;  /* 0x3000003eff3e7230 */ /* 0x000fe40000004100 */
[----:B------:R-:W-:-:S02]  /*1240*/  HADD2.F32 R21, -RZ, R34.H1_H1 ;  /* 0x30000022ff157230 */ /* 0x000fc40000004100 */
[----:B------:R-:W-:Y:S01]  /*1250*/  FFMA.FTZ R41, R17, R28, R60 ;  /* 0x0000001c11297223 */ /* 0x000fe2000001003c */
[----:B------:R-:W-:Y:S02]  /*1260*/  HADD2.F32 R22, -RZ, R22.H1_H1 ;  /* 0x30000016ff167230 */ /* 0x000fe40000004100 */
[----:B------:R-:W-:Y:S02]  /*1270*/  HADD2.F32 R29, -RZ, R46.H1_H1 ;  /* 0x3000002eff1d7230 */ /* 0x000fe40000004100 */
[----:B------:R-:W-:Y:S01]  /*1280*/  FFMA.FTZ R62, R62, R21, R41 ;  /* 0x000000153e3e7223 */ /* 0x000fe20000010029 */
[----:B------:R-:W-:Y:S02]  /*1290*/  HADD2.F32 R21, -RZ, R64.H0_H0 ;  /* 0x20000040ff157230 */ /* 0x000fe40000004100 */
[----:B------:R-:W-:Y:S02]  /*12a0*/  HADD2.F32 R28, -RZ, R35.H0_H0 ;  /* 0x20000023ff1c7230 */ /* 0x000fe40000004100 */
[----:B------:R-:W-:Y:S01]  /*12b0*/  FFMA.FTZ R43, R22, R29, R43 ;  /* 0x0000001d162b7223 */ /* 0x000fe2000001002b */
[----:B------:R-:W-:-:S02]  /*12c0*/  HADD2.F32 R22, -RZ, R23.H0_H0 ;  /* 0x20000017ff167230 */ /* 0x000fc40000004100 */
[----:B------:R-:W-:Y:S02]  /*12d0*/  HADD2.F32 R29, -RZ, R47.H0_H0 ;  /* 0x2000002fff1d7230 */ /* 0x000fe40000004100 */
[----:B------:R-:W-:Y:S01]  /*12e0*/  FFMA.FTZ R21, R21, R28, R62 ;  /* 0x0000001c15157223 */ /* 0x000fe2000001003e */
[----:B------:R-:W-:Y:S02]  /*12f0*/  HADD2.F32 R64, -RZ, R64.H1_H1 ;  /* 0x30000040ff407230 */ /* 0x000fe40000004100 */
[----:B------:R-:W-:Y:S02]  /*1300*/  HADD2.F32 R35, -RZ, R35.H1_H1 ;  /* 0x30000023ff237230 */ /* 0x000fe40000004100 */
[----:B------:R-:W-:Y:S01]  /*1310*/  FFMA.FTZ R34, R22, R29, R43 ;  /* 0x0000001d16227223 */ /* 0x000fe2000001002b */
[----:B------:R-:W-:Y:S02]  /*1320*/  HADD2.F32 R23, -RZ, R23.H1_H1 ;  /* 0x30000017ff177230 */ /* 0x000fe40000004100 */
[----:B------:R-:W-:-:S02]  /*1330*/  HADD2.F32 R28, -RZ, R47.H1_H1 ;  /* 0x3000002fff1c7230 */ /* 0x000fc40000004100 */
[----:B------:R-:W-:Y:S01]  /*1340*/  FFMA.FTZ R35, R64, R35, R21 ;  /* 0x0000002340237223 */ /* 0x000fe20000010015 */
[----:B------:R-:W-:Y:S02]  /*1350*/  HADD2.F32 R20, -RZ, R12.H0_H0 ;  /* 0x2000000cff147230 */ /* 0x000fe40000004100 */
[----:B------:R-:W-:Y:S02]  /*1360*/  HADD2.F32 R31, -RZ, R36.H0_H0 ;  /* 0x20000024ff1f7230 */ /* 0x000fe40000004100 */
[----:B------:R-:W-:Y:S01]  /*1370*/  FFMA.FTZ R28, R23, R28, R34 ;  /* 0x0000001c171c7223 */ /* 0x000fe20000010022 */
[----:B------:R-:W-:Y:S02]  /*1380*/  HADD2.F32 R21, -RZ, R24.H0_H0 ;  /* 0x20000018ff157230 */ /* 0x000fe40000004100 */
[----:B------:R-:W-:Y:S02]  /*1390*/  HADD2.F32 R22, -RZ, R48.H0_H0 ;  /* 0x20000030ff167230 */ /* 0x000fe40000004100 */
[----:B------:R-:W-:Y:S01]  /*13a0*/  FFMA.FTZ R31, R20, R31, R35 ;  /* 0x0000001f141f7223 */ /* 0x000fe20000010023 */
[----:B------:R-:W-:-:S02]  /*13b0*/  HADD2.F32 R16, -RZ, R12.H1_H1 ;  /* 0x3000000cff107230 */ /* 0x000fc40000004100 */
[----:B------:R-:W-:Y:S02]  /*13c0*/  HADD2.F32 R33, -RZ, R36.H1_H1 ;  /* 0x30000024ff217230 */ /* 0x000fe40000004100 */
[----:B------:R-:W-:Y:S01]  /*13d0*/  FFMA.FTZ R29, R21, R22, R28 ;  /* 0x00000016151d7223 */ /* 0x000fe2000001001c */
[----:B------:R-:W-:Y:S02]  /*13e0*/  HADD2.F32 R24, -RZ, R24.H1_H1 ;  /* 0x30000018ff187230 */ /* 0x000fe40000004100 */
[----:B------:R-:W-:Y:S02]  /*13f0*/  HADD2.F32 R23, -RZ, R48.H1_H1 ;  /* 0x30000030ff177230 */ /* 0x000fe40000004100 */
[----:B------:R-:W-:Y:S01]  /*1400*/  FFMA.FTZ R20, R16, R33, R31 ;  /* 0x0000002110147223 */ /* 0x000fe2000001001f */
[----:B------:R-:W-:Y:S02]  /*1410*/  HADD2.F32 R9, -RZ, R13.H0_H0 ;  /* 0x2000000dff097230 */ /* 0x000fe40000004100 */
[----:B------:R-:W-:-:S02]  /*1420*/  HADD2.F32 R30, -RZ, R37.H0_H0 ;  /* 0x20000025ff1e7230 */ /* 0x000fc40000004100 */
[----:B------:R-:W-:Y:S01]  /*1430*/  FFMA.FTZ R23, R24, R23, R29 ;  /* 0x0000001718177223 */ /* 0x000fe2000001001d */
[----:B------:R-:W-:Y:S02]  /*1440*/  HADD2.F32 R16, -RZ, R25.H0_H0 ;  /* 0x20000019ff107230 */ /* 0x000fe40000004100 */
[----:B------:R-:W-:Y:S02]  /*1450*/  HADD2.F32 R21, -RZ, R49.H0_H0 ;  /* 0x20000031ff157230 */ /* 0x000fe40000004100 */
[----:B------:R-:W-:Y:S01]  /*1460*/  FFMA.FTZ R30, R9, R30, R20 ;  /* 0x0000001e091e7223 */ /* 0x000fe20000010014 */
[----:B------:R-:W-:Y:S02]  /*1470*/  HADD2.F32 R13, -RZ, R13.H1_H1 ;  /* 0x3000000dff0d7230 */ /* 0x000fe40000004100 */
[----:B------:R-:W-:Y:S02]  /*1480*/  HADD2.F32 R32, -RZ, R37.H1_H1 ;  /* 0x30000025ff207230 */ /* 0x000fe40000004100 */
        /* <DEDUP_REMOVED lines=13> */
[----:B------:R-:W-:Y:S01]  /*1560*/  HADD2.F32 R26, -RZ, R26.H1_H1 ;  /* 0x3000001aff1a7230 */ /* 0x000fe20000004100 */
[----:B------:R-:W0:Y:S01]  /*1570*/  LDC.64 R20, c[0x0][0x2d0] ;  /* 0x0000b400ff147b82 */ /* 0x000e220000000a00 */
        /* <DEDUP_REMOVED lines=13> */
[----:B------:R-:W-:-:S03]  /*1650*/  FFMA.FTZ R6, R15, R12, R6 ;  /* 0x0000000c0f067223 */ /* 0x000fc60000010006 */
[----:B------:R-:W-:Y:S02]  /*1660*/  FFMA.FTZ R14, R27, R16, R14 ;  /* 0x000000101b0e7223 */ /* 0x000fe4000001000e */
[----:B------:R-:W1:Y:S04]  /*1670*/  SHFL.BFLY PT, R7, R6, 0x4, 0x1f ;  /* 0x0c801f0006077f89 */ /* 0x000e6800000e0000 */
[----:B------:R-:W2:Y:S01]  /*1680*/  SHFL.BFLY PT, R13, R14, 0x4, 0x1f ;  /* 0x0c801f000e0d7f89 */ /* 0x000ea200000e0000 */
[----:B-1----:R-:W-:Y:S02]  /*1690*/  FADD.FTZ R9, R6, R7 ;  /* 0x0000000706097221 */ /* 0x002fe40000010000 */
[----:B------:R-:W1:Y:S01]  /*16a0*/  LDC.64 R6, c[0x0][0x2d8] ;  /* 0x0000b600ff067b82 */ /* 0x000e620000000a00 */
[----:B--2---:R-:W-:-:S02]  /*16b0*/  FADD.FTZ R15, R14, R13 ;  /* 0x0000000d0e0f7221 */ /* 0x004fc40000010000 */
[----:B------:R-:W2:Y:S04]  /*16c0*/  SHFL.BFLY PT, R12, R9, 0x2, 0x1f ;  /* 0x0c401f00090c7f89 */ /* 0x000ea800000e0000 */
[----:B------:R-:W3:Y:S01]  /*16d0*/  SHFL.BFLY PT, R16, R15, 0x2, 0x1f ;  /* 0x0c401f000f107f89 */ /* 0x000ee200000e0000 */
[----:B--2---:R-:W-:Y:S01]  /*16e0*/  FADD.FTZ R12, R9, R12 ;  /* 0x0000000c090c7221 */ /* 0x004fe20000010000 */
[----:B---3--:R-:W-:-:S04]  /*16f0*/  FADD.FTZ R16, R15, R16 ;  /* 0x000000100f107221 */ /* 0x008fc80000010000 */
[----:B------:R-:W2:Y:S04]  /*1700*/  SHFL.BFLY PT, R13, R12, 0x1, 0x1f ;  /* 0x0c201f000c0d7f89 */ /* 0x000ea800000e0000 */
[----:B------:R-:W3:Y:S01]  /*1710*/  SHFL.BFLY PT, R17, R16, 0x1, 0x1f ;  /* 0x0c201f0010117f89 */ /* 0x000ee200000e0000 */
[----:B--2---:R-:W-:Y:S01]  /*1720*/  FADD.FTZ R22, R12, R13 ;  /* 0x0000000d0c167221 */ /* 0x004fe20000010000 */
[----:B---3--:R-:W-:Y:S01]  /*1730*/  FADD.FTZ R23, R16, R17 ;  /* 0x0000001110177221 */ /* 0x008fe20000010000 */
[----:B01----:R-:W-:Y:S06]  /*1740*/  @P0 BRA `(.L_x_6903) ;  /* 0x0000000000540947 */ /* 0x003fec0003800000 */
[----:B------:R-:W0:Y:S01]  /*1750*/  LDC.64 R16, c[0x0][0x278] ;  /* 0x00009e00ff107b82 */ /* 0x000e220000000a00 */
[----:B------:R-:W-:Y:S01]  /*1760*/  SHF.R.S32.HI R11, RZ, 0x1f, R10 ;  /* 0x0000001fff0b7819 */ /* 0x000fe2000001140a */
[----:B------:R-:W-:Y:S01]  /*1770*/  ULDC.64 UR12, c[0x0][0x260] ;  /* 0x00009800000c7ab9 */ /* 0x000fe20000000a00 */
[----:B------:R-:W-:-:S05]  /*1780*/  ISETP.GE.AND P1, PT, R54, R3, PT ;  /* 0x000000033600720c */ /* 0x000fca0003f26270 */
[----:B------:R-:W1:Y:S01]  /*1790*/  LDC.64 R18, c[0x0][0x280] ;  /* 0x0000a000ff127b82 */ /* 0x000e620000000a00 */
[C---:B0-----:R-:W-:Y:S02]  /*17a0*/  IMAD R14, R16.reuse, UR10, RZ ;  /* 0x0000000a100e7c24 */ /* 0x041fe4000f8e02ff */
[----:B------:R-:W-:-:S04]  /*17b0*/  IMAD.WIDE.U32 R12, R16, UR8, R10 ;  /* 0x00000008100c7c25 */ /* 0x000fc8000f8e000a */
[----:B------:R-:W-:Y:S02]  /*17c0*/  IMAD R5, R17, UR8, R14 ;  /* 0x0000000811057c24 */ /* 0x000fe4000f8e020e */
[----:B-1----:R-:W-:-:S03]  /*17d0*/  IMAD R14, R18, UR11, RZ ;  /* 0x0000000b120e7c24 */ /* 0x002fc6000f8e02ff */
[----:B------:R-:W-:Y:S01]  /*17e0*/  IADD3 R13, R13, R5, RZ ;  /* 0x000000050d0d7210 */ /* 0x000fe20007ffe0ff */
[----:B------:R-:W-:Y:S02]  /*17f0*/  IMAD R9, R19, UR9, R14 ;  /* 0x0000000913097c24 */ /* 0x000fe4000f8e020e */
[----:B------:R-:W-:-:S03]  /*1800*/  IMAD.WIDE.U32 R12, R18, UR9, R12 ;  /* 0x00000009120c7c25 */ /* 0x000fc6000f8e000c */
[----:B------:R-:W-:-:S04]  /*1810*/  IADD3 R5, P0, R54, R12, RZ ;  /* 0x0000000c36057210 */ /* 0x000fc80007f1e0ff */
[----:B------:R-:W-:Y:S02]  /*1820*/  IADD3.X R14, R55, R13, R9, P0, !PT ;  /* 0x0000000d370e7210 */ /* 0x000fe400007fe409 */
[C---:B------:R-:W-:Y:S02]  /*1830*/  LEA R12, P2, R5.reuse, UR12, 0x2 ;  /* 0x0000000c050c7c11 */ /* 0x040fe4000f8410ff */
[----:B------:R-:W-:Y:S02]  /*1840*/  ISETP.GE.AND P0, PT, R8, R3, PT ;  /* 0x000000030800720c */ /* 0x000fe40003f06270 */
[----:B------:R-:W-:Y:S02]  /*1850*/  LEA.HI.X R13, R5, UR13, R14, 0x2, P2 ;  /* 0x0000000d050d7c11 */ /* 0x000fe400090f140e */
[----:B------:R-:W-:Y:S02]  /*1860*/  FSEL R3, R22, RZ, !P1 ;  /* 0x000000ff16037208 */ /* 0x000fe40004800000 */
[----:B------:R-:W-:-:S03]  /*1870*/  FSEL R5, R23, RZ, !P0 ;  /* 0x000000ff17057208 */ /* 0x000fc60004000000 */
[----:B------:R0:W-:Y:S04]  /*1880*/  STG.E desc[UR6][R12.64], R3 ;  /* 0x000000030c007986 */ /* 0x0001e8000c101906 */
[----:B------:R0:W-:Y:S02]  /*1890*/  STG.E desc[UR6][R12.64+0x80], R5 ;  /* 0x000080050c007986 */ /* 0x0001e4000c101906 */
.L_x_6903:
[----:B------:R-:W-:Y:S05]  /*18a0*/  BSYNC B0 ;  /* 0x0000000000007941 */ /* 0x000fea0003800000 */
.L_x_6902:
[----:B------:R-:W-:Y:S01]  /*18b0*/  UIADD3 UR4, UR4, 0x3f, URZ ;  /* 0x0000003f04047890 */ /* 0x000fe2000fffe03f */
[----:B------:R-:W-:Y:S01]  /*18c0*/  SHF.L.U32 R8, R2, 0x2, RZ ;  /* 0x0000000202087819 */ /* 0x000fe200000006ff */
[----:B0-----:R-:W-:Y:S01]  /*18d0*/  IMAD R3, R0, 0x3000, RZ ;  /* 0x0000300000037824 */ /* 0x001fe200078e02ff */
[----:B------:R-:W-:Y:S01]  /*18e0*/  BSSY B0, `(.L_x_6904) ;  /* 0x0000027000007945 */ /* 0x000fe20003800000 */
[----:B------:R-:W-:Y:S01]  /*18f0*/  USHF.R.S32.HI UR5, URZ, 0x1f, UR4 ;  /* 0x0000001f3f057899 */ /* 0x000fe20008011404 */
[----:B------:R-:W-:Y:S02]  /*1900*/  SHF.R.S32.HI R12, RZ, 0x1f, R8 ;  /* 0x0000001fff0c7819 */ /* 0x000fe40000011408 */
[----:B------:R-:W-:Y:S01]  /*1910*/  IADD3 R8, P0, R3, R8, RZ ;  /* 0x0000000803087210 */ /* 0x000fe20007f1e0ff */
[----:B------:R-:W-:-:S03]  /*1920*/  ULEA.HI UR5, UR5, UR4, URZ, 0x6 ;  /* 0x0000000405057291 */ /* 0x000fc6000f8f303f */
[----:B------:R-:W-:Y:S01]  /*1930*/  LEA.HI.X.SX32 R9, R3, R12, 0x1, P0 ;  /* 0x0000000c03097211 */ /* 0x000fe200000f0eff */
[----:B------:R-:W-:Y:S01]  /*1940*/  ULOP3.LUT UR5, UR5, 0xffffffc0, URZ, 0xc0, !UPT ;  /* 0xffffffc005057892 */ /* 0x000fe2000f8ec03f */
[C---:B------:R-:W-:Y:S02]  /*1950*/  IMAD R12, R20.reuse, UR10, RZ ;  /* 0x0000000a140c7c24 */ /* 0x040fe4000f8e02ff */
[----:B------:R-:W-:-:S03]  /*1960*/  IMAD.WIDE.U32 R8, R20, UR8, R8 ;  /* 0x0000000814087c25 */ /* 0x000fc6000f8e0008 */
[----:B------:R-:W-:Y:S01]  /*1970*/  IADD3 R3, -R10, UR5, RZ ;  /* 0x000000050a037c10 */ /* 0x000fe2000fffe1ff */
[----:B------:R-:W-:-:S03]  /*1980*/  IMAD R5, R21, UR8, R12 ;  /* 0x0000000815057c24 */ /* 0x000fc6000f8e020c */
[----:B------:R-:W-:Y:S01]  /*1990*/  ISETP.GE.AND P0, PT, R2, R3, PT ;  /* 0x000000030200720c */ /* 0x000fe20003f06270 */
[----:B------:R-:W-:Y:S01]  /*19a0*/  IMAD R12, R6, UR11, RZ ;  /* 0x0000000b060c7c24 */ /* 0x000fe2000f8e02ff */
[----:B------:R-:W-:Y:S02]  /*19b0*/  IADD3 R9, R9, R5, RZ ;  /* 0x0000000509097210 */ /* 0x000fe40007ffe0ff */
[----:B------:R-:W-:Y:S01]  /*19c0*/  ISETP.GT.OR P0, PT, R2, 0x3f, P0 ;  /* 0x0000003f0200780c */ /* 0x000fe20000704670 */
[----:B------:R-:W-:Y:S02]  /*19d0*/  IMAD R5, R7, UR9, R12 ;  /* 0x0000000907057c24 */ /* 0x000fe4000f8e020c */
[----:B------:R-:W-:-:S05]  /*19e0*/  IMAD.WIDE.U32 R12, R6, UR9, R8 ;  /* 0x00000009060c7c25 */ /* 0x000fca000f8e0008 */
[----:B------:R-:W-:-:S05]  /*19f0*/  IADD3 R5, R13, R5, RZ ;  /* 0x000000050d057210 */ /* 0x000fca0007ffe0ff */
[----:B------:R-:W-:Y:S05]  /*1a00*/  @P0 BRA `(.L_x_6905) ;  /* 0x0000000000500947 */ /* 0x000fea0003800000 */
[----:B------:R-:W0:Y:S01]  /*1a10*/  LDC.64 R14, c[0x0][0x2a8] ;  /* 0x0000aa00ff0e7b82 */ /* 0x000e220000000a00 */
[----:B------:R-:W-:Y:S01]  /*1a20*/  SHF.R.S32.HI R3, RZ, 0x1f, R2 ;  /* 0x0000001fff037819 */ /* 0x000fe20000011402 */
[----:B------:R-:W-:Y:S01]  /*1a30*/  ULDC.64 UR4, c[0x0][0x2a0] ;  /* 0x0000a80000047ab9 */ /* 0x000fe20000000a00 */
[----:B------:R-:W-:-:S04]  /*1a40*/  IADD3 R6, P0, R10, R2, RZ ;  /* 0x000000020a067210 */ /* 0x000fc80007f1e0ff */
[----:B------:R-:W-:Y:S01]  /*1a50*/  LEA.HI.X.SX32 R7, R10, R3, 0x1, P0 ;  /* 0x000000030a077211 */ /* 0x000fe200000f0eff */
[----:B------:R-:W1:Y:S01]  /*1a60*/  LDC.64 R16, c[0x0][0x2b0] ;  /* 0x0000ac00ff107b82 */ /* 0x000e620000000a00 */
[----:B------:R-:W-:Y:S01]  /*1a70*/  FSETP.NEU.FTZ.AND P0, PT, R4, -INF , PT ;  /* 0xff8000000400780b */ /* 0x000fe20003f1d000 */
[C---:B0-----:R-:W-:Y:S02]  /*1a80*/  IMAD R8, R14.reuse, UR10, RZ ;  /* 0x0000000a0e087c24 */ /* 0x041fe4000f8e02ff */
[----:B------:R-:W-:-:S04]  /*1a90*/  IMAD.WIDE.U32 R6, R14, UR8, R6 ;  /* 0x000000080e067c25 */ /* 0x000fc8000f8e0006 */
[----:B------:R-:W-:Y:S02]  /*1aa0*/  IMAD R3, R15, UR8, R8 ;  /* 0x000000080f037c24 */ /* 0x000fe4000f8e0208 */
[----:B-1----:R-:W-:-:S03]  /*1ab0*/  IMAD R8, R16, UR11, RZ ;  /* 0x0000000b10087c24 */ /* 0x002fc6000f8e02ff */
[----:B------:R-:W-:Y:S01]  /*1ac0*/  IADD3 R7, R7, R3, RZ ;  /* 0x0000000307077210 */ /* 0x000fe20007ffe0ff */
[----:B------:R-:W-:Y:S02]  /*1ad0*/  IMAD R9, R17, UR9, R8 ;  /* 0x0000000911097c24 */ /* 0x000fe4000f8e0208 */
[----:B------:R-:W-:Y:S01]  /*1ae0*/  FMUL.FTZ R3, R4, 1.4426950216293334961 ;  /* 0x3fb8aa3b04037820 */ /* 0x000fe20000410000 */
[----:B------:R-:W-:-:S04]  /*1af0*/  IMAD.WIDE.U32 R6, R16, UR9, R6 ;  /* 0x0000000910067c25 */ /* 0x000fc8000f8e0006 */
[----:B------:R-:W-:Y:S02]  /*1b00*/  FSEL R3, R3, RZ, P0 ;  /* 0x000000ff03037208 */ /* 0x000fe40000000000 */
[----:B------:R-:W-:Y:S02]  /*1b10*/  IADD3 R7, R7, R9, RZ ;  /* 0x0000000907077210 */ /* 0x000fe40007ffe0ff */
[----:B------:R-:W-:-:S04]  /*1b20*/  LEA R8, P1, R6, UR4, 0x2 ;  /* 0x0000000406087c11 */ /* 0x000fc8000f8210ff */
[----:B------:R-:W-:-:S05]  /*1b30*/  LEA.HI.X R9, R6, UR5, R7, 0x2, P1 ;  /* 0x0000000506097c11 */ /* 0x000fca00088f1407 */
[----:B------:R0:W-:Y:S04]  /*1b40*/  STG.E desc[UR6][R8.64], R3 ;  /* 0x0000000308007986 */ /* 0x0001e8000c101906 */
.L_x_6905:
[----:B------:R-:W-:Y:S05]  /*1b50*/  BSYNC B0 ;  /* 0x0000000000007941 */ /* 0x000fea0003800000 */
.L_x_6904:
[----:B------:R-:W-:Y:S01]  /*1b60*/  ULDC.64 UR12, c[0x0][0x2e8] ;  /* 0x0000ba00000c7ab9 */ /* 0x000fe20000000a00 */
[----:B------:R-:W-:Y:S01]  /*1b70*/  ULDC.64 UR4, c[0x0][0x2b8] ;  /* 0x0000ae0000047ab9 */ /* 0x000fe20000000a00 */
[----:B------:R-:W-:Y:S02]  /*1b80*/  ISETP.NE.U32.AND P0, PT, RZ, UR12, PT ;  /* 0x0000000cff007c0c */ /* 0x000fe4000bf05070 */
[C---:B------:R-:W-:Y:S02]  /*1b90*/  LEA R4, P1, R12.reuse, UR4, 0x2 ;  /* 0x000000040c047c11 */ /* 0x040fe4000f8210ff */
[----:B------:R-:W-:Y:S02]  /*1ba0*/  ISETP.NE.AND.EX P0, PT, RZ, UR13, PT, P0 ;  /* 0x0000000dff007c0c */ /* 0x000fe4000bf05300 */
[----:B------:R-:W-:Y:S02]  /*1bb0*/  LEA.HI.X R5, R12, UR5, R5, 0x2, P1 ;  /* 0x000000050c057c11 */ /* 0x000fe400088f1405 */
[----:B------:R-:W-:-:S03]  /*1bc0*/  ISETP.NE.OR P0, PT, R2, RZ, !P0 ;  /* 0x000000ff0200720c */ /* 0x000fc60004705670 */
[----:B------:R1:W-:Y:S04]  /*1bd0*/  STG.E.128 desc[UR6][R4.64], RZ ;  /* 0x000000ff04007986 */ /* 0x0003e8000c101d06 */
        /* <DEDUP_REMOVED lines=10> */
[----:B------:R1:W-:Y:S01]  /*1c80*/  STG.E.128 desc[UR6][R4.64+0xb000], RZ ;  /* 0x00b000ff04007986 */ /* 0x0003e2000c101d06 */
[----:B------:R-:W-:Y:S05]  /*1c90*/  @P0 EXIT ;  /* 0x000000000000094d */ /* 0x000fea0003800000 */
[----:B-1----:R-:W1:Y:S08]  /*1ca0*/  LDC R5, c[0x0][0x2e0] ;  /* 0x0000b800ff057b82 */ /* 0x002e700000000800 */
[----:B------:R-:W2:Y:S08]  /*1cb0*/  LDC R7, c[0x0][0x220] ;  /* 0x00008800ff077b82 */ /* 0x000eb00000000800 */
[----:B0-----:R-:W0:Y:S01]  /*1cc0*/  LDC.64 R2, c[0x0][0x2e8] ;  /* 0x0000ba00ff027b82 */ /* 0x001e220000000a00 */
[----:B-1----:R-:W-:-:S04]  /*1cd0*/  IMAD R0, R0, R5, UR9 ;  /* 0x0000000900007e24 */ /* 0x002fc8000f8e0205 */
[----:B--2---:R-:W-:-:S04]  /*1ce0*/  IMAD R5, R0, R7, UR8 ;  /* 0x0000000800057e24 */ /* 0x004fc8000f8e0207 */
[----:B0-----:R-:W-:-:S05]  /*1cf0*/  IMAD.WIDE R2, R5, 0x4, R2 ;  /* 0x0000000405027825 */ /* 0x001fca00078e0202 */
[----:B------:R-:W-:Y:S01]  /*1d00*/  STG.E desc[UR6][R2.64], RZ ;  /* 0x000000ff02007986 */ /* 0x000fe2000c101906 */
[----:B------:R-:W-:Y:S05]  /*1d10*/  EXIT ;  /* 0x000000000000794d */ /* 0x000fea0003800000 */
.L_x_6906:
        /* <DEDUP_REMOVED lines=14> */
.L_x_7693:


//--------------------- .text._ZN7cutlass13device_kernelIN5flash11enable_sm90INS1_16FlashAttnBwdSm90INS1_25CollectiveMainloopBwdSm90ILi2ELi1ELi1EN4cute5tupleIJNS5_1CILi1EEES8_S8_EEENS6_IJNS7_ILi64EEENS7_ILi96EEENS7_ILi192EEEEEENS_6half_tEfNS_4arch4Sm90ELb1ELb0ELb0ELb1ELb0ELb0ELb1ELb0ELi3ELi1ELi1ELi1ELb0EEENS1_21CollectiveEpilogueBwdISD_SE_SG_Li384ELb1ELb1ELi3EEENS1_25SingleTileBwdLPTSchedulerILb1ELi96ELb0EEEEEEEEEvNT_6ParamsE --------------------------
	.section	.text._ZN7cutlass13device_kernelIN5flash11enable_sm90INS1_16FlashAttnBwdSm90INS1_25CollectiveMainloopBwdSm90ILi2ELi1ELi1EN4cute5tupleIJNS5_1CILi1EEES8_S8_EEENS6_IJNS7_ILi64EEENS7_ILi96EEENS7_ILi192EEEEEENS_6half_tEfNS_4arch4Sm90ELb1ELb0ELb0ELb1ELb0ELb0ELb1ELb0ELi3ELi1ELi1ELi1ELb0EEENS1_21CollectiveEpilogueBwdISD_SE_SG_Li384ELb1ELb1ELi3EEENS1_25SingleTileBwdLPTSchedulerILb1ELi96ELb0EEEEEEEEEvNT_6ParamsE,"ax",@progbits
	.align	128
.text._ZN7cutlass13device_kernelIN5flash11enable_sm90INS1_16FlashAttnBwdSm90INS1_25CollectiveMainloopBwdSm90ILi2ELi1ELi1EN4cute5tupleIJNS5_1CILi1EEES8_S8_EEENS6_IJNS7_ILi64EEENS7_ILi96EEENS7_ILi192EEEEEENS_6half_tEfNS_4arch4Sm90ELb1ELb0ELb0ELb1ELb0ELb0ELb1ELb0ELi3ELi1ELi1ELi1ELb0EEENS1_21CollectiveEpilogueBwdISD_SE_SG_Li384ELb1ELb1ELi3EEENS1_25SingleTileBwdLPTSchedulerILb1ELi96ELb0EEEEEEEEEvNT_6ParamsE:
        .type           _ZN7cutlass13device_kernelIN5flash11enable_sm90INS1_16FlashAttnBwdSm90INS1_25CollectiveMainloopBwdSm90ILi2ELi1ELi1EN4cute5tupleIJNS5_1CILi1EEES8_S8_EEENS6_IJNS7_ILi64EEENS7_ILi96EEENS7_ILi192EEEEEENS_6half_tEfNS_4arch4Sm90ELb1ELb0ELb0ELb1ELb0ELb0ELb1ELb0ELi3ELi1ELi1ELi1ELb0EEENS1_21CollectiveEpilogueBwdISD_SE_SG_Li384ELb1ELb1ELi3EEENS1_25SingleTileBwdLPTSchedulerILb1ELi96ELb0EEEEEEEEEvNT_6ParamsE,@function
        .size           _ZN7cutlass13device_kernelIN5flash11enable_sm90INS1_16FlashAttnBwdSm90INS1_25CollectiveMainloopBwdSm90ILi2ELi1ELi1EN4cute5tupleIJNS5_1CILi1EEES8_S8_EEENS6_IJNS7_ILi64EEENS7_ILi96EEENS7_ILi192EEEEEENS_6half_tEfNS_4arch4Sm90ELb1ELb0ELb0ELb1ELb0ELb0ELb1ELb0ELi3ELi1ELi1ELi1ELb0EEENS1_21CollectiveEpilogueBwdISD_SE_SG_Li384ELb1ELb1ELi3EEENS1_25SingleTileBwdLPTSchedulerILb1ELi96ELb0EEEEEEEEEvNT_6ParamsE,(.L_x_7694 - _ZN7cutlass13device_kernelIN5flash11enable_sm90INS1_16FlashAttnBwdSm90INS1_25CollectiveMainloopBwdSm90ILi2ELi1ELi1EN4cute5tupleIJNS5_1CILi1EEES8_S8_EEENS6_IJNS7_ILi64EEENS7_ILi96EEENS7_ILi192EEEEEENS_6half_tEfNS_4arch4Sm90ELb1ELb0ELb0ELb1ELb0ELb0ELb1ELb0ELi3ELi1ELi1ELi1ELb0EEENS1_21CollectiveEpilogueBwdISD_SE_SG_Li384ELb1ELb1ELi3EEENS1_25SingleTileBwdLPTSchedulerILb1ELi96ELb0EEEEEEEEEvNT_6ParamsE)
        .other          _ZN7cutlass13device_kernelIN5flash11enable_sm90INS1_16FlashAttnBwdSm90INS1_25CollectiveMainloopBwdSm90ILi2ELi1ELi1EN4cute5tupleIJNS5_1CILi1EEES8_S8_EEENS6_IJNS7_ILi64EEENS7_ILi96EEENS7_ILi192EEEEEENS_6half_tEfNS_4arch4Sm90ELb1ELb0ELb0ELb1ELb0ELb0ELb1ELb0ELi3ELi1ELi1ELi1ELb0EEENS1_21CollectiveEpilogueBwdISD_SE_SG_Li384ELb1ELb1ELi3EEENS1_25SingleTileBwdLPTSchedulerILb1ELi96ELb0EEEEEEEEEvNT_6ParamsE,@"STO_CUDA_ENTRY STV_DEFAULT"
_ZN7cutlass13device_kernelIN5flash11enable_sm90INS1_16FlashAttnBwdSm90INS1_25CollectiveMainloopBwdSm90ILi2ELi1ELi1EN4cute5tupleIJNS5_1CILi1EEES8_S8_EEENS6_IJNS7_ILi64EEENS7_ILi96EEENS7_ILi192EEEEEENS_6half_tEfNS_4arch4Sm90ELb1ELb0ELb0ELb1ELb0ELb0ELb1ELb0ELi3ELi1ELi1ELi1ELb0EEENS1_21CollectiveEpilogueBwdISD_SE_SG_Li384ELb1ELb1ELi3EEENS1_25SingleTileBwdLPTSchedulerILb1ELi96ELb0EEEEEEEEEvNT_6ParamsE:
        /* <DEDUP_REMOVED lines=23> */
.L_x_6908:
[----:B------:R-:W-:Y:S05]  /*0170*/  BSYNC B0 ;  /* 0x0000000000007941 */ /* 0x000fea0003800000 */
.L_x_6907:
        /* <DEDUP_REMOVED lines=34> */
.L_x_6909:
        /* <DEDUP_REMOVED lines=20> */
.L_x_6910:
        /* <DEDUP_REMOVED lines=9> */
.L_x_6913:
        /* <DEDUP_REMOVED lines=32> */
.L_x_6914:
[----:B------:R-:W1:Y:S01]  /*0770*/  LDC R3, c[0x0][0x8c4] ;  /* 0x00023100ff037b82 */ /* 0x000e620000000800 */
[----:B------:R-:W-:Y:S01]  /*0780*/  IMAD.U32 R152, RZ, RZ, UR4 ;  /* 0x00000004ff987e24 */ /* 0x000fe2000f8e00ff */
[----:B-1----:R-:W-:-:S13]  /*0790*/  ISETP.NE.AND P0, PT, R3, 0x1, PT ;  /* 0x000000010300780c */ /* 0x002fda0003f05270 */
[----:B------:R-:W1:Y:S02]  /*07a0*/  @P0 LDC.64 R4, c[0x0][0x8c8] ;  /* 0x00023200ff040b82 */ /* 0x000e640000000a00 */
[----:B-1----:R-:W-:-:S05]  /*07b0*/  @P0 IMAD.HI.U32 R0, R4, UR4, RZ ;  /* 0x0000000404000c27 */ /* 0x002fca000f8e00ff */
[----:B------:R-:W-:-:S05]  /*07c0*/  @P0 SHF.R.U32.HI R152, RZ, R5, R0 ;  /* 0x00000005ff980219 */ /* 0x000fca0000011600 */
[----:B------:R-:W-:-:S07]  /*07d0*/  IMAD R0, R152, R3, RZ ;  /* 0x0000000398007224 */ /* 0x000fce00078e02ff */
.L_x_6915:
        /* <DEDUP_REMOVED lines=14> */
[----:B------:R-:W-:Y:S01]  /*08c0*/  IMAD R153, R153, R0, R5 ;  /* 0x0000000099997224 */ /* 0x000fe200078e0205 */
[----:B------:R-:W-:Y:S06]  /*08d0*/  @!P0 BRA `(.L_x_6916) ;  /* 0x0000000000108947 */ /* 0x000fec0003800000 */
[----:B------:R-:W1:Y:S02]  /*08e0*/  LDC.64 R2, c[0x0][0x8f8] ;  /* 0x00023e00ff027b82 */ /* 0x000e640000000a00 */
[----:B-1----:R-:W-:-:S05]  /*08f0*/  IMAD.WIDE R2, R19, 0x4, R2 ;  /* 0x0000000413027825 */ /* 0x002fca00078e0202 */
[----:B------:R2:W5:Y:S01]  /*0900*/  LDG.E R0, desc[UR38][R2.64] ;  /* 0x0000002602007981 */ /* 0x000562000c1e1900 */
[----:B------:R-:W-:Y:S05]  /*0910*/  BRA `(.L_x_6917) ;  /* 0x00000000002c7947 */ /* 0x000fea0003800000 */
.L_x_6916:
        /* <DEDUP_REMOVED lines=10> */
.L_x_6918:
[----:B------:R-:W1:Y:S02]  /*09c0*/  LDC R0, c[0x0][0x8ec] ;  /* 0x00023b00ff007b82 */ /* 0x000e640000000800 */
.L_x_6917:
[----:B-1---5:R-:W-:-:S04]  /*09d0*/  VIADD R0, R0, 0x5f ;  /* 0x0000005f00007836 */ /* 0x022fc80000000000 */
[----:B------:R-:W-:-:S05]  /*09e0*/  IMAD.HI R0, R0, 0x2aaaaaab, RZ ;  /* 0x2aaaaaab00007827 */ /* 0x000fca00078e02ff */
[----:B--2---:R-:W-:-:S04]  /*09f0*/  SHF.R.U32.HI R3, RZ, 0x1f, R0 ;  /* 0x0000001fff037819 */ /* 0x004fc80000011600 */
[----:B------:R-:W-:-:S04]  /*0a00*/  LEA.HI.SX32 R3, R0, R3, 0x1c ;  /* 0x0000000300037211 */ /* 0x000fc800078fe2ff */
[----:B------:R-:W-:-:S04]  /*0a10*/  ISETP.GE.AND P0, PT, R152, R3, PT ;  /* 0x000000039800720c */ /* 0x000fc80003f06270 */
[----:B------:R-:W-:-:S04]  /*0a20*/  SEL R19, R19, 0xffffffff, !P0 ;  /* 0xffffffff13137807 */ /* 0x000fc80004000000 */
[----:B------:R-:W-:-:S13]  /*0a30*/  ISETP.GE.AND P0, PT, R19, RZ, PT ;  /* 0x000000ff1300720c */ /* 0x000fda0003f06270 */
[----:B------:R-:W-:Y:S05]  /*0a40*/  @!P0 BRA `(.L_x_6919) ;  /* 0x000000a400248947 */ /* 0x000fea0003800000 */
[----:B------:R-:W-:Y:S01]  /*0a50*/  ULDC.64 UR4, c[0x0][0x780] ;  /* 0x0001e00000047ab9 */ /* 0x000fe20000000a00 */
[----:B------:R-:W1:Y:S01]  /*0a60*/  LDC R17, c[0x0][0x290] ;  /* 0x0000a400ff117b82 */ /* 0x000e620000000800 */
[----:B------:R-:W-:Y:S02]  /*0a70*/  ISETP.NE.U32.AND P0, PT, RZ, UR4, PT ;  /* 0x00000004ff007c0c */ /* 0x000fe4000bf05070 */
[----:B------:R-:W-:Y:S02]  /*0a80*/  SHF.R.S32.HI R155, RZ, 0x1f, R153 ;  /* 0x0000001fff9b7819 */ /* 0x000fe40000011499 */
[----:B------:R-:W-:-:S13]  /*0a90*/  ISETP.NE.AND.EX P0, PT, RZ, UR5, PT, P0 ;  /* 0x00000005ff007c0c */ /* 0x000fda000bf05300 */
[----:B------:R-:W-:Y:S05]  /*0aa0*/  @!P0 BRA `(.L_x_6920) ;  /* 0x0000000000108947 */ /* 0x000fea0003800000 */
[----:B------:R-:W2:Y:S02]  /*0ab0*/  LDC.64 R22, c[0x0][0x780] ;  /* 0x0001e000ff167b82 */ /* 0x000ea40000000a00 */
[----:B--2---:R-:W-:-:S06]  /*0ac0*/  IMAD.WIDE R22, R19, 0x4, R22 ;  /* 0x0000000413167825 */ /* 0x004fcc00078e0216 */
[----:B------:R2:W5:Y:S01]  /*0ad0*/  LDG.E R22, desc[UR38][R22.64] ;  /* 0x0000002616167981 */ /* 0x000562000c1e1900 */
[----:B------:R-:W-:Y:S05]  /*0ae0*/  BRA `(.L_x_6921) ;  /* 0x0000000000287947 */ /* 0x000fea0003800000 */
.L_x_6920:
        /* <DEDUP_REMOVED lines=10> */
.L_x_6921:
        /* <DEDUP_REMOVED lines=8> */
.L_x_6922:
        /* <DEDUP_REMOVED lines=9> */
.L_x_6923:
[C---:B-1-345:R-:W-:Y:S01]  /*0ca0*/  IMAD.IADD R3, R22.reuse, 0x1, -R17 ;  /* 0x0000000116037824 */ /* 0x07afe200078e0a11 */
[----:B------:R-:W-:Y:S01]  /*0cb0*/  ULDC UR4, c[0x0][0x74c] ;  /* 0x0001d30000047ab9 */ /* 0x000fe20000000800 */
[----:B------:R-:W-:Y:S01]  /*0cc0*/  VIADD R0, R22, 0x3f ;  /* 0x0000003f16007836 */ /* 0x000fe20000000000 */
[----:B------:R-:W-:Y:S01]  /*0cd0*/  PLOP3.LUT P0, PT, PT, PT, PT, 0x80, 0x0 ;  /* 0x000000000000781c */ /* 0x000fe20003f0f070 */
[----:B------:R-:W-:Y:S01]  /*0ce0*/  IMAD R3, R152, 0x60, R3 ;  /* 0x0000006098037824 */ /* 0x000fe200078e0203 */
[----:B------:R-:W-:Y:S02]  /*0cf0*/  CS2R R70, SRZ ;  /* 0x0000000000467805 */ /* 0x000fe4000001ff00 */
[----:B------:R-:W-:Y:S02]  /*0d00*/  CS2R R68, SRZ ;  /* 0x0000000000447805 */ /* 0x000fe4000001ff00 */
[----:B------:R-:W-:Y:S01]  /*0d10*/  CS2R R66, SRZ ;  /* 0x0000000000427805 */ /* 0x000fe2000001ff00 */
[----:B------:R-:W-:Y:S01]  /*0d20*/  VIADD R2, R3, -UR4 ;  /* 0x8000000403027c36 */ /* 0x000fe20008000000 */
[----:B------:R-:W-:-:S02]  /*0d30*/  SHF.R.S32.HI R3, RZ, 0x1f, R0 ;  /* 0x0000001fff037819 */ /* 0x000fc40000011400 */
[----:B------:R-:W-:Y:S02]  /*0d40*/  CS2R R64, SRZ ;  /* 0x0000000000407805 */ /* 0x000fe4000001ff00 */
[----:B------:R-:W-:Y:S02]  /*0d50*/  CS2R R62, SRZ ;  /* 0x00000000003e7805 */ /* 0x000fe4000001ff00 */
        /* <DEDUP_REMOVED lines=11> */
[----:B------:R-:W-:Y:S02]  /*0e10*/  CS2R R48, SRZ ;  /* 0x0000000000307805 */ /* 0x000fe4000001ff00 */
[----:B------:R-:W-:Y:S02]  /*0e20*/  CS2R R46, SRZ ;  /* 0x00000000002e7805 */ /* 0x000fe4000001ff00 */
[----:B------:R-:W-:Y:S02]  /*0e30*/  VIMNMX R16, RZ, R5, !PT ;  /* 0x00000005ff107248 */ /* 0x000fe40007fe0100 */
[----:B------:R-:W-:Y:S02]  /*0e40*/  CS2R R44, SRZ ;  /* 0x00000000002c7805 */ /* 0x000fe4000001ff00 */
[----:B------:R-:W-:-:S02]  /*0e50*/  CS2R R42, SRZ ;  /* 0x00000000002a7805 */ /* 0x000fc4000001ff00 */
[----:B------:R-:W-:Y:S02]  /*0e60*/  CS2R R40, SRZ ;  /* 0x0000000000287805 */ /* 0x000fe4000001ff00 */
[----:B------:R-:W-:Y:S02]  /*0e70*/  ISETP.GT.AND P1, PT, R18, R16, PT ;  /* 0x000000101200720c */ /* 0x000fe40003f24270 */
        /* <DEDUP_REMOVED lines=57> */
.L_x_6926:
        /* <DEDUP_REMOVED lines=15> */
.L_x_6925:
        /* <DEDUP_REMOVED lines=20> */
.L_x_6928:
        /* <DEDUP_REMOVED lines=15> */
.L_x_6927:
        /* <DEDUP_REMOVED lines=8> */
.L_x_7068:
        /* <DEDUP_REMOVED lines=21> */
.L_x_6930:
[----:B------:R-:W4:Y:S01]  /*1700*/  LDL.LU R20, [R1] ;  /* 0x0000000001147983 */ /* 0x000f220000300800 */
[----:B------:R-:W-:Y:S01]  /*1710*/  LEA.HI R0, R3, R2, RZ, 0x2 ;  /* 0x0000000203007211 */ /* 0x000fe200078f10ff */
[----:B------:R-:W-:Y:S01]  /*1720*/  IMAD R14, R8, -0x3, R13 ;  /* 0xfffffffd080e7824 */ /* 0x000fe200078e020d */
[----:B------:R-:W-:Y:S01]  /*1730*/  LEA.HI R8, R9, R9, RZ, 0x1 ;  /* 0x0000000909087211 */ /* 0x000fe200078f08ff */
[----:B------:R-:W-:Y:S01]  /*1740*/  IMAD.IADD R12, R6, 0x1, -R11 ;  /* 0x00000001060c7824 */ /* 0x000fe200078e0a0b */
[--C-:B------:R-:W-:Y:S01]  /*1750*/  SHF.R.S32.HI R5, RZ, 0x2, R0.reuse ;  /* 0x00000002ff057819 */ /* 0x100fe20000011400 */
[----:B------:R-:W-:Y:S01]  /*1760*/  IMAD R17, R152, -0x60, R17 ;  /* 0xffffffa098117824 */ /* 0x000fe200078e0211 */
[----:B------:R-:W-:Y:S02]  /*1770*/  SHF.R.S32.HI R6, RZ, 0x1f, R0 ;  /* 0x0000001fff067819 */ /* 0x000fe40000011400 */
[----:B------:R-:W-:Y:S02]  /*1780*/  CS2R R70, SRZ ;  /* 0x0000000000467805 */ /* 0x000fe4000001ff00 */
[----:B---3--:R-:W-:-:S02]  /*1790*/  LOP3.LUT R15, R0, 0x7ffffffc, RZ, 0xc0, !PT ;  /* 0x7ffffffc000f7812 */ /* 0x008fc400078ec0ff */
[----:B------:R-:W-:Y:S02]  /*17a0*/  CS2R R68, SRZ ;  /* 0x0000000000447805 */ /* 0x000fe4000001ff00 */
[--C-:B------:R-:W-:Y:S02]  /*17b0*/  SHF.R.S32.HI R0, RZ, 0x1, R8.reuse ;  /* 0x00000001ff007819 */ /* 0x100fe40000011408 */
[----:B------:R-:W-:Y:S02]  /*17c0*/  CS2R R66, SRZ ;  /* 0x0000000000427805 */ /* 0x000fe4000001ff00 */
[----:B------:R-:W-:Y:S01]  /*17d0*/  SHF.R.S32.HI R11, RZ, 0x1f, R8 ;  /* 0x0000001fff0b7819 */ /* 0x000fe20000011408 */
[----:B------:R-:W-:Y:S01]  /*17e0*/  IMAD.IADD R15, R2, 0x1, -R15 ;  /* 0x00000001020f7824 */ /* 0x000fe200078e0a0f */
        /* <DEDUP_REMOVED lines=21> */
[----:B------:R-:W-:Y:S01]  /*1940*/  IMAD R8, R14, 0x10, R15 ;  /* 0x000000100e087824 */ /* 0x000fe200078e020f */
[----:B------:R-:W-:Y:S01]  /*1950*/  SHF.R.S32.HI R3, RZ, 0x5, R3 ;  /* 0x00000005ff037819 */ /* 0x000fe20000011403 */
[----:B------:R-:W-:Y:S01]  /*1960*/  IMAD R9, R9, 0x20, R10 ;  /* 0x0000002009097824 */ /* 0x000fe200078e020a */
[----:B------:R-:W-:Y:S01]  /*1970*/  LOP3.LUT R7, R0, 0x8, R7, 0xf8, !PT ;  /* 0x0000000800077812 */ /* 0x000fe200078ef807 */
[----:B------:R-:W-:Y:S01]  /*1980*/  IMAD.IADD R6, R5, 0x1, -R6 ;  /* 0x0000000105067824 */ /* 0x000fe200078e0a06 */
[----:B------:R-:W-:Y:S01]  /*1990*/  SHF.R.U32.HI R0, RZ, 0x3, R0 ;  /* 0x00000003ff007819 */ /* 0x000fe20000011600 */
[----:B------:R-:W-:Y:S01]  /*19a0*/  IMAD R12, R12, 0x200, R9 ;  /* 0x000002000c0c7824 */ /* 0x000fe200078e0209 */
[----:B------:R-:W-:Y:S01]  /*19b0*/  LOP3.LUT P0, RZ, R11, 0x2, RZ, 0xc0, !PT ;  /* 0x000000020bff7812 */ /* 0x000fe2000780c0ff */
[----:B------:R-:W-:Y:S01]  /*19c0*/  IMAD R14, R13, 0x400, R2 ;  /* 0x000004000d0e7824 */ /* 0x000fe200078e0202 */
[----:B------:R-:W-:Y:S01]  /*19d0*/  LOP3.LUT R7, R7, R0, RZ, 0x3c, !PT ;  /* 0x0000000007077212 */ /* 0x000fe200078e3cff */
[----:B------:R-:W-:Y:S01]  /*19e0*/  IMAD R6, R3, 0x10, R6 ;  /* 0x0000001003067824 */ /* 0x000fe200078e0206 */
[----:B------:R-:W-:Y:S01]  /*19f0*/  IADD3 R3, -R22, 0x1, R17 ;  /* 0x0000000116037810 */ /* 0x000fe20007ffe111 */
[----:B------:R-:W-:Y:S01]  /*1a00*/  IMAD.SHL.U32 R8, R8, 0x2, RZ ;  /* 0x0000000208087824 */ /* 0x000fe200078e00ff */
[----:B------:R-:W-:Y:S01]  /*1a10*/  CS2R R56, SRZ ;  /* 0x0000000000387805 */ /* 0x000fe2000001ff00 */
[----:B------:R-:W-:Y:S01]  /*1a20*/  IMAD.IADD R11, R12, 0x1, R7 ;  /* 0x000000010c0b7824 */ /* 0x000fe200078e0207 */
[----:B------:R-:W-:Y:S01]  /*1a30*/  CS2R R54, SRZ ;  /* 0x0000000000367805 */ /* 0x000fe2000001ff00 */
[----:B------:R-:W-:Y:S01]  /*1a40*/  IMAD.MOV.U32 R12, RZ, RZ, 0x20 ;  /* 0x00000020ff0c7424 */ /* 0x000fe200078e00ff */
[----:B------:R-:W-:Y:S01]  /*1a50*/  CS2R R52, SRZ ;  /* 0x0000000000347805 */ /* 0x000fe2000001ff00 */
[----:B------:R-:W-:Y:S01]  /*1a60*/  IMAD.SHL.U32 R0, R14, 0x4, RZ ;  /* 0x000000040e007824 */ /* 0x000fe200078e00ff */
[----:B------:R-:W-:Y:S01]  /*1a70*/  LEA R11, R11, UR36, 0x1 ;  /* 0x000000240b0b7c11 */ /* 0x000fe2000f8e08ff */
[--C-:B------:R-:W-:Y:S01]  /*1a80*/  IMAD.IADD R9, R17, 0x1, -R8.reuse ;  /* 0x0000000111097824 */ /* 0x100fe200078e0a08 */
[----:B------:R-:W-:Y:S01]  /*1a90*/  SEL R12, R12, 0xffffffe0, !P0 ;  /* 0xffffffe00c0c7807 */ /* 0x000fe20004000000 */
[----:B------:R-:W-:Y:S01]  /*1aa0*/  IMAD.IADD R8, R3, 0x1, -R8 ;  /* 0x0000000103087824 */ /* 0x000fe200078e0a08 */
        /* <DEDUP_REMOVED lines=42> */
[----:B------:R-:W-:-:S02]  /*1d50*/  IADD3 R17, R12, 0x30400, R11 ;  /* 0x000304000c117810 */ /* 0x000fc40007ffe00b */
[----:B----4-:R-:W-:-:S07]  /*1d60*/  LOP3.LUT R10, R20, 0x1, RZ, 0xfc, !PT ;  /* 0x00000001140a7812 */ /* 0x010fce00078efcff */
.L_x_6942:
[----:B------:R-:W-:-:S13]  /*1d70*/  ISETP.NE.AND P0, PT, R10, 0x3, PT ;  /* 0x000000030a00780c */ /* 0x000fda0003f05270 */
[----:B---3--:R-:W-:Y:S05]  /*1d80*/  @!P0 BRA `(.L_x_6932) ;  /* 0x0000000000048947 */ /* 0x008fea0003800000 */
[----:B------:R-:W-:Y:S01]  /*1d90*/  BPT.TRAP 0x1 ;  /* 0x000000040000795c */ /* 0x000fe20000300000 */
.L_x_6932:
[----:B------:R-:W-:Y:S02]  /*1da0*/  LEA R3, R2, UR36, 0x3 ;  /* 0x0000002402037c11 */ /* 0x000fe4000f8e18ff */
[----:B------:R-:W-:-:S04]  /*1db0*/  SHF.L.U32 R12, R7, 0x1f, RZ ;  /* 0x0000001f070c7819 */ /* 0x000fc800000006ff */
[----:B------:R3:W4:Y:S01]  /*1dc0*/  SYNCS.PHASECHK.TRANS64.TRYWAIT P1, [R3+URZ+0x36410], R12 ;  /* 0x0364100c030075a7 */ /* 0x000722000802017f */
[----:B------:R-:W-:Y:S05]  /*1dd0*/  @!P0 BRA `(.L_x_6933) ;  /* 0x0000000000048947 */ /* 0x000fea0003800000 */
[----:B------:R-:W-:Y:S01]  /*1de0*/  BPT.TRAP 0x1 ;  /* 0x000000040000795c */ /* 0x000fe20000300000 */
.L_x_6933:
[----:B----4-:R-:W-:Y:S05]  /*1df0*/  @P1 BRA `(.L_x_6934) ;  /* 0x0000000000081947 */ /* 0x010fea0003800000 */
[----:B------:R-:W4:Y:S02]  /*1e00*/  SYNCS.PHASECHK.TRANS64.TRYWAIT P1, [R3+URZ+0x36410], R12 ;  /* 0x0364100c030075a7 */ /* 0x000f24000802017f */
[----:B----4-:R-:W-:Y:S05]  /*1e10*/  @!P1 BRA `(.L_x_6935) ;  /* 0x0000009000689947 */ /* 0x010fea0003800000 */
.L_x_6934:
[----:B------:R-:W-:Y:S05]  /*1e20*/  WARPSYNC.ALL ;  /* 0x0000000000007948 */ /* 0x000fea0003800000 */
[----:B------:R-:W-:Y:S01]  /*1e30*/  R2UR UR6, R4 ;  /* 0x00000000040672ca */ /* 0x000fe200000e0000 */
[----:B------:R-:W-:Y:S01]  /*1e40*/  UIADD3 UR4, UR36, 0x1e000, URZ ;  /* 0x0001e00024047890 */ /* 0x000fe2000fffe03f */
[C---:B------:R-:W-:Y:S01]  /*1e50*/  R2UR UR7, R2.reuse ;  /* 0x00000000020772ca */ /* 0x040fe200000e0000 */
[----:B------:R-:W-:Y:S01]  /*1e60*/  WARPGROUP.ARRIVE ;  /* 0x00000000000079c5 */ /* 0x000fe20000000000 */
[----:B------:R-:W-:Y:S01]  /*1e70*/  UMOV UR13, 0x40000040 ;  /* 0x40000040000d7882 */ /* 0x000fe20000000000 */
[----:B------:R-:W-:Y:S01]  /*1e80*/  USHF.R.U32.HI UR5, URZ, 0x4, UR4 ;  /* 0x000000043f057899 */ /* 0x000fe20008011604 */
[----:B---34-:R-:W-:Y:S01]  /*1e90*/  IMAD R12, R2, 0x40, R6 ;  /* 0x00000040020c7824 */ /* 0x018fe200078e0206 */
        /* <DEDUP_REMOVED lines=92> */
[----:B-1----:R3:W1:Y:S01]  /*2460*/  LDS R13, [R14+0x30020] ;  /* 0x030020000e0d7984 */ /* 0x0026620000000800 */
[----:B------:R-:W-:Y:S05]  /*2470*/  @!P0 BRA `(.L_x_6936) ;  /* 0x0000000000048947 */ /* 0x000fea0003800000 */
[----:B------:R-:W-:Y:S01]  /*2480*/  BPT.TRAP 0x1 ;  /* 0x000000040000795c */ /* 0x000fe20000300000 */
.L_x_6936:
[----:B------:R-:W-:-:S04]  /*2490*/  SHF.L.U32 R15, R5, 0x1f, RZ ;  /* 0x0000001f050f7819 */ /* 0x000fc800000006ff */
[----:B------:R1:W1:Y:S01]  /*24a0*/  SYNCS.PHASECHK.TRANS64.TRYWAIT P1, [UR36+0x36430], R15 ;  /* 0x0364300fff0075a7 */ /* 0x0002620008020164 */
[----:B------:R-:W-:Y:S05]  /*24b0*/  @!P0 BRA `(.L_x_6937) ;  /* 0x0000000000048947 */ /* 0x000fea0003800000 */
[----:B------:R-:W-:Y:S01]  /*24c0*/  BPT.TRAP 0x1 ;  /* 0x000000040000795c */ /* 0x000fe20000300000 */
.L_x_6937:
[----:B-1----:R-:W-:Y:S05]  /*24d0*/  @P1 BRA `(.L_x_6938) ;  /* 0x0000000000081947 */ /* 0x002fea0003800000 */
[----:B------:R-:W1:Y:S02]  /*24e0*/  SYNCS.PHASECHK.TRANS64.TRYWAIT P1, [UR36+0x36430], R15 ;  /* 0x0364300fff0075a7 */ /* 0x000e640008020164 */
[----:B-1----:R-:W-:Y:S05]  /*24f0*/  @!P1 BRA `(.L_x_6939) ;  /* 0x0000008800c49947 */ /* 0x002fea0003800000 */
.L_x_6938:
[----:B------:R-:W-:Y:S01]  /*2500*/  UIADD3 UR5, UR36, 0x2a000, URZ ;  /* 0x0002a00024057890 */ /* 0x000fe2000fffe03f */
[----:B------:R-:W-:Y:S01]  /*2510*/  WARPGROUP.ARRIVE ;  /* 0x00000000000079c5 */ /* 0x000fe20000000000 */
[----:B------:R-:W-:Y:S01]  /*2520*/  UIADD3 UR4, UR4, 0x9000, URZ ;  /* 0x0000900004047890 */ /* 0x000fe2000fffe03f */
[----:B------:R-:W-:Y:S01]  /*2530*/  IMAD R15, R16, 0x40, R6 ;  /* 0x00000040100f7824 */ /* 0x000fe200078e0206 */
[----:B------:R-:W-:Y:S02]  /*2540*/  USHF.R.U32.HI UR6, URZ, 0x4, UR5 ;  /* 0x000000043f067899 */ /* 0x000fe40008011605 */
[----:B------:R-:W-:Y:S02]  /*2550*/  USHF.R.U32.HI UR4, URZ, 0x4, UR4 ;  /* 0x000000043f047899 */ /* 0x000fe40008011604 */
[----:B------:R-:W-:Y:S01]  /*2560*/  ULOP3.LUT UR7, UR6, 0x3fff, URZ, 0xc0, !UPT ;  /* 0x00003fff06077892 */ /* 0x000fe2000f8ec03f */
[----:B---3--:R-:W-:Y:S01]  /*2570*/  VIADDMNMX R14, R15, R8, R9, PT ;  /* 0x000000080f0e7246 */ /* 0x008fe20003800109 */
        /* <DEDUP_REMOVED lines=9> */
[----:B------:R-:W-:Y:S01]  /*2610*/  FSEL R137, R137, -INF , P6 ;  /* 0xff80000089897808 */ /* 0x000fe20003000000 */
[----:B------:R-:W-:Y:S01]  /*2620*/  UMOV UR10, UR6 ;  /* 0x00000006000a7c82 */ /* 0x000fe20008000000 */
[C---:B------:R-:W-:Y:S01]  /*2630*/  ISETP.GT.AND P5, PT, R14.reuse, 0x8, PT ;  /* 0x000000080e00780c */ /* 0x040fe20003fa4270 */
[----:B------:R-:W-:Y:S01]  /*2640*/  HGMMA.64x32x16.F32 R120, gdesc[UR8], RZ, !UPT, gsb0 ;  /* 0x00600000087879f0 */ /* 0x000fe2000c0008ff */
[----:B------:R-:W-:Y:S01]  /*2650*/  UIADD3 UR10, UR6, 0x2, URZ ;  /* 0x00000002060a7890 */ /* 0x000fe2000fffe03f */
[C---:B------:R-:W-:Y:S01]  /*2660*/  ISETP.GT.AND P4, PT, R14.reuse, 0x9, PT ;  /* 0x000000090e00780c */ /* 0x040fe20003f84270 */
[----:B------:R-:W-:Y:S01]  /*2670*/  UIADD3 UR8, UR4, 0x2, URZ ;  /* 0x0000000204087890 */ /* 0x000fe2000fffe03f */
[C---:B------:R-:W-:Y:S01]  /*2680*/  ISETP.GT.AND P3, PT, R14.reuse, 0x10, PT ;  /* 0x000000100e00780c */ /* 0x040fe20003f64270 */
[----:B------:R-:W-:Y:S01]  /*2690*/  UMOV UR11, 0x40000040 ;  /* 0x40000040000b7882 */ /* 0x000fe20000000000 */
[----:B------:R-:W-:Y:S01]  /*26a0*/  UMOV UR9, 0x40000040 ;  /* 0x4000004000097882 */ /* 0x000fe20000000000 */
[C---:B------:R-:W-:Y:S01]  /*26b0*/  ISETP.GT.AND P2, PT, R14.reuse, 0x11, PT ;  /* 0x000000110e00780c */ /* 0x040fe20003f44270 */
[--C-:B----4-:R-:W-:Y:S01]  /*26c0*/  FFMA.FTZ R20, R21, UR40, -R12.reuse ;  /* 0x0000002815147c23 */ /* 0x110fe2000801080c */
[C---:B------:R-:W-:Y:S01]  /*26d0*/  ISETP.GT.AND P1, PT, R14.reuse, 0x18, PT ;  /* 0x000000180e00780c */ /* 0x040fe20003f24270 */
[----:B------:R-:W-:Y:S01]  /*26e0*/  FFMA.FTZ R21, R137, UR40, -R12 ;  /* 0x0000002889157c23 */ /* 0x000fe2000801080c */
[----:B------:R-:W-:Y:S01]  /*26f0*/  ISETP.GT.AND P6, PT, R14, 0x19, PT ;  /* 0x000000190e00780c */ /* 0x000fe20003fc4270 */
[----:B------:R-:W-:Y:S01]  /*2700*/  UMOV UR7, 0x80000020 ;  /* 0x8000002000077882 */ /* 0x000fe20000000000 */
[----:B------:R-:W-:Y:S01]  /*2710*/  IADD3 R14, R8, 0x8, R15 ;  /* 0x00000008080e7810 */ /* 0x000fe20007ffe00f */
[----:B------:R-:W-:Y:S01]  /*2720*/  MUFU.EX2 R20, R20 ;  /* 0x0000001400147308 */ /* 0x000fe20000000800 */
[----:B------:R-:W-:-:S02]  /*2730*/  FSEL R15, R140, -INF , P5 ;  /* 0xff8000008c0f7808 */ /* 0x000fc40002800000 */
[----:B------:R-:W-:Y:S02]  /*2740*/  VIMNMX R14, R9, R14, PT ;  /* 0x0000000e090e7248 */ /* 0x000fe40003fe0100 */
[----:B------:R-:W-:Y:S01]  /*2750*/  FSEL R157, R148, -INF , P1 ;  /* 0xff800000949d7808 */ /* 0x000fe20000800000 */
[--C-:B------:R-:W-:Y:S01]  /*2760*/  FFMA.FTZ R22, R15, UR40, -R12.reuse ;  /* 0x000000280f167c23 */ /* 0x100fe2000801080c */
[----:B------:R-:W-:Y:S01]  /*2770*/  ISETP.GT.AND P1, PT, R14, RZ, PT ;  /* 0x000000ff0e00720c */ /* 0x000fe20003f24270 */
[----:B------:R-:W1:Y:S01]  /*2780*/  MUFU.EX2 R21, R21 ;  /* 0x0000001500157308 */ /* 0x000e620000000800 */
[----:B--2---:R-:W-:Y:S01]  /*2790*/  FSEL R23, R141, -INF , P4 ;  /* 0xff8000008d177808 */ /* 0x004fe20002000000 */
[--C-:B------:R-:W-:Y:S01]  /*27a0*/  FFMA.FTZ R157, R157, UR40, -R12.reuse ;  /* 0x000000289d9d7c23 */ /* 0x100fe2000801080c */
[----:B------:R-:W-:Y:S02]  /*27b0*/  FSEL R138, R138, -INF , P1 ;  /* 0xff8000008a8a7808 */ /* 0x000fe40000800000 */
[----:B------:R-:W-:Y:S01]  /*27c0*/  LEA R15, R6, UR36, 0x2 ;  /* 0x00000024060f7c11 */ /* 0x000fe2000f8e10ff */
[--C-:B------:R-:W-:Y:S01]  /*27d0*/  FFMA.FTZ R23, R23, UR40, -R12.reuse ;  /* 0x0000002817177c23 */ /* 0x100fe2000801080c */
[----:B------:R-:W-:Y:S01]  /*27e0*/  FSEL R141, R144, -INF , P3 ;  /* 0xff800000908d7808 */ /* 0x000fe20001800000 */
[----:B------:R-:W-:Y:S01]  /*27f0*/  FFMA.FTZ R136, R138, UR40, -R13 ;  /* 0x000000288a887c23 */ /* 0x000fe2000801080d */
[----:B------:R-:W-:Y:S01]  /*2800*/  ISETP.GT.AND P4, PT, R14, 0x1, PT ;  /* 0x000000010e00780c */ /* 0x000fe20003f84270 */
[----:B------:R-:W-:Y:S01]  /*2810*/  MUFU.EX2 R22, R22 ;  /* 0x0000001600167308 */ /* 0x000fe20000000800 */
[----:B------:R-:W-:Y:S01]  /*2820*/  FSEL R145, R145, -INF , P2 ;  /* 0xff80000091917808 */ /* 0x000fe20001000000 */
[----:B------:R-:W-:Y:S01]  /*2830*/  FFMA.FTZ R141, R141, UR40, -R12 ;  /* 0x000000288d8d7c23 */ /* 0x000fe2000801080c */
[----:B------:R-:W-:-:S02]  /*2840*/  FSEL R149, R149, -INF , P6 ;  /* 0xff80000095957808 */ /* 0x000fc40003000000 */
[C---:B------:R-:W-:Y:S01]  /*2850*/  ISETP.GT.AND P3, PT, R14.reuse, 0x8, PT ;  /* 0x000000080e00780c */ /* 0x040fe20003f64270 */
[--C-:B------:R-:W-:Y:S01]  /*2860*/  FFMA.FTZ R145, R145, UR40, -R12.reuse ;  /* 0x0000002891917c23 */ /* 0x100fe2000801080c */
[----:B------:R-:W-:Y:S01]  /*2870*/  ISETP.GT.AND P2, PT, R14, 0x9, PT ;  /* 0x000000090e00780c */ /* 0x000fe20003f44270 */
[----:B------:R-:W-:Y:S01]  /*2880*/  FFMA.FTZ R149, R149, UR40, -R12 ;  /* 0x0000002895957c23 */ /* 0x000fe2000801080c */
[----:B------:R-:W-:Y:S01]  /*2890*/  FSEL R138, R139, -INF , P4 ;  /* 0xff8000008b8a7808 */ /* 0x000fe20002000000 */
[----:B------:R-:W-:Y:S01]  /*28a0*/  MUFU.EX2 R23, R23 ;  /* 0x0000001700177308 */ /* 0x000fe20000000800 */
[----:B------:R-:W-:Y:S02]  /*28b0*/  FSEL R142, R142, -INF , P3 ;  /* 0xff8000008e8e7808 */ /* 0x000fe40001800000 */
[----:B------:R-:W-:Y:S01]  /*28c0*/  FSEL R12, R143, -INF , P2 ;  /* 0xff8000008f0c7808 */ /* 0x000fe20001000000 */
[--C-:B------:R-:W-:Y:S01]  /*28d0*/  FFMA.FTZ R139, R138, UR40, -R13.reuse ;  /* 0x000000288a8b7c23 */ /* 0x100fe2000801080d */
[----:B------:R-:W-:Y:S01]  /*28e0*/  ISETP.GT.AND P1, PT, R14, 0x10, PT ;  /* 0x000000100e00780c */ /* 0x000fe20003f24270 */
[----:B------:R-:W-:Y:S01]  /*28f0*/  FFMA.FTZ R138, R142, UR40, -R13 ;  /* 0x000000288e8a7c23 */ /* 0x000fe2000801080d */
[C---:B------:R-:W-:Y:S01]  /*2900*/  ISETP.GT.AND P4, PT, R14.reuse, 0x11, PT ;  /* 0x000000110e00780c */ /* 0x040fe20003f84270 */
[----:B------:R-:W-:Y:S01]  /*2910*/  MUFU.EX2 R136, R136 ;  /* 0x0000008800887308 */ /* 0x000fe20000000800 */
[----:B------:R-:W-:-:S02]  /*2920*/  ISETP.GT.AND P5, PT, R14, 0x18, PT ;  /* 0x000000180e00780c */ /* 0x000fc40003fa4270 */
[----:B------:R-:W-:Y:S01]  /*2930*/  ISETP.GT.AND P6, PT, R14, 0x19, PT ;  /* 0x000000190e00780c */ /* 0x000fe20003fc4270 */
[--C-:B------:R-:W-:Y:S01]  /*2940*/  FFMA.FTZ R14, R12, UR40, -R13.reuse ;  /* 0x000000280c0e7c23 */ /* 0x100fe2000801080d */
[----:B------:R-:W-:Y:S02]  /*2950*/  FSEL R12, R147, -INF , P4 ;  /* 0xff800000930c7808 */ /* 0x000fe40002000000 */
[----:B------:R-:W-:Y:S01]  /*2960*/  FSEL R142, R146, -INF , P1 ;  /* 0xff800000928e7808 */ /* 0x000fe20000800000 */
[----:B------:R-:W2:Y:S01]  /*2970*/  MUFU.EX2 R139, R139 ;  /* 0x0000008b008b7308 */ /* 0x000ea20000000800 */
[----:B------:R-:W-:Y:S01]  /*2980*/  FSEL R144, R150, -INF , P5 ;  /* 0xff80000096907808 */ /* 0x000fe20002800000 */
[----:B------:R-:W-:Y:S02]  /*2990*/  WARPGROUP.DEPBAR.LE gsb0, 0x0 ;  /* 0x00008000000079c5 */ /* 0x000fe40000010000 */
[----:B------:R-:W-:Y:S01]  /*29a0*/  WARPGROUP.ARRIVE ;  /* 0x00000000000079c5 */ /* 0x000fe20000000000 */
[----:B------:R-:W-:Y:S01]  /*29b0*/  FSEL R146, R151, -INF , P6 ;  /* 0xff80000097927808 */ /* 0x000fe20003000000 */
[--C-:B------:R-:W-:Y:S01]  /*29c0*/  FFMA.FTZ R142, R142, UR40, -R13.reuse ;  /* 0x000000288e8e7c23 */ /* 0x100fe2000801080d */
[--C-:B------:R-:W-:Y:S01]  /*29d0*/  FFMA.FTZ R143, R12, UR40, -R13.reuse ;  /* 0x000000280c8f7c23 */ /* 0x100fe2000801080d */
[----:B------:R-:W-:Y:S01]  /*29e0*/  MUFU.EX2 R138, R138 ;  /* 0x0000008a008a7308 */ /* 0x000fe20000000800 */
[--C-:B------:R-:W-:Y:S01]  /*29f0*/  FFMA.FTZ R144, R144, UR40, -R13.reuse ;  /* 0x0000002890907c23 */ /* 0x100fe2000801080d */
[----:B------:R-:W-:Y:S01]  /*2a00*/  HGMMA.64x32x16.F32 R120, gdesc[UR8], R120, gsb0 ;  /* 0x00600000087879f0 */ /* 0x000fe20008000878 */
[----:B------:R-:W-:Y:S01]  /*2a10*/  UIADD3 UR10, UR6, 0x4, URZ ;  /* 0x00000004060a7890 */ /* 0x000fe2000fffe03f */
[----:B------:R-:W-:Y:S01]  /*2a20*/  FFMA.FTZ R146, R146, UR40, -R13 ;  /* 0x0000002892927c23 */ /* 0x000fe2000801080d */
[----:B------:R-:W-:Y:S01]  /*2a30*/  UIADD3 UR8, UR4, 0x4, URZ ;  /* 0x0000000404087890 */ /* 0x000fe2000fffe03f */
[----:B-1----:R-:W-:Y:S01]  /*2a40*/  F2FP.F16.F32.PACK_AB R12, R21, R20 ;  /* 0x00000014150c723e */ /* 0x002fe200000000ff */
[----:B------:R-:W-:Y:S01]  /*2a50*/  UMOV UR11, 0x40000040 ;  /* 0x40000040000b7882 */ /* 0x000fe20000000000 */
[----:B------:R-:W-:Y:S01]  /*2a60*/  UMOV UR9, 0x40000040 ;  /* 0x4000004000097882 */ /* 0x000fe20000000000 */
[----:B------:R1:W3:Y:S01]  /*2a70*/  MUFU.EX2 R147, R14 ;  /* 0x0000000e00937308 */ /* 0x0002e20000000800 */
[----:B--2---:R-:W-:-:S07]  /*2a80*/  F2FP.F16.F32.PACK_AB R13, R139, R136 ;  /* 0x000000888b0d723e */ /* 0x004fce00000000ff */
[----:B------:R-:W-:Y:S01]  /*2a90*/  MUFU.EX2 R141, R141 ;  /* 0x0000008d008d7308 */ /* 0x000fe20000000800 */
[----:B-1----:R-:W-:-:S07]  /*2aa0*/  F2FP.F16.F32.PACK_AB R14, R23, R22 ;  /* 0x00000016170e723e */ /* 0x002fce00000000ff */
[----:B------:R-:W-:Y:S08]  /*2ab0*/  MUFU.EX2 R148, R145 ;  /* 0x0000009100947308 */ /* 0x000ff00000000800 */
[----:B------:R-:W-:Y:S08]  /*2ac0*/  MUFU.EX2 R157, R157 ;  /* 0x0000009d009d7308 */ /* 0x000ff00000000800 */
[----:B------:R-:W1:Y:S08]  /*2ad0*/  MUFU.EX2 R150, R149 ;  /* 0x0000009500967308 */ /* 0x000e700000000800 */
[----:B------:R-:W-:Y:S08]  /*2ae0*/  MUFU.EX2 R142, R142 ;  /* 0x0000008e008e7308 */ /* 0x000ff00000000800 */
[----:B------:R-:W2:Y:S01]  /*2af0*/  MUFU.EX2 R143, R143 ;  /* 0x0000008f008f7308 */ /* 0x000ea20000000800 */
[----:B------:R-:W-:-:S02]  /*2b00*/  WARPGROUP.DEPBAR.LE gsb0, 0x0 ;  /* 0x00008000000079c5 */ /* 0x000fc40000010000 */
[----:B------:R-:W-:-:S05]  /*2b10*/  WARPGROUP.ARRIVE ;  /* 0x00000000000079c5 */ /* 0x000fca0000000000 */
[----:B------:R-:W-:Y:S01]  /*2b20*/  MUFU.EX2 R144, R144 ;  /* 0x0000009000907308 */ /* 0x000fe20000000800 */
        /* <DEDUP_REMOVED lines=76> */
[----:B------:R-:W4:Y:S04]  /*2ff0*/  LDS R137, [R15+0x30200] ;  /* 0x030200000f897984 */ /* 0x000f280000000800 */
[----:B------:R3:W5:Y:S02]  /*3000*/  LDS R140, [R15+0x30220] ;  /* 0x030220000f8c7984 */ /* 0x0007640000000800 */
[----:B---3--:R-:W-:Y:S01]  /*3010*/  F2FP.F16.F32.PACK_AB R15, R147, R138 ;  /* 0x0000008a930f723e */ /* 0x008fe200000000ff */
[----:B------:R-:W-:Y:S06]  /*3020*/  BAR.SYNC.DEFER_BLOCKING 0x9, 0x180 ;  /* 0x0246000000007b1d */ /* 0x000fec0000010000 */
[----:B------:R3:W-:Y:S01]  /*3030*/  STSM.16.M88.4 [R11+0x30400], R12 ;  /* 0x0304000c0b007844 */ /* 0x0007e20000000200 */
[--C-:B----4-:R-:W-:Y:S01]  /*3040*/  FADD.FTZ R151, R120, -R137.reuse ;  /* 0x8000008978977221 */ /* 0x110fe20000010000 */
[--C-:B------:R-:W-:Y:S01]  /*3050*/  FADD.FTZ R120, R121, -R137.reuse ;  /* 0x8000008979787221 */ /* 0x100fe20000010000 */
[--C-:B------:R-:W-:Y:S01]  /*3060*/  FADD.FTZ R121, R124, -R137.reuse ;  /* 0x800000897c797221 */ /* 0x100fe20000010000 */
[--C-:B------:R-:W-:Y:S01]  /*3070*/  FADD.FTZ R124, R125, -R137.reuse ;  /* 0x800000897d7c7221 */ /* 0x100fe20000010000 */
[----:B------:R-:W-:Y:S01]  /*3080*/  FMUL.FTZ R151, R20, R151 ;  /* 0x0000009714977220 */ /* 0x000fe20000410000 */
[----:B------:R-:W-:Y:S01]  /*3090*/  FMUL.FTZ R20, R21, R120 ;  /* 0x0000007815147220 */ /* 0x000fe20000410000 */
[----:B------:R-:W-:Y:S01]  /*30a0*/  FMUL.FTZ R22, R22, R121 ;  /* 0x0000007916167220 */ /* 0x000fe20000410000 */
[--C-:B-----5:R-:W-:Y:S01]  /*30b0*/  FADD.FTZ R121, R122, -R140.reuse ;  /* 0x8000008c7a797221 */ /* 0x120fe20000010000 */
[--C-:B------:R-:W-:Y:S01]  /*30c0*/  FADD.FTZ R120, R127, -R140.reuse ;  /* 0x8000008c7f787221 */ /* 0x100fe20000010000 */
[----:B-1----:R-:W-:Y:S01]  /*30d0*/  F2FP.F16.F32.PACK_AB R122, R150, R157 ;  /* 0x0000009d967a723e */ /* 0x002fe200000000ff */
[--C-:B------:R-:W-:Y:S01]  /*30e0*/  FADD.FTZ R21, R134, -R140.reuse ;  /* 0x8000008c86157221 */ /* 0x100fe20000010000 */
[----:B------:R-:W-:Y:S01]  /*30f0*/  FMUL.FTZ R136, R136, R121 ;  /* 0x0000007988887220 */ /* 0x000fe20000410000 */
[----:B------:R-:W-:Y:S01]  /*3100*/  FMUL.FTZ R147, R147, R120 ;  /* 0x0000007893937220 */ /* 0x000fe20000410000 */
[----:B---3--:R-:W1:Y:S01]  /*3110*/  MUFU.EX2 R13, R146 ;  /* 0x00000092000d7308 */ /* 0x008e620000000800 */
[--C-:B------:R-:W-:Y:S01]  /*3120*/  FADD.FTZ R14, R123, -R140.reuse ;  /* 0x8000008c7b0e7221 */ /* 0x100fe20000010000 */
[--C-:B------:R-:W-:Y:S01]  /*3130*/  FADD.FTZ R123, R126, -R140.reuse ;  /* 0x8000008c7e7b7221 */ /* 0x100fe20000010000 */
[----:B------:R-:W-:Y:S01]  /*3140*/  F2FP.F16.F32.PACK_AB R120, R148, R141 ;  /* 0x0000008d9478723e */ /* 0x000fe200000000ff */
[--C-:B------:R-:W-:Y:S01]  /*3150*/  FADD.FTZ R15, R130, -R140.reuse ;  /* 0x8000008c820f7221 */ /* 0x100fe20000010000 */
[----:B--2---:R-:W-:Y:S01]  /*3160*/  F2FP.F16.F32.PACK_AB R121, R143, R142 ;  /* 0x0000008e8f79723e */ /* 0x004fe200000000ff */
[----:B------:R-:W-:Y:S01]  /*3170*/  FMUL.FTZ R138, R138, R123 ;  /* 0x0000007b8a8a7220 */ /* 0x000fe20000410000 */
[--C-:B------:R-:W-:Y:S01]  /*3180*/  FADD.FTZ R12, R131, -R140.reuse ;  /* 0x8000008c830c7221 */ /* 0x100fe20000010000 */
[--C-:B------:R-:W-:Y:S01]  /*3190*/  FADD.FTZ R128, R128, -R137.reuse ;  /* 0x8000008980807221 */ /* 0x100fe20000010000 */
[--C-:B------:R-:W-:Y:S01]  /*31a0*/  FADD.FTZ R129, R129, -R137.reuse ;  /* 0x8000008981817221 */ /* 0x100fe20000010000 */
[--C-:B------:R-:W-:Y:S01]  /*31b0*/  FADD.FTZ R132, R132, -R137.reuse ;  /* 0x8000008984847221 */ /* 0x100fe20000010000 */
[----:B------:R-:W-:Y:S01]  /*31c0*/  FADD.FTZ R133, R133, -R137 ;  /* 0x8000008985857221 */ /* 0x000fe20000010000 */
[----:B------:R-:W-:Y:S01]  /*31d0*/  FADD.FTZ R140, R135, -R140 ;  /* 0x8000008c878c7221 */ /* 0x000fe20000010000 */
[----:B------:R-:W-:Y:S01]  /*31e0*/  FMUL.FTZ R23, R23, R124 ;  /* 0x0000007c17177220 */ /* 0x000fe20000410000 */
[----:B------:R-:W-:Y:S01]  /*31f0*/  FMUL.FTZ R139, R139, R14 ;  /* 0x0000000e8b8b7220 */ /* 0x000fe20000410000 */
[----:B------:R-:W-:Y:S01]  /*3200*/  FMUL.FTZ R128, R141, R128 ;  /* 0x000000808d807220 */ /* 0x000fe20000410000 */
[----:B------:R-:W-:Y:S01]  /*3210*/  FMUL.FTZ R129, R148, R129 ;  /* 0x0000008194817220 */ /* 0x000fe20000410000 */
[----:B-1----:R-:W-:Y:S01]  /*3220*/  F2FP.F16.F32.PACK_AB R123, R13, R144 ;  /* 0x000000900d7b723e */ /* 0x002fe200000000ff */
[----:B------:R-:W-:Y:S01]  /*3230*/  FMUL.FTZ R132, R157, R132 ;  /* 0x000000849d847220 */ /* 0x000fe20000410000 */
[----:B------:R-:W-:Y:S01]  /*3240*/  FMUL.FTZ R133, R150, R133 ;  /* 0x0000008596857220 */ /* 0x000fe20000410000 */
[----:B------:R-:W-:Y:S01]  /*3250*/  FMUL.FTZ R142, R142, R15 ;  /* 0x0000000f8e8e7220 */ /* 0x000fe20000410000 */
[----:B------:R-:W-:Y:S01]  /*3260*/  FMUL.FTZ R143, R143, R12 ;  /* 0x0000000c8f8f7220 */ /* 0x000fe20000410000 */
[----:B------:R1:W-:Y:S01]  /*3270*/  STSM.16.M88.4 [R17], R120 ;  /* 0x0000007811007844 */ /* 0x0003e20000000200 */
[----:B------:R-:W-:Y:S01]  /*3280*/  FMUL.FTZ R144, R144, R21 ;  /* 0x0000001590907220 */ /* 0x000fe20000410000 */
        /* <DEDUP_REMOVED lines=9> */
[----:B------:R-:W-:Y:S02]  /*3320*/  F2FP.F16.F32.PACK_AB R13, R139, R136 ;  /* 0x000000888b0d723e */ /* 0x000fe400000000ff */
[----:B------:R-:W-:Y:S02]  /*3330*/  F2FP.F16.F32.PACK_AB R15, R147, R138 ;  /* 0x0000008a930f723e */ /* 0x000fe400000000ff */
        /* <DEDUP_REMOVED lines=87> */
.L_x_6940:
        /* <DEDUP_REMOVED lines=60> */
.L_x_6941:
        /* <DEDUP_REMOVED lines=62> */
.L_x_6924:
[----:B------:R-:W-:Y:S05]  /*4050*/  @P0 BRA `(.L_x_6943) ;  /* 0x0000001400e40947 */ /* 0x000fea0003800000 */
[----:B------:R-:W1:Y:S01]  /*4060*/  S2R R0, SR_TID.X ;  /* 0x0000000000007919 */ /* 0x000e620000002100 */
        /* <DEDUP_REMOVED lines=18> */
[----:B-1----:R-:W-:Y:S01]  /*4190*/  VIADD R0, R0, 0xffffff80 ;  /* 0xffffff8000007836 */ /* 0x002fe20000000000 */
        /* <DEDUP_REMOVED lines=11> */
[----:B---3--:R-:W-:-:S02]  /*4250*/  LEA.HI R3, R7, R0, RZ, 0x3 ;  /* 0x0000000007037211 */ /* 0x008fc400078f18ff */
        /* <DEDUP_REMOVED lines=21> */
[----:B------:R-:W3:Y:S01]  /*43b0*/  LDC.64 R4, c[0x0][0x870] ;  /* 0x00021c00ff047b82 */ /* 0x000ee20000000a00 */
        /* <DEDUP_REMOVED lines=18> */
[----:B---3--:R-:W-:Y:S01]  /*44e0*/  IMAD.WIDE R6, R19, 0x4, R4 ;  /* 0x0000000413067825 */ /* 0x008fe200078e0204 */
[----:B------:R-:W-:Y:S01]  /*44f0*/  F2FP.F16.F32.PACK_AB R49, R51, R50 ;  /* 0x000000323331723e */ /* 0x000fe200000000ff */
[----:B------:R-:W-:Y:S01]  /*4500*/  STSM.16.MT88.4 [R8+0x800], R32 ;  /* 0x0008002008007844 */ /* 0x000fe20000004200 */
[----:B------:R-:W-:Y:S01]  /*4510*/  F2FP.F16.F32.PACK_AB R56, R57, R56 ;  /* 0x000000383938723e */ /* 0x000fe200000000ff */
[----:B------:R-:W3:Y:S01]  /*4520*/  LDC.64 R4, c[0x0][0x878] ;  /* 0x00021e00ff047b82 */ /* 0x000ee20000000a00 */
[----:B------:R-:W-:Y:S01]  /*4530*/  F2FP.F16.F32.PACK_AB R50, R53, R52 ;  /* 0x000000343532723e */ /* 0x000fe200000000ff */
[----:B------:R4:W-:Y:S01]  /*4540*/  STSM.16.MT88.4 [R8+0x1000], R40 ;  /* 0x0010002808007844 */ /* 0x0009e20000004200 */
[----:B------:R-:W-:-:S02]  /*4550*/  F2FP.F16.F32.PACK_AB R51, R55, R54 ;  /* 0x000000363733723e */ /* 0x000fc400000000ff */
[----:B------:R-:W-:Y:S02]  /*4560*/  F2FP.F16.F32.PACK_AB R57, R59, R58 ;  /* 0x0000003a3b39723e */ /* 0x000fe400000000ff */
[----:B------:R-:W-:Y:S01]  /*4570*/  F2FP.F16.F32.PACK_AB R64, R65, R64 ;  /* 0x000000404140723e */ /* 0x000fe200000000ff */
[----:B------:R-:W-:Y:S01]  /*4580*/  STSM.16.MT88.4 [R8+0x1800], R48 ;  /* 0x0018003008007844 */ /* 0x000fe20000004200 */
[----:B------:R-:W-:Y:S02]  /*4590*/  F2FP.F16.F32.PACK_AB R58, R61, R60 ;  /* 0x0000003c3d3a723e */ /* 0x000fe400000000ff */
[----:B------:R-:W-:Y:S02]  /*45a0*/  F2FP.F16.F32.PACK_AB R59, R63, R62 ;  /* 0x0000003e3f3b723e */ /* 0x000fe400000000ff */
[----:B------:R-:W-:Y:S02]  /*45b0*/  F2FP.F16.F32.PACK_AB R65, R67, R66 ;  /* 0x000000424341723e */ /* 0x000fe400000000ff */
[----:B------:R-:W-:Y:S01]  /*45c0*/  F2FP.F16.F32.PACK_AB R66, R69, R68 ;  /* 0x000000444542723e */ /* 0x000fe200000000ff */
[----:B------:R-:W-:Y:S01]  /*45d0*/  STSM.16.MT88.4 [R8+0x2000], R56 ;  /* 0x0020003808007844 */ /* 0x000fe20000004200 */
[----:B------:R-:W-:-:S02]  /*45e0*/  F2FP.F16.F32.PACK_AB R67, R71, R70 ;  /* 0x000000464743723e */ /* 0x000fc400000000ff */
[----:B-1----:R-:W-:-:S03]  /*45f0*/  ISETP.NE.U32.AND P0, PT, R2, RZ, PT ;  /* 0x000000ff0200720c */ /* 0x002fc60003f05070 */
[----:B------:R1:W-:Y:S01]  /*4600*/  STSM.16.MT88.4 [R8+0x2800], R64 ;  /* 0x0028004008007844 */ /* 0x0003e20000004200 */
[----:B------:R-:W-:Y:S01]  /*4610*/  BAR.SYNC.DEFER_BLOCKING 0x1, 0x180 ;  /* 0x0046000000007b1d */ /* 0x000fe20000010000 */
[----:B------:R-:W-:-:S13]  /*4620*/  ISETP.NE.AND.EX P0, PT, R3, RZ, PT, P0 ;  /* 0x000000ff0300720c */ /* 0x000fda0003f05300 */
[----:B------:R-:W2:Y:S01]  /*4630*/  @P0 LDG.E R3, desc[UR38][R6.64] ;  /* 0x0000002606030981 */ /* 0x000ea2000c1e1900 */
[----:B---3--:R-:W-:Y:S01]  /*4640*/  ISETP.NE.U32.AND P1, PT, R4, RZ, PT ;  /* 0x000000ff0400720c */ /* 0x008fe20003f25070 */
[----:B------:R-:W-:Y:S01]  /*4650*/  IMAD.HI R10, R0, 0x2aaaaaab, RZ ;  /* 0x2aaaaaab000a7827 */ /* 0x000fe200078e02ff */
[----:B------:R-:W3:Y:S02]  /*4660*/  LDC R9, c[0x0][0x808] ;  /* 0x00020200ff097b82 */ /* 0x000ee40000000800 */
[----:B------:R-:W-:Y:S02]  /*4670*/  ISETP.NE.AND.EX P1, PT, R5, RZ, PT, P1 ;  /* 0x000000ff0500720c */ /* 0x000fe40003f25310 */
[----:B------:R-:W-:-:S04]  /*4680*/  SHF.R.U32.HI R11, RZ, 0x1f, R10 ;  /* 0x0000001fff0b7819 */ /* 0x000fc8000001160a */
[----:B----4-:R-:W-:-:S07]  /*4690*/  LEA.HI.SX32 R43, R10, R11, 0x1e ;  /* 0x0000000b0a2b7211 */ /* 0x010fce00078ff2ff */
[----:B------:R-:W4:Y:S01]  /*46a0*/  @P1 LDC.64 R4, c[0x0][0x878] ;  /* 0x00021e00ff041b82 */ /* 0x000f220000000a00 */
[C---:B------:R-:W-:Y:S02]  /*46b0*/  IMAD R0, R43.reuse, -0x18, R0 ;  /* 0xffffffe82b007824 */ /* 0x040fe400078e0200 */
[----:B-1----:R-:W-:-:S03]  /*46c0*/  IMAD.SHL.U32 R8, R43, 0x40, RZ ;  /* 0x000000402b087824 */ /* 0x002fc600078e00ff */
        /* <DEDUP_REMOVED lines=8> */
[----:B----4-:R-:W-:-:S03]  /*4750*/  @P1 IMAD.WIDE R4, R19, 0x4, R4 ;  /* 0x0000000413041825 */ /* 0x010fc600078e0204 */
[----:B------:R-:W-:Y:S01]  /*4760*/  LOP3.LUT R0, R0, R13, RZ, 0x3c, !PT ;  /* 0x0000000d00007212 */ /* 0x000fe200078e3cff */
[----:B------:R-:W-:Y:S01]  /*4770*/  IMAD R11, R12, 0xc, R11 ;  /* 0x0000000c0c0b7824 */ /* 0x000fe200078e020b */
[----:B---3--:R2:W5:Y:S01]  /*4780*/  @P1 LDG.E R9, desc[UR38][R4.64] ;  /* 0x0000002604091981 */ /* 0x008562000c1e1900 */
[----:B------:R-:W-:Y:S02]  /*4790*/  CS2R R16, SRZ ;  /* 0x0000000000107805 */ /* 0x000fe4000001ff00 */
[----:B------:R-:W-:Y:S01]  /*47a0*/  IMAD.U32 R0, R11, 0x200, R0 ;  /* 0x000002000b007824 */ /* 0x000fe200078e0000 */
[----:B--2---:R-:W-:Y:S01]  /*47b0*/  @P0 SHF.R.S32.HI R4, RZ, 0x1f, R3 ;  /* 0x0000001fff040819 */ /* 0x004fe20000011403 */
[----:B------:R-:W-:Y:S06]  /*47c0*/  @P1 BRA `(.L_x_6944) ;  /* 0x0000000000101947 */ /* 0x000fec0003800000 */
[----:B------:R-:W-:Y:S05]  /*47d0*/  @!P0 BRA `(.L_x_6944) ;  /* 0x00000000000c8947 */ /* 0x000fea0003800000 */
[----:B------:R-:W2:Y:S04]  /*47e0*/  LDG.E R8, desc[UR38][R6.64] ;  /* 0x0000002606087981 */ /* 0x000ea8000c1e1900 */
[----:B-----5:R-:W2:Y:S02]  /*47f0*/  LDG.E R9, desc[UR38][R6.64+0x4] ;  /* 0x0000042606097981 */ /* 0x020ea4000c1e1900 */
[----:B--2---:R-:W-:-:S07]  /*4800*/  IMAD.IADD R9, R9, 0x1, -R8 ;  /* 0x0000000109097824 */ /* 0x004fce00078e0a08 */
.L_x_6944:
[----:B------:R-:W-:Y:S01]  /*4810*/  LEA R0, R0, UR4, 0x1 ;  /* 0x0000000400007c11 */ /* 0x000fe2000f8e08ff */
[----:B------:R-:W-:Y:S01]  /*4820*/  @P0 IMAD.MOV.U32 R16, RZ, RZ, R3 ;  /* 0x000000ffff100224 */ /* 0x000fe200078e0003 */
[----:B------:R-:W-:Y:S01]  /*4830*/  ULDC.64 UR4, c[0x0][0x850] ;  /* 0x0002140000047ab9 */ /* 0x000fe20000000a00 */
[----:B------:R-:W-:Y:S01]  /*4840*/  @P0 IMAD.MOV.U32 R17, RZ, RZ, R4 ;  /* 0x000000ffff110224 */ /* 0x000fe200078e0004 */
[----:B------:R-:W-:Y:S01]  /*4850*/  SHF.R.S32.HI R35, RZ, 0x1f, R19 ;  /* 0x0000001fff237819 */ /* 0x000fe20000011413 */
[----:B-----5:R-:W-:Y:S01]  /*4860*/  IMAD R3, R152, -0x60, R9 ;  /* 0xffffffa098037824 */ /* 0x020fe200078e0209 */
[----:B------:R1:W2:Y:S01]  /*4870*/  LDS.128 R28, [R0+0x9800] ;  /* 0x00980000001c7984 */ /* 0x0002a20000000c00 */
[----:B------:R-:W-:Y:S01]  /*4880*/  VIADD R18, R43, 0x10 ;  /* 0x000000102b127836 */ /* 0x000fe20000000000 */
[----:B------:R-:W-:Y:S01]  /*4890*/  ULDC UR6, c[0x0][0x83c] ;  /* 0x00020f0000067ab9 */ /* 0x000fe20000000800 */
[----:B------:R-:W-:Y:S01]  /*48a0*/  IMAD R36, R155, UR4, RZ ;  /* 0x000000049b247c24 */ /* 0x000fe2000f8e02ff */
[----:B------:R1:W3:Y:S01]  /*48b0*/  LDS.128 R24, [R0+0x800] ;  /* 0x0008000000187984 */ /* 0x0002e20000000c00 */
[----:B------:R-:W-:Y:S01]  /*48c0*/  VIMNMX R44, R3, 0x60, PT ;  /* 0x00000060032c7848 */ /* 0x000fe20003fe0100 */
[----:B------:R-:W-:Y:S01]  /*48d0*/  VIADD R3, R43, 0x20 ;  /* 0x000000202b037836 */ /* 0x000fe20000000000 */
[----:B------:R-:W-:Y:S01]  /*48e0*/  SEL R42, R35, RZ, !P0 ;  /* 0x000000ff232a7207 */ /* 0x000fe20004000000 */
[----:B------:R1:W4:Y:S01]  /*48f0*/  LDS.128 R20, [R0+0x1000] ;  /* 0x0010000000147984 */ /* 0x0003220000000c00 */
[-C--:B------:R-:W-:Y:S01]  /*4900*/  ISETP.GE.AND P3, PT, R43, R44.reuse, PT ;  /* 0x0000002c2b00720c */ /* 0x080fe20003f66270 */
[----:B------:R-:W-:Y:S01]  /*4910*/  IMAD R37, R153, UR5, R36 ;  /* 0x0000000599257c24 */ /* 0x000fe2000f8e0224 */
[-C--:B------:R-:W-:Y:S01]  /*4920*/  ISETP.GE.AND P5, PT, R3, R44.reuse, PT ;  /* 0x0000002c0300720c */ /* 0x080fe20003fa6270 */
[----:B------:R1:W1:Y:S01]  /*4930*/  LDS.128 R12, [R0+0x1800] ;  /* 0x00180000000c7984 */ /* 0x0002620000000c00 */
[--C-:B------:R-:W-:Y:S01]  /*4940*/  SHF.R.S32.HI R3, RZ, 0x1f, R2.reuse ;  /* 0x0000001fff037819 */ /* 0x100fe20000011402 */
[C---:B------:R-:W-:Y:S01]  /*4950*/  VIADD R34, R43.reuse, 0x40 ;  /* 0x000000402b227836 */ /* 0x040fe20000000000 */
[----:B------:R-:W-:Y:S01]  /*4960*/  ISETP.GE.AND P4, PT, R18, R44, PT ;  /* 0x0000002c1200720c */ /* 0x000fe20003f86270 */
[----:B------:R1:W1:Y:S01]  /*4970*/  LDS.128 R8, [R0+0x2000] ;  /* 0x0020000000087984 */ /* 0x0002620000000c00 */
[----:B------:R-:W-:Y:S01]  /*4980*/  ISETP.GE.OR P6, PT, R2, UR6, P3 ;  /* 0x0000000602007c0c */ /* 0x000fe20009fc6670 */
[C---:B------:R-:W-:Y:S01]  /*4990*/  VIADD R18, R43.reuse, 0x30 ;  /* 0x000000302b127836 */ /* 0x040fe20000000000 */
[----:B------:R-:W-:Y:S01]  /*49a0*/  IADD3 R16, P1, R43, R16, RZ ;  /* 0x000000102b107210 */ /* 0x000fe20007f3e0ff */
[----:B------:R1:W1:Y:S01]  /*49b0*/  LDS.128 R4, [R0+0x2800] ;  /* 0x0028000000047984 */ /* 0x0002620000000c00 */
[----:B------:R-:W-:Y:S01]  /*49c0*/  IMAD.WIDE.U32 R32, R153, UR4, R2 ;  /* 0x0000000499207c25 */ /* 0x000fe2000f8e0002 */
[----:B------:R-:W-:Y:S01]  /*49d0*/  ULDC.64 UR4, c[0x0][0x858] ;  /* 0x0002160000047ab9 */ /* 0x000fe20000000a00 */
[-C--:B------:R-:W-:Y:S01]  /*49e0*/  ISETP.GE.AND P2, PT, R18, R44.reuse, PT ;  /* 0x0000002c1200720c */ /* 0x080fe20003f46270 */
[----:B------:R-:W-:Y:S01]  /*49f0*/  BSSY B0, `(.L_x_6945) ;  /* 0x0000017000007945 */ /* 0x000fe20003800000 */
        /* <DEDUP_REMOVED lines=22> */
.L_x_6946:
[----:B------:R-:W-:Y:S05]  /*4b60*/  BSYNC B0 ;  /* 0x0000000000007941 */ /* 0x000fea0003800000 */
.L_x_6945:
        /* <DEDUP_REMOVED lines=15> */
.L_x_6948:
[----:B------:R-:W-:Y:S05]  /*4c60*/  BSYNC B0 ;  /* 0x0000000000007941 */ /* 0x000fea0003800000 */
.L_x_6947:
        /* <DEDUP_REMOVED lines=18> */
.L_x_6950:
[----:B------:R-:W-:Y:S05]  /*4d90*/  BSYNC B0 ;  /* 0x0000000000007941 */ /* 0x000fea0003800000 */
.L_x_6949:
        /* <DEDUP_REMOVED lines=17> */
.L_x_6952:
[----:B------:R-:W-:Y:S05]  /*4eb0*/  BSYNC B0 ;  /* 0x0000000000007941 */ /* 0x000fea0003800000 */
.L_x_6951:
        /* <DEDUP_REMOVED lines=18> */
.L_x_6954:
[----:B------:R-:W-:Y:S05]  /*4fe0*/  BSYNC B0 ;  /* 0x0000000000007941 */ /* 0x000fea0003800000 */
.L_x_6953:
[----:B-1----:R1:W1:Y:S01]  /*4ff0*/  LDS.128 R28, [R0+0xb800] ;  /* 0x00b80000001c7984 */ /* 0x0022620000000c00 */
[----:B------:R-:W-:Y:S01]  /*5000*/  ISETP.GE.OR P6, PT, R2, UR6, P0 ;  /* 0x0000000602007c0c */ /* 0x000fe200087c6670 */
[----:B------:R-:W-:-:S12]  /*5010*/  BSSY B0, `(.L_x_6955) ;  /* 0x000000f000007945 */ /* 0x000fd80003800000 */
        /* <DEDUP_REMOVED lines=14> */
.L_x_6956:
[----:B------:R-:W-:Y:S05]  /*5100*/  BSYNC B0 ;  /* 0x0000000000007941 */ /* 0x000fea0003800000 */
.L_x_6955:
[----:B------:R-:W-:Y:S01]  /*5110*/  ULDC.64 UR4, c[0x0][0x820] ;  /* 0x0002080000047ab9 */ /* 0x000fe20000000a00 */
[----:B------:R-:W-:Y:S01]  /*5120*/  ULDC UR6, c[0x0][0x80c] ;  /* 0x0002030000067ab9 */ /* 0x000fe20000000800 */
[----:B-1----:R-:W-:Y:S01]  /*5130*/  IMAD R28, R155, UR4, RZ ;  /* 0x000000049b1c7c24 */ /* 0x002fe2000f8e02ff */
[C---:B------:R-:W-:Y:S01]  /*5140*/  ISETP.GE.OR P3, PT, R2.reuse, UR6, P3 ;  /* 0x0000000602007c0c */ /* 0x040fe20009f66670 */
[C---:B------:R-:W-:Y:S01]  /*5150*/  IMAD.WIDE.U32 R18, R153.reuse, UR4, R2 ;  /* 0x0000000499127c25 */ /* 0x040fe2000f8e0002 */
[----:B------:R-:W-:Y:S01]  /*5160*/  BSSY B0, `(.L_x_6957) ;  /* 0x0000019000007945 */ /* 0x000fe20003800000 */
[----:B------:R-:W-:Y:S02]  /*5170*/  ISETP.GE.OR P4, PT, R2, UR6, P4 ;  /* 0x0000000602007c0c */ /* 0x000fe4000a786670 */
[----:B------:R-:W-:Y:S01]  /*5180*/  IMAD R153, R153, UR5, R28 ;  /* 0x0000000599997c24 */ /* 0x000fe2000f8e021c */
[----:B------:R-:W-:Y:S01]  /*5190*/  ULDC.64 UR4, c[0x0][0x828] ;  /* 0x00020a0000047ab9 */ /* 0x000fe20000000a00 */
[----:B------:R1:W1:Y:S01]  /*51a0*/  LDS.128 R28, [R0] ;  /* 0x00000000001c7984 */ /* 0x0002620000000c00 */
[----:B------:R-:W-:Y:S01]  /*51b0*/  IMAD R3, R42, UR4, RZ ;  /* 0x000000042a037c24 */ /* 0x000fe2000f8e02ff */
[C---:B------:R-:W-:Y:S01]  /*51c0*/  ISETP.GE.OR P5, PT, R2.reuse, UR6, P5 ;  /* 0x0000000602007c0c */ /* 0x040fe2000afa6670 */
[----:B------:R-:W-:Y:S01]  /*51d0*/  IMAD.IADD R19, R19, 0x1, R153 ;  /* 0x0000000113137824 */ /* 0x000fe200078e0299 */
[C---:B------:R-:W-:Y:S01]  /*51e0*/  ISETP.GE.OR P2, PT, R2.reuse, UR6, P2 ;  /* 0x0000000602007c0c */ /* 0x040fe20009746670 */
[C---:B------:R-:W-:Y:S01]  /*51f0*/  IMAD R3, R45.reuse, UR5, R3 ;  /* 0x000000052d037c24 */ /* 0x040fe2000f8e0203 */
[C---:B------:R-:W-:Y:S01]  /*5200*/  ISETP.GE.OR P1, PT, R2.reuse, UR6, P1 ;  /* 0x0000000602007c0c */ /* 0x040fe20008f26670 */
[----:B------:R-:W-:Y:S01]  /*5210*/  IMAD.WIDE.U32 R34, R45, UR4, R18 ;  /* 0x000000042d227c25 */ /* 0x000fe2000f8e0012 */
[----:B------:R-:W-:-:S03]  /*5220*/  ISETP.GE.OR P0, PT, R2, UR6, P0 ;  /* 0x0000000602007c0c */ /* 0x000fc60008706670 */
[----:B------:R-:W-:Y:S01]  /*5230*/  IMAD.IADD R19, R35, 0x1, R3 ;  /* 0x0000000123137824 */ /* 0x000fe200078e0203 */
[----:B------:R-:W-:Y:S09]  /*5240*/  @P3 BRA `(.L_x_6958) ;  /* 0x0000000000283947 */ /* 0x000ff20003800000 */
        /* <DEDUP_REMOVED lines=10> */
.L_x_6958:
[----:B------:R-:W-:Y:S05]  /*52f0*/  BSYNC B0 ;  /* 0x0000000000007941 */ /* 0x000fea0003800000 */
.L_x_6957:
        /* <DEDUP_REMOVED lines=15> */
.L_x_6960:
[----:B------:R-:W-:Y:S05]  /*53f0*/  BSYNC B0 ;  /* 0x0000000000007941 */ /* 0x000fea0003800000 */
.L_x_6959:
        /* <DEDUP_REMOVED lines=15> */
.L_x_6962:
[----:B------:R-:W-:Y:S05]  /*54f0*/  BSYNC B0 ;  /* 0x0000000000007941 */ /* 0x000fea0003800000 */
.L_x_6961:
[----:B------:R-:W-:Y:S04]  /*5500*/  BSSY B0, `(.L_x_6963) ;  /* 0x000000f000007945 */ /* 0x000fe80003800000 */
[----:B------:R-:W-:Y:S05]  /*5510*/  @P2 BRA `(.L_x_6964) ;  /* 0x0000000000342947 */ /* 0x000fea0003800000 */
[----:B-1--4-:R-:W-:Y:S01]  /*5520*/  IADD3 R21, P2, R16, 0x30, RZ ;  /* 0x0000003010157810 */ /* 0x012fe20007f5e0ff */
        /* <DEDUP_REMOVED lines=12> */
.L_x_6964:
[----:B------:R-:W-:Y:S05]  /*55f0*/  BSYNC B0 ;  /* 0x0000000000007941 */ /* 0x000fea0003800000 */
.L_x_6963:
        /* <DEDUP_REMOVED lines=15> */
.L_x_6966:
[----:B------:R-:W-:Y:S05]  /*56f0*/  BSYNC B0 ;  /* 0x0000000000007941 */ /* 0x000fea0003800000 */
.L_x_6965:
        /* <DEDUP_REMOVED lines=15> */
.L_x_6943:
[----:B---3--:R-:W1:Y:S08]  /*57f0*/  LDC.64 R2, c[0x0][0x870] ;  /* 0x00021c00ff027b82 */ /* 0x008e700000000a00 */
[----:B------:R-:W3:Y:S01]  /*5800*/  LDC.64 R4, c[0x0][0x870] ;  /* 0x00021c00ff047b82 */ /* 0x000ee20000000a00 */
[----:B-1----:R-:W-:-:S07]  /*5810*/  IMAD.WIDE R6, R19, 0x4, R2 ;  /* 0x0000000413067825 */ /* 0x002fce00078e0202 */
[----:B------:R-:W1:Y:S01]  /*5820*/  LDC.64 R2, c[0x0][0x878] ;  /* 0x00021e00ff027b82 */ /* 0x000e620000000a00 */
[----:B---3--:R-:W-:-:S07]  /*5830*/  ISETP.NE.U32.AND P0, PT, R4, RZ, PT ;  /* 0x000000ff0400720c */ /* 0x008fce0003f05070 */
[----:B------:R-:W3:Y:S01]  /*5840*/  LDC R11, c[0x0][0x808] ;  /* 0x00020200ff0b7b82 */ /* 0x000ee20000000800 */
[----:B------:R-:W-:-:S13]  /*5850*/  ISETP.NE.AND.EX P0, PT, R5, RZ, PT, P0 ;  /* 0x000000ff0500720c */ /* 0x000fda0003f05300 */
[----:B------:R-:W4:Y:S01]  /*5860*/  @P0 LDG.E R5, desc[UR38][R6.64] ;  /* 0x0000002606050981 */ /* 0x000f22000c1e1900 */
[----:B-1----:R-:W-:-:S04]  /*5870*/  ISETP.NE.U32.AND P1, PT, R2, RZ, PT ;  /* 0x000000ff0200720c */ /* 0x002fc80003f25070 */
[----:B------:R-:W-:-:S13]  /*5880*/  ISETP.NE.AND.EX P1, PT, R3, RZ, PT, P1 ;  /* 0x000000ff0300720c */ /* 0x000fda0003f25310 */
[----:B------:R-:W1:Y:S02]  /*5890*/  @P1 LDC.64 R2, c[0x0][0x878] ;  /* 0x00021e00ff021b82 */ /* 0x000e640000000a00 */
[----:B-1----:R-:W-:-:S05]  /*58a0*/  @P1 IMAD.WIDE R8, R19, 0x4, R2 ;  /* 0x0000000413081825 */ /* 0x002fca00078e0202 */
[----:B---3--:R1:W5:Y:S01]  /*58b0*/  @P1 LDG.E R11, desc[UR38][R8.64] ;  /* 0x00000026080b1981 */ /* 0x008362000c1e1900 */
[----:B------:R-:W-:Y:S01]  /*58c0*/  CS2R R2, SRZ ;  /* 0x0000000000027805 */ /* 0x000fe2000001ff00 */
[----:B------:R-:W3:Y:S02]  /*58d0*/  S2R R0, SR_TID.X ;  /* 0x0000000000007919 */ /* 0x000ee40000002100 */
[----:B---3--:R-:W-:-:S04]  /*58e0*/  VIADD R0, R0, 0xffffff80 ;  /* 0xffffff8000007836 */ /* 0x008fc80000000000 */
[----:B------:R-:W-:-:S05]  /*58f0*/  IMAD.HI R4, R0, 0x2aaaaaab, RZ ;  /* 0x2aaaaaab00047827 */ /* 0x000fca00078e02ff */
[----:B------:R-:W-:-:S04]  /*5900*/  SHF.R.U32.HI R13, RZ, 0x1f, R4 ;  /* 0x0000001fff0d7819 */ /* 0x000fc80000011604 */
[----:B------:R-:W-:-:S05]  /*5910*/  LEA.HI.SX32 R15, R4, R13, 0x1e ;  /* 0x0000000d040f7211 */ /* 0x000fca00078ff2ff */
[----:B------:R-:W-:Y:S02]  /*5920*/  IMAD R10, R15, -0x18, R0 ;  /* 0xffffffe80f0a7824 */ /* 0x000fe400078e0200 */
[--C-:B----4-:R-:W-:Y:S01]  /*5930*/  @P0 IMAD.MOV.U32 R2, RZ, RZ, R5.reuse ;  /* 0x000000ffff020224 */ /* 0x110fe200078e0005 */
[----:B------:R-:W-:-:S04]  /*5940*/  @P0 SHF.R.S32.HI R3, RZ, 0x1f, R5 ;  /* 0x0000001fff030819 */ /* 0x000fc80000011405 */
[----:B------:R-:W-:Y:S01]  /*5950*/  IADD3 R4, P2, R15, R2, RZ ;  /* 0x000000020f047210 */ /* 0x000fe20007f5e0ff */
[----:B-1----:R-:W-:-:S12]  /*5960*/  @P1 BRA `(.L_x_6967) ;  /* 0x0000000000101947 */ /* 0x002fd80003800000 */
[----:B------:R-:W-:Y:S05]  /*5970*/  @!P0 BRA `(.L_x_6967) ;  /* 0x00000000000c8947 */ /* 0x000fea0003800000 */
[----:B------:R-:W3:Y:S04]  /*5980*/  LDG.E R0, desc[UR38][R6.64] ;  /* 0x0000002606007981 */ /* 0x000ee8000c1e1900 */
[----:B-----5:R-:W3:Y:S02]  /*5990*/  LDG.E R11, desc[UR38][R6.64+0x4] ;  /* 0x00000426060b7981 */ /* 0x020ee4000c1e1900 */
[----:B---3--:R-:W-:-:S07]  /*59a0*/  IMAD.IADD R11, R11, 0x1, -R0 ;  /* 0x000000010b0b7824 */ /* 0x008fce00078e0a00 */
.L_x_6967:
[----:B-----5:R-:W-:Y:S01]  /*59b0*/  IMAD R12, R152, -0x60, R11 ;  /* 0xffffffa0980c7824 */ /* 0x020fe200078e020b */
[----:B------:R-:W-:Y:S01]  /*59c0*/  ULDC.64 UR4, c[0x0][0x820] ;  /* 0x0002080000047ab9 */ /* 0x000fe20000000a00 */
[C---:B------:R-:W-:Y:S01]  /*59d0*/  VIADD R7, R15.reuse, 0x10 ;  /* 0x000000100f077836 */ /* 0x040fe20000000000 */
[----:B------:R-:W-:Y:S01]  /*59e0*/  ULDC UR6, c[0x0][0x80c] ;  /* 0x0002030000067ab9 */ /* 0x000fe20000000800 */
        /* <DEDUP_REMOVED lines=8> */
[C---:B------:R-:W-:Y:S01]  /*5a70*/  VIADD R13, R15.reuse, 0x40 ;  /* 0x000000400f0d7836 */ /* 0x040fe20000000000 */
[----:B------:R-:W-:Y:S01]  /*5a80*/  ISETP.GE.OR P6, PT, R10, UR6, P3 ;  /* 0x000000060a007c0c */ /* 0x000fe20009fc6670 */
[----:B------:R-:W-:Y:S01]  /*5a90*/  BSSY B0, `(.L_x_6968) ;  /* 0x000001c000007945 */ /* 0x000fe20003800000 */
[----:B------:R-:W-:Y:S01]  /*5aa0*/  LEA.HI.X.SX32 R5, R15, R3, 0x1, P2 ;  /* 0x000000030f057211 */ /* 0x000fe200010f0eff */
[----:B------:R-:W-:Y:S01]  /*5ab0*/  IMAD.WIDE.U32 R2, R153, UR4, R10 ;  /* 0x0000000499027c25 */ /* 0x000fe2000f8e000a */
[----:B------:R-:W-:Y:S01]  /*5ac0*/  SEL R14, R0, RZ, !P0 ;  /* 0x000000ff000e7207 */ /* 0x000fe20004000000 */
[----:B------:R-:W-:Y:S01]  /*5ad0*/  ULDC.64 UR4, c[0x0][0x828] ;  /* 0x00020a0000047ab9 */ /* 0x000fe20000000a00 */
[-C--:B------:R-:W-:Y:S01]  /*5ae0*/  ISETP.GE.AND P5, PT, R9, R12.reuse, PT ;  /* 0x0000000c0900720c */ /* 0x080fe20003fa6270 */
[----:B------:R-:W-:Y:S01]  /*5af0*/  VIADD R9, R15, 0x30 ;  /* 0x000000300f097836 */ /* 0x000fe20000000000 */
[----:B------:R-:W-:Y:S01]  /*5b00*/  SEL R19, R19, RZ, !P0 ;  /* 0x000000ff13137207 */ /* 0x000fe20004000000 */
[----:B------:R-:W-:Y:S01]  /*5b10*/  IMAD.IADD R3, R3, 0x1, R7 ;  /* 0x0000000103037824 */ /* 0x000fe200078e0207 */
[-C--:B------:R-:W-:Y:S01]  /*5b20*/  ISETP.GE.AND P1, PT, R13, R12.reuse, PT ;  /* 0x0000000c0d00720c */ /* 0x080fe20003f26270 */
        /* <DEDUP_REMOVED lines=18> */
.L_x_6969:
[----:B------:R-:W-:Y:S05]  /*5c50*/  BSYNC B0 ;  /* 0x0000000000007941 */ /* 0x000fea0003800000 */
.L_x_6968:
        /* <DEDUP_REMOVED lines=16> */
.L_x_6971:
[----:B------:R-:W-:Y:S05]  /*5d60*/  BSYNC B0 ;  /* 0x0000000000007941 */ /* 0x000fea0003800000 */
.L_x_6970:
        /* <DEDUP_REMOVED lines=12> */
[----:B-1-3--:R-:W-:Y:S01]  /*5e30*/  LEA R16, P6, R4, UR4, 0x1 ;  /* 0x0000000404107c11 */ /* 0x00afe2000f8c08ff */
[----:B------:R-:W-:-:S05]  /*5e40*/  IMAD.IADD R5, R5, 0x1, R13 ;  /* 0x0000000105057824 */ /* 0x000fca00078e020d */
[----:B------:R-:W-:-:S05]  /*5e50*/  LEA.HI.X R17, R4, UR5, R5, 0x1, P6 ;  /* 0x0000000504117c11 */ /* 0x000fca000b0f0c05 */
[----:B------:R4:W-:Y:S02]  /*5e60*/  STG.E.128 desc[UR38][R16.64], RZ ;  /* 0x000000ff10007986 */ /* 0x0009e4000c101d26 */
.L_x_6973:
[----:B------:R-:W-:Y:S05]  /*5e70*/  BSYNC B0 ;  /* 0x0000000000007941 */ /* 0x000fea0003800000 */
.L_x_6972:
        /* <DEDUP_REMOVED lines=13> */
[----:B-1-34-:R-:W-:Y:S01]  /*5f50*/  LEA R16, P0, R4, UR4, 0x1 ;  /* 0x0000000404107c11 */ /* 0x01afe2000f8008ff */
[----:B------:R-:W-:-:S05]  /*5f60*/  IMAD.IADD R5, R5, 0x1, R13 ;  /* 0x0000000105057824 */ /* 0x000fca00078e020d */
[----:B------:R-:W-:-:S05]  /*5f70*/  LEA.HI.X R17, R4, UR5, R5, 0x1, P0 ;  /* 0x0000000504117c11 */ /* 0x000fca00080f0c05 */
[----:B------:R1:W-:Y:S02]  /*5f80*/  STG.E.128 desc[UR38][R16.64], RZ ;  /* 0x000000ff10007986 */ /* 0x0003e4000c101d26 */
.L_x_6975:
[----:B------:R-:W-:Y:S05]  /*5f90*/  BSYNC B0 ;  /* 0x0000000000007941 */ /* 0x000fea0003800000 */
.L_x_6974:
        /* <DEDUP_REMOVED lines=16> */
.L_x_6977:
[----:B------:R-:W-:Y:S05]  /*60a0*/  BSYNC B0 ;  /* 0x0000000000007941 */ /* 0x000fea0003800000 */
.L_x_6976:
        /* <DEDUP_REMOVED lines=16> */
.L_x_6979:
[----:B------:R-:W-:Y:S05]  /*61b0*/  BSYNC B0 ;  /* 0x0000000000007941 */ /* 0x000fea0003800000 */
.L_x_6978:
[----:B------:R-:W-:Y:S01]  /*61c0*/  ULDC.64 UR4, c[0x0][0x850] ;  /* 0x0002140000047ab9 */ /* 0x000fe20000000a00 */
[----:B------:R-:W-:Y:S01]  /*61d0*/  ULDC UR6, c[0x0][0x83c] ;  /* 0x00020f0000067ab9 */ /* 0x000fe20000000800 */
[----:B------:R-:W-:Y:S01]  /*61e0*/  IMAD R0, R155, UR4, RZ ;  /* 0x000000049b007c24 */ /* 0x000fe2000f8e02ff */
[C---:B------:R-:W-:Y:S01]  /*61f0*/  ISETP.GE.OR P3, PT, R10.reuse, UR6, P3 ;  /* 0x000000060a007c0c */ /* 0x040fe20009f66670 */
[C---:B------:R-:W-:Y:S01]  /*6200*/  IMAD.WIDE.U32 R4, R153.reuse, UR4, R10 ;  /* 0x0000000499047c25 */ /* 0x040fe2000f8e000a */
[----:B------:R-:W-:Y:S01]  /*6210*/  BSSY B0, `(.L_x_6980) ;  /* 0x0000018000007945 */ /* 0x000fe20003800000 */
[C---:B------:R-:W-:Y:S02]  /*6220*/  ISETP.GE.OR P4, PT, R10.reuse, UR6, P4 ;  /* 0x000000060a007c0c */ /* 0x040fe4000a786670 */
[----:B------:R-:W-:Y:S01]  /*6230*/  IMAD R153, R153, UR5, R0 ;  /* 0x0000000599997c24 */ /* 0x000fe2000f8e0200 */
[----:B------:R-:W-:Y:S01]  /*6240*/  ULDC.64 UR4, c[0x0][0x858] ;  /* 0x0002160000047ab9 */ /* 0x000fe20000000a00 */
[----:B------:R-:W-:Y:S01]  /*6250*/  ISETP.GE.OR P5, PT, R10, UR6, P5 ;  /* 0x000000060a007c0c */ /* 0x000fe2000afa6670 */
[----:B------:R-:W-:Y:S01]  /*6260*/  IMAD R0, R14, UR4, RZ ;  /* 0x000000040e007c24 */ /* 0x000fe2000f8e02ff */
[C---:B------:R-:W-:Y:S01]  /*6270*/  ISETP.GE.OR P2, PT, R10.reuse, UR6, P2 ;  /* 0x000000060a007c0c */ /* 0x040fe20009746670 */
[----:B------:R-:W-:Y:S01]  /*6280*/  IMAD.IADD R5, R5, 0x1, R153 ;  /* 0x0000000105057824 */ /* 0x000fe200078e0299 */
[C---:B------:R-:W-:Y:S01]  /*6290*/  ISETP.GE.OR P1, PT, R10.reuse, UR6, P1 ;  /* 0x000000060a007c0c */ /* 0x040fe20008f26670 */
[C---:B-1----:R-:W-:Y:S01]  /*62a0*/  IMAD R7, R19.reuse, UR5, R0 ;  /* 0x0000000513077c24 */ /* 0x042fe2000f8e0200 */
        /* <DEDUP_REMOVED lines=14> */
.L_x_6981:
[----:B------:R-:W-:Y:S05]  /*6390*/  BSYNC B0 ;  /* 0x0000000000007941 */ /* 0x000fea0003800000 */
.L_x_6980:
        /* <DEDUP_REMOVED lines=15> */
.L_x_6983:
[----:B------:R-:W-:Y:S05]  /*6490*/  BSYNC B0 ;  /* 0x0000000000007941 */ /* 0x000fea0003800000 */
.L_x_6982:
        /* <DEDUP_REMOVED lines=15> */
.L_x_6985:
[----:B------:R-:W-:Y:S05]  /*6590*/  BSYNC B0 ;  /* 0x0000000000007941 */ /* 0x000fea0003800000 */
.L_x_6984:
        /* <DEDUP_REMOVED lines=15> */
.L_x_6987:
[----:B------:R-:W-:Y:S05]  /*6690*/  BSYNC B0 ;  /* 0x0000000000007941 */ /* 0x000fea0003800000 */
.L_x_6986:
        /* <DEDUP_REMOVED lines=15> */
.L_x_6989:
[----:B------:R-:W-:Y:S05]  /*6790*/  BSYNC B0 ;  /* 0x0000000000007941 */ /* 0x000fea0003800000 */
.L_x_6988:
        /* <DEDUP_REMOVED lines=15> */
.L_x_6912:
        /* <DEDUP_REMOVED lines=29> */
.L_x_6991:
[----:B------:R-:W-:Y:S01]  /*6a60*/  ULDC UR9, c[0x0][0x8c4] ;  /* 0x0002310000097ab9 */ /* 0x000fe20000000800 */
[----:B------:R-:W-:Y:S01]  /*6a70*/  UMOV UR7, UR8 ;  /* 0x0000000800077c82 */ /* 0x000fe20008000000 */
[----:B------:R-:W-:-:S11]  /*6a80*/  UISETP.NE.AND UP0, UPT, UR9, 0x1, UPT ;  /* 0x000000010900788c */ /* 0x000fd6000bf05270 */
[----:B------:R-:W-:Y:S02]  /*6a90*/  @UP0 ULDC.64 UR10, c[0x0][0x8c8] ;  /* 0x00023200000a0ab9 */ /* 0x000fe40000000a00 */
[----:B------:R-:W-:-:S04]  /*6aa0*/  UIMAD.WIDE.U32 UR4, UR8, UR10, URZ ;  /* 0x0000000a080472a5 */ /* 0x000fc8000f8e003f */
[----:B------:R-:W-:-:S04]  /*6ab0*/  @UP0 USHF.R.U32.HI UR7, URZ, UR11, UR5 ;  /* 0x0000000b3f070299 */ /* 0x000fc80008011605 */
[----:B------:R-:W-:-:S12]  /*6ac0*/  UIMAD UR4, UR7, UR9, URZ ;  /* 0x00000009070472a4 */ /* 0x000fd8000f8e023f */
.L_x_6992:
        /* <DEDUP_REMOVED lines=23> */
.L_x_6993:
        /* <DEDUP_REMOVED lines=13> */
.L_x_6995:
[----:B------:R-:W-:-:S05]  /*6d10*/  ULDC UR4, c[0x0][0x8ec] ;  /* 0x00023b0000047ab9 */ /* 0x000fca0000000800 */
.L_x_6994:
        /* <DEDUP_REMOVED lines=46> */
.L_x_6996:
        /* <DEDUP_REMOVED lines=13> */
.L_x_6997:
        /* <DEDUP_REMOVED lines=12> */
.L_x_6998:
        /* <DEDUP_REMOVED lines=54> */
.L_x_7001:
[----:B------:R-:W-:Y:S05]  /*74f0*/  BSYNC B0 ;  /* 0x0000000000007941 */ /* 0x000fea0003800000 */
.L_x_7000:
        /* <DEDUP_REMOVED lines=18> */
.L_x_7003:
[----:B------:R-:W-:Y:S05]  /*7620*/  BSYNC B0 ;  /* 0x0000000000007941 */ /* 0x000fea0003800000 */
.L_x_7002:
        /* <DEDUP_REMOVED lines=19> */
.L_x_7005:
[----:B------:R-:W-:Y:S05]  /*7760*/  BSYNC B0 ;  /* 0x0000000000007941 */ /* 0x000fea0003800000 */
.L_x_7004:
[----:B------:R-:W-:Y:S06]  /*7770*/  BAR.ARV 0xa, 0xa0 ;  /* 0x0282800000007b1d */ /* 0x000fec0000002000 */
[----:B------:R-:W-:Y:S04]  /*7780*/  BSSY B0, `(.L_x_7006) ;  /* 0x0000003000007945 */ /* 0x000fe80003800000 */
[----:B------:R-:W-:Y:S05]  /*7790*/  @!P0 BRA `(.L_x_7007) ;  /* 0x0000000000048947 */ /* 0x000fea0003800000 */
[----:B------:R-:W-:-:S04]  /*77a0*/  DEPBAR.LE SB0, 0x1 ;  /* 0x000080400000791a */ /* 0x000fc80000000000 */
.L_x_7007:
[----:B------:R-:W-:Y:S05]  /*77b0*/  BSYNC B0 ;  /* 0x0000000000007941 */ /* 0x000fea0003800000 */
.L_x_7006:
[----:B------:R-:W-:Y:S06]  /*77c0*/  BAR.ARV 0xb, 0xa0 ;  /* 0x02c2800000007b1d */ /* 0x000fec0000002000 */
[----:B------:R-:W-:Y:S04]  /*77d0*/  BSSY B0, `(.L_x_7008) ;  /* 0x0000003000007945 */ /* 0x000fe80003800000 */
[----:B------:R-:W-:Y:S05]  /*77e0*/  @!P0 BRA `(.L_x_7009) ;  /* 0x0000000000048947 */ /* 0x000fea0003800000 */
[----:B------:R-:W-:-:S04]  /*77f0*/  DEPBAR.LE SB0, 0x0 ;  /* 0x000080000000791a */ /* 0x000fc80000000000 */
.L_x_7009:
[----:B------:R-:W-:Y:S05]  /*7800*/  BSYNC B0 ;  /* 0x0000000000007941 */ /* 0x000fea0003800000 */
.L_x_7008:
[----:B------:R-:W-:Y:S06]  /*7810*/  BAR.ARV 0xc, 0xa0 ;  /* 0x0302800000007b1d */ /* 0x000fec0000002000 */
[----:B------:R-:W-:Y:S01]  /*7820*/  UIADD3 UR20, UR16, 0x1, URZ ;  /* 0x0000000110147890 */ /* 0x000fe2000fffe03f */
[----:B------:R-:W-:Y:S11]  /*7830*/  BRA `(.L_x_7010) ;  /* 0x0000000000047947 */ /* 0x000ff60003800000 */
.L_x_6999:
[----:B------:R-:W-:-:S05]  /*7840*/  UMOV UR20, UR16 ;  /* 0x0000001000147c82 */ /* 0x000fca0008000000 */
.L_x_7010:
        /* <DEDUP_REMOVED lines=26> */
.L_x_7031:
        /* <DEDUP_REMOVED lines=32> */
.L_x_7012:
[----:B------:R-:W-:Y:S05]  /*7bf0*/  BSYNC B0 ;  /* 0x0000000000007941 */ /* 0x000fea0003800000 */
.L_x_7011:
        /* <DEDUP_REMOVED lines=12> */
.L_x_7014:
[----:B------:R-:W-:Y:S05]  /*7cc0*/  BSYNC B0 ;  /* 0x0000000000007941 */ /* 0x000fea0003800000 */
.L_x_7013:
        /* <DEDUP_REMOVED lines=13> */
.L_x_7016:
[----:B------:R-:W-:Y:S05]  /*7da0*/  BSYNC B0 ;  /* 0x0000000000007941 */ /* 0x000fea0003800000 */
.L_x_7015:
[----:B------:R-:W-:Y:S06]  /*7db0*/  BAR.ARV 0xa, 0xa0 ;  /* 0x0282800000007b1d */ /* 0x000fec0000002000 */
[----:B------:R-:W-:Y:S04]  /*7dc0*/  BSSY B0, `(.L_x_7017) ;  /* 0x0000003000007945 */ /* 0x000fe80003800000 */
[----:B------:R-:W-:Y:S05]  /*7dd0*/  @!P0 BRA `(.L_x_7018) ;  /* 0x0000000000048947 */ /* 0x000fea0003800000 */
[----:B------:R-:W-:-:S04]  /*7de0*/  DEPBAR.LE SB0, 0x1 ;  /* 0x000080400000791a */ /* 0x000fc80000000000 */
.L_x_7018:
[----:B------:R-:W-:Y:S05]  /*7df0*/  BSYNC B0 ;  /* 0x0000000000007941 */ /* 0x000fea0003800000 */
.L_x_7017:
[----:B------:R-:W-:Y:S06]  /*7e00*/  BAR.ARV 0xb, 0xa0 ;  /* 0x02c2800000007b1d */ /* 0x000fec0000002000 */
[----:B------:R-:W-:Y:S04]  /*7e10*/  BSSY B0, `(.L_x_7019) ;  /* 0x0000003000007945 */ /* 0x000fe80003800000 */
[----:B------:R-:W-:Y:S05]  /*7e20*/  @!P0 BRA `(.L_x_7020) ;  /* 0x0000000000048947 */ /* 0x000fea0003800000 */
[----:B------:R-:W-:-:S04]  /*7e30*/  DEPBAR.LE SB0, 0x0 ;  /* 0x000080000000791a */ /* 0x000fc80000000000 */
.L_x_7020:
[----:B------:R-:W-:Y:S05]  /*7e40*/  BSYNC B0 ;  /* 0x0000000000007941 */ /* 0x000fea0003800000 */
.L_x_7019:
        /* <DEDUP_REMOVED lines=13> */
.L_x_7022:
[----:B------:R-:W-:Y:S05]  /*7f20*/  BSYNC B0 ;  /* 0x0000000000007941 */ /* 0x000fea0003800000 */
.L_x_7021:
        /* <DEDUP_REMOVED lines=12> */
.L_x_7024:
[----:B------:R-:W-:Y:S05]  /*7ff0*/  BSYNC B0 ;  /* 0x0000000000007941 */ /* 0x000fea0003800000 */
.L_x_7023:
        /* <DEDUP_REMOVED lines=13> */
.L_x_7026:
[----:B------:R-:W-:Y:S05]  /*80d0*/  BSYNC B0 ;  /* 0x0000000000007941 */ /* 0x000fea0003800000 */
.L_x_7025:
[----:B------:R-:W-:Y:S06]  /*80e0*/  BAR.ARV 0xa, 0xa0 ;  /* 0x0282800000007b1d */ /* 0x000fec0000002000 */
[----:B------:R-:W-:Y:S04]  /*80f0*/  BSSY B0, `(.L_x_7027) ;  /* 0x0000003000007945 */ /* 0x000fe80003800000 */
[----:B------:R-:W-:Y:S05]  /*8100*/  @!P0 BRA `(.L_x_7028) ;  /* 0x0000000000048947 */ /* 0x000fea0003800000 */
[----:B------:R-:W-:-:S04]  /*8110*/  DEPBAR.LE SB0, 0x1 ;  /* 0x000080400000791a */ /* 0x000fc80000000000 */
.L_x_7028:
[----:B------:R-:W-:Y:S05]  /*8120*/  BSYNC B0 ;  /* 0x0000000000007941 */ /* 0x000fea0003800000 */
.L_x_7027:
[----:B------:R-:W-:Y:S01]  /*8130*/  UIADD3 UR20, UR20, 0x2, URZ ;  /* 0x0000000214147890 */ /* 0x000fe2000fffe03f */
[----:B------:R-:W-:Y:S06]  /*8140*/  BAR.ARV 0xb, 0xa0 ;  /* 0x02c2800000007b1d */ /* 0x000fec0000002000 */
[----:B------:R-:W-:Y:S01]  /*8150*/  UISETP.GE.AND UP0, UPT, UR20, UR7, UPT ;  /* 0x000000071400728c */ /* 0x000fe2000bf06270 */
[----:B------:R-:W-:Y:S04]  /*8160*/  BSSY B0, `(.L_x_7029) ;  /* 0x0000003000007945 */ /* 0x000fe80003800000 */
[----:B------:R-:W-:Y:S06]  /*8170*/  @!P0 BRA `(.L_x_7030) ;  /* 0x0000000000048947 */ /* 0x000fec0003800000 */
[----:B------:R-:W-:-:S04]  /*8180*/  DEPBAR.LE SB0, 0x0 ;  /* 0x000080000000791a */ /* 0x000fc80000000000 */
.L_x_7030:
[----:B------:R-:W-:Y:S05]  /*8190*/  BSYNC B0 ;  /* 0x0000000000007941 */ /* 0x000fea0003800000 */
.L_x_7029:
[----:B------:R-:W-:Y:S06]  /*81a0*/  BAR.ARV 0xc, 0xa0 ;  /* 0x0302800000007b1d */ /* 0x000fec0000002000 */
[----:B------:R-:W-:Y:S01]  /*81b0*/  PLOP3.LUT P1, PT, PT, PT, UP0, 0x80, 0x0 ;  /* 0x000000000000781c */ /* 0x000fe20003f2f008 */
[----:B------:R-:W-:Y:S02]  /*81c0*/  UIADD3 UR47, UR47, 0x6000, URZ ;  /* 0x000060002f2f7890 */ /* 0x000fe4000fffe03f */
[----:B------:R-:W-:-:S10]  /*81d0*/  UIADD3 UR6, UR6, 0x6000, URZ ;  /* 0x0000600006067890 */ /* 0x000fd4000fffe03f */
[----:B------:R-:W-:Y:S05]  /*81e0*/  @!P1 BRA `(.L_x_7031) ;  /* 0xfffffff800009947 */ /* 0x000fea000383ffff */
[----:B------:R-:W-:Y:S05]  /*81f0*/  BRA `(.L_x_6919) ;  /* 0x0000002c00387947 */ /* 0x000fea0003800000 */
.L_x_6990:
        /* <DEDUP_REMOVED lines=21> */
.L_x_7032:
[----:B------:R-:W1:Y:S01]  /*8350*/  LDC R3, c[0x0][0x8c4] ;  /* 0x00023100ff037b82 */ /* 0x000e620000000800 */
[----:B------:R-:W-:Y:S01]  /*8360*/  IMAD.MOV.U32 R0, RZ, RZ, R5 ;  /* 0x000000ffff007224 */ /* 0x000fe200078e0005 */
[----:B-1----:R-:W-:-:S13]  /*8370*/  ISETP.NE.AND P0, PT, R3, 0x1, PT ;  /* 0x000000010300780c */ /* 0x002fda0003f05270 */
[----:B------:R-:W1:Y:S02]  /*8380*/  @P0 LDC.64 R6, c[0x0][0x8c8] ;  /* 0x00023200ff060b82 */ /* 0x000e640000000a00 */
[----:B-1----:R-:W-:-:S05]  /*8390*/  @P0 IMAD.HI.U32 R4, R5, R6, RZ ;  /* 0x0000000605040227 */ /* 0x002fca00078e00ff */
[----:B------:R-:W-:-:S05]  /*83a0*/  @P0 SHF.R.U32.HI R0, RZ, R7, R4 ;  /* 0x00000007ff000219 */ /* 0x000fca0000011604 */
[----:B------:R-:W-:-:S07]  /*83b0*/  IMAD R3, R0, R3, RZ ;  /* 0x0000000300037224 */ /* 0x000fce00078e02ff */
.L_x_7033:
        /* <DEDUP_REMOVED lines=23> */
.L_x_7034:
        /* <DEDUP_REMOVED lines=10> */
.L_x_7036:
[----:B------:R-:W2:Y:S02]  /*85d0*/  LDC R4, c[0x0][0x8ec] ;  /* 0x00023b00ff047b82 */ /* 0x000ea40000000800 */
.L_x_7035:
        /* <DEDUP_REMOVED lines=50> */
.L_x_7038:
        /* <DEDUP_REMOVED lines=11> */
.L_x_7039:
[----:B------:R-:W-:Y:S05]  /*89b0*/  @!P0 BRA `(.L_x_7040) ;  /* 0x00000000000c8947 */ /* 0x000fea0003800000 */
[----:B------:R-:W2:Y:S04]  /*89c0*/  LDG.E R5, desc[UR38][R2.64] ;  /* 0x0000002602057981 */ /* 0x000ea8000c1e1900 */
[----:B------:R-:W2:Y:S02]  /*89d0*/  LDG.E R4, desc[UR38][R2.64+0x4] ;  /* 0x0000042602047981 */ /* 0x000ea4000c1e1900 */
[----:B--2---:R-:W-:-:S07]  /*89e0*/  IMAD.IADD R4, R4, 0x1, -R5 ;  /* 0x0000000104047824 */ /* 0x004fce00078e0a05 */
.L_x_7040:
        /* <DEDUP_REMOVED lines=73> */
.L_x_7069:
        /* <DEDUP_REMOVED lines=9> */
.L_x_7043:
        /* <DEDUP_REMOVED lines=112> */
.L_x_7054:
[----:B-1----:R-:W-:-:S05]  /*9610*/  IMAD.MOV.U32 R6, RZ, RZ, 0x1 ;  /* 0x00000001ff067424 */ /* 0x002fca00078e00ff */
[----:B------:R-:W-:-:S04]  /*9620*/  SHF.L.U32 R6, R6, 0x1f, RZ ;  /* 0x0000001f06067819 */ /* 0x000fc800000006ff */
[----:B------:R-:W1:Y:S02]  /*9630*/  SYNCS.PHASECHK.TRANS64.TRYWAIT P1, [R0+URZ+0x36438], R6 ;  /* 0x03643806000075a7 */ /* 0x000e64000802017f */
[----:B-1----:R-:W-:Y:S05]  /*9640*/  @!P1 BRA `(.L_x_7046) ;  /* 0x0000001800989947 */ /* 0x002fea0003800000 */
.L_x_7070:
[----:B------:R-:W-:Y:S05]  /*9650*/  @P0 BRA `(.L_x_7047) ;  /* 0x0000000000140947 */ /* 0x000fea0003800000 */
[----:B------:R-:W-:Y:S01]  /*9660*/  ISETP.NE.AND P1, PT, R18, RZ, PT ;  /* 0x000000ff1200720c */ /* 0x000fe20003f25270 */
[----:B------:R-:W-:-:S04]  /*9670*/  IMAD.MOV.U32 R3, RZ, RZ, 0x6100 ;  /* 0x00006100ff037424 */ /* 0x000fc800078e00ff */
[----:B------:R2:W-:Y:S08]  /*9680*/  SYNCS.ARRIVE.TRANS64 RZ, [R0+URZ+0x36430], R3 ;  /* 0x0364300300ff79a7 */ /* 0x0005f0000800003f */
[----:B------:R-:W-:Y:S05]  /*9690*/  @!P1 BRA `(.L_x_7047) ;  /* 0x0000000000049947 */ /* 0x000fea0003800000 */
[----:B------:R-:W-:Y:S01]  /*96a0*/  BPT.TRAP 0x1 ;  /* 0x000000040000795c */ /* 0x000fe20000300000 */
.L_x_7047:
        /* <DEDUP_REMOVED lines=48> */
.L_x_7071:
[----:B------:R-:W-:Y:S05]  /*99b0*/  @P0 BRA `(.L_x_7049) ;  /* 0x0000000000140947 */ /* 0x000fea0003800000 */
[----:B------:R-:W-:Y:S01]  /*99c0*/  ISETP.NE.AND P1, PT, R18, RZ, PT ;  /* 0x000000ff1200720c */ /* 0x000fe20003f25270 */
[----:B--2---:R-:W-:-:S04]  /*99d0*/  IMAD.MOV.U32 R3, RZ, RZ, 0x6100 ;  /* 0x00006100ff037424 */ /* 0x004fc800078e00ff */
[----:B------:R3:W-:Y:S08]  /*99e0*/  SYNCS.ARRIVE.TRANS64 RZ, [R0+URZ+0x36418], R3 ;  /* 0x0364180300ff79a7 */ /* 0x0007f0000800003f */
[----:B------:R-:W-:Y:S05]  /*99f0*/  @!P1 BRA `(.L_x_7049) ;  /* 0x0000000000049947 */ /* 0x000fea0003800000 */
[----:B------:R-:W-:Y:S01]  /*9a00*/  BPT.TRAP 0x1 ;  /* 0x000000040000795c */ /* 0x000fe20000300000 */
.L_x_7049:
        /* <DEDUP_REMOVED lines=47> */
.L_x_7072:
        /* <DEDUP_REMOVED lines=8> */
.L_x_7051:
        /* <DEDUP_REMOVED lines=37> */
.L_x_7074:
[----:B------:R-:W-:Y:S05]  /*9fd0*/  @P0 BRA `(.L_x_7053) ;  /* 0x0000000000140947 */ /* 0x000fea0003800000 */
[----:B------:R-:W-:Y:S01]  /*9fe0*/  ISETP.NE.AND P1, PT, R18, RZ, PT ;  /* 0x000000ff1200720c */ /* 0x000fe20003f25270 */
[----:B--2---:R-:W-:-:S04]  /*9ff0*/  IMAD.MOV.U32 R5, RZ, RZ, 0x6100 ;  /* 0x00006100ff057424 */ /* 0x004fc800078e00ff */
[----:B------:R3:W-:Y:S08]  /*a000*/  SYNCS.ARRIVE.TRANS64 RZ, [R0+URZ+0x36410], R5 ;  /* 0x0364100500ff79a7 */ /* 0x0007f0000800003f */
[----:B------:R-:W-:Y:S05]  /*a010*/  @!P1 BRA `(.L_x_7053) ;  /* 0x0000000000049947 */ /* 0x000fea0003800000 */
[----:B------:R-:W-:Y:S01]  /*a020*/  BPT.TRAP 0x1 ;  /* 0x000000040000795c */ /* 0x000fe20000300000 */
.L_x_7053:
        /* <DEDUP_REMOVED lines=44> */
.L_x_7045:
[----:B------:R-:W-:Y:S01]  /*a2f0*/  ISETP.NE.AND P1, PT, R20, RZ, PT ;  /* 0x000000ff1400720c */ /* 0x000fe20003f25270 */
[----:B------:R-:W-:Y:S02]  /*a300*/  IMAD.MOV.U32 R16, RZ, RZ, 0x1 ;  /* 0x00000001ff107424 */ /* 0x000fe400078e00ff */
[----:B------:R-:W-:-:S10]  /*a310*/  IMAD.MOV.U32 R5, RZ, RZ, R14 ;  /* 0x000000ffff057224 */ /* 0x000fd400078e000e */
[----:B------:R-:W-:Y:S05]  /*a320*/  @!P1 BRA `(.L_x_7044) ;  /* 0x00000004008c9947 */ /* 0x000fea0003800000 */
[----:B------:R-:W2:Y:S02]  /*a330*/  SYNCS.PHASECHK.TRANS64.TRYWAIT P1, [R0+URZ+0x36438], R6 ;  /* 0x03643806000075a7 */ /* 0x000ea4000802017f */
[----:B--2---:R-:W-:Y:S05]  /*a340*/  @!P1 BRA `(.L_x_7055) ;  /* 0x0000000c00b89947 */ /* 0x004fea0003800000 */
.L_x_7075:
[----:B------:R-:W-:Y:S05]  /*a350*/  @P0 BRA `(.L_x_7056) ;  /* 0x0000000000140947 */ /* 0x000fea0003800000 */
[----:B------:R-:W-:Y:S01]  /*a360*/  ISETP.NE.AND P1, PT, R18, RZ, PT ;  /* 0x000000ff1200720c */ /* 0x000fe20003f25270 */
[----:B------:R-:W-:-:S04]  /*a370*/  IMAD.MOV.U32 R5, RZ, RZ, 0x6100 ;  /* 0x00006100ff057424 */ /* 0x000fc800078e00ff */
[----:B------:R3:W-:Y:S08]  /*a380*/  SYNCS.ARRIVE.TRANS64 RZ, [R0+URZ+0x36430], R5 ;  /* 0x0364300500ff79a7 */ /* 0x0007f0000800003f */
[----:B------:R-:W-:Y:S05]  /*a390*/  @!P1 BRA `(.L_x_7056) ;  /* 0x0000000000049947 */ /* 0x000fea0003800000 */
[----:B------:R-:W-:Y:S01]  /*a3a0*/  BPT.TRAP 0x1 ;  /* 0x000000040000795c */ /* 0x000fe20000300000 */
.L_x_7056:
        /* <DEDUP_REMOVED lines=42> */
.L_x_7076:
[----:B------:R-:W-:Y:S01]  /*a650*/  IMAD.MOV.U32 R16, RZ, RZ, RZ ;  /* 0x000000ffff107224 */ /* 0x000fe200078e00ff */
[----:B------:R-:W-:Y:S06]  /*a660*/  @P0 BRA `(.L_x_7058) ;  /* 0x0000000000140947 */ /* 0x000fec0003800000 */
[----:B------:R-:W-:Y:S01]  /*a670*/  ISETP.NE.AND P1, PT, R18, RZ, PT ;  /* 0x000000ff1200720c */ /* 0x000fe20003f25270 */
[----:B-1----:R-:W-:-:S04]  /*a680*/  IMAD.MOV.U32 R5, RZ, RZ, 0x6100 ;  /* 0x00006100ff057424 */ /* 0x002fc800078e00ff */
[----:B------:R2:W-:Y:S08]  /*a690*/  SYNCS.ARRIVE.TRANS64 RZ, [R0+URZ+0x36418], R5 ;  /* 0x0364180500ff79a7 */ /* 0x0005f0000800003f */
[----:B------:R-:W-:Y:S05]  /*a6a0*/  @!P1 BRA `(.L_x_7058) ;  /* 0x0000000000049947 */ /* 0x000fea0003800000 */
[----:B------:R-:W-:Y:S01]  /*a6b0*/  BPT.TRAP 0x1 ;  /* 0x000000040000795c */ /* 0x000fe20000300000 */
.L_x_7058:
        /* <DEDUP_REMOVED lines=42> */
.L_x_7044:
[----:B------:R-:W-:-:S04]  /*a960*/  SHF.L.U32 R3, R16, 0x1f, RZ ;  /* 0x0000001f10037819 */ /* 0x000fc800000006ff */
[----:B------:R-:W2:Y:S02]  /*a970*/  SYNCS.PHASECHK.TRANS64.TRYWAIT P1, [R0+URZ+0x36438], R3 ;  /* 0x03643803000075a7 */ /* 0x000ea4000802017f */
[----:B--2---:R-:W-:Y:S05]  /*a980*/  @!P1 BRA `(.L_x_7059) ;  /* 0x0000000800509947 */ /* 0x004fea0003800000 */
.L_x_7077:
[----:B------:R-:W-:Y:S05]  /*a990*/  @P0 BRA `(.L_x_7060) ;  /* 0x0000000000180947 */ /* 0x000fea0003800000 */
[----:B------:R-:W3:Y:S01]  /*a9a0*/  S2R R2, SR_TID.X ;  /* 0x0000000000027919 */ /* 0x000ee20000002100 */
[----:B--2---:R-:W-:-:S04]  /*a9b0*/  IMAD.MOV.U32 R3, RZ, RZ, 0x6100 ;  /* 0x00006100ff037424 */ /* 0x004fc800078e00ff */
[----:B------:R4:W-:Y:S01]  /*a9c0*/  SYNCS.ARRIVE.TRANS64 RZ, [R0+URZ+0x36430], R3 ;  /* 0x0364300300ff79a7 */ /* 0x0009e2000800003f */
[----:B---3--:R-:W-:-:S13]  /*a9d0*/  LOP3.LUT P0, RZ, R2, 0x1f, RZ, 0xc0, !PT ;  /* 0x0000001f02ff7812 */ /* 0x008fda000780c0ff */
[----:B----4-:R-:W-:Y:S05]  /*a9e0*/  @!P0 BRA `(.L_x_7060) ;  /* 0x0000000000048947 */ /* 0x010fea0003800000 */
[----:B------:R-:W-:Y:S01]  /*a9f0*/  BPT.TRAP 0x1 ;  /* 0x000000040000795c */ /* 0x000fe20000300000 */
.L_x_7060:
        /* <DEDUP_REMOVED lines=44> */
.L_x_7041:
[----:B------:R-:W-:Y:S05]  /*acc0*/  BSYNC B0 ;  /* 0x0000000000007941 */ /* 0x000fea0003800000 */
.L_x_7037:
[----:B------:R-:W-:-:S03]  /*acd0*/  UMOV UR7, 0xffffffff ;  /* 0xffffffff00077882 */ /* 0x000fc60000000000 */
[----:B------:R-:W-:Y:S05]  /*ace0*/  BRA.DIV UR7, `(.L_x_7061) ;  /* 0x00000006078c7947 */ /* 0x000fea000b800000 */
[----:B------:R-:W-:-:S13]  /*acf0*/  ELECT P6, URZ, PT ;  /* 0x00000000003f782f */ /* 0x000fda00038c0000 */
.L_x_7080:
[----:B------:R-:W-:Y:S05]  /*ad00*/  @!P6 BRA `(.L_x_6919) ;  /* 0x000000000074e947 */ /* 0x000fea0003800000 */
[----:B-12---:R-:W2:Y:S02]  /*ad10*/  LDL.LU R0, [R1] ;  /* 0x0000000001007983 */ /* 0x006ea40000300800 */
[----:B--2---:R-:W-:-:S04]  /*ad20*/  LOP3.LUT R0, R0, 0x2, RZ, 0xfc, !PT ;  /* 0x0000000200007812 */ /* 0x004fc800078efcff */
[----:B------:R-:W-:-:S13]  /*ad30*/  ISETP.NE.AND P2, PT, R0, 0x3, PT ;  /* 0x000000030000780c */ /* 0x000fda0003f45270 */
[----:B------:R-:W-:Y:S05]  /*ad40*/  @!P2 BRA `(.L_x_7062) ;  /* 0x000000000004a947 */ /* 0x000fea0003800000 */
[----:B------:R-:W-:Y:S01]  /*ad50*/  BPT.TRAP 0x1 ;  /* 0x000000040000795c */ /* 0x000fe20000300000 */
.L_x_7062:
        /* <DEDUP_REMOVED lines=15> */
.L_x_7081:
[----:B------:R-:W2:Y:S02]  /*ae50*/  SYNCS.PHASECHK.TRANS64.TRYWAIT P0, [R3+URZ], R2 ;  /* 0x00000002030075a7 */ /* 0x000ea4000800017f */
[----:B--2---:R-:W-:Y:S05]  /*ae60*/  @!P0 BRA `(.L_x_7064) ;  /* 0x0000000400608947 */ /* 0x004fea0003800000 */
.L_x_7082:
[----:B------:R-:W-:Y:S05]  /*ae70*/  @!P2 BRA `(.L_x_7065) ;  /* 0x000000000004a947 */ /* 0x000fea0003800000 */
[----:B------:R-:W-:Y:S01]  /*ae80*/  BPT.TRAP 0x1 ;  /* 0x000000040000795c */ /* 0x000fe20000300000 */
.L_x_7065:
[----:B------:R-:W-:-:S07]  /*ae90*/  SHF.L.U32 R16, R16, 0x1f, RZ ;  /* 0x0000001f10107819 */ /* 0x000fce00000006ff */
.L_x_7066:
[----:B---3--:R3:W4:Y:S02]  /*aea0*/  SYNCS.PHASECHK.TRANS64.TRYWAIT P0, [R9+URZ+0x36438], R16 ;  /* 0x03643810090075a7 */ /* 0x008724000800017f */
[----:B----4-:R-:W-:Y:S05]  /*aeb0*/  @!P0 NANOSLEEP.SYNCS 0x989680 ;  /* 0x009896800000895d */ /* 0x010fea0003900000 */
[----:B------:R-:W4:Y:S02]  /*aec0*/  @!P0 SYNCS.PHASECHK.TRANS64 P0, [R9+URZ+0x36438], R16 ;  /* 0x03643810090085a7 */ /* 0x000f24000800007f */
[----:B----4-:R-:W-:Y:S05]  /*aed0*/  @!P0 BRA `(.L_x_7066) ;  /* 0xfffffffc00f08947 */ /* 0x010fea000383ffff */
.L_x_6919:
[----:B------:R-:W-:Y:S05]  /*aee0*/  BSYNC B6 ;  /* 0x0000000000067941 */ /* 0x000fea0003800000 */
.L_x_6911:
[----:B------:R-:W-:Y:S05]  /*aef0*/  EXIT ;  /* 0x000000000000794d */ /* 0x000fea0003800000 */
.L_x_6929:
[----:B------:R-:W-:Y:S02]  /*af00*/  IMAD.MOV.U32 R12, RZ, RZ, RZ ;  /* 0x000000ffff0c7224 */ /* 0x000fe400078e00ff */
[----:B------:R-:W-:Y:S02]  /*af10*/  IMAD.MOV.U32 R11, RZ, RZ, 0x1f ;  /* 0x0000001fff0b7424 */ /* 0x000fe400078e00ff */
[----:B------:R-:W-:-:S07]  /*af20*/  IMAD.MOV.U32 R15, RZ, RZ, -0x1 ;  /* 0xffffffffff0f7424 */ /* 0x000fce00078e00ff */
[----:B--2---:R-:W-:Y:S05]  /*af30*/  WARPSYNC.COLLECTIVE R15, `(.L_x_7067) ;  /* 0x000000000f087348 */ /* 0x004fea0003c00000 */
[----:B------:R1:W3:Y:S02]  /*af40*/  SHFL.IDX P6, R14, R13, R12, R11 ;  /* 0x0000000c0d0e7389 */ /* 0x0002e400000c000b */
[----:B-123--:R-:W-:Y:S01]  /*af50*/  ENDCOLLECTIVE ;  /* 0x000000000000791b */ /* 0x00efe20003800000 */
.L_x_7067:
[----:B------:R-:W-:Y:S05]  /*af60*/  BRA `(.L_x_7068) ;  /* 0xffffff6400907947 */ /* 0x000fea000383ffff */
.L_x_6931:
[----:B---3--:R3:W4:Y:S02]  /*af70*/  SYNCS.PHASECHK.TRANS64.TRYWAIT P0, [R156+URZ+0x36400], R15 ;  /* 0x0364000f9c0075a7 */ /* 0x008724000800017f */
[----:B----4-:R-:W-:Y:S05]  /*af80*/  @!P0 NANOSLEEP.SYNCS 0x989680 ;  /* 0x009896800000895d */ /* 0x010fea0003900000 */
[----:B------:R-:W4:Y:S02]  /*af90*/  @!P0 SYNCS.PHASECHK.TRANS64 P0, [R156+URZ+0x36400], R15 ;  /* 0x0364000f9c0085a7 */ /* 0x000f24000800007f */
[----:B----4-:R-:W-:Y:S05]  /*afa0*/  @!P0 BRA `(.L_x_6931) ;  /* 0xfffffffc00f08947 */ /* 0x010fea000383ffff */
[----:B------:R-:W-:Y:S05]  /*afb0*/  BRA `(.L_x_6930) ;  /* 0xffffff6400d07947 */ /* 0x000fea000383ffff */
.L_x_6935:
[----:B----4-:R4:W1:Y:S02]  /*afc0*/  SYNCS.PHASECHK.TRANS64.TRYWAIT P1, [R3+URZ+0x36410], R12 ;  /* 0x0364100c030075a7 */ /* 0x010864000802017f */
[----:B-1----:R-:W-:Y:S05]  /*afd0*/  @!P1 NANOSLEEP.SYNCS 0x989680 ;  /* 0x009896800000995d */ /* 0x002fea0003900000 */
[----:B------:R-:W1:Y:S02]  /*afe0*/  @!P1 SYNCS.PHASECHK.TRANS64 P1, [R3+URZ+0x36410], R12 ;  /* 0x0364100c030095a7 */ /* 0x000e64000802007f */
[----:B-1----:R-:W-:Y:S05]  /*aff0*/  @!P1 BRA `(.L_x_6935) ;  /* 0xfffffffc00f09947 */ /* 0x002fea000383ffff */
[----:B------:R-:W-:Y:S05]  /*b000*/  BRA `(.L_x_6934) ;  /* 0xffffff6c00847947 */ /* 0x000fea000383ffff */
.L_x_6939:
[----:B------:R1:W1:Y:S02]  /*b010*/  SYNCS.PHASECHK.TRANS64.TRYWAIT P1, [R156+URZ+0x36430], R15 ;  /* 0x0364300f9c0075a7 */ /* 0x000264000802017f */
[----:B-1----:R-:W-:Y:S05]  /*b020*/  @!P1 NANOSLEEP.SYNCS 0x989680 ;  /* 0x009896800000995d */ /* 0x002fea0003900000 */
[----:B------:R-:W1:Y:S02]  /*b030*/  @!P1 SYNCS.PHASECHK.TRANS64 P1, [R156+URZ+0x36430], R15 ;  /* 0x0364300f9c0095a7 */ /* 0x000e64000802007f */
[----:B-1----:R-:W-:Y:S05]  /*b040*/  @!P1 BRA `(.L_x_6939) ;  /* 0xfffffffc00f09947 */ /* 0x002fea000383ffff */
[----:B------:R-:W-:Y:S05]  /*b050*/  BRA `(.L_x_6938) ;  /* 0xffffff7400287947 */ /* 0x000fea000383ffff */
.L_x_7042:
[----:B-1----:R1:W2:Y:S02]  /*b060*/  SYNCS.PHASECHK.TRANS64.TRYWAIT P1, [R0+URZ+0x36420], R6 ;  /* 0x03642006000075a7 */ /* 0x0022a4000802017f */
[----:B--2---:R-:W-:Y:S05]  /*b070*/  @!P1 NANOSLEEP.SYNCS 0x989680 ;  /* 0x009896800000995d */ /* 0x004fea0003900000 */
[----:B------:R-:W2:Y:S02]  /*b080*/  @!P1 SYNCS.PHASECHK.TRANS64 P1, [R0+URZ+0x36420], R6 ;  /* 0x03642006000095a7 */ /* 0x000ea4000802007f */
[----:B--2---:R-:W-:Y:S05]  /*b090*/  @!P1 BRA `(.L_x_7042) ;  /* 0xfffffffc00f09947 */ /* 0x004fea000383ffff */
[----:B------:R-:W-:Y:S05]  /*b0a0*/  BRA `(.L_x_7069) ;  /* 0xffffffdc00747947 */ /* 0x000fea000383ffff */
.L_x_7046:
[----:B-1----:R1:W2:Y:S02]  /*b0b0*/  SYNCS.PHASECHK.TRANS64.TRYWAIT P1, [R0+URZ+0x36438], R6 ;  /* 0x03643806000075a7 */ /* 0x0022a4000802017f */
[----:B--2---:R-:W-:Y:S05]  /*b0c0*/  @!P1 NANOSLEEP.SYNCS 0x989680 ;  /* 0x009896800000995d */ /* 0x004fea0003900000 */
[----:B------:R-:W2:Y:S02]  /*b0d0*/  @!P1 SYNCS.PHASECHK.TRANS64 P1, [R0+URZ+0x36438], R6 ;  /* 0x03643806000095a7 */ /* 0x000ea4000802007f */
[----:B--2---:R-:W-:Y:S05]  /*b0e0*/  @!P1 BRA `(.L_x_7046) ;  /* 0xfffffffc00f09947 */ /* 0x004fea000383ffff */
[----:B------:R-:W-:Y:S05]  /*b0f0*/  BRA `(.L_x_7070) ;  /* 0xffffffe400547947 */ /* 0x000fea000383ffff */
.L_x_7048:
[----:B--2---:R2:W3:Y:S02]  /*b100*/  SYNCS.PHASECHK.TRANS64.TRYWAIT P1, [R0+URZ+0x36428], R3 ;  /* 0x03642803000075a7 */ /* 0x0044e4000802017f */
[----:B---3--:R-:W-:Y:S05]  /*b110*/  @!P1 NANOSLEEP.SYNCS 0x989680 ;  /* 0x009896800000995d */ /* 0x008fea0003900000 */
[----:B------:R-:W3:Y:S02]  /*b120*/  @!P1 SYNCS.PHASECHK.TRANS64 P1, [R0+URZ+0x36428], R3 ;  /* 0x03642803000095a7 */ /* 0x000ee4000802007f */
[----:B---3--:R-:W-:Y:S05]  /*b130*/  @!P1 BRA `(.L_x_7048) ;  /* 0xfffffffc00f09947 */ /* 0x008fea000383ffff */
[----:B------:R-:W-:Y:S05]  /*b140*/  BRA `(.L_x_7071) ;  /* 0xffffffe800187947 */ /* 0x000fea000383ffff */
.L_x_7050:
        /* <DEDUP_REMOVED lines=8> */
.L_x_7052:
[----:B------:R-:W-:-:S07]  /*b1d0*/  SHF.L.U32 R5, R7, 0x1f, RZ ;  /* 0x0000001f07057819 */ /* 0x000fce00000006ff */
.L_x_7073:
[----:B--2---:R2:W3:Y:S02]  /*b1e0*/  SYNCS.PHASECHK.TRANS64.TRYWAIT P1, [R0+URZ+0x36420], R5 ;  /* 0x03642005000075a7 */ /* 0x0044e4000802017f */
[----:B---3--:R-:W-:Y:S05]  /*b1f0*/  @!P1 NANOSLEEP.SYNCS 0x989680 ;  /* 0x009896800000995d */ /* 0x008fea0003900000 */
[----:B------:R-:W3:Y:S02]  /*b200*/  @!P1 SYNCS.PHASECHK.TRANS64 P1, [R0+URZ+0x36420], R5 ;  /* 0x03642005000095a7 */ /* 0x000ee4000802007f */
[----:B---3--:R-:W-:Y:S05]  /*b210*/  @!P1 BRA `(.L_x_7073) ;  /* 0xfffffffc00f09947 */ /* 0x008fea000383ffff */
[----:B------:R-:W-:Y:S05]  /*b220*/  BRA `(.L_x_7074) ;  /* 0xffffffec00687947 */ /* 0x000fea000383ffff */
.L_x_7055:
[----:B--2---:R2:W3:Y:S02]  /*b230*/  SYNCS.PHASECHK.TRANS64.TRYWAIT P1, [R0+URZ+0x36438], R6 ;  /* 0x03643806000075a7 */ /* 0x0044e4000802017f */
[----:B---3--:R-:W-:Y:S05]  /*b240*/  @!P1 NANOSLEEP.SYNCS 0x989680 ;  /* 0x009896800000995d */ /* 0x008fea0003900000 */
[----:B------:R-:W3:Y:S02]  /*b250*/  @!P1 SYNCS.PHASECHK.TRANS64 P1, [R0+URZ+0x36438], R6 ;  /* 0x03643806000095a7 */ /* 0x000ee4000802007f */
[----:B---3--:R-:W-:Y:S05]  /*b260*/  @!P1 BRA `(.L_x_7055) ;  /* 0xfffffffc00f09947 */ /* 0x008fea000383ffff */
[----:B------:R-:W-:Y:S05]  /*b270*/  BRA `(.L_x_7075) ;  /* 0xfffffff000347947 */ /* 0x000fea000383ffff */
.L_x_7057:
[----:B-1----:R1:W2:Y:S02]  /*b280*/  SYNCS.PHASECHK.TRANS64.TRYWAIT P1, [R0+URZ+0x36428], R5 ;  /* 0x03642805000075a7 */ /* 0x0022a4000802017f */
[----:B--2---:R-:W-:Y:S05]  /*b290*/  @!P1 NANOSLEEP.SYNCS 0x989680 ;  /* 0x009896800000995d */ /* 0x004fea0003900000 */
[----:B------:R-:W2:Y:S02]  /*b2a0*/  @!P1 SYNCS.PHASECHK.TRANS64 P1, [R0+URZ+0x36428], R5 ;  /* 0x03642805000095a7 */ /* 0x000ea4000802007f */
[----:B--2---:R-:W-:Y:S05]  /*b2b0*/  @!P1 BRA `(.L_x_7057) ;  /* 0xfffffffc00f09947 */ /* 0x004fea000383ffff */
[----:B------:R-:W-:Y:S05]  /*b2c0*/  BRA `(.L_x_7076) ;  /* 0xfffffff000e07947 */ /* 0x000fea000383ffff */
.L_x_7059:
[----:B--2---:R2:W3:Y:S02]  /*b2d0*/  SYNCS.PHASECHK.TRANS64.TRYWAIT P1, [R0+URZ+0x36438], R3 ;  /* 0x03643803000075a7 */ /* 0x0044e4000802017f */
[----:B---3--:R-:W-:Y:S05]  /*b2e0*/  @!P1 NANOSLEEP.SYNCS 0x989680 ;  /* 0x009896800000995d */ /* 0x008fea0003900000 */
[----:B------:R-:W3:Y:S02]  /*b2f0*/  @!P1 SYNCS.PHASECHK.TRANS64 P1, [R0+URZ+0x36438], R3 ;  /* 0x03643803000095a7 */ /* 0x000ee4000802007f */
[----:B---3--:R-:W-:Y:S05]  /*b300*/  @!P1 BRA `(.L_x_7059) ;  /* 0xfffffffc00f09947 */ /* 0x008fea000383ffff */
[----:B------:R-:W-:Y:S05]  /*b310*/  BRA `(.L_x_7077) ;  /* 0xfffffff4009c7947 */ /* 0x000fea000383ffff */
.L_x_7061:
[----:B------:R-:W-:Y:S01]  /*b320*/  BSSY B0, `(.L_x_7078) ;  /* 0x0000006000007945 */ /* 0x000fe20003800000 */
[----:B------:R-:W-:-:S07]  /*b330*/  IMAD.MOV.U32 R15, RZ, RZ, -0x1 ;  /* 0xffffffffff0f7424 */ /* 0x000fce00078e00ff */
[----:B-12---:R-:W-:Y:S05]  /*b340*/  WARPSYNC.COLLECTIVE R15, `(.L_x_7079) ;  /* 0x000000000f0c7348 */ /* 0x006fea0003c00000 */
[----:B------:R-:W-:Y:S02]  /*b350*/  ELECT P6, UR62, PT ;  /* 0x00000000003e782f */ /* 0x000fe400038c0000 */
[----:B------:R-:W-:Y:S01]  /*b360*/  MOV R14, UR62 ;  /* 0x0000003e000e7c02 */ /* 0x000fe20008000f00 */
[----:B-12---:R-:W-:Y:S10]  /*b370*/  ENDCOLLECTIVE ;  /* 0x000000000000791b */ /* 0x006ff40003800000 */
.L_x_7079:
[----:B------:R-:W-:Y:S05]  /*b380*/  BSYNC B0 ;  /* 0x0000000000007941 */ /* 0x000fea0003800000 */
.L_x_7078:
[----:B------:R-:W-:Y:S05]  /*b390*/  BRA `(.L_x_7080) ;  /* 0xfffffff800587947 */ /* 0x000fea000383ffff */
.L_x_7063:
[----:B-1----:R1:W2:Y:S02]  /*b3a0*/  SYNCS.PHASECHK.TRANS64.TRYWAIT P0, [R7+URZ], R0 ;  /* 0x00000000070075a7 */ /* 0x0022a4000800017f */
[----:B--2---:R-:W-:Y:S05]  /*b3b0*/  @!P0 NANOSLEEP.SYNCS 0x989680 ;  /* 0x009896800000895d */ /* 0x004fea0003900000 */
[----:B------:R-:W2:Y:S02]  /*b3c0*/  @!P0 SYNCS.PHASECHK.TRANS64 P0, [R7+URZ], R0 ;  /* 0x00000000070085a7 */ /* 0x000ea4000800007f */
[----:B--2---:R-:W-:Y:S05]  /*b3d0*/  @!P0 BRA `(.L_x_7063) ;  /* 0xfffffffc00f08947 */ /* 0x004fea000383ffff */
[----:B------:R-:W-:Y:S05]  /*b3e0*/  BRA `(.L_x_7081) ;  /* 0xfffffff800987947 */ /* 0x000fea000383ffff */
.L_x_7064:
[----:B--2---:R2:W3:Y:S02]  /*b3f0*/  SYNCS.PHASECHK.TRANS64.TRYWAIT P0, [R3+URZ], R2 ;  /* 0x00000002030075a7 */ /* 0x0044e4000800017f */
[----:B---3--:R-:W-:Y:S05]  /*b400*/  @!P0 NANOSLEEP.SYNCS 0x989680 ;  /* 0x009896800000895d */ /* 0x008fea0003900000 */
[----:B------:R-:W3:Y:S02]  /*b410*/  @!P0 SYNCS.PHASECHK.TRANS64 P0, [R3+URZ], R2 ;  /* 0x00000002030085a7 */ /* 0x000ee4000800007f */
[----:B---3--:R-:W-:Y:S05]  /*b420*/  @!P0 BRA `(.L_x_7064) ;  /* 0xfffffffc00f08947 */ /* 0x008fea000383ffff */
[----:B------:R-:W-:Y:S05]  /*b430*/  BRA `(.L_x_7082) ;  /* 0xfffffff8008c7947 */ /* 0x000fea000383ffff */
.L_x_7083:
        /* <DEDUP_REMOVED lines=12> */
.L_x_7694:


//--------------------- .text._ZN7cutlass13device_kernelIN5flash11enable_sm90INS1_16FlashAttnBwdSm90INS1_25CollectiveMainloopBwdSm90ILi2ELi1ELi1EN4cute5tupleIJNS5_1CILi1EEES8_S8_EEENS6_IJNS7_ILi64EEENS7_ILi96EEENS7_ILi192EEEEEENS_6half_tEfNS_4arch4Sm90ELb1ELb0ELb0ELb1ELb1ELb0ELb1ELb0ELi3ELi1ELi1ELi1ELb0EEENS1_21CollectiveEpilogueBwdISD_SE_SG_Li384ELb1ELb1ELi3EEENS1_25SingleTileBwdLPTSchedulerILb1ELi96ELb1EEEEEEEEEvNT_6ParamsE --------------------------
	.section	.text._ZN7cutlass13device_kernelIN5flash11enable_sm90INS1_16FlashAttnBwdSm90INS1_25CollectiveMainloopBwdSm90ILi2ELi1ELi1EN4cute5tupleIJNS5_1CILi1EEES8_S8_EEENS6_IJNS7_ILi64EEENS7_ILi96EEENS7_ILi192EEEEEENS_6half_tEfNS_4arch4Sm90ELb1ELb0ELb0ELb1ELb1ELb0ELb1ELb0ELi3ELi1ELi1ELi1ELb0EEENS1_21CollectiveEpilogueBwdISD_SE_SG_Li384ELb1ELb1ELi3EEENS1_25SingleTileBwdLPTSchedulerILb1ELi96ELb1EEEEEEEEEvNT_6ParamsE,"ax",@progbits
	.align	128
.text._ZN7cutlass13device_kernelIN5flash11enable_sm90INS1_16FlashAttnBwdSm90INS1_25CollectiveMainloopBwdSm90ILi2ELi1ELi1EN4cute5tupleIJNS5_1CILi1EEES8_S8_EEENS6_IJNS7_ILi64EEENS7_ILi96EEENS7_ILi192EEEEEENS_6half_tEfNS_4arch4Sm90ELb1ELb0ELb0ELb1ELb1ELb0ELb1ELb0ELi3ELi1ELi1ELi1ELb0EEENS1_21CollectiveEpilogueBwdISD_SE_SG_Li384ELb1ELb1ELi3EEENS1_25SingleTileBwdLPTSchedulerILb1ELi96ELb1EEEEEEEEEvNT_6ParamsE:
        .type           _ZN7cutlass13device_kernelIN5flash11enable_sm90INS1_16FlashAttnBwdSm90INS1_25CollectiveMainloopBwdSm90ILi2ELi1ELi1EN4cute5tupleIJNS5_1CILi1EEES8_S8_EEENS6_IJNS7_ILi64EEENS7_ILi96EEENS7_ILi192EEEEEENS_6half_tEfNS_4arch4Sm90ELb1ELb0ELb0ELb1ELb1ELb0ELb1ELb0ELi3ELi1ELi1ELi1ELb0EEENS1_21CollectiveEpilogueBwdISD_SE_SG_Li384ELb1ELb1ELi3EEENS1_25SingleTileBwdLPTSchedulerILb1ELi96ELb1EEEEEEEEEvNT_6ParamsE,@function
        .size           _ZN7cutlass13device_kernelIN5flash11enable_sm90INS1_16FlashAttnBwdSm90INS1_25CollectiveMainloopBwdSm90ILi2ELi1ELi1EN4cute5tupleIJNS5_1CILi1EEES8_S8_EEENS6_IJNS7_ILi64EEENS7_ILi96EEENS7_ILi192EEEEEENS_6half_tEfNS_4arch4Sm90ELb1ELb0ELb0ELb1ELb1ELb0ELb1ELb0ELi3ELi1ELi1ELi1ELb0EEENS1_21CollectiveEpilogueBwdISD_SE_SG_Li384ELb1ELb1ELi3EEENS1_25SingleTileBwdLPTSchedulerILb1ELi96ELb1EEEEEEEEEvNT_6ParamsE,(.L_x_7695 - _ZN7cutlass13device_kernelIN5flash11enable_sm90INS1_16FlashAttnBwdSm90INS1_25CollectiveMainloopBwdSm90ILi2ELi1ELi1EN4cute5tupleIJNS5_1CILi1EEES8_S8_EEENS6_IJNS7_ILi64EEENS7_ILi96EEENS7_ILi192EEEEEENS_6half_tEfNS_4arch4Sm90ELb1ELb0ELb0ELb1ELb1ELb0ELb1ELb0ELi3ELi1ELi1ELi1ELb0EEENS1_21CollectiveEpilogueBwdISD_SE_SG_Li384ELb1ELb1ELi3EEENS1_25SingleTileBwdLPTSchedulerILb1ELi96ELb1EEEEEEEEEvNT_6ParamsE)
        .other          _ZN7cutlass13device_kernelIN5flash11enable_sm90INS1_16FlashAttnBwdSm90INS1_25CollectiveMainloopBwdSm90ILi2ELi1ELi1EN4cute5tupleIJNS5_1CILi1EEES8_S8_EEENS6_IJNS7_ILi64EEENS7_ILi96EEENS7_ILi192EEEEEENS_6half_tEfNS_4arch4Sm90ELb1ELb0ELb0ELb1ELb1ELb0ELb1ELb0ELi3ELi1ELi1ELi1ELb0EEENS1_21CollectiveEpilogueBwdISD_SE_SG_Li384ELb1ELb1ELi3EEENS1_25SingleTileBwdLPTSchedulerILb1ELi96ELb1EEEEEEEEEvNT_6ParamsE,@"STO_CUDA_ENTRY STV_DEFAULT"
_ZN7cutlass13device_kernelIN5flash11enable_sm90INS1_16FlashAttnBwdSm90INS1_25CollectiveMainloopBwdSm90ILi2ELi1ELi1EN4cute5tupleIJNS5_1CILi1EEES8_S8_EEENS6_IJNS7_ILi64EEENS7_ILi96EEENS7_ILi192EEEEEENS_6half_tEfNS_4arch4Sm90ELb1ELb0ELb0ELb1ELb1ELb0ELb1ELb0ELi3ELi1ELi1ELi1ELb0EEENS1_21CollectiveEpilogueBwdISD_SE_SG_Li384ELb1ELb1ELi3EEENS1_25SingleTileBwdLPTSchedulerILb1ELi96ELb1EEEEEEEEEvNT_6ParamsE:
        /* <DEDUP_REMOVED lines=23> */
.L_x_7085:
[----:B------:R-:W-:Y:S05]  /*0170*/  BSYNC B0 ;  /* 0x0000000000007941 */ /* 0x000fea0003800000 */
.L_x_7084:
        /* <DEDUP_REMOVED lines=34> */
.L_x_7086:
        /* <DEDUP_REMOVED lines=20> */
.L_x_7087:
        /* <DEDUP_REMOVED lines=9> */
.L_x_7090:
        /* <DEDUP_REMOVED lines=32> */
.L_x_7091:
[----:B------:R-:W-:Y:S01]  /*0770*/  ULDC UR8, c[0x0][0x8c4] ;  /* 0x0002310000087ab9 */ /* 0x000fe20000000800 */
[----:B------:R-:W-:Y:S01]  /*0780*/  UMOV UR7, UR9 ;  /* 0x0000000900077c82 */ /* 0x000fe20008000000 */
[----:B------:R-:W-:-:S11]  /*0790*/  UISETP.NE.AND UP0, UPT, UR8, 0x1, UPT ;  /* 0x000000010800788c */ /* 0x000fd6000bf05270 */
[----:B------:R-:W-:Y:S02]  /*07a0*/  @UP0 ULDC.64 UR10, c[0x0][0x8c8] ;  /* 0x00023200000a0ab9 */ /* 0x000fe40000000a00 */
[----:B------:R-:W-:-:S04]  /*07b0*/  UIMAD.WIDE.U32 UR4, UR9, UR10, URZ ;  /* 0x0000000a090472a5 */ /* 0x000fc8000f8e003f */
[----:B------:R-:W-:-:S04]  /*07c0*/  @UP0 USHF.R.U32.HI UR7, URZ, UR11, UR5 ;  /* 0x0000000b3f070299 */ /* 0x000fc80008011605 */
[----:B------:R-:W-:-:S12]  /*07d0*/  UIMAD UR4, UR7, UR8, URZ ;  /* 0x00000008070472a4 */ /* 0x000fd8000f8e023f */
.L_x_7092:
        /* <DEDUP_REMOVED lines=14> */
[----:B------:R-:W-:Y:S01]  /*08c0*/  IMAD R152, R152, R3, UR4 ;  /* 0x0000000498987e24 */ /* 0x000fe2000f8e0203 */
[----:B------:R-:W-:Y:S06]  /*08d0*/  @!P0 BRA `(.L_x_7093) ;  /* 0x0000000000108947 */ /* 0x000fec0003800000 */
[----:B------:R-:W1:Y:S02]  /*08e0*/  LDC.64 R2, c[0x0][0x8f8] ;  /* 0x00023e00ff027b82 */ /* 0x000e640000000a00 */
[----:B-1----:R-:W-:-:S05]  /*08f0*/  IMAD.WIDE R2, R19, 0x4, R2 ;  /* 0x0000000413027825 */ /* 0x002fca00078e0202 */
[----:B------:R2:W5:Y:S01]  /*0900*/  LDG.E R0, desc[UR38][R2.64] ;  /* 0x0000002602007981 */ /* 0x000562000c1e1900 */
[----:B------:R-:W-:Y:S05]  /*0910*/  BRA `(.L_x_7094) ;  /* 0x00000000002c7947 */ /* 0x000fea0003800000 */
.L_x_7093:
        /* <DEDUP_REMOVED lines=10> */
.L_x_7095:
[----:B------:R-:W1:Y:S02]  /*09c0*/  LDC R0, c[0x0][0x8ec] ;  /* 0x00023b00ff007b82 */ /* 0x000e640000000800 */
.L_x_7094:
[----:B-1---5:R-:W-:-:S04]  /*09d0*/  VIADD R0, R0, 0x5f ;  /* 0x0000005f00007836 */ /* 0x022fc80000000000 */
[----:B------:R-:W-:-:S05]  /*09e0*/  IMAD.HI R0, R0, 0x2aaaaaab, RZ ;  /* 0x2aaaaaab00007827 */ /* 0x000fca00078e02ff */
[----:B--2---:R-:W-:-:S04]  /*09f0*/  SHF.R.U32.HI R3, RZ, 0x1f, R0 ;  /* 0x0000001fff037819 */ /* 0x004fc80000011600 */
[----:B------:R-:W-:-:S04]  /*0a00*/  LEA.HI.SX32 R3, R0, R3, 0x1c ;  /* 0x0000000300037211 */ /* 0x000fc800078fe2ff */
[----:B------:R-:W-:Y:S01]  /*0a10*/  ISETP.GT.AND P0, PT, R3, UR7, PT ;  /* 0x0000000703007c0c */ /* 0x000fe2000bf04270 */
[----:B------:R-:W-:-:S03]  /*0a20*/  ULOP3.LUT UR7, URZ, UR7, URZ, 0x33, !UPT ;  /* 0x000000073f077292 */ /* 0x000fc6000f8e333f */
[----:B------:R-:W-:-:S03]  /*0a30*/  SEL R19, R19, 0xffffffff, P0 ;  /* 0xffffffff13137807 */ /* 0x000fc60000000000 */
[----:B------:R-:W-:Y:S01]  /*0a40*/  VIADD R153, R3, UR7 ;  /* 0x0000000703997c36 */ /* 0x000fe20008000000 */
        /* <DEDUP_REMOVED lines=9> */
[----:B--2---:R-:W-:-:S05]  /*0ae0*/  IMAD.WIDE R2, R19, 0x4, R2 ;  /* 0x0000000413027825 */ /* 0x004fca00078e0202 */
[----:B------:R2:W5:Y:S01]  /*0af0*/  LDG.E R17, desc[UR38][R2.64] ;  /* 0x0000002602117981 */ /* 0x000562000c1e1900 */
[----:B------:R-:W-:Y:S05]  /*0b00*/  BRA `(.L_x_7098) ;  /* 0x0000000000287947 */ /* 0x000fea0003800000 */
.L_x_7097:
        /* <DEDUP_REMOVED lines=10> */
.L_x_7098:
[----:B------:R-:W-:Y:S02]  /*0bb0*/  ULDC.64 UR4, c[0x0][0x788] ;  /* 0x0001e20000047ab9 */ /* 0x000fe40000000a00 */
[----:B------:R-:W-:-:S04]  /*0bc0*/  ISETP.NE.U32.AND P0, PT, RZ, UR4, PT ;  /* 0x00000004ff007c0c */ /* 0x000fc8000bf05070 */
[----:B------:R-:W-:-:S13]  /*0bd0*/  ISETP.NE.AND.EX P0, PT, RZ, UR5, PT, P0 ;  /* 0x00000005ff007c0c */ /* 0x000fda000bf05300 */
[----:B------:R-:W-:Y:S05]  /*0be0*/  @!P0 BRA `(.L_x_7099) ;  /* 0x0000000000108947 */ /* 0x000fea0003800000 */
[----:B-1----:R-:W1:Y:S02]  /*0bf0*/  LDC.64 R22, c[0x0][0x788] ;  /* 0x0001e200ff167b82 */ /* 0x002e640000000a00 */
[----:B-1----:R-:W-:-:S06]  /*0c00*/  IMAD.WIDE R22, R19, 0x4, R22 ;  /* 0x0000000413167825 */ /* 0x002fcc00078e0216 */
[----:B------:R4:W5:Y:S01]  /*0c10*/  LDG.E R22, desc[UR38][R22.64] ;  /* 0x0000002616167981 */ /* 0x000962000c1e1900 */
[----:B------:R-:W-:Y:S05]  /*0c20*/  BRA `(.L_x_7100) ;  /* 0x0000000000247947 */ /* 0x000fea0003800000 */
.L_x_7099:
        /* <DEDUP_REMOVED lines=9> */
.L_x_7100:
[----:B-1-3-5:R-:W-:Y:S01]  /*0cc0*/  IMAD.IADD R0, R17, 0x1, -R22 ;  /* 0x0000000111007824 */ /* 0x02afe200078e0a16 */
[----:B------:R-:W-:Y:S01]  /*0cd0*/  ULDC UR4, c[0x0][0x74c] ;  /* 0x0001d30000047ab9 */ /* 0x000fe20000000800 */
[----:B------:R-:W-:Y:S02]  /*0ce0*/  PLOP3.LUT P0, PT, PT, PT, PT, 0x80, 0x0 ;  /* 0x000000000000781c */ /* 0x000fe40003f0f070 */
[----:B------:R-:W-:Y:S01]  /*0cf0*/  CS2R R70, SRZ ;  /* 0x0000000000467805 */ /* 0x000fe2000001ff00 */
[----:B--2---:R-:W-:Y:S01]  /*0d00*/  IMAD R2, R153, 0x60, R0 ;  /* 0x0000006099027824 */ /* 0x004fe200078e0200 */
        /* <DEDUP_REMOVED lines=81> */
[----:B--2-4-:R-:W-:Y:S05]  /*1220*/  CALL.ABS.NOINC R14 ;  /* 0x000000000e007343 */ /* 0x014fea0003c00000 */
.L_x_7103:
        /* <DEDUP_REMOVED lines=15> */
.L_x_7102:
        /* <DEDUP_REMOVED lines=20> */
.L_x_7105:
        /* <DEDUP_REMOVED lines=15> */
.L_x_7104:
        /* <DEDUP_REMOVED lines=8> */
.L_x_7263:
        /* <DEDUP_REMOVED lines=21> */
.L_x_7107:
[----:B------:R-:W3:Y:S01]  /*1720*/  LDL.LU R20, [R1] ;  /* 0x0000000001147983 */ /* 0x000ee20000300800 */
[----:B------:R-:W-:Y:S01]  /*1730*/  LEA.HI R0, R3, R2, RZ, 0x2 ;  /* 0x0000000203007211 */ /* 0x000fe200078f10ff */
[----:B------:R-:W-:Y:S01]  /*1740*/  IMAD R14, R8, -0x3, R13 ;  /* 0xfffffffd080e7824 */ /* 0x000fe200078e020d */
[----:B------:R-:W-:Y:S01]  /*1750*/  LEA.HI R8, R9, R9, RZ, 0x1 ;  /* 0x0000000909087211 */ /* 0x000fe200078f08ff */
[----:B------:R-:W-:Y:S01]  /*1760*/  IMAD.IADD R12, R6, 0x1, -R11 ;  /* 0x00000001060c7824 */ /* 0x000fe200078e0a0b */
[----:B------:R-:W-:Y:S01]  /*1770*/  SHF.R.S32.HI R5, RZ, 0x2, R0 ;  /* 0x00000002ff057819 */ /* 0x000fe20000011400 */
[----:B------:R-:W-:Y:S01]  /*1780*/  IMAD R22, R153, -0x60, R22 ;  /* 0xffffffa099167824 */ /* 0x000fe200078e0216 */
[----:B------:R-:W-:Y:S02]  /*1790*/  SHF.R.S32.HI R6, RZ, 0x1f, R0 ;  /* 0x0000001fff067819 */ /* 0x000fe40000011400 */
[----:B------:R-:W-:Y:S02]  /*17a0*/  CS2R R70, SRZ ;  /* 0x0000000000467805 */ /* 0x000fe4000001ff00 */
[----:B--2---:R-:W-:-:S02]  /*17b0*/  LOP3.LUT R15, R0, 0x7ffffffc, RZ, 0xc0, !PT ;  /* 0x7ffffffc000f7812 */ /* 0x004fc400078ec0ff */
        /* <DEDUP_REMOVED lines=20> */
[C---:B------:R-:W-:Y:S01]  /*1900*/  IMAD.SHL.U32 R0, R11.reuse, 0x40, RZ ;  /* 0x000000400b007824 */ /* 0x040fe200078e00ff */
[----:B------:R-:W-:Y:S01]  /*1910*/  LOP3.LUT P0, RZ, R11, 0x2, RZ, 0xc0, !PT ;  /* 0x000000020bff7812 */ /* 0x000fe2000780c0ff */
[----:B------:R-:W-:Y:S01]  /*1920*/  IMAD.IADD R9, R9, 0x1, -R8 ;  /* 0x0000000109097824 */ /* 0x000fe200078e0a08 */
[----:B------:R-:W-:Y:S01]  /*1930*/  LOP3.LUT R6, R6, 0xfffffff8, RZ, 0xc0, !PT ;  /* 0xfffffff806067812 */ /* 0x000fe200078ec0ff */
[----:B------:R-:W-:Y:S01]  /*1940*/  IMAD R10, R13, 0x800, R10 ;  /* 0x000008000d0a7824 */ /* 0x000fe200078e020a */
[----:B------:R-:W-:Y:S01]  /*1950*/  LOP3.LUT R0, R0, 0xc0, RZ, 0xc0, !PT ;  /* 0x000000c000007812 */ /* 0x000fe200078ec0ff */
[----:B------:R-:W-:Y:S01]  /*1960*/  IMAD R8, R14, 0x10, R15 ;  /* 0x000000100e087824 */ /* 0x000fe200078e020f */
[----:B------:R-:W-:Y:S01]  /*1970*/  LEA.HI R3, R3, R2, RZ, 0x5 ;  /* 0x0000000203037211 */ /* 0x000fe200078f28ff */
[----:B------:R-:W-:Y:S01]  /*1980*/  IMAD R9, R9, 0x20, R10 ;  /* 0x0000002009097824 */ /* 0x000fe200078e020a */
[----:B------:R-:W-:Y:S01]  /*1990*/  LOP3.LUT R7, R0, 0x8, R7, 0xf8, !PT ;  /* 0x0000000800077812 */ /* 0x000fe200078ef807 */
[----:B------:R-:W-:Y:S01]  /*19a0*/  IMAD R14, R13, 0x400, R2 ;  /* 0x000004000d0e7824 */ /* 0x000fe200078e0202 */
[----:B------:R-:W-:Y:S01]  /*19b0*/  SHF.R.U32.HI R0, RZ, 0x3, R0 ;  /* 0x00000003ff007819 */ /* 0x000fe20000011600 */
[----:B------:R-:W-:Y:S01]  /*19c0*/  IMAD R12, R12, 0x200, R9 ;  /* 0x000002000c0c7824 */ /* 0x000fe200078e0209 */
[----:B------:R-:W-:Y:S01]  /*19d0*/  IADD3 R17, -R17, 0x1, R22 ;  /* 0x0000000111117810 */ /* 0x000fe20007ffe116 */
[----:B------:R-:W-:Y:S01]  /*19e0*/  IMAD.SHL.U32 R8, R8, 0x2, RZ ;  /* 0x0000000208087824 */ /* 0x000fe200078e00ff */
[----:B------:R-:W-:Y:S01]  /*19f0*/  LOP3.LUT R7, R7, R0, RZ, 0x3c, !PT ;  /* 0x0000000007077212 */ /* 0x000fe200078e3cff */
[----:B------:R-:W-:Y:S01]  /*1a00*/  IMAD.SHL.U32 R0, R14, 0x4, RZ ;  /* 0x000000040e007824 */ /* 0x000fe200078e00ff */
[----:B------:R-:W-:Y:S01]  /*1a10*/  SHF.R.S32.HI R3, RZ, 0x5, R3 ;  /* 0x00000005ff037819 */ /* 0x000fe20000011403 */
[----:B------:R-:W-:Y:S01]  /*1a20*/  IMAD.IADD R6, R5, 0x1, -R6 ;  /* 0x0000000105067824 */ /* 0x000fe200078e0a06 */
[----:B------:R-:W-:Y:S01]  /*1a30*/  CS2R R56, SRZ ;  /* 0x0000000000387805 */ /* 0x000fe2000001ff00 */
[----:B------:R-:W-:Y:S01]  /*1a40*/  IMAD.IADD R11, R12, 0x1, R7 ;  /* 0x000000010c0b7824 */ /* 0x000fe200078e0207 */
[----:B------:R-:W-:Y:S01]  /*1a50*/  CS2R R54, SRZ ;  /* 0x0000000000367805 */ /* 0x000fe2000001ff00 */
[----:B------:R-:W-:Y:S01]  /*1a60*/  IMAD.MOV.U32 R12, RZ, RZ, 0x20 ;  /* 0x00000020ff0c7424 */ /* 0x000fe200078e00ff */
[----:B------:R-:W-:Y:S01]  /*1a70*/  CS2R R52, SRZ ;  /* 0x0000000000347805 */ /* 0x000fe2000001ff00 */
[--C-:B------:R-:W-:Y:S01]  /*1a80*/  IMAD.IADD R9, R22, 0x1, -R8.reuse ;  /* 0x0000000116097824 */ /* 0x100fe200078e0a08 */
[----:B------:R-:W-:Y:S01]  /*1a90*/  LEA R11, R11, UR36, 0x1 ;  /* 0x000000240b0b7c11 */ /* 0x000fe2000f8e08ff */
[----:B------:R-:W-:Y:S01]  /*1aa0*/  IMAD.IADD R8, R17, 0x1, -R8 ;  /* 0x0000000111087824 */ /* 0x000fe200078e0a08 */
[----:B------:R-:W-:Y:S01]  /*1ab0*/  SEL R12, R12, 0xffffffe0, !P0 ;  /* 0xffffffe00c0c7807 */ /* 0x000fe20004000000 */
        /* <DEDUP_REMOVED lines=44> */
[----:B---3--:R-:W-:-:S07]  /*1d80*/  LOP3.LUT R10, R20, 0x1, RZ, 0xfc, !PT ;  /* 0x00000001140a7812 */ /* 0x008fce00078efcff */
.L_x_7119:
[----:B------:R-:W-:-:S13]  /*1d90*/  ISETP.NE.AND P0, PT, R10, 0x3, PT ;  /* 0x000000030a00780c */ /* 0x000fda0003f05270 */
[----:B--2---:R-:W-:Y:S05]  /*1da0*/  @!P0 BRA `(.L_x_7109) ;  /* 0x0000000000048947 */ /* 0x004fea0003800000 */
[----:B------:R-:W-:Y:S01]  /*1db0*/  BPT.TRAP 0x1 ;  /* 0x000000040000795c */ /* 0x000fe20000300000 */
.L_x_7109:
[----:B------:R-:W-:Y:S02]  /*1dc0*/  LEA R3, R2, UR36, 0x3 ;  /* 0x0000002402037c11 */ /* 0x000fe4000f8e18ff */
[----:B------:R-:W-:-:S04]  /*1dd0*/  SHF.L.U32 R12, R7, 0x1f, RZ ;  /* 0x0000001f070c7819 */ /* 0x000fc800000006ff */
[----:B------:R2:W3:Y:S01]  /*1de0*/  SYNCS.PHASECHK.TRANS64.TRYWAIT P1, [R3+URZ+0x36410], R12 ;  /* 0x0364100c030075a7 */ /* 0x0004e2000802017f */
[----:B------:R-:W-:Y:S05]  /*1df0*/  @!P0 BRA `(.L_x_7110) ;  /* 0x0000000000048947 */ /* 0x000fea0003800000 */
[----:B------:R-:W-:Y:S01]  /*1e00*/  BPT.TRAP 0x1 ;  /* 0x000000040000795c */ /* 0x000fe20000300000 */
.L_x_7110:
[----:B---3--:R-:W-:Y:S05]  /*1e10*/  @P1 BRA `(.L_x_7111) ;  /* 0x0000000000081947 */ /* 0x008fea0003800000 */
[----:B------:R-:W3:Y:S02]  /*1e20*/  SYNCS.PHASECHK.TRANS64.TRYWAIT P1, [R3+URZ+0x36410], R12 ;  /* 0x0364100c030075a7 */ /* 0x000ee4000802017f */
[----:B---3--:R-:W-:Y:S05]  /*1e30*/  @!P1 BRA `(.L_x_7112) ;  /* 0x0000009800b49947 */ /* 0x008fea0003800000 */
.L_x_7111:
        /* <DEDUP_REMOVED lines=100> */
[----:B-1----:R2:W1:Y:S01]  /*2480*/  LDS R13, [R14+0x30020] ;  /* 0x030020000e0d7984 */ /* 0x0024620000000800 */
[----:B------:R-:W-:Y:S05]  /*2490*/  @!P0 BRA `(.L_x_7113) ;  /* 0x0000000000048947 */ /* 0x000fea0003800000 */
[----:B------:R-:W-:Y:S01]  /*24a0*/  BPT.TRAP 0x1 ;  /* 0x000000040000795c */ /* 0x000fe20000300000 */
.L_x_7113:
[----:B------:R-:W-:-:S04]  /*24b0*/  SHF.L.U32 R15, R5, 0x1f, RZ ;  /* 0x0000001f050f7819 */ /* 0x000fc800000006ff */
[----:B------:R1:W1:Y:S01]  /*24c0*/  SYNCS.PHASECHK.TRANS64.TRYWAIT P1, [UR36+0x36430], R15 ;  /* 0x0364300fff0075a7 */ /* 0x0002620008020164 */
[----:B------:R-:W-:Y:S05]  /*24d0*/  @!P0 BRA `(.L_x_7114) ;  /* 0x0000000000048947 */ /* 0x000fea0003800000 */
[----:B------:R-:W-:Y:S01]  /*24e0*/  BPT.TRAP 0x1 ;  /* 0x000000040000795c */ /* 0x000fe20000300000 */
.L_x_7114:
[----:B-1----:R-:W-:Y:S05]  /*24f0*/  @P1 BRA `(.L_x_7115) ;  /* 0x0000000000081947 */ /* 0x002fea0003800000 */
[----:B------:R-:W1:Y:S02]  /*2500*/  SYNCS.PHASECHK.TRANS64.TRYWAIT P1, [UR36+0x36430], R15 ;  /* 0x0364300fff0075a7 */ /* 0x000e640008020164 */
[----:B-1----:R-:W-:Y:S05]  /*2510*/  @!P1 BRA `(.L_x_7116) ;  /* 0x0000009400109947 */ /* 0x002fea0003800000 */
.L_x_7115:
[----:B------:R-:W-:Y:S01]  /*2520*/  UIADD3 UR5, UR36, 0x2a000, URZ ;  /* 0x0002a00024057890 */ /* 0x000fe2000fffe03f */
[----:B------:R-:W-:Y:S01]  /*2530*/  WARPGROUP.ARRIVE ;  /* 0x00000000000079c5 */ /* 0x000fe20000000000 */
[----:B------:R-:W-:Y:S01]  /*2540*/  UIADD3 UR4, UR4, 0x9000, URZ ;  /* 0x0000900004047890 */ /* 0x000fe2000fffe03f */
[----:B------:R-:W-:Y:S01]  /*2550*/  IMAD R15, R16, 0x40, R6 ;  /* 0x00000040100f7824 */ /* 0x000fe200078e0206 */
[----:B------:R-:W-:Y:S02]  /*2560*/  USHF.R.U32.HI UR6, URZ, 0x4, UR5 ;  /* 0x000000043f067899 */ /* 0x000fe40008011605 */
[----:B------:R-:W-:Y:S02]  /*2570*/  USHF.R.U32.HI UR4, URZ, 0x4, UR4 ;  /* 0x000000043f047899 */ /* 0x000fe40008011604 */
[----:B------:R-:W-:Y:S01]  /*2580*/  ULOP3.LUT UR7, UR6, 0x3fff, URZ, 0xc0, !UPT ;  /* 0x00003fff06077892 */ /* 0x000fe2000f8ec03f */
[----:B--2---:R-:W-:Y:S01]  /*2590*/  VIADDMNMX R14, R15, R8, R9, PT ;  /* 0x000000080f0e7246 */ /* 0x004fe20003800109 */
        /* <DEDUP_REMOVED lines=20> */
[--C-:B---3--:R-:W-:Y:S01]  /*26e0*/  FFMA.FTZ R20, R21, UR40, -R12.reuse ;  /* 0x0000002815147c23 */ /* 0x108fe2000801080c */
        /* <DEDUP_REMOVED lines=12> */
[----:B----4-:R-:W-:Y:S01]  /*27b0*/  FSEL R23, R141, -INF , P4 ;  /* 0xff8000008d177808 */ /* 0x010fe20002000000 */
        /* <DEDUP_REMOVED lines=273> */
.L_x_7117:
        /* <DEDUP_REMOVED lines=60> */
.L_x_7118:
        /* <DEDUP_REMOVED lines=62> */
.L_x_7101:
[----:B------:R-:W-:Y:S05]  /*4070*/  @P0 BRA `(.L_x_7120) ;  /* 0x0000001400e40947 */ /* 0x000fea0003800000 */
[----:B------:R-:W1:Y:S01]  /*4080*/  S2R R0, SR_TID.X ;  /* 0x0000000000007919 */ /* 0x000e620000002100 */
        /* <DEDUP_REMOVED lines=30> */
[----:B--2---:R-:W-:-:S02]  /*4270*/  LEA.HI R3, R7, R0, RZ, 0x3 ;  /* 0x0000000007037211 */ /* 0x004fc400078f18ff */
        /* <DEDUP_REMOVED lines=43> */
[----:B------:R-:W-:Y:S01]  /*4530*/  F2FP.F16.F32.PACK_AB R56, R57, R56 ;  /* 0x000000383938723e */ /* 0x000fe200000000ff */
[----:B------:R-:W2:Y:S01]  /*4540*/  LDC.64 R4, c[0x0][0x878] ;  /* 0x00021e00ff047b82 */ /* 0x000ea20000000a00 */
[----:B------:R-:W-:Y:S01]  /*4550*/  F2FP.F16.F32.PACK_AB R50, R53, R52 ;  /* 0x000000343532723e */ /* 0x000fe200000000ff */
[----:B------:R-:W-:Y:S01]  /*4560*/  STSM.16.MT88.4 [R8+0x1000], R40 ;  /* 0x0010002808007844 */ /* 0x000fe20000004200 */
        /* <DEDUP_REMOVED lines=14> */
[----:B------:R-:W3:Y:S01]  /*4650*/  @P0 LDG.E R3, desc[UR38][R6.64] ;  /* 0x0000002606030981 */ /* 0x000ee2000c1e1900 */
[----:B--2---:R-:W-:Y:S01]  /*4660*/  ISETP.NE.U32.AND P1, PT, R4, RZ, PT ;  /* 0x000000ff0400720c */ /* 0x004fe20003f25070 */
[----:B------:R-:W2:Y:S03]  /*4670*/  LDC R10, c[0x0][0x808] ;  /* 0x00020200ff0a7b82 */ /* 0x000ea60000000800 */
[----:B------:R-:W-:Y:S01]  /*4680*/  ISETP.NE.AND.EX P1, PT, R5, RZ, PT, P1 ;  /* 0x000000ff0500720c */ /* 0x000fe20003f25310 */
[----:B------:R-:W-:-:S05]  /*4690*/  IMAD.HI R9, R0, 0x2aaaaaab, RZ ;  /* 0x2aaaaaab00097827 */ /* 0x000fca00078e02ff */
[----:B-1----:R-:W-:-:S04]  /*46a0*/  SHF.R.U32.HI R8, RZ, 0x1f, R9 ;  /* 0x0000001fff087819 */ /* 0x002fc80000011609 */
[----:B------:R-:W-:-:S03]  /*46b0*/  LEA.HI.SX32 R43, R9, R8, 0x1e ;  /* 0x00000008092b7211 */ /* 0x000fc600078ff2ff */
[----:B------:R-:W1:Y:S02]  /*46c0*/  @P1 LDC.64 R4, c[0x0][0x878] ;  /* 0x00021e00ff041b82 */ /* 0x000e640000000a00 */
[C---:B------:R-:W-:Y:S02]  /*46d0*/  IMAD R0, R43.reuse, -0x18, R0 ;  /* 0xffffffe82b007824 */ /* 0x040fe400078e0200 */
[----:B------:R-:W-:-:S03]  /*46e0*/  IMAD.SHL.U32 R11, R43, 0x40, RZ ;  /* 0x000000402b0b7824 */ /* 0x000fc600078e00ff */
[----:B------:R-:W-:Y:S01]  /*46f0*/  SHF.R.S32.HI R13, RZ, 0x1f, R0 ;  /* 0x0000001fff0d7819 */ /* 0x000fe20000011400 */
[----:B------:R-:W-:Y:S01]  /*4700*/  IMAD.SHL.U32 R2, R0, 0x8, RZ ;  /* 0x0000000800027824 */ /* 0x000fe200078e00ff */
[----:B------:R-:W-:Y:S02]  /*4710*/  LOP3.LUT R11, R11, 0x1c0, RZ, 0xc0, !PT ;  /* 0x000001c00b0b7812 */ /* 0x000fe400078ec0ff */
[----:B------:R-:W-:Y:S02]  /*4720*/  LEA.HI R13, R13, R0, RZ, 0x3 ;  /* 0x000000000d0d7211 */ /* 0x000fe400078f18ff */
[----:B------:R-:W-:Y:S02]  /*4730*/  LOP3.LUT R0, R11, 0x38, R2, 0xf8, !PT ;  /* 0x000000380b007812 */ /* 0x000fe400078ef802 */
[----:B------:R-:W-:Y:S02]  /*4740*/  LEA.HI R8, R9, R8, RZ, 0x1b ;  /* 0x0000000809087211 */ /* 0x000fe400078fd8ff */
[----:B------:R-:W-:-:S02]  /*4750*/  SHF.R.S32.HI R13, RZ, 0x3, R13 ;  /* 0x00000003ff0d7819 */ /* 0x000fc4000001140d */
[----:B------:R-:W-:-:S03]  /*4760*/  SHF.R.U32.HI R11, RZ, 0x3, R11 ;  /* 0x00000003ff0b7819 */ /* 0x000fc6000001160b */
[----:B------:R-:W-:Y:S01]  /*4770*/  IMAD R13, R13, 0xc, R8 ;  /* 0x0000000c0d0d7824 */ /* 0x000fe200078e0208 */
[----:B------:R-:W-:Y:S01]  /*4780*/  LOP3.LUT R0, R0, R11, RZ, 0x3c, !PT ;  /* 0x0000000b00007212 */ /* 0x000fe200078e3cff */
[----:B-1----:R-:W-:Y:S01]  /*4790*/  @P1 IMAD.WIDE R4, R19, 0x4, R4 ;  /* 0x0000000413041825 */ /* 0x002fe200078e0204 */
[----:B------:R-:W-:-:S03]  /*47a0*/  CS2R R16, SRZ ;  /* 0x0000000000107805 */ /* 0x000fc6000001ff00 */
[----:B------:R-:W-:Y:S01]  /*47b0*/  IMAD.U32 R0, R13, 0x200, R0 ;  /* 0x000002000d007824 */ /* 0x000fe200078e0000 */
[----:B--2---:R3:W5:Y:S02]  /*47c0*/  @P1 LDG.E R10, desc[UR38][R4.64] ;  /* 0x00000026040a1981 */ /* 0x004764000c1e1900 */
[----:B---3--:R-:W-:Y:S01]  /*47d0*/  @P0 SHF.R.S32.HI R4, RZ, 0x1f, R3 ;  /* 0x0000001fff040819 */ /* 0x008fe20000011403 */
[----:B------:R-:W-:Y:S06]  /*47e0*/  @P1 BRA `(.L_x_7121) ;  /* 0x0000000000101947 */ /* 0x000fec0003800000 */
[----:B------:R-:W-:Y:S05]  /*47f0*/  @!P0 BRA `(.L_x_7121) ;  /* 0x00000000000c8947 */ /* 0x000fea0003800000 */
[----:B------:R-:W2:Y:S04]  /*4800*/  LDG.E R5, desc[UR38][R6.64] ;  /* 0x0000002606057981 */ /* 0x000ea8000c1e1900 */
[----:B-----5:R-:W2:Y:S02]  /*4810*/  LDG.E R10, desc[UR38][R6.64+0x4] ;  /* 0x00000426060a7981 */ /* 0x020ea4000c1e1900 */
[----:B--2---:R-:W-:-:S07]  /*4820*/  IMAD.IADD R10, R10, 0x1, -R5 ;  /* 0x000000010a0a7824 */ /* 0x004fce00078e0a05 */
.L_x_7121:
[----:B------:R-:W-:Y:S01]  /*4830*/  LEA R0, R0, UR4, 0x1 ;  /* 0x0000000400007c11 */ /* 0x000fe2000f8e08ff */
[----:B------:R-:W-:Y:S01]  /*4840*/  @P0 IMAD.MOV.U32 R16, RZ, RZ, R3 ;  /* 0x000000ffff100224 */ /* 0x000fe200078e0003 */
[----:B------:R-:W-:Y:S01]  /*4850*/  ULDC.64 UR4, c[0x0][0x850] ;  /* 0x0002140000047ab9 */ /* 0x000fe20000000a00 */
[----:B------:R-:W-:Y:S01]  /*4860*/  @P0 IMAD.MOV.U32 R17, RZ, RZ, R4 ;  /* 0x000000ffff110224 */ /* 0x000fe200078e0004 */
[----:B------:R-:W-:Y:S01]  /*4870*/  ULDC UR6, c[0x0][0x83c] ;  /* 0x00020f0000067ab9 */ /* 0x000fe20000000800 */
[----:B-----5:R-:W-:Y:S01]  /*4880*/  IMAD R3, R153, -0x60, R10 ;  /* 0xffffffa099037824 */ /* 0x020fe200078e020a */
[----:B------:R1:W2:Y:S01]  /*4890*/  LDS.128 R28, [R0+0x9800] ;  /* 0x00980000001c7984 */ /* 0x0002a20000000c00 */
[----:B------:R-:W-:Y:S01]  /*48a0*/  IMAD R35, R155, UR4, RZ ;  /* 0x000000049b237c24 */ /* 0x000fe2000f8e02ff */
[C---:B------:R-:W-:Y:S01]  /*48b0*/  IADD3 R16, P1, R43.reuse, R16, RZ ;  /* 0x000000102b107210 */ /* 0x040fe20007f3e0ff */
[----:B------:R-:W-:Y:S01]  /*48c0*/  VIADD R18, R43, 0x10 ;  /* 0x000000102b127836 */ /* 0x000fe20000000000 */
[----:B------:R1:W3:Y:S01]  /*48d0*/  LDS.128 R24, [R0+0x800] ;  /* 0x0008000000187984 */ /* 0x0002e20000000c00 */
[----:B------:R-:W-:Y:S01]  /*48e0*/  VIMNMX R44, R3, 0x60, PT ;  /* 0x00000060032c7848 */ /* 0x000fe20003fe0100 */
[----:B------:R-:W-:Y:S01]  /*48f0*/  VIADD R3, R43, 0x20 ;  /* 0x000000202b037836 */ /* 0x000fe20000000000 */
[----:B------:R-:W-:Y:S01]  /*4900*/  SEL R45, R19, RZ, !P0 ;  /* 0x000000ff132d7207 */ /* 0x000fe20004000000 */
[----:B----4-:R1:W4:Y:S01]  /*4910*/  LDS.128 R20, [R0+0x1000] ;  /* 0x0010000000147984 */ /* 0x0103220000000c00 */
[-C--:B------:R-:W-:Y:S01]  /*4920*/  ISETP.GE.AND P3, PT, R43, R44.reuse, PT ;  /* 0x0000002c2b00720c */ /* 0x080fe20003f66270 */
[----:B------:R-:W-:Y:S01]  /*4930*/  IMAD R37, R152, UR5, R35 ;  /* 0x0000000598257c24 */ /* 0x000fe2000f8e0223 */
[-C--:B------:R-:W-:Y:S01]  /*4940*/  ISETP.GE.AND P5, PT, R3, R44.reuse, PT ;  /* 0x0000002c0300720c */ /* 0x080fe20003fa6270 */
[----:B------:R1:W1:Y:S01]  /*4950*/  LDS.128 R12, [R0+0x1800] ;  /* 0x00180000000c7984 */ /* 0x0002620000000c00 */
[--C-:B------:R-:W-:Y:S01]  /*4960*/  SHF.R.S32.HI R3, RZ, 0x1f, R2.reuse ;  /* 0x0000001fff037819 */ /* 0x100fe20000011402 */
[C---:B------:R-:W-:Y:S01]  /*4970*/  VIADD R34, R43.reuse, 0x40 ;  /* 0x000000402b227836 */ /* 0x040fe20000000000 */
[----:B------:R-:W-:Y:S01]  /*4980*/  SHF.R.S32.HI R35, RZ, 0x1f, R19 ;  /* 0x0000001fff237819 */ /* 0x000fe20000011413 */
[----:B------:R1:W1:Y:S01]  /*4990*/  LDS.128 R8, [R0+0x2000] ;  /* 0x0020000000087984 */ /* 0x0002620000000c00 */
[-C--:B------:R-:W-:Y:S01]  /*49a0*/  ISETP.GE.AND P4, PT, R18, R44.reuse, PT ;  /* 0x0000002c1200720c */ /* 0x080fe20003f86270 */
[----:B------:R-:W-:Y:S01]  /*49b0*/  VIADD R18, R43, 0x30 ;  /* 0x000000302b127836 */ /* 0x000fe20000000000 */
[----:B------:R-:W-:Y:S01]  /*49c0*/  ISETP.GE.OR P6, PT, R2, UR6, P3 ;  /* 0x0000000602007c0c */ /* 0x000fe20009fc6670 */
[----:B------:R1:W1:Y:S01]  /*49d0*/  LDS.128 R4, [R0+0x2800] ;  /* 0x0028000000047984 */ /* 0x0002620000000c00 */
[----:B------:R-:W-:Y:S01]  /*49e0*/  SEL R42, R35, RZ, !P0 ;  /* 0x000000ff232a7207 */ /* 0x000fe20004000000 */
[----:B------:R-:W-:Y:S01]  /*49f0*/  IMAD.WIDE.U32 R32, R152, UR4, R2 ;  /* 0x0000000498207c25 */ /* 0x000fe2000f8e0002 */
[----:B------:R-:W-:Y:S01]  /*4a00*/  ULDC.64 UR4, c[0x0][0x858] ;  /* 0x0002160000047ab9 */ /* 0x000fe20000000a00 */
[-C--:B------:R-:W-:Y:S01]  /*4a10*/  ISETP.GE.AND P2, PT, R18, R44.reuse, PT ;  /* 0x0000002c1200720c */ /* 0x080fe20003f46270 */
[----:B------:R-:W-:Y:S01]  /*4a20*/  BSSY B0, `(.L_x_7122) ;  /* 0x0000016000007945 */ /* 0x000fe20003800000 */
        /* <DEDUP_REMOVED lines=21> */
.L_x_7123:
[----:B------:R-:W-:Y:S05]  /*4b80*/  BSYNC B0 ;  /* 0x0000000000007941 */ /* 0x000fea0003800000 */
.L_x_7122:
        /* <DEDUP_REMOVED lines=15> */
.L_x_7125:
[----:B------:R-:W-:Y:S05]  /*4c80*/  BSYNC B0 ;  /* 0x0000000000007941 */ /* 0x000fea0003800000 */
.L_x_7124:
        /* <DEDUP_REMOVED lines=18> */
.L_x_7127:
[----:B------:R-:W-:Y:S05]  /*4db0*/  BSYNC B0 ;  /* 0x0000000000007941 */ /* 0x000fea0003800000 */
.L_x_7126:
        /* <DEDUP_REMOVED lines=17> */
.L_x_7129:
[----:B------:R-:W-:Y:S05]  /*4ed0*/  BSYNC B0 ;  /* 0x0000000000007941 */ /* 0x000fea0003800000 */
.L_x_7128:
        /* <DEDUP_REMOVED lines=18> */
.L_x_7131:
[----:B------:R-:W-:Y:S05]  /*5000*/  BSYNC B0 ;  /* 0x0000000000007941 */ /* 0x000fea0003800000 */
.L_x_7130:
        /* <DEDUP_REMOVED lines=17> */
.L_x_7133:
[----:B------:R-:W-:Y:S05]  /*5120*/  BSYNC B0 ;  /* 0x0000000000007941 */ /* 0x000fea0003800000 */
.L_x_7132:
[----:B-1----:R1:W1:Y:S01]  /*5130*/  LDS.128 R28, [R0] ;  /* 0x00000000001c7984 */ /* 0x0022620000000c00 */
[----:B------:R-:W-:Y:S01]  /*5140*/  ULDC.64 UR4, c[0x0][0x820] ;  /* 0x0002080000047ab9 */ /* 0x000fe20000000a00 */
[----:B------:R-:W-:Y:S01]  /*5150*/  ULDC UR6, c[0x0][0x80c] ;  /* 0x0002030000067ab9 */ /* 0x000fe20000000800 */
[----:B------:R-:W-:Y:S01]  /*5160*/  IMAD R155, R155, UR4, RZ ;  /* 0x000000049b9b7c24 */ /* 0x000fe2000f8e02ff */
[----:B------:R-:W-:Y:S01]  /*5170*/  ISETP.GE.OR P3, PT, R2, UR6, P3 ;  /* 0x0000000602007c0c */ /* 0x000fe20009f66670 */
[----:B------:R-:W-:Y:S01]  /*5180*/  IMAD.WIDE.U32 R18, R152, UR4, R2 ;  /* 0x0000000498127c25 */ /* 0x000fe2000f8e0002 */
[----:B------:R-:W-:Y:S01]  /*5190*/  BSSY B0, `(.L_x_7134) ;  /* 0x0000018000007945 */ /* 0x000fe20003800000 */
[----:B------:R-:W-:Y:S02]  /*51a0*/  ISETP.GE.OR P4, PT, R2, UR6, P4 ;  /* 0x0000000602007c0c */ /* 0x000fe4000a786670 */
[----:B------:R-:W-:Y:S01]  /*51b0*/  IMAD R155, R152, UR5, R155 ;  /* 0x00000005989b7c24 */ /* 0x000fe2000f8e029b */
        /* <DEDUP_REMOVED lines=21> */
.L_x_7135:
[----:B------:R-:W-:Y:S05]  /*5310*/  BSYNC B0 ;  /* 0x0000000000007941 */ /* 0x000fea0003800000 */
.L_x_7134:
        /* <DEDUP_REMOVED lines=15> */
.L_x_7137:
[----:B------:R-:W-:Y:S05]  /*5410*/  BSYNC B0 ;  /* 0x0000000000007941 */ /* 0x000fea0003800000 */
.L_x_7136:
        /* <DEDUP_REMOVED lines=15> */
.L_x_7139:
[----:B------:R-:W-:Y:S05]  /*5510*/  BSYNC B0 ;  /* 0x0000000000007941 */ /* 0x000fea0003800000 */
.L_x_7138:
        /* <DEDUP_REMOVED lines=15> */
.L_x_7141:
[----:B------:R-:W-:Y:S05]  /*5610*/  BSYNC B0 ;  /* 0x0000000000007941 */ /* 0x000fea0003800000 */
.L_x_7140:
        /* <DEDUP_REMOVED lines=15> */
.L_x_7143:
[----:B------:R-:W-:Y:S05]  /*5710*/  BSYNC B0 ;  /* 0x0000000000007941 */ /* 0x000fea0003800000 */
.L_x_7142:
        /* <DEDUP_REMOVED lines=15> */
.L_x_7120:
[----:B--2---:R-:W1:Y:S08]  /*5810*/  LDC.64 R2, c[0x0][0x870] ;  /* 0x00021c00ff027b82 */ /* 0x004e700000000a00 */
[----:B------:R-:W2:Y:S01]  /*5820*/  LDC.64 R4, c[0x0][0x870] ;  /* 0x00021c00ff047b82 */ /* 0x000ea20000000a00 */
[----:B-1----:R-:W-:-:S07]  /*5830*/  IMAD.WIDE R6, R19, 0x4, R2 ;  /* 0x0000000413067825 */ /* 0x002fce00078e0202 */
[----:B------:R-:W1:Y:S01]  /*5840*/  LDC.64 R2, c[0x0][0x878] ;  /* 0x00021e00ff027b82 */ /* 0x000e620000000a00 */
[----:B--2---:R-:W-:-:S07]  /*5850*/  ISETP.NE.U32.AND P0, PT, R4, RZ, PT ;  /* 0x000000ff0400720c */ /* 0x004fce0003f05070 */
[----:B------:R-:W2:Y:S01]  /*5860*/  LDC R0, c[0x0][0x808] ;  /* 0x00020200ff007b82 */ /* 0x000ea20000000800 */
[----:B------:R-:W-:-:S13]  /*5870*/  ISETP.NE.AND.EX P0, PT, R5, RZ, PT, P0 ;  /* 0x000000ff0500720c */ /* 0x000fda0003f05300 */
[----:B------:R-:W3:Y:S01]  /*5880*/  @P0 LDG.E R5, desc[UR38][R6.64] ;  /* 0x0000002606050981 */ /* 0x000ee2000c1e1900 */
[----:B-1----:R-:W-:-:S04]  /*5890*/  ISETP.NE.U32.AND P1, PT, R2, RZ, PT ;  /* 0x000000ff0200720c */ /* 0x002fc80003f25070 */
[----:B------:R-:W-:-:S13]  /*58a0*/  ISETP.NE.AND.EX P1, PT, R3, RZ, PT, P1 ;  /* 0x000000ff0300720c */ /* 0x000fda0003f25310 */
[----:B------:R-:W1:Y:S02]  /*58b0*/  @P1 LDC.64 R2, c[0x0][0x878] ;  /* 0x00021e00ff021b82 */ /* 0x000e640000000a00 */
[----:B-1----:R-:W-:-:S05]  /*58c0*/  @P1 IMAD.WIDE R8, R19, 0x4, R2 ;  /* 0x0000000413081825 */ /* 0x002fca00078e0202 */
[----:B--2---:R1:W5:Y:S01]  /*58d0*/  @P1 LDG.E R0, desc[UR38][R8.64] ;  /* 0x0000002608001981 */ /* 0x004362000c1e1900 */
[----:B------:R-:W2:Y:S02]  /*58e0*/  S2R R2, SR_TID.X ;  /* 0x0000000000027919 */ /* 0x000ea40000002100 */
[----:B--2---:R-:W-:Y:S01]  /*58f0*/  VIADD R10, R2, 0xffffff80 ;  /* 0xffffff80020a7836 */ /* 0x004fe20000000000 */
[----:B------:R-:W-:-:S03]  /*5900*/  CS2R R2, SRZ ;  /* 0x0000000000027805 */ /* 0x000fc6000001ff00 */
[----:B------:R-:W-:-:S05]  /*5910*/  IMAD.HI R4, R10, 0x2aaaaaab, RZ ;  /* 0x2aaaaaab0a047827 */ /* 0x000fca00078e02ff */
[----:B------:R-:W-:-:S04]  /*5920*/  SHF.R.U32.HI R11, RZ, 0x1f, R4 ;  /* 0x0000001fff0b7819 */ /* 0x000fc80000011604 */
[----:B------:R-:W-:-:S05]  /*5930*/  LEA.HI.SX32 R15, R4, R11, 0x1e ;  /* 0x0000000b040f7211 */ /* 0x000fca00078ff2ff */
[----:B------:R-:W-:Y:S02]  /*5940*/  IMAD R10, R15, -0x18, R10 ;  /* 0xffffffe80f0a7824 */ /* 0x000fe400078e020a */
[--C-:B---3--:R-:W-:Y:S01]  /*5950*/  @P0 IMAD.MOV.U32 R2, RZ, RZ, R5.reuse ;  /* 0x000000ffff020224 */ /* 0x108fe200078e0005 */
[----:B------:R-:W-:-:S04]  /*5960*/  @P0 SHF.R.S32.HI R3, RZ, 0x1f, R5 ;  /* 0x0000001fff030819 */ /* 0x000fc80000011405 */
[----:B------:R-:W-:Y:S01]  /*5970*/  IADD3 R4, P2, R15, R2, RZ ;  /* 0x000000020f047210 */ /* 0x000fe20007f5e0ff */
[----:B-1----:R-:W-:-:S12]  /*5980*/  @P1 BRA `(.L_x_7144) ;  /* 0x0000000000101947 */ /* 0x002fd80003800000 */
[----:B------:R-:W-:Y:S05]  /*5990*/  @!P0 BRA `(.L_x_7144) ;  /* 0x00000000000c8947 */ /* 0x000fea0003800000 */
[----:B------:R-:W2:Y:S04]  /*59a0*/  LDG.E R9, desc[UR38][R6.64] ;  /* 0x0000002606097981 */ /* 0x000ea8000c1e1900 */
[----:B-----5:R-:W2:Y:S02]  /*59b0*/  LDG.E R0, desc[UR38][R6.64+0x4] ;  /* 0x0000042606007981 */ /* 0x020ea4000c1e1900 */
[----:B--2---:R-:W-:-:S07]  /*59c0*/  IMAD.IADD R0, R0, 0x1, -R9 ;  /* 0x0000000100007824 */ /* 0x004fce00078e0a09 */
.L_x_7144:
[----:B-----5:R-:W-:Y:S01]  /*59d0*/  IMAD R12, R153, -0x60, R0 ;  /* 0xffffffa0990c7824 */ /* 0x020fe200078e0200 */
[----:B------:R-:W-:Y:S01]  /*59e0*/  ULDC.64 UR4, c[0x0][0x820] ;  /* 0x0002080000047ab9 */ /* 0x000fe20000000a00 */
[C---:B------:R-:W-:Y:S01]  /*59f0*/  VIADD R7, R15.reuse, 0x10 ;  /* 0x000000100f077836 */ /* 0x040fe20000000000 */
[----:B------:R-:W-:Y:S01]  /*5a00*/  SHF.R.S32.HI R0, RZ, 0x1f, R19 ;  /* 0x0000001fff007819 */ /* 0x000fe20000011413 */
[----:B------:R-:W-:Y:S01]  /*5a10*/  IMAD.SHL.U32 R10, R10, 0x8, RZ ;  /* 0x000000080a0a7824 */ /* 0x000fe200078e00ff */
[-C--:B------:R-:W-:Y:S01]  /*5a20*/  ISETP.GE.AND P3, PT, R15, R12.reuse, PT ;  /* 0x0000000c0f00720c */ /* 0x080fe20003f66270 */
[----:B------:R-:W-:Y:S01]  /*5a30*/  ULDC UR6, c[0x0][0x80c] ;  /* 0x0002030000067ab9 */ /* 0x000fe20000000800 */
[-C--:B------:R-:W-:Y:S01]  /*5a40*/  ISETP.GE.AND P4, PT, R7, R12.reuse, PT ;  /* 0x0000000c0700720c */ /* 0x080fe20003f86270 */
[----:B------:R-:W-:Y:S01]  /*5a50*/  VIADD R9, R15, 0x20 ;  /* 0x000000200f097836 */ /* 0x000fe20000000000 */
[--C-:B------:R-:W-:Y:S01]  /*5a60*/  SHF.R.S32.HI R11, RZ, 0x1f, R10.reuse ;  /* 0x0000001fff0b7819 */ /* 0x100fe2000001140a */
[----:B------:R-:W-:Y:S01]  /*5a70*/  IMAD R7, R155, UR4, RZ ;  /* 0x000000049b077c24 */ /* 0x000fe2000f8e02ff */
[----:B------:R-:W-:Y:S01]  /*5a80*/  ISETP.GE.OR P6, PT, R10, UR6, P3 ;  /* 0x000000060a007c0c */ /* 0x000fe20009fc6670 */
[C---:B------:R-:W-:Y:S01]  /*5a90*/  VIADD R13, R15.reuse, 0x40 ;  /* 0x000000400f0d7836 */ /* 0x040fe20000000000 */
[----:B------:R-:W-:Y:S01]  /*5aa0*/  LEA.HI.X.SX32 R5, R15, R3, 0x1, P2 ;  /* 0x000000030f057211 */ /* 0x000fe200010f0eff */
[----:B------:R-:W-:Y:S01]  /*5ab0*/  IMAD.WIDE.U32 R2, R152, UR4, R10 ;  /* 0x0000000498027c25 */ /* 0x000fe2000f8e000a */
[----:B------:R-:W-:Y:S01]  /*5ac0*/  SEL R14, R0, RZ, !P0 ;  /* 0x000000ff000e7207 */ /* 0x000fe20004000000 */
[----:B------:R-:W-:Y:S01]  /*5ad0*/  BSSY B0, `(.L_x_7145) ;  /* 0x000001a000007945 */ /* 0x000fe20003800000 */
[-C--:B------:R-:W-:Y:S01]  /*5ae0*/  ISETP.GE.AND P5, PT, R9, R12.reuse, PT ;  /* 0x0000000c0900720c */ /* 0x080fe20003fa6270 */
[----:B------:R-:W-:Y:S01]  /*5af0*/  IMAD R7, R152, UR5, R7 ;  /* 0x0000000598077c24 */ /* 0x000fe2000f8e0207 */
[----:B------:R-:W-:Y:S01]  /*5b00*/  ULDC.64 UR4, c[0x0][0x828] ;  /* 0x00020a0000047ab9 */ /* 0x000fe20000000a00 */
        /* <DEDUP_REMOVED lines=22> */
.L_x_7146:
[----:B------:R-:W-:Y:S05]  /*5c70*/  BSYNC B0 ;  /* 0x0000000000007941 */ /* 0x000fea0003800000 */
.L_x_7145:
        /* <DEDUP_REMOVED lines=16> */
.L_x_7148:
[----:B------:R-:W-:Y:S05]  /*5d80*/  BSYNC B0 ;  /* 0x0000000000007941 */ /* 0x000fea0003800000 */
.L_x_7147:
        /* <DEDUP_REMOVED lines=16> */
.L_x_7150:
[----:B------:R-:W-:Y:S05]  /*5e90*/  BSYNC B0 ;  /* 0x0000000000007941 */ /* 0x000fea0003800000 */
.L_x_7149:
        /* <DEDUP_REMOVED lines=17> */
.L_x_7152:
[----:B------:R-:W-:Y:S05]  /*5fb0*/  BSYNC B0 ;  /* 0x0000000000007941 */ /* 0x000fea0003800000 */
.L_x_7151:
        /* <DEDUP_REMOVED lines=16> */
.L_x_7154:
[----:B------:R-:W-:Y:S05]  /*60c0*/  BSYNC B0 ;  /* 0x0000000000007941 */ /* 0x000fea0003800000 */
.L_x_7153:
        /* <DEDUP_REMOVED lines=16> */
.L_x_7156:
[----:B------:R-:W-:Y:S05]  /*61d0*/  BSYNC B0 ;  /* 0x0000000000007941 */ /* 0x000fea0003800000 */
.L_x_7155:
        /* <DEDUP_REMOVED lines=29> */
.L_x_7158:
[----:B------:R-:W-:Y:S05]  /*63b0*/  BSYNC B0 ;  /* 0x0000000000007941 */ /* 0x000fea0003800000 */
.L_x_7157:
        /* <DEDUP_REMOVED lines=15> */
.L_x_7160:
[----:B------:R-:W-:Y:S05]  /*64b0*/  BSYNC B0 ;  /* 0x0000000000007941 */ /* 0x000fea0003800000 */
.L_x_7159:
        /* <DEDUP_REMOVED lines=15> */
.L_x_7162:
[----:B------:R-:W-:Y:S05]  /*65b0*/  BSYNC B0 ;  /* 0x0000000000007941 */ /* 0x000fea0003800000 */
.L_x_7161:
        /* <DEDUP_REMOVED lines=15> */
.L_x_7164:
[----:B------:R-:W-:Y:S05]  /*66b0*/  BSYNC B0 ;  /* 0x0000000000007941 */ /* 0x000fea0003800000 */
.L_x_7163:
        /* <DEDUP_REMOVED lines=15> */
.L_x_7166:
[----:B------:R-:W-:Y:S05]  /*67b0*/  BSYNC B0 ;  /* 0x0000000000007941 */ /* 0x000fea0003800000 */
.L_x_7165:
        /* <DEDUP_REMOVED lines=15> */
.L_x_7089:
        /* <DEDUP_REMOVED lines=29> */
.L_x_7168:
[----:B------:R-:W-:Y:S01]  /*6a80*/  ULDC UR9, c[0x0][0x8c4] ;  /* 0x0002310000097ab9 */ /* 0x000fe20000000800 */
[----:B------:R-:W-:Y:S01]  /*6a90*/  UMOV UR7, UR8 ;  /* 0x0000000800077c82 */ /* 0x000fe20008000000 */
[----:B------:R-:W-:-:S11]  /*6aa0*/  UISETP.NE.AND UP0, UPT, UR9, 0x1, UPT ;  /* 0x000000010900788c */ /* 0x000fd6000bf05270 */
[----:B------:R-:W-:Y:S02]  /*6ab0*/  @UP0 ULDC.64 UR10, c[0x0][0x8c8] ;  /* 0x00023200000a0ab9 */ /* 0x000fe40000000a00 */
[----:B------:R-:W-:-:S04]  /*6ac0*/  UIMAD.WIDE.U32 UR4, UR8, UR10, URZ ;  /* 0x0000000a080472a5 */ /* 0x000fc8000f8e003f */
[----:B------:R-:W-:-:S04]  /*6ad0*/  @UP0 USHF.R.U32.HI UR7, URZ, UR11, UR5 ;  /* 0x0000000b3f070299 */ /* 0x000fc80008011605 */
[----:B------:R-:W-:-:S12]  /*6ae0*/  UIMAD UR4, UR7, UR9, URZ ;  /* 0x00000009070472a4 */ /* 0x000fd8000f8e023f */
.L_x_7169:
        /* <DEDUP_REMOVED lines=23> */
.L_x_7170:
        /* <DEDUP_REMOVED lines=13> */
.L_x_7172:
[----:B------:R-:W-:-:S05]  /*6d30*/  ULDC UR4, c[0x0][0x8ec] ;  /* 0x00023b0000047ab9 */ /* 0x000fca0000000800 */
.L_x_7171:
        /* <DEDUP_REMOVED lines=48> */
.L_x_7173:
        /* <DEDUP_REMOVED lines=13> */
.L_x_7174:
        /* <DEDUP_REMOVED lines=12> */
.L_x_7175:
        /* <DEDUP_REMOVED lines=68> */
.L_x_7179:
[----:B------:R-:W2:Y:S04]  /*7610*/  LDG.E.STRONG.GPU R4, desc[UR38][R2.64] ;  /* 0x0000002602047981 */ /* 0x000ea8000c1ef900 */
[----:B--2---:R-:W-:Y:S01]  /*7620*/  CCTL.IVALL ;  /* 0x00000000ff00798f */ /* 0x004fe20002000000 */
[----:B------:R-:W-:Y:S05]  /*7630*/  YIELD ;  /* 0x0000000000007946 */ /* 0x000fea0003800000 */
[----:B------:R-:W-:-:S13]  /*7640*/  ISETP.NE.AND P1, PT, R4, R5, PT ;  /* 0x000000050400720c */ /* 0x000fda0003f25270 */
[----:B------:R-:W-:Y:S05]  /*7650*/  @P1 BRA `(.L_x_7179) ;  /* 0xfffffffc00ec1947 */ /* 0x000fea000383ffff */
.L_x_7178:
[----:B------:R-:W-:Y:S05]  /*7660*/  BSYNC B0 ;  /* 0x0000000000007941 */ /* 0x000fea0003800000 */
.L_x_7177:
[----:B------:R-:W-:-:S03]  /*7670*/  UMOV UR6, 0xffffffff ;  /* 0xffffffff00067882 */ /* 0x000fc60000000000 */
[----:B------:R-:W-:Y:S05]  /*7680*/  BRA.DIV UR6, `(.L_x_7180) ;  /* 0x0000004206c87947 */ /* 0x000fea000b800000 */
[----:B------:R-:W-:Y:S01]  /*7690*/  NOP ;  /* 0x0000000000007918 */ /* 0x000fe20000000000 */
.L_x_7266:
        /* <DEDUP_REMOVED lines=22> */
.L_x_7182:
[----:B------:R-:W-:Y:S05]  /*7800*/  BSYNC B0 ;  /* 0x0000000000007941 */ /* 0x000fea0003800000 */
.L_x_7181:
        /* <DEDUP_REMOVED lines=19> */
.L_x_7184:
[----:B------:R-:W-:Y:S05]  /*7940*/  BSYNC B0 ;  /* 0x0000000000007941 */ /* 0x000fea0003800000 */
.L_x_7183:
        /* <DEDUP_REMOVED lines=20> */
.L_x_7186:
[----:B------:R-:W-:Y:S05]  /*7a90*/  BSYNC B0 ;  /* 0x0000000000007941 */ /* 0x000fea0003800000 */
.L_x_7185:
[----:B------:R-:W-:Y:S06]  /*7aa0*/  BAR.ARV 0xa, 0xa0 ;  /* 0x0282800000007b1d */ /* 0x000fec0000002000 */
[----:B------:R-:W-:Y:S04]  /*7ab0*/  BSSY B0, `(.L_x_7187) ;  /* 0x0000003000007945 */ /* 0x000fe80003800000 */
[----:B------:R-:W-:Y:S05]  /*7ac0*/  @!P0 BRA `(.L_x_7188) ;  /* 0x0000000000048947 */ /* 0x000fea0003800000 */
[----:B------:R-:W-:-:S04]  /*7ad0*/  DEPBAR.LE SB0, 0x1 ;  /* 0x000080400000791a */ /* 0x000fc80000000000 */
.L_x_7188:
[----:B------:R-:W-:Y:S05]  /*7ae0*/  BSYNC B0 ;  /* 0x0000000000007941 */ /* 0x000fea0003800000 */
.L_x_7187:
[----:B------:R-:W-:Y:S06]  /*7af0*/  BAR.ARV 0xb, 0xa0 ;  /* 0x02c2800000007b1d */ /* 0x000fec0000002000 */
[----:B------:R-:W-:Y:S04]  /*7b00*/  BSSY B0, `(.L_x_7189) ;  /* 0x0000003000007945 */ /* 0x000fe80003800000 */
[----:B------:R-:W-:Y:S05]  /*7b10*/  @!P0 BRA `(.L_x_7190) ;  /* 0x0000000000048947 */ /* 0x000fea0003800000 */
[----:B------:R-:W-:-:S04]  /*7b20*/  DEPBAR.LE SB0, 0x0 ;  /* 0x000080000000791a */ /* 0x000fc80000000000 */
.L_x_7190:
[----:B------:R-:W-:Y:S05]  /*7b30*/  BSYNC B0 ;  /* 0x0000000000007941 */ /* 0x000fea0003800000 */
.L_x_7189:
        /* <DEDUP_REMOVED lines=19> */
.L_x_7192:
[----:B------:R-:W-:Y:S05]  /*7c70*/  BSYNC B0 ;  /* 0x0000000000007941 */ /* 0x000fea0003800000 */
.L_x_7191:
[----:B------:R-:W-:Y:S01]  /*7c80*/  UIADD3 UR13, UR12, 0x1, URZ ;  /* 0x000000010c0d7890 */ /* 0x000fe2000fffe03f */
[----:B------:R-:W-:Y:S11]  /*7c90*/  BRA `(.L_x_7193) ;  /* 0x0000000000047947 */ /* 0x000ff60003800000 */
.L_x_7176:
[----:B------:R-:W-:-:S05]  /*7ca0*/  UMOV UR13, UR12 ;  /* 0x0000000c000d7c82 */ /* 0x000fca0008000000 */
.L_x_7193:
        /* <DEDUP_REMOVED lines=16> */
.L_x_7226:
        /* <DEDUP_REMOVED lines=18> */
.L_x_7196:
[----:B------:R-:W2:Y:S04]  /*7ed0*/  LDG.E.STRONG.GPU R4, desc[UR38][R2.64] ;  /* 0x0000002602047981 */ /* 0x000ea8000c1ef900 */
[----:B--2---:R-:W-:Y:S01]  /*7ee0*/  CCTL.IVALL ;  /* 0x00000000ff00798f */ /* 0x004fe20002000000 */
[----:B------:R-:W-:Y:S05]  /*7ef0*/  YIELD ;  /* 0x0000000000007946 */ /* 0x000fea0003800000 */
[----:B------:R-:W-:-:S13]  /*7f00*/  ISETP.NE.AND P1, PT, R4, R5, PT ;  /* 0x000000050400720c */ /* 0x000fda0003f25270 */
[----:B------:R-:W-:Y:S05]  /*7f10*/  @P1 BRA `(.L_x_7196) ;  /* 0xfffffffc00ec1947 */ /* 0x000fea000383ffff */
.L_x_7195:
[----:B------:R-:W-:Y:S05]  /*7f20*/  BSYNC B0 ;  /* 0x0000000000007941 */ /* 0x000fea0003800000 */
.L_x_7194:
[----:B------:R-:W-:-:S03]  /*7f30*/  UMOV UR24, 0xffffffff ;  /* 0xffffffff00187882 */ /* 0x000fc60000000000 */
[----:B------:R-:W-:Y:S05]  /*7f40*/  BRA.DIV UR24, `(.L_x_7197) ;  /* 0x0000003a18b47947 */ /* 0x000fea000b800000 */
[----:B------:R-:W-:Y:S01]  /*7f50*/  NOP ;  /* 0x0000000000007918 */ /* 0x000fe20000000000 */
.L_x_7269:
        /* <DEDUP_REMOVED lines=19> */
.L_x_7199:
[----:B------:R-:W-:Y:S05]  /*8090*/  BSYNC B0 ;  /* 0x0000000000007941 */ /* 0x000fea0003800000 */
.L_x_7198:
        /* <DEDUP_REMOVED lines=14> */
.L_x_7201:
[----:B------:R-:W-:Y:S05]  /*8180*/  BSYNC B0 ;  /* 0x0000000000007941 */ /* 0x000fea0003800000 */
.L_x_7200:
        /* <DEDUP_REMOVED lines=15> */
.L_x_7203:
[----:B------:R-:W-:Y:S05]  /*8280*/  BSYNC B0 ;  /* 0x0000000000007941 */ /* 0x000fea0003800000 */
.L_x_7202:
[----:B------:R-:W-:Y:S06]  /*8290*/  BAR.ARV 0xa, 0xa0 ;  /* 0x0282800000007b1d */ /* 0x000fec0000002000 */
[----:B------:R-:W-:Y:S04]  /*82a0*/  BSSY B0, `(.L_x_7204) ;  /* 0x0000003000007945 */ /* 0x000fe80003800000 */
[----:B------:R-:W-:Y:S05]  /*82b0*/  @!P0 BRA `(.L_x_7205) ;  /* 0x0000000000048947 */ /* 0x000fea0003800000 */
[----:B------:R-:W-:-:S04]  /*82c0*/  DEPBAR.LE SB0, 0x1 ;  /* 0x000080400000791a */ /* 0x000fc80000000000 */
.L_x_7205:
[----:B------:R-:W-:Y:S05]  /*82d0*/  BSYNC B0 ;  /* 0x0000000000007941 */ /* 0x000fea0003800000 */
.L_x_7204:
[----:B------:R-:W-:Y:S06]  /*82e0*/  BAR.ARV 0xb, 0xa0 ;  /* 0x02c2800000007b1d */ /* 0x000fec0000002000 */
[----:B------:R-:W-:Y:S04]  /*82f0*/  BSSY B0, `(.L_x_7206) ;  /* 0x0000003000007945 */ /* 0x000fe80003800000 */
[----:B------:R-:W-:Y:S05]  /*8300*/  @!P0 BRA `(.L_x_7207) ;  /* 0x0000000000048947 */ /* 0x000fea0003800000 */
[----:B------:R-:W-:-:S04]  /*8310*/  DEPBAR.LE SB0, 0x0 ;  /* 0x000080000000791a */ /* 0x000fc80000000000 */
.L_x_7207:
[----:B------:R-:W-:Y:S05]  /*8320*/  BSYNC B0 ;  /* 0x0000000000007941 */ /* 0x000fea0003800000 */
.L_x_7206:
        /* <DEDUP_REMOVED lines=19> */
.L_x_7209:
[----:B------:R-:W-:Y:S05]  /*8460*/  BSYNC B0 ;  /* 0x0000000000007941 */ /* 0x000fea0003800000 */
.L_x_7208:
        /* <DEDUP_REMOVED lines=16> */
.L_x_7212:
[----:B------:R-:W2:Y:S04]  /*8570*/  LDG.E.STRONG.GPU R4, desc[UR38][R2.64] ;  /* 0x0000002602047981 */ /* 0x000ea8000c1ef900 */
[----:B--2---:R-:W-:Y:S01]  /*8580*/  CCTL.IVALL ;  /* 0x00000000ff00798f */ /* 0x004fe20002000000 */
[----:B------:R-:W-:Y:S05]  /*8590*/  YIELD ;  /* 0x0000000000007946 */ /* 0x000fea0003800000 */
[----:B------:R-:W-:-:S13]  /*85a0*/  ISETP.NE.AND P1, PT, R4, R5, PT ;  /* 0x000000050400720c */ /* 0x000fda0003f25270 */
[----:B------:R-:W-:Y:S05]  /*85b0*/  @P1 BRA `(.L_x_7212) ;  /* 0xfffffffc00ec1947 */ /* 0x000fea000383ffff */
.L_x_7211:
[----:B------:R-:W-:Y:S05]  /*85c0*/  BSYNC B0 ;  /* 0x0000000000007941 */ /* 0x000fea0003800000 */
.L_x_7210:
[----:B------:R-:W-:-:S03]  /*85d0*/  UMOV UR22, 0xffffffff ;  /* 0xffffffff00167882 */ /* 0x000fc60000000000 */
[----:B------:R-:W-:Y:S05]  /*85e0*/  BRA.DIV UR22, `(.L_x_7213) ;  /* 0x0000003616287947 */ /* 0x000fea000b800000 */
[----:B------:R-:W-:Y:S01]  /*85f0*/  NOP ;  /* 0x0000000000007918 */ /* 0x000fe20000000000 */
.L_x_7272:
        /* <DEDUP_REMOVED lines=15> */
.L_x_7215:
[----:B------:R-:W-:Y:S05]  /*86f0*/  BSYNC B0 ;  /* 0x0000000000007941 */ /* 0x000fea0003800000 */
.L_x_7214:
        /* <DEDUP_REMOVED lines=14> */
.L_x_7217:
[----:B------:R-:W-:Y:S05]  /*87e0*/  BSYNC B0 ;  /* 0x0000000000007941 */ /* 0x000fea0003800000 */
.L_x_7216:
        /* <DEDUP_REMOVED lines=15> */
.L_x_7219:
[----:B------:R-:W-:Y:S05]  /*88e0*/  BSYNC B0 ;  /* 0x0000000000007941 */ /* 0x000fea0003800000 */
.L_x_7218:
[----:B------:R-:W-:Y:S06]  /*88f0*/  BAR.ARV 0xa, 0xa0 ;  /* 0x0282800000007b1d */ /* 0x000fec0000002000 */
[----:B------:R-:W-:Y:S04]  /*8900*/  BSSY B0, `(.L_x_7220) ;  /* 0x0000003000007945 */ /* 0x000fe80003800000 */
[----:B------:R-:W-:Y:S05]  /*8910*/  @!P0 BRA `(.L_x_7221) ;  /* 0x0000000000048947 */ /* 0x000fea0003800000 */
[----:B------:R-:W-:-:S04]  /*8920*/  DEPBAR.LE SB0, 0x1 ;  /* 0x000080400000791a */ /* 0x000fc80000000000 */
.L_x_7221:
[----:B------:R-:W-:Y:S05]  /*8930*/  BSYNC B0 ;  /* 0x0000000000007941 */ /* 0x000fea0003800000 */
.L_x_7220:
[----:B------:R-:W-:Y:S06]  /*8940*/  BAR.ARV 0xb, 0xa0 ;  /* 0x02c2800000007b1d */ /* 0x000fec0000002000 */
[----:B------:R-:W-:Y:S04]  /*8950*/  BSSY B0, `(.L_x_7222) ;  /* 0x0000003000007945 */ /* 0x000fe80003800000 */
[----:B------:R-:W-:Y:S05]  /*8960*/  @!P0 BRA `(.L_x_7223) ;  /* 0x0000000000048947 */ /* 0x000fea0003800000 */
[----:B------:R-:W-:-:S04]  /*8970*/  DEPBAR.LE SB0, 0x0 ;  /* 0x000080000000791a */ /* 0x000fc80000000000 */
.L_x_7223:
[----:B------:R-:W-:Y:S05]  /*8980*/  BSYNC B0 ;  /* 0x0000000000007941 */ /* 0x000fea0003800000 */
.L_x_7222:
        /* <DEDUP_REMOVED lines=19> */
.L_x_7225:
[----:B------:R-:W-:Y:S05]  /*8ac0*/  BSYNC B0 ;  /* 0x0000000000007941 */ /* 0x000fea0003800000 */
.L_x_7224:
[----:B------:R-:W-:Y:S02]  /*8ad0*/  UIADD3 UR13, UR13, 0x2, URZ ;  /* 0x000000020d0d7890 */ /* 0x000fe4000fffe03f */
[----:B------:R-:W-:Y:S02]  /*8ae0*/  UIADD3 UR6, UR6, 0x6000, URZ ;  /* 0x0000600006067890 */ /* 0x000fe4000fffe03f */
[----:B------:R-:W-:-:S06]  /*8af0*/  UISETP.GE.AND UP0, UPT, UR13, UR7, UPT ;  /* 0x000000070d00728c */ /* 0x000fcc000bf06270 */
[----:B------:R-:W-:-:S13]  /*8b00*/  PLOP3.LUT P1, PT, PT, PT, UP0, 0x80, 0x0 ;  /* 0x000000000000781c */ /* 0x000fda0003f2f008 */
[----:B------:R-:W-:Y:S05]  /*8b10*/  @!P1 BRA `(.L_x_7226) ;  /* 0xfffffff000a49947 */ /* 0x000fea000383ffff */
[----:B------:R-:W-:Y:S05]  /*8b20*/  BRA `(.L_x_7096) ;  /* 0x0000002c00407947 */ /* 0x000fea0003800000 */
.L_x_7167:
        /* <DEDUP_REMOVED lines=21> */
.L_x_7227:
[----:B------:R-:W1:Y:S01]  /*8c80*/  LDC R3, c[0x0][0x8c4] ;  /* 0x00023100ff037b82 */ /* 0x000e620000000800 */
[----:B------:R-:W-:Y:S01]  /*8c90*/  IMAD.MOV.U32 R0, RZ, RZ, R5 ;  /* 0x000000ffff007224 */ /* 0x000fe200078e0005 */
[----:B-1----:R-:W-:-:S13]  /*8ca0*/  ISETP.NE.AND P0, PT, R3, 0x1, PT ;  /* 0x000000010300780c */ /* 0x002fda0003f05270 */
[----:B------:R-:W1:Y:S02]  /*8cb0*/  @P0 LDC.64 R6, c[0x0][0x8c8] ;  /* 0x00023200ff060b82 */ /* 0x000e640000000a00 */
[----:B-1----:R-:W-:-:S05]  /*8cc0*/  @P0 IMAD.HI.U32 R4, R5, R6, RZ ;  /* 0x0000000605040227 */ /* 0x002fca00078e00ff */
[----:B------:R-:W-:-:S05]  /*8cd0*/  @P0 SHF.R.U32.HI R0, RZ, R7, R4 ;  /* 0x00000007ff000219 */ /* 0x000fca0000011604 */
[----:B------:R-:W-:-:S07]  /*8ce0*/  IMAD R3, R0, R3, RZ ;  /* 0x0000000300037224 */ /* 0x000fce00078e02ff */
.L_x_7228:
        /* <DEDUP_REMOVED lines=23> */
.L_x_7229:
        /* <DEDUP_REMOVED lines=10> */
.L_x_7231:
[----:B------:R-:W2:Y:S02]  /*8f00*/  LDC R4, c[0x0][0x8ec] ;  /* 0x00023b00ff047b82 */ /* 0x000ea40000000800 */
.L_x_7230:
        /* <DEDUP_REMOVED lines=52> */
.L_x_7233:
        /* <DEDUP_REMOVED lines=11> */
.L_x_7234:
[----:B------:R-:W-:Y:S05]  /*9300*/  @!P0 BRA `(.L_x_7235) ;  /* 0x00000000000c8947 */ /* 0x000fea0003800000 */
[----:B------:R-:W2:Y:S04]  /*9310*/  LDG.E R5, desc[UR38][R2.64] ;  /* 0x0000002602057981 */ /* 0x000ea8000c1e1900 */
[----:B------:R-:W2:Y:S02]  /*9320*/  LDG.E R4, desc[UR38][R2.64+0x4] ;  /* 0x0000042602047981 */ /* 0x000ea4000c1e1900 */
[----:B--2---:R-:W-:-:S07]  /*9330*/  IMAD.IADD R4, R4, 0x1, -R5 ;  /* 0x0000000104047824 */ /* 0x004fce00078e0a05 */
.L_x_7235:
        /* <DEDUP_REMOVED lines=73> */
.L_x_7273:
        /* <DEDUP_REMOVED lines=9> */
.L_x_7238:
        /* <DEDUP_REMOVED lines=112> */
.L_x_7249:
[----:B-1----:R-:W-:-:S05]  /*9f60*/  IMAD.MOV.U32 R6, RZ, RZ, 0x1 ;  /* 0x00000001ff067424 */ /* 0x002fca00078e00ff */
[----:B------:R-:W-:-:S04]  /*9f70*/  SHF.L.U32 R6, R6, 0x1f, RZ ;  /* 0x0000001f06067819 */ /* 0x000fc800000006ff */
[----:B------:R-:W1:Y:S02]  /*9f80*/  SYNCS.PHASECHK.TRANS64.TRYWAIT P1, [R0+URZ+0x36438], R6 ;  /* 0x03643806000075a7 */ /* 0x000e64000802017f */
[----:B-1----:R-:W-:Y:S05]  /*9f90*/  @!P1 BRA `(.L_x_7241) ;  /* 0x0000001800ec9947 */ /* 0x002fea0003800000 */
.L_x_7274:
[----:B------:R-:W-:Y:S05]  /*9fa0*/  @P0 BRA `(.L_x_7242) ;  /* 0x0000000000140947 */ /* 0x000fea0003800000 */
[----:B------:R-:W-:Y:S01]  /*9fb0*/  ISETP.NE.AND P1, PT, R18, RZ, PT ;  /* 0x000000ff1200720c */ /* 0x000fe20003f25270 */
[----:B------:R-:W-:-:S04]  /*9fc0*/  IMAD.MOV.U32 R3, RZ, RZ, 0x6100 ;  /* 0x00006100ff037424 */ /* 0x000fc800078e00ff */
[----:B------:R2:W-:Y:S08]  /*9fd0*/  SYNCS.ARRIVE.TRANS64 RZ, [R0+URZ+0x36430], R3 ;  /* 0x0364300300ff79a7 */ /* 0x0005f0000800003f */
[----:B------:R-:W-:Y:S05]  /*9fe0*/  @!P1 BRA `(.L_x_7242) ;  /* 0x0000000000049947 */ /* 0x000fea0003800000 */
[----:B------:R-:W-:Y:S01]  /*9ff0*/  BPT.TRAP 0x1 ;  /* 0x000000040000795c */ /* 0x000fe20000300000 */
.L_x_7242:
        /* <DEDUP_REMOVED lines=48> */
.L_x_7275:
[----:B------:R-:W-:Y:S05]  /*a300*/  @P0 BRA `(.L_x_7244) ;  /* 0x0000000000140947 */ /* 0x000fea0003800000 */
[----:B------:R-:W-:Y:S01]  /*a310*/  ISETP.NE.AND P1, PT, R18, RZ, PT ;  /* 0x000000ff1200720c */ /* 0x000fe20003f25270 */
[----:B--2---:R-:W-:-:S04]  /*a320*/  IMAD.MOV.U32 R3, RZ, RZ, 0x6100 ;  /* 0x00006100ff037424 */ /* 0x004fc800078e00ff */
[----:B------:R3:W-:Y:S08]  /*a330*/  SYNCS.ARRIVE.TRANS64 RZ, [R0+URZ+0x36418], R3 ;  /* 0x0364180300ff79a7 */ /* 0x0007f0000800003f */
[----:B------:R-:W-:Y:S05]  /*a340*/  @!P1 BRA `(.L_x_7244) ;  /* 0x0000000000049947 */ /* 0x000fea0003800000 */
[----:B------:R-:W-:Y:S01]  /*a350*/  BPT.TRAP 0x1 ;  /* 0x000000040000795c */ /* 0x000fe20000300000 */
.L_x_7244:
        /* <DEDUP_REMOVED lines=47> */
.L_x_7276:
        /* <DEDUP_REMOVED lines=8> */
.L_x_7246:
        /* <DEDUP_REMOVED lines=37> */
.L_x_7278:
[----:B------:R-:W-:Y:S05]  /*a920*/  @P0 BRA `(.L_x_7248) ;  /* 0x0000000000140947 */ /* 0x000fea0003800000 */
[----:B------:R-:W-:Y:S01]  /*a930*/  ISETP.NE.AND P1, PT, R18, RZ, PT ;  /* 0x000000ff1200720c */ /* 0x000fe20003f25270 */
[----:B--2---:R-:W-:-:S04]  /*a940*/  IMAD.MOV.U32 R5, RZ, RZ, 0x6100 ;  /* 0x00006100ff057424 */ /* 0x004fc800078e00ff */
[----:B------:R3:W-:Y:S08]  /*a950*/  SYNCS.ARRIVE.TRANS64 RZ, [R0+URZ+0x36410], R5 ;  /* 0x0364100500ff79a7 */ /* 0x0007f0000800003f */
[----:B------:R-:W-:Y:S05]  /*a960*/  @!P1 BRA `(.L_x_7248) ;  /* 0x0000000000049947 */ /* 0x000fea0003800000 */
[----:B------:R-:W-:Y:S01]  /*a970*/  BPT.TRAP 0x1 ;  /* 0x000000040000795c */ /* 0x000fe20000300000 */
.L_x_7248:
        /* <DEDUP_REMOVED lines=44> */
.L_x_7240:
[----:B------:R-:W-:Y:S01]  /*ac40*/  ISETP.NE.AND P1, PT, R20, RZ, PT ;  /* 0x000000ff1400720c */ /* 0x000fe20003f25270 */
[----:B------:R-:W-:Y:S02]  /*ac50*/  IMAD.MOV.U32 R16, RZ, RZ, 0x1 ;  /* 0x00000001ff107424 */ /* 0x000fe400078e00ff */
[----:B------:R-:W-:-:S10]  /*ac60*/  IMAD.MOV.U32 R5, RZ, RZ, R14 ;  /* 0x000000ffff057224 */ /* 0x000fd400078e000e */
[----:B------:R-:W-:Y:S05]  /*ac70*/  @!P1 BRA `(.L_x_7239) ;  /* 0x00000004008c9947 */ /* 0x000fea0003800000 */
[----:B------:R-:W2:Y:S02]  /*ac80*/  SYNCS.PHASECHK.TRANS64.TRYWAIT P1, [R0+URZ+0x36438], R6 ;  /* 0x03643806000075a7 */ /* 0x000ea4000802017f */
[----:B--2---:R-:W-:Y:S05]  /*ac90*/  @!P1 BRA `(.L_x_7250) ;  /* 0x00000010000c9947 */ /* 0x004fea0003800000 */
.L_x_7279:
[----:B------:R-:W-:Y:S05]  /*aca0*/  @P0 BRA `(.L_x_7251) ;  /* 0x0000000000140947 */ /* 0x000fea0003800000 */
[----:B------:R-:W-:Y:S01]  /*acb0*/  ISETP.NE.AND P1, PT, R18, RZ, PT ;  /* 0x000000ff1200720c */ /* 0x000fe20003f25270 */
[----:B------:R-:W-:-:S04]  /*acc0*/  IMAD.MOV.U32 R5, RZ, RZ, 0x6100 ;  /* 0x00006100ff057424 */ /* 0x000fc800078e00ff */
[----:B------:R3:W-:Y:S08]  /*acd0*/  SYNCS.ARRIVE.TRANS64 RZ, [R0+URZ+0x36430], R5 ;  /* 0x0364300500ff79a7 */ /* 0x0007f0000800003f */
[----:B------:R-:W-:Y:S05]  /*ace0*/  @!P1 BRA `(.L_x_7251) ;  /* 0x0000000000049947 */ /* 0x000fea0003800000 */
[----:B------:R-:W-:Y:S01]  /*acf0*/  BPT.TRAP 0x1 ;  /* 0x000000040000795c */ /* 0x000fe20000300000 */
.L_x_7251:
        /* <DEDUP_REMOVED lines=42> */
.L_x_7280:
[----:B------:R-:W-:Y:S01]  /*afa0*/  IMAD.MOV.U32 R16, RZ, RZ, RZ ;  /* 0x000000ffff107224 */ /* 0x000fe200078e00ff */
[----:B------:R-:W-:Y:S06]  /*afb0*/  @P0 BRA `(.L_x_7253) ;  /* 0x0000000000140947 */ /* 0x000fec0003800000 */
[----:B------:R-:W-:Y:S01]  /*afc0*/  ISETP.NE.AND P1, PT, R18, RZ, PT ;  /* 0x000000ff1200720c */ /* 0x000fe20003f25270 */
[----:B-1----:R-:W-:-:S04]  /*afd0*/  IMAD.MOV.U32 R5, RZ, RZ, 0x6100 ;  /* 0x00006100ff057424 */ /* 0x002fc800078e00ff */
[----:B------:R2:W-:Y:S08]  /*afe0*/  SYNCS.ARRIVE.TRANS64 RZ, [R0+URZ+0x36418], R5 ;  /* 0x0364180500ff79a7 */ /* 0x0005f0000800003f */
[----:B------:R-:W-:Y:S05]  /*aff0*/  @!P1 BRA `(.L_x_7253) ;  /* 0x0000000000049947 */ /* 0x000fea0003800000 */
[----:B------:R-:W-:Y:S01]  /*b000*/  BPT.TRAP 0x1 ;  /* 0x000000040000795c */ /* 0x000fe20000300000 */
.L_x_7253:
        /* <DEDUP_REMOVED lines=42> */
.L_x_7239:
[----:B------:R-:W-:-:S04]  /*b2b0*/  SHF.L.U32 R3, R16, 0x1f, RZ ;  /* 0x0000001f10037819 */ /* 0x000fc800000006ff */
[----:B------:R-:W2:Y:S02]  /*b2c0*/  SYNCS.PHASECHK.TRANS64.TRYWAIT P1, [R0+URZ+0x36438], R3 ;  /* 0x03643803000075a7 */ /* 0x000ea4000802017f */
[----:B--2---:R-:W-:Y:S05]  /*b2d0*/  @!P1 BRA `(.L_x_7254) ;  /* 0x0000000800a49947 */ /* 0x004fea0003800000 */
.L_x_7281:
[----:B------:R-:W-:Y:S05]  /*b2e0*/  @P0 BRA `(.L_x_7255) ;  /* 0x0000000000180947 */ /* 0x000fea0003800000 */
[----:B------:R-:W3:Y:S01]  /*b2f0*/  S2R R2, SR_TID.X ;  /* 0x0000000000027919 */ /* 0x000ee20000002100 */
[----:B--2---:R-:W-:-:S04]  /*b300*/  IMAD.MOV.U32 R3, RZ, RZ, 0x6100 ;  /* 0x00006100ff037424 */ /* 0x004fc800078e00ff */
[----:B------:R4:W-:Y:S01]  /*b310*/  SYNCS.ARRIVE.TRANS64 RZ, [R0+URZ+0x36430], R3 ;  /* 0x0364300300ff79a7 */ /* 0x0009e2000800003f */
[----:B---3--:R-:W-:-:S13]  /*b320*/  LOP3.LUT P0, RZ, R2, 0x1f, RZ, 0xc0, !PT ;  /* 0x0000001f02ff7812 */ /* 0x008fda000780c0ff */
[----:B----4-:R-:W-:Y:S05]  /*b330*/  @!P0 BRA `(.L_x_7255) ;  /* 0x0000000000048947 */ /* 0x010fea0003800000 */
[----:B------:R-:W-:Y:S01]  /*b340*/  BPT.TRAP 0x1 ;  /* 0x000000040000795c */ /* 0x000fe20000300000 */
.L_x_7255:
        /* <DEDUP_REMOVED lines=44> */
.L_x_7236:
[----:B------:R-:W-:Y:S05]  /*b610*/  BSYNC B0 ;  /* 0x0000000000007941 */ /* 0x000fea0003800000 */
.L_x_7232:
[----:B------:R-:W-:-:S03]  /*b620*/  UMOV UR7, 0xffffffff ;  /* 0xffffffff00077882 */ /* 0x000fc60000000000 */
[----:B------:R-:W-:Y:S05]  /*b630*/  BRA.DIV UR7, `(.L_x_7256) ;  /* 0x0000000607e07947 */ /* 0x000fea000b800000 */
[----:B------:R-:W-:-:S13]  /*b640*/  ELECT P6, URZ, PT ;  /* 0x00000000003f782f */ /* 0x000fda00038c0000 */
.L_x_7284:
[----:B------:R-:W-:Y:S05]  /*b650*/  @!P6 BRA `(.L_x_7096) ;  /* 0x000000000074e947 */ /* 0x000fea0003800000 */
[----:B------:R-:W2:Y:S02]  /*b660*/  LDL.LU R3, [R1] ;  /* 0x0000000001037983 */ /* 0x000ea40000300800 */
[----:B--2---:R-:W-:-:S04]  /*b670*/  LOP3.LUT R3, R3, 0x2, RZ, 0xfc, !PT ;  /* 0x0000000203037812 */ /* 0x004fc800078efcff */
[----:B------:R-:W-:-:S13]  /*b680*/  ISETP.NE.AND P2, PT, R3, 0x3, PT ;  /* 0x000000030300780c */ /* 0x000fda0003f45270 */
[----:B------:R-:W-:Y:S05]  /*b690*/  @!P2 BRA `(.L_x_7257) ;  /* 0x000000000004a947 */ /* 0x000fea0003800000 */
[----:B------:R-:W-:Y:S01]  /*b6a0*/  BPT.TRAP 0x1 ;  /* 0x000000040000795c */ /* 0x000fe20000300000 */
.L_x_7257:
        /* <DEDUP_REMOVED lines=15> */
.L_x_7285:
[----:B------:R-:W2:Y:S02]  /*b7a0*/  SYNCS.PHASECHK.TRANS64.TRYWAIT P0, [R3+URZ], R0 ;  /* 0x00000000030075a7 */ /* 0x000ea4000800017f */
[----:B--2---:R-:W-:Y:S05]  /*b7b0*/  @!P0 BRA `(.L_x_7259) ;  /* 0x0000000400b48947 */ /* 0x004fea0003800000 */
.L_x_7286:
[----:B------:R-:W-:Y:S05]  /*b7c0*/  @!P2 BRA `(.L_x_7260) ;  /* 0x000000000004a947 */ /* 0x000fea0003800000 */
[----:B------:R-:W-:Y:S01]  /*b7d0*/  BPT.TRAP 0x1 ;  /* 0x000000040000795c */ /* 0x000fe20000300000 */
.L_x_7260:
[----:B------:R-:W-:-:S07]  /*b7e0*/  SHF.L.U32 R16, R16, 0x1f, RZ ;  /* 0x0000001f10107819 */ /* 0x000fce00000006ff */
.L_x_7261:
[----:B---3--:R3:W4:Y:S02]  /*b7f0*/  SYNCS.PHASECHK.TRANS64.TRYWAIT P0, [R9+URZ+0x36438], R16 ;  /* 0x03643810090075a7 */ /* 0x008724000800017f */
[----:B----4-:R-:W-:Y:S05]  /*b800*/  @!P0 NANOSLEEP.SYNCS 0x989680 ;  /* 0x009896800000895d */ /* 0x010fea0003900000 */
[----:B------:R-:W4:Y:S02]  /*b810*/  @!P0 SYNCS.PHASECHK.TRANS64 P0, [R9+URZ+0x36438], R16 ;  /* 0x03643810090085a7 */ /* 0x000f24000800007f */
[----:B----4-:R-:W-:Y:S05]  /*b820*/  @!P0 BRA `(.L_x_7261) ;  /* 0xfffffffc00f08947 */ /* 0x010fea000383ffff */
.L_x_7096:
[----:B------:R-:W-:Y:S05]  /*b830*/  BSYNC B6 ;  /* 0x0000000000067941 */ /* 0x000fea0003800000 */
.L_x_7088:
[----:B------:R-:W-:Y:S05]  /*b840*/  EXIT ;  /* 0x000000000000794d */ /* 0x000fea0003800000 */
.L_x_7106:
[----:B------:R-:W-:Y:S02]  /*b850*/  IMAD.MOV.U32 R12, RZ, RZ, RZ ;  /* 0x000000ffff0c7224 */ /* 0x000fe400078e00ff */
[----:B------:R-:W-:Y:S02]  /*b860*/  IMAD.MOV.U32 R11, RZ, RZ, 0x1f ;  /* 0x0000001fff0b7424 */ /* 0x000fe400078e00ff */
[----:B------:R-:W-:-:S07]  /*b870*/  IMAD.MOV.U32 R15, RZ, RZ, -0x1 ;  /* 0xffffffffff0f7424 */ /* 0x000fce00078e00ff */
[----:B----4-:R-:W-:Y:S05]  /*b880*/  WARPSYNC.COLLECTIVE R15, `(.L_x_7262) ;  /* 0x000000000f087348 */ /* 0x010fea0003c00000 */
[----:B------:R1:W2:Y:S02]  /*b890*/  SHFL.IDX P6, R14, R13, R12, R11 ;  /* 0x0000000c0d0e7389 */ /* 0x0002a400000c000b */
[----:B-12-4-:R-:W-:Y:S01]  /*b8a0*/  ENDCOLLECTIVE ;  /* 0x000000000000791b */ /* 0x016fe20003800000 */
.L_x_7262:
[----:B------:R-:W-:Y:S05]  /*b8b0*/  BRA `(.L_x_7263) ;  /* 0xffffff5c00447947 */ /* 0x000fea000383ffff */
.L_x_7108:
[----:B--2---:R2:W3:Y:S02]  /*b8c0*/  SYNCS.PHASECHK.TRANS64.TRYWAIT P0, [R156+URZ+0x36400], R15 ;  /* 0x0364000f9c0075a7 */ /* 0x0044e4000800017f */
[----:B---3--:R-:W-:Y:S05]  /*b8d0*/  @!P0 NANOSLEEP.SYNCS 0x989680 ;  /* 0x009896800000895d */ /* 0x008fea0003900000 */
[----:B------:R-:W3:Y:S02]  /*b8e0*/  @!P0 SYNCS.PHASECHK.TRANS64 P0, [R156+URZ+0x36400], R15 ;  /* 0x0364000f9c0085a7 */ /* 0x000ee4000800007f */
[----:B---3--:R-:W-:Y:S05]  /*b8f0*/  @!P0 BRA `(.L_x_7108) ;  /* 0xfffffffc00f08947 */ /* 0x008fea000383ffff */
[----:B------:R-:W-:Y:S05]  /*b900*/  BRA `(.L_x_7107) ;  /* 0xffffff5c00847947 */ /* 0x000fea000383ffff */
.L_x_7112:
[----:B---3--:R3:W1:Y:S02]  /*b910*/  SYNCS.PHASECHK.TRANS64.TRYWAIT P1, [R3+URZ+0x36410], R12 ;  /* 0x0364100c030075a7 */ /* 0x008664000802017f */
[----:B-1----:R-:W-:Y:S05]  /*b920*/  @!P1 NANOSLEEP.SYNCS 0x989680 ;  /* 0x009896800000995d */ /* 0x002fea0003900000 */
[----:B------:R-:W1:Y:S02]  /*b930*/  @!P1 SYNCS.PHASECHK.TRANS64 P1, [R3+URZ+0x36410], R12 ;  /* 0x0364100c030095a7 */ /* 0x000e64000802007f */
[----:B-1----:R-:W-:Y:S05]  /*b940*/  @!P1 BRA `(.L_x_7112) ;  /* 0xfffffffc00f09947 */ /* 0x002fea000383ffff */
[----:B------:R-:W-:Y:S05]  /*b950*/  BRA `(.L_x_7111) ;  /* 0xffffff6400387947 */ /* 0x000fea000383ffff */
.L_x_7116:
[----:B------:R1:W1:Y:S02]  /*b960*/  SYNCS.PHASECHK.TRANS64.TRYWAIT P1, [R156+URZ+0x36430], R15 ;  /* 0x0364300f9c0075a7 */ /* 0x000264000802017f */
[----:B-1----:R-:W-:Y:S05]  /*b970*/  @!P1 NANOSLEEP.SYNCS 0x989680 ;  /* 0x009896800000995d */ /* 0x002fea0003900000 */
[----:B------:R-:W1:Y:S02]  /*b980*/  @!P1 SYNCS.PHASECHK.TRANS64 P1, [R156+URZ+0x36430], R15 ;  /* 0x0364300f9c0095a7 */ /* 0x000e64000802007f */
[----:B-1----:R-:W-:Y:S05]  /*b990*/  @!P1 BRA `(.L_x_7116) ;  /* 0xfffffffc00f09947 */ /* 0x002fea000383ffff */
[----:B------:R-:W-:Y:S05]  /*b9a0*/  BRA `(.L_x_7115) ;  /* 0xffffff6800dc7947 */ /* 0x000fea000383ffff */
.L_x_7180:
[----:B------:R-:W-:Y:S01]  /*b9b0*/  BSSY B0, `(.L_x_7264) ;  /* 0x0000005000007945 */ /* 0x000fe20003800000 */
[----:B------:R-:W-:-:S07]  /*b9c0*/  IMAD.MOV.U32 R15, RZ, RZ, -0x1 ;  /* 0xffffffffff0f7424 */ /* 0x000fce00078e00ff */
[----:B------:R-:W-:Y:S05]  /*b9d0*/  WARPSYNC.COLLECTIVE R15, `(.L_x_7265) ;  /* 0x000000000f087348 */ /* 0x000fea0003c00000 */
[----:B------:R-:W-:Y:S01]  /*b9e0*/  NOP ;  /* 0x0000000000007918 */ /* 0x000fe20000000000 */
[----:B------:R-:W-:Y:S01]  /*b9f0*/  ENDCOLLECTIVE ;  /* 0x000000000000791b */ /* 0x000fe20003800000 */
.L_x_7265:
[----:B------:R-:W-:Y:S05]  /*ba00*/  BSYNC B0 ;  /* 0x0000000000007941 */ /* 0x000fea0003800000 */
.L_x_7264:
[----:B------:R-:W-:Y:S05]  /*ba10*/  BRA `(.L_x_7266) ;  /* 0xffffffbc00207947 */ /* 0x000fea000383ffff */
.L_x_7197:
[----:B------:R-:W-:Y:S01]  /*ba20*/  BSSY B0, `(.L_x_7267) ;  /* 0x0000005000007945 */ /* 0x000fe20003800000 */
[----:B------:R-:W-:-:S07]  /*ba30*/  IMAD.MOV.U32 R15, RZ, RZ, -0x1 ;  /* 0xffffffffff0f7424 */ /* 0x000fce00078e00ff */
[----:B------:R-:W-:Y:S05]  /*ba40*/  WARPSYNC.COLLECTIVE R15, `(.L_x_7268) ;  /* 0x000000000f087348 */ /* 0x000fea0003c00000 */
[----:B------:R-:W-:Y:S01]  /*ba50*/  NOP ;  /* 0x0000000000007918 */ /* 0x000fe20000000000 */
[----:B------:R-:W-:Y:S01]  /*ba60*/  ENDCOLLECTIVE ;  /* 0x000000000000791b */ /* 0x000fe20003800000 */
.L_x_7268:
[----:B------:R-:W-:Y:S05]  /*ba70*/  BSYNC B0 ;  /* 0x0000000000007941 */ /* 0x000fea0003800000 */
.L_x_7267:
[----:B------:R-:W-:Y:S05]  /*ba80*/  BRA `(.L_x_7269) ;  /* 0xffffffc400347947 */ /* 0x000fea000383ffff */
.L_x_7213:
[----:B------:R-:W-:Y:S01]  /*ba90*/  BSSY B0, `(.L_x_7270) ;  /* 0x0000005000007945 */ /* 0x000fe20003800000 */
[----:B------:R-:W-:-:S07]  /*baa0*/  IMAD.MOV.U32 R15, RZ, RZ, -0x1 ;  /* 0xffffffffff0f7424 */ /* 0x000fce00078e00ff */
[----:B------:R-:W-:Y:S05]  /*bab0*/  WARPSYNC.COLLECTIVE R15, `(.L_x_7271) ;  /* 0x000000000f087348 */ /* 0x000fea0003c00000 */
[----:B------:R-:W-:Y:S01]  /*bac0*/  NOP ;  /* 0x0000000000007918 */ /* 0x000fe20000000000 */
[----:B------:R-:W-:Y:S01]  /*bad0*/  ENDCOLLECTIVE ;  /* 0x000000000000791b */ /* 0x000fe20003800000 */
.L_x_7271:
[----:B------:R-:W-:Y:S05]  /*bae0*/  BSYNC B0 ;  /* 0x0000000000007941 */ /* 0x000fea0003800000 */
.L_x_7270:
[----:B------:R-:W-:Y:S05]  /*baf0*/  BRA `(.L_x_7272) ;  /* 0xffffffc800c07947 */ /* 0x000fea000383ffff */
.L_x_7237:
[----:B-1----:R1:W2:Y:S02]  /*bb00*/  SYNCS.PHASECHK.TRANS64.TRYWAIT P1, [R0+URZ+0x36420], R6 ;  /* 0x03642006000075a7 */ /* 0x0022a4000802017f */
[----:B--2---:R-:W-:Y:S05]  /*bb10*/  @!P1 NANOSLEEP.SYNCS 0x989680 ;  /* 0x009896800000995d */ /* 0x004fea0003900000 */
[----:B------:R-:W2:Y:S02]  /*bb20*/  @!P1 SYNCS.PHASECHK.TRANS64 P1, [R0+URZ+0x36420], R6 ;  /* 0x03642006000095a7 */ /* 0x000ea4000802007f */
[----:B--2---:R-:W-:Y:S05]  /*bb30*/  @!P1 BRA `(.L_x_7237) ;  /* 0xfffffffc00f09947 */ /* 0x004fea000383ffff */
[----:B------:R-:W-:Y:S05]  /*bb40*/  BRA `(.L_x_7273) ;  /* 0xffffffdc00207947 */ /* 0x000fea000383ffff */
.L_x_7241:
[----:B-1----:R1:W2:Y:S02]  /*bb50*/  SYNCS.PHASECHK.TRANS64.TRYWAIT P1, [R0+URZ+0x36438], R6 ;  /* 0x03643806000075a7 */ /* 0x0022a4000802017f */
[----:B--2---:R-:W-:Y:S05]  /*bb60*/  @!P1 NANOSLEEP.SYNCS 0x989680 ;  /* 0x009896800000995d */ /* 0x004fea0003900000 */
[----:B------:R-:W2:Y:S02]  /*bb70*/  @!P1 SYNCS.PHASECHK.TRANS64 P1, [R0+URZ+0x36438], R6 ;  /* 0x03643806000095a7 */ /* 0x000ea4000802007f */
[----:B--2---:R-:W-:Y:S05]  /*bb80*/  @!P1 BRA `(.L_x_7241) ;  /* 0xfffffffc00f09947 */ /* 0x004fea000383ffff */
[----:B------:R-:W-:Y:S05]  /*bb90*/  BRA `(.L_x_7274) ;  /* 0xffffffe400007947 */ /* 0x000fea000383ffff */
.L_x_7243:
[----:B--2---:R2:W3:Y:S02]  /*bba0*/  SYNCS.PHASECHK.TRANS64.TRYWAIT P1, [R0+URZ+0x36428], R3 ;  /* 0x03642803000075a7 */ /* 0x0044e4000802017f */
[----:B---3--:R-:W-:Y:S05]  /*bbb0*/  @!P1 NANOSLEEP.SYNCS 0x989680 ;  /* 0x009896800000995d */ /* 0x008fea0003900000 */
[----:B------:R-:W3:Y:S02]  /*bbc0*/  @!P1 SYNCS.PHASECHK.TRANS64 P1, [R0+URZ+0x36428], R3 ;  /* 0x03642803000095a7 */ /* 0x000ee4000802007f */
[----:B---3--:R-:W-:Y:S05]  /*bbd0*/  @!P1 BRA `(.L_x_7243) ;  /* 0xfffffffc00f09947 */ /* 0x008fea000383ffff */
[----:B------:R-:W-:Y:S05]  /*bbe0*/  BRA `(.L_x_7275) ;  /* 0xffffffe400c47947 */ /* 0x000fea000383ffff */
.L_x_7245:
        /* <DEDUP_REMOVED lines=8> */
.L_x_7247:
[----:B------:R-:W-:-:S07]  /*bc70*/  SHF.L.U32 R5, R7, 0x1f, RZ ;  /* 0x0000001f07057819 */ /* 0x000fce00000006ff */
.L_x_7277:
[----:B--2---:R2:W3:Y:S02]  /*bc80*/  SYNCS.PHASECHK.TRANS64.TRYWAIT P1, [R0+URZ+0x36420], R5 ;  /* 0x03642005000075a7 */ /* 0x0044e4000802017f */
[----:B---3--:R-:W-:Y:S05]  /*bc90*/  @!P1 NANOSLEEP.SYNCS 0x989680 ;  /* 0x009896800000995d */ /* 0x008fea0003900000 */
[----:B------:R-:W3:Y:S02]  /*bca0*/  @!P1 SYNCS.PHASECHK.TRANS64 P1, [R0+URZ+0x36420], R5 ;  /* 0x03642005000095a7 */ /* 0x000ee4000802007f */
[----:B---3--:R-:W-:Y:S05]  /*bcb0*/  @!P1 BRA `(.L_x_7277) ;  /* 0xfffffffc00f09947 */ /* 0x008fea000383ffff */
[----:B------:R-:W-:Y:S05]  /*bcc0*/  BRA `(.L_x_7278) ;  /* 0xffffffec00147947 */ /* 0x000fea000383ffff */
.L_x_7250:
[----:B--2---:R2:W3:Y:S02]  /*bcd0*/  SYNCS.PHASECHK.TRANS64.TRYWAIT P1, [R0+URZ+0x36438], R6 ;  /* 0x03643806000075a7 */ /* 0x0044e4000802017f */
[----:B---3--:R-:W-:Y:S05]  /*bce0*/  @!P1 NANOSLEEP.SYNCS 0x989680 ;  /* 0x009896800000995d */ /* 0x008fea0003900000 */
[----:B------:R-:W3:Y:S02]  /*bcf0*/  @!P1 SYNCS.PHASECHK.TRANS64 P1, [R0+URZ+0x36438], R6 ;  /* 0x03643806000095a7 */ /* 0x000ee4000802007f */
[----:B---3--:R-:W-:Y:S05]  /*bd00*/  @!P1 BRA `(.L_x_7250) ;  /* 0xfffffffc00f09947 */ /* 0x008fea000383ffff */
[----:B------:R-:W-:Y:S05]  /*bd10*/  BRA `(.L_x_7279) ;  /* 0xffffffec00e07947 */ /* 0x000fea000383ffff */
.L_x_7252:
[----:B-1----:R1:W2:Y:S02]  /*bd20*/  SYNCS.PHASECHK.TRANS64.TRYWAIT P1, [R0+URZ+0x36428], R5 ;  /* 0x03642805000075a7 */ /* 0x0022a4000802017f */
[----:B--2---:R-:W-:Y:S05]  /*bd30*/  @!P1 NANOSLEEP.SYNCS 0x989680 ;  /* 0x009896800000995d */ /* 0x004fea0003900000 */
[----:B------:R-:W2:Y:S02]  /*bd40*/  @!P1 SYNCS.PHASECHK.TRANS64 P1, [R0+URZ+0x36428], R5 ;  /* 0x03642805000095a7 */ /* 0x000ea4000802007f */
[----:B--2---:R-:W-:Y:S05]  /*bd50*/  @!P1 BRA `(.L_x_7252) ;  /* 0xfffffffc00f09947 */ /* 0x004fea000383ffff */
[----:B------:R-:W-:Y:S05]  /*bd60*/  BRA `(.L_x_7280) ;  /* 0xfffffff0008c7947 */ /* 0x000fea000383ffff */
.L_x_7254:
[----:B--2---:R2:W3:Y:S02]  /*bd70*/  SYNCS.PHASECHK.TRANS64.TRYWAIT P1, [R0+URZ+0x36438], R3 ;  /* 0x03643803000075a7 */ /* 0x0044e4000802017f */
[----:B---3--:R-:W-:Y:S05]  /*bd80*/  @!P1 NANOSLEEP.SYNCS 0x989680 ;  /* 0x009896800000995d */ /* 0x008fea0003900000 */
[----:B------:R-:W3:Y:S02]  /*bd90*/  @!P1 SYNCS.PHASECHK.TRANS64 P1, [R0+URZ+0x36438], R3 ;  /* 0x03643803000095a7 */ /* 0x000ee4000802007f */
[----:B---3--:R-:W-:Y:S05]  /*bda0*/  @!P1 BRA `(.L_x_7254) ;  /* 0xfffffffc00f09947 */ /* 0x008fea000383ffff */
[----:B------:R-:W-:Y:S05]  /*bdb0*/  BRA `(.L_x_7281) ;  /* 0xfffffff400487947 */ /* 0x000fea000383ffff */
.L_x_7256:
[----:B------:R-:W-:Y:S01]  /*bdc0*/  BSSY B0, `(.L_x_7282) ;  /* 0x0000006000007945 */ /* 0x000fe20003800000 */
[----:B------:R-:W-:-:S07]  /*bdd0*/  IMAD.MOV.U32 R15, RZ, RZ, -0x1 ;  /* 0xffffffffff0f7424 */ /* 0x000fce00078e00ff */
[----:B------:R-:W-:Y:S05]  /*bde0*/  WARPSYNC.COLLECTIVE R15, `(.L_x_7283) ;  /* 0x000000000f0c7348 */ /* 0x000fea0003c00000 */
[----:B------:R-:W-:Y:S02]  /*bdf0*/  ELECT P6, UR62, PT ;  /* 0x00000000003e782f */ /* 0x000fe400038c0000 */
[----:B------:R-:W-:Y:S01]  /*be00*/  MOV R14, UR62 ;  /* 0x0000003e000e7c02 */ /* 0x000fe20008000f00 */
[----:B------:R-:W-:Y:S10]  /*be10*/  ENDCOLLECTIVE ;  /* 0x000000000000791b */ /* 0x000ff40003800000 */
.L_x_7283:
[----:B------:R-:W-:Y:S05]  /*be20*/  BSYNC B0 ;  /* 0x0000000000007941 */ /* 0x000fea0003800000 */
.L_x_7282:
[----:B------:R-:W-:Y:S05]  /*be30*/  BRA `(.L_x_7284) ;  /* 0xfffffff800047947 */ /* 0x000fea000383ffff */
.L_x_7258:
[----:B-1----:R1:W2:Y:S02]  /*be40*/  SYNCS.PHASECHK.TRANS64.TRYWAIT P0, [R7+URZ], R4 ;  /* 0x00000004070075a7 */ /* 0x0022a4000800017f */
[----:B--2---:R-:W-:Y:S05]  /*be50*/  @!P0 NANOSLEEP.SYNCS 0x989680 ;  /* 0x009896800000895d */ /* 0x004fea0003900000 */
[----:B------:R-:W2:Y:S02]  /*be60*/  @!P0 SYNCS.PHASECHK.TRANS64 P0, [R7+URZ], R4 ;  /* 0x00000004070085a7 */ /* 0x000ea4000800007f */
[----:B--2---:R-:W-:Y:S05]  /*be70*/  @!P0 BRA `(.L_x_7258) ;  /* 0xfffffffc00f08947 */ /* 0x004fea000383ffff */
[----:B------:R-:W-:Y:S05]  /*be80*/  BRA `(.L_x_7285) ;  /* 0xfffffff800447947 */ /* 0x000fea000383ffff */
.L_x_7259:
[----:B--2---:R2:W3:Y:S02]  /*be90*/  SYNCS.PHASECHK.TRANS64.TRYWAIT P0, [R3+URZ], R0 ;  /* 0x00000000030075a7 */ /* 0x0044e4000800017f */
[----:B---3--:R-:W-:Y:S05]  /*bea0*/  @!P0 NANOSLEEP.SYNCS 0x989680 ;  /* 0x009896800000895d */ /* 0x008fea0003900000 */
[----:B------:R-:W3:Y:S02]  /*beb0*/  @!P0 SYNCS.PHASECHK.TRANS64 P0, [R3+URZ], R0 ;  /* 0x00000000030085a7 */ /* 0x000ee4000800007f */
[----:B---3--:R-:W-:Y:S05]  /*bec0*/  @!P0 BRA `(.L_x_7259) ;  /* 0xfffffffc00f08947 */ /* 0x008fea000383ffff */
[----:B------:R-:W-:Y:S05]  /*bed0*/  BRA `(.L_x_7286) ;  /* 0xfffffff800387947 */ /* 0x000fea000383ffff */
.L_x_7287:
        /* <DEDUP_REMOVED lines=10> */
.L_x_7695:


//--------------------- .text._ZN7cutlass13device_kernelIN5flash11enable_sm90INS1_16FlashAttnBwdSm90INS1_25CollectiveMainloopBwdSm90ILi2ELi1ELi1EN4cute5tupleIJNS5_1CILi1EEES8_S8_EEENS6_IJNS7_ILi64EEENS7_ILi96EEENS7_ILi192EEEEEENS_6half_tEfNS_4arch4Sm90ELb1ELb0ELb0ELb1ELb0ELb0ELb1ELb0ELi3ELi1ELi1ELi1ELb0EEENS1_24CollectiveEpilogueBwdGQAISD_fSG_Li384ELb1ELb0EEENS1_25SingleTileBwdLPTSchedulerILb1ELi96ELb0EEEEEEEEEvNT_6ParamsE --------------------------
	.section	.text._ZN7cutlass13device_kernelIN5flash11enable_sm90INS1_16FlashAttnBwdSm90INS1_25CollectiveMainloopBwdSm90ILi2ELi1ELi1EN4cute5tupleIJNS5_1CILi1EEES8_S8_EEENS6_IJNS7_ILi64EEENS7_ILi96EEENS7_ILi192EEEEEENS_6half_tEfNS_4arch4Sm90ELb1ELb0ELb0ELb1ELb0ELb0ELb1ELb0ELi3ELi1ELi1ELi1ELb0EEENS1_24CollectiveEpilogueBwdGQAISD_fSG_Li384ELb1ELb0EEENS1_25SingleTileBwdLPTSchedulerILb1ELi96ELb0EEEEEEEEEvNT_6ParamsE,"ax",@progbits
	.align	128
.text._ZN7cutlass13device_kernelIN5flash11enable_sm90INS1_16FlashAttnBwdSm90INS1_25CollectiveMainloopBwdSm90ILi2ELi1ELi1EN4cute5tupleIJNS5_1CILi1EEES8_S8_EEENS6_IJNS7_ILi64EEENS7_ILi96EEENS7_ILi192EEEEEENS_6half_tEfNS_4arch4Sm90ELb1ELb0ELb0ELb1ELb0ELb0ELb1ELb0ELi3ELi1ELi1ELi1ELb0EEENS1_24CollectiveEpilogueBwdGQAISD_fSG_Li384ELb1ELb0EEENS1_25SingleTileBwdLPTSchedulerILb1ELi96ELb0EEEEEEEEEvNT_6ParamsE:
        .type           _ZN7cutlass13device_kernelIN5flash11enable_sm90INS1_16FlashAttnBwdSm90INS1_25CollectiveMainloopBwdSm90ILi2ELi1ELi1EN4cute5tupleIJNS5_1CILi1EEES8_S8_EEENS6_IJNS7_ILi64EEENS7_ILi96EEENS7_ILi192EEEEEENS_6half_tEfNS_4arch4Sm90ELb1ELb0ELb0ELb1ELb0ELb0ELb1ELb0ELi3ELi1ELi1ELi1ELb0EEENS1_24CollectiveEpilogueBwdGQAISD_fSG_Li384ELb1ELb0EEENS1_25SingleTileBwdLPTSchedulerILb1ELi96ELb0EEEEEEEEEvNT_6ParamsE,@function
        .size           _ZN7cutlass13device_kernelIN5flash11enable_sm90INS1_16FlashAttnBwdSm90INS1_25CollectiveMainloopBwdSm90ILi2ELi1ELi1EN4cute5tupleIJNS5_1CILi1EEES8_S8_EEENS6_IJNS7_ILi64EEENS7_ILi96EEENS7_ILi192EEEEEENS_6half_tEfNS_4arch4Sm90ELb1ELb0ELb0ELb1ELb0ELb0ELb1ELb0ELi3ELi1ELi1ELi1ELb0EEENS1_24CollectiveEpilogueBwdGQAISD_fSG_Li384ELb1ELb0EEENS1_25SingleTileBwdLPTSchedulerILb1ELi96ELb0EEEEEEEEEvNT_6ParamsE,(.L_x_7696 - _ZN7cutlass13device_kernelIN5flash11enable_sm90INS1_16FlashAttnBwdSm90INS1_25CollectiveMainloopBwdSm90ILi2ELi1ELi1EN4cute5tupleIJNS5_1CILi1EEES8_S8_EEENS6_IJNS7_ILi64EEENS7_ILi96EEENS7_ILi192EEEEEENS_6half_tEfNS_4arch4Sm90ELb1ELb0ELb0ELb1ELb0ELb0ELb1ELb0ELi3ELi1ELi1ELi1ELb0EEENS1_24CollectiveEpilogueBwdGQAISD_fSG_Li384ELb1ELb0EEENS1_25SingleTileBwdLPTSchedulerILb1ELi96ELb0EEEEEEEEEvNT_6ParamsE)
        .other          _ZN7cutlass13device_kernelIN5flash11enable_sm90INS1_16FlashAttnBwdSm90INS1_25CollectiveMainloopBwdSm90ILi2ELi1ELi1EN4cute5tupleIJNS5_1CILi1EEES8_S8_EEENS6_IJNS7_ILi64EEENS7_ILi96EEENS7_ILi192EEEEEENS_6half_tEfNS_4arch4Sm90ELb1ELb0ELb0ELb1ELb0ELb0ELb1ELb0ELi3ELi1ELi1ELi1ELb0EEENS1_24CollectiveEpilogueBwdGQAISD_fSG_Li384ELb1ELb0EEENS1_25SingleTileBwdLPTSchedulerILb1ELi96ELb0EEEEEEEEEvNT_6ParamsE,@"STO_CUDA_ENTRY STV_DEFAULT"
_ZN7cutlass13device_kernelIN5flash11enable_sm90INS1_16FlashAttnBwdSm90INS1_25CollectiveMainloopBwdSm90ILi2ELi1ELi1EN4cute5tupleIJNS5_1CILi1EEES8_S8_EEENS6_IJNS7_ILi64EEENS7_ILi96EEENS7_ILi192EEEEEENS_6half_tEfNS_4arch4Sm90ELb1ELb0ELb0ELb1ELb0ELb0ELb1ELb0ELi3ELi1ELi1ELi1ELb0EEENS1_24CollectiveEpilogueBwdGQAISD_fSG_Li384ELb1ELb0EEENS1_25SingleTileBwdLPTSchedulerILb1ELi96ELb0EEEEEEEEEvNT_6ParamsE:
        /* <DEDUP_REMOVED lines=23> */
.L_x_7289:
[----:B------:R-:W-:Y:S05]  /*0170*/  BSYNC B0 ;  /* 0x0000000000007941 */ /* 0x000fea0003800000 */
.L_x_7288:
        /* <DEDUP_REMOVED lines=34> */
.L_x_7290:
        /* <DEDUP_REMOVED lines=20> */
.L_x_7291:
        /* <DEDUP_REMOVED lines=9> */
.L_x_7294:
        /* <DEDUP_REMOVED lines=32> */
.L_x_7295:
[----:B------:R-:W1:Y:S01]  /*0770*/  LDC R3, c[0x0][0x8cc] ;  /* 0x00023300ff037b82 */ /* 0x000e620000000800 */
[----:B------:R-:W-:Y:S01]  /*0780*/  IMAD.U32 R152, RZ, RZ, UR4 ;  /* 0x00000004ff987e24 */ /* 0x000fe2000f8e00ff */
[----:B-1----:R-:W-:-:S13]  /*0790*/  ISETP.NE.AND P0, PT, R3, 0x1, PT ;  /* 0x000000010300780c */ /* 0x002fda0003f05270 */
[----:B------:R-:W1:Y:S02]  /*07a0*/  @P0 LDC.64 R4, c[0x0][0x8d0] ;  /* 0x00023400ff040b82 */ /* 0x000e640000000a00 */
[----:B-1----:R-:W-:-:S05]  /*07b0*/  @P0 IMAD.HI.U32 R0, R4, UR4, RZ ;  /* 0x0000000404000c27 */ /* 0x002fca000f8e00ff */
[----:B------:R-:W-:-:S05]  /*07c0*/  @P0 SHF.R.U32.HI R152, RZ, R5, R0 ;  /* 0x00000005ff980219 */ /* 0x000fca0000011600 */
[----:B------:R-:W-:-:S07]  /*07d0*/  IMAD R0, R152, R3, RZ ;  /* 0x0000000398007224 */ /* 0x000fce00078e02ff */
.L_x_7296:
        /* <DEDUP_REMOVED lines=20> */
.L_x_7297:
        /* <DEDUP_REMOVED lines=10> */
.L_x_7299:
[----:B------:R-:W1:Y:S02]  /*09c0*/  LDC R0, c[0x0][0x8f4] ;  /* 0x00023d00ff007b82 */ /* 0x000e640000000800 */
.L_x_7298:
        /* <DEDUP_REMOVED lines=17> */
.L_x_7301:
        /* <DEDUP_REMOVED lines=10> */
.L_x_7302:
        /* <DEDUP_REMOVED lines=8> */
.L_x_7303:
        /* <DEDUP_REMOVED lines=9> */
.L_x_7304:
        /* <DEDUP_REMOVED lines=87> */
.L_x_7307:
        /* <DEDUP_REMOVED lines=15> */
.L_x_7306:
        /* <DEDUP_REMOVED lines=20> */
.L_x_7309:
        /* <DEDUP_REMOVED lines=15> */
.L_x_7308:
        /* <DEDUP_REMOVED lines=8> */
.L_x_7406:
        /* <DEDUP_REMOVED lines=21> */
.L_x_7311:
        /* <DEDUP_REMOVED lines=9> */
[----:B------:R-:W-:-:S02]  /*1780*/  LOP3.LUT R15, R0, 0x7ffffffc, RZ, 0xc0, !PT ;  /* 0x7ffffffc000f7812 */ /* 0x000fc400078ec0ff */
[----:B------:R-:W-:Y:S02]  /*1790*/  CS2R R116, SRZ ;  /* 0x0000000000747805 */ /* 0x000fe4000001ff00 */
[--C-:B------:R-:W-:Y:S02]  /*17a0*/  SHF.R.S32.HI R0, RZ, 0x1, R8.reuse ;  /* 0x00000001ff007819 */ /* 0x100fe40000011408 */
[----:B------:R-:W-:Y:S02]  /*17b0*/  CS2R R114, SRZ ;  /* 0x0000000000727805 */ /* 0x000fe4000001ff00 */
[----:B------:R-:W-:Y:S01]  /*17c0*/  SHF.R.S32.HI R11, RZ, 0x1f, R8 ;  /* 0x0000001fff0b7819 */ /* 0x000fe20000011408 */
[----:B------:R-:W-:Y:S01]  /*17d0*/  IMAD.IADD R15, R2, 0x1, -R15 ;  /* 0x00000001020f7824 */ /* 0x000fe200078e0a0f */
[----:B---3--:R-:W-:Y:S02]  /*17e0*/  SHF.R.S32.HI R10, RZ, 0x1f, R9 ;  /* 0x0000001fff0a7819 */ /* 0x008fe40000011409 */
        /* <DEDUP_REMOVED lines=87> */
.L_x_7323:
[----:B------:R-:W-:-:S13]  /*1d60*/  ISETP.NE.AND P0, PT, R10, 0x3, PT ;  /* 0x000000030a00780c */ /* 0x000fda0003f05270 */
[----:B---3--:R-:W-:Y:S05]  /*1d70*/  @!P0 BRA `(.L_x_7313) ;  /* 0x0000000000048947 */ /* 0x008fea0003800000 */
[----:B------:R-:W-:Y:S01]  /*1d80*/  BPT.TRAP 0x1 ;  /* 0x000000040000795c */ /* 0x000fe20000300000 */
.L_x_7313:
[----:B------:R-:W-:Y:S02]  /*1d90*/  LEA R3, R2, UR36, 0x3 ;  /* 0x0000002402037c11 */ /* 0x000fe4000f8e18ff */
[----:B------:R-:W-:-:S04]  /*1da0*/  SHF.L.U32 R12, R7, 0x1f, RZ ;  /* 0x0000001f070c7819 */ /* 0x000fc800000006ff */
[----:B------:R3:W4:Y:S01]  /*1db0*/  SYNCS.PHASECHK.TRANS64.TRYWAIT P1, [R3+URZ+0x36410], R12 ;  /* 0x0364100c030075a7 */ /* 0x000722000802017f */
[----:B------:R-:W-:Y:S05]  /*1dc0*/  @!P0 BRA `(.L_x_7314) ;  /* 0x0000000000048947 */ /* 0x000fea0003800000 */
[----:B------:R-:W-:Y:S01]  /*1dd0*/  BPT.TRAP 0x1 ;  /* 0x000000040000795c */ /* 0x000fe20000300000 */
.L_x_7314:
[----:B----4-:R-:W-:Y:S05]  /*1de0*/  @P1 BRA `(.L_x_7315) ;  /* 0x0000000000081947 */ /* 0x010fea0003800000 */
[----:B------:R-:W4:Y:S02]  /*1df0*/  SYNCS.PHASECHK.TRANS64.TRYWAIT P1, [R3+URZ+0x36410], R12 ;  /* 0x0364100c030075a7 */ /* 0x000f24000802017f */
[----:B----4-:R-:W-:Y:S05]  /*1e00*/  @!P1 BRA `(.L_x_7316) ;  /* 0x0000007000849947 */ /* 0x010fea0003800000 */
.L_x_7315:
        /* <DEDUP_REMOVED lines=103> */
.L_x_7317:
[----:B---3--:R-:W-:-:S04]  /*2480*/  SHF.L.U32 R14, R5, 0x1f, RZ ;  /* 0x0000001f050e7819 */ /* 0x008fc800000006ff */
[----:B------:R3:W1:Y:S01]  /*2490*/  SYNCS.PHASECHK.TRANS64.TRYWAIT P1, [UR36+0x36430], R14 ;  /* 0x0364300eff0075a7 */ /* 0x0006620008020164 */
[----:B------:R-:W-:Y:S05]  /*24a0*/  @!P0 BRA `(.L_x_7318) ;  /* 0x0000000000048947 */ /* 0x000fea0003800000 */
[----:B------:R-:W-:Y:S01]  /*24b0*/  BPT.TRAP 0x1 ;  /* 0x000000040000795c */ /* 0x000fe20000300000 */
.L_x_7318:
[----:B-1----:R-:W-:Y:S05]  /*24c0*/  @P1 BRA `(.L_x_7319) ;  /* 0x0000000000081947 */ /* 0x002fea0003800000 */
[----:B------:R-:W1:Y:S02]  /*24d0*/  SYNCS.PHASECHK.TRANS64.TRYWAIT P1, [UR36+0x36430], R14 ;  /* 0x0364300eff0075a7 */ /* 0x000e640008020164 */
[----:B-1----:R-:W-:Y:S05]  /*24e0*/  @!P1 BRA `(.L_x_7320) ;  /* 0x0000006800e09947 */ /* 0x002fea0003800000 */
.L_x_7319:
[----:B------:R-:W-:Y:S01]  /*24f0*/  UIADD3 UR5, UR36, 0x2a000, URZ ;  /* 0x0002a00024057890 */ /* 0x000fe2000fffe03f */
[----:B------:R-:W-:Y:S01]  /*2500*/  WARPGROUP.ARRIVE ;  /* 0x00000000000079c5 */ /* 0x000fe20000000000 */
[----:B------:R-:W-:Y:S01]  /*2510*/  UIADD3 UR4, UR4, 0x9000, URZ ;  /* 0x0000900004047890 */ /* 0x000fe2000fffe03f */
[----:B------:R-:W-:Y:S01]  /*2520*/  IMAD R15, R16, 0x40, R6 ;  /* 0x00000040100f7824 */ /* 0x000fe200078e0206 */
[----:B------:R-:W-:Y:S01]  /*2530*/  USHF.R.U32.HI UR6, URZ, 0x4, UR5 ;  /* 0x000000043f067899 */ /* 0x000fe20008011605 */
[----:B------:R-:W-:Y:S01]  /*2540*/  LEA R156, R6, UR36, 0x2 ;  /* 0x00000024069c7c11 */ /* 0x000fe2000f8e10ff */
        /* <DEDUP_REMOVED lines=17> */
[----:B------:R-:W-:Y:S01]  /*2660*/  FSEL R137, R137, -INF , P1 ;  /* 0xff80000089897808 */ /* 0x000fe20000800000 */
        /* <DEDUP_REMOVED lines=12> */
[----:B--2---:R-:W-:-:S02]  /*2730*/  FSEL R23, R140, -INF , P2 ;  /* 0xff8000008c177808 */ /* 0x004fc40001000000 */
[----:B------:R-:W-:Y:S02]  /*2740*/  VIMNMX R14, R9, R14, PT ;  /* 0x0000000e090e7248 */ /* 0x000fe40003fe0100 */
[----:B------:R-:W-:Y:S01]  /*2750*/  FSEL R141, R141, -INF , P3 ;  /* 0xff8000008d8d7808 */ /* 0x000fe20001800000 */
[--C-:B------:R-:W-:Y:S01]  /*2760*/  FFMA.FTZ R22, R23, UR40, -R12.reuse ;  /* 0x0000002817167c23 */ /* 0x100fe2000801080c */
[C---:B------:R-:W-:Y:S01]  /*2770*/  ISETP.GT.AND P2, PT, R14.reuse, RZ, PT ;  /* 0x000000ff0e00720c */ /* 0x040fe20003f44270 */
[----:B------:R-:W1:Y:S01]  /*2780*/  MUFU.EX2 R21, R21 ;  /* 0x0000001500157308 */ /* 0x000e620000000800 */
[----:B------:R-:W-:Y:S01]  /*2790*/  ISETP.GT.AND P3, PT, R14, 0x1, PT ;  /* 0x000000010e00780c */ /* 0x000fe20003f64270 */
[----:B------:R-:W-:Y:S01]  /*27a0*/  FFMA.FTZ R23, R141, UR40, -R12 ;  /* 0x000000288d177c23 */ /* 0x000fe2000801080c */
[----:B------:R-:W-:Y:S02]  /*27b0*/  FSEL R138, R138, -INF , P2 ;  /* 0xff8000008a8a7808 */ /* 0x000fe40001000000 */
[----:B------:R-:W-:-:S02]  /*27c0*/  ISETP.GT.AND P2, PT, R14, 0x8, PT ;  /* 0x000000080e00780c */ /* 0x000fc40003f44270 */
[----:B------:R-:W-:Y:S01]  /*27d0*/  FSEL R145, R145, -INF , P6 ;  /* 0xff80000091917808 */ /* 0x000fe20003000000 */
[--C-:B------:R-:W-:Y:S01]  /*27e0*/  FFMA.FTZ R136, R138, UR40, -R13.reuse ;  /* 0x000000288a887c23 */ /* 0x100fe2000801080d */
[----:B------:R-:W-:Y:S01]  /*27f0*/  FSEL R138, R139, -INF , P3 ;  /* 0xff8000008b8a7808 */ /* 0x000fe20001800000 */
[----:B------:R-:W-:Y:S01]  /*2800*/  MUFU.EX2 R22, R22 ;  /* 0x0000001600167308 */ /* 0x000fe20000000800 */
[----:B------:R-:W-:Y:S02]  /*2810*/  ISETP.GT.AND P6, PT, R14, 0x9, PT ;  /* 0x000000090e00780c */ /* 0x000fe40003fc4270 */
[----:B------:R-:W-:Y:S01]  /*2820*/  FSEL R15, R144, -INF , P4 ;  /* 0xff800000900f7808 */ /* 0x000fe20002000000 */
[--C-:B------:R-:W-:Y:S01]  /*2830*/  FFMA.FTZ R137, R138, UR40, -R13.reuse ;  /* 0x000000288a897c23 */ /* 0x100fe2000801080d */
[----:B------:R-:W-:Y:S02]  /*2840*/  FSEL R141, R148, -INF , P5 ;  /* 0xff800000948d7808 */ /* 0x000fe40002800000 */
[----:B------:R-:W-:Y:S01]  /*2850*/  FSEL R142, R142, -INF , P2 ;  /* 0xff8000008e8e7808 */ /* 0x000fe20001000000 */
[----:B------:R-:W2:Y:S01]  /*2860*/  MUFU.EX2 R23, R23 ;  /* 0x0000001700177308 */ /* 0x000ea20000000800 */
[C---:B------:R-:W-:Y:S01]  /*2870*/  ISETP.GT.AND P5, PT, R14.reuse, 0x10, PT ;  /* 0x000000100e00780c */ /* 0x040fe20003fa4270 */
[--C-:B------:R-:W-:Y:S01]  /*2880*/  FFMA.FTZ R140, R15, UR40, -R12.reuse ;  /* 0x000000280f8c7c23 */ /* 0x100fe2000801080c */
[----:B------:R-:W-:Y:S01]  /*2890*/  ISETP.GT.AND P4, PT, R14, 0x11, PT ;  /* 0x000000110e00780c */ /* 0x000fe20003f84270 */
[----:B------:R-:W-:Y:S01]  /*28a0*/  FFMA.FTZ R139, R142, UR40, -R13 ;  /* 0x000000288e8b7c23 */ /* 0x000fe2000801080d */
[C---:B------:R-:W-:Y:S01]  /*28b0*/  ISETP.GT.AND P3, PT, R14.reuse, 0x18, PT ;  /* 0x000000180e00780c */ /* 0x040fe20003f64270 */
[--C-:B------:R-:W-:Y:S01]  /*28c0*/  FFMA.FTZ R142, R145, UR40, -R12.reuse ;  /* 0x00000028918e7c23 */ /* 0x100fe2000801080c */
[----:B------:R-:W-:Y:S01]  /*28d0*/  ISETP.GT.AND P2, PT, R14, 0x19, PT ;  /* 0x000000190e00780c */ /* 0x000fe20003f44270 */
[----:B------:R-:W-:Y:S01]  /*28e0*/  MUFU.EX2 R136, R136 ;  /* 0x0000008800887308 */ /* 0x000fe20000000800 */
[----:B------:R-:W-:Y:S01]  /*28f0*/  FSEL R14, R143, -INF , P6 ;  /* 0xff8000008f0e7808 */ /* 0x000fe20003000000 */
[----:B------:R-:W-:Y:S01]  /*2900*/  FFMA.FTZ R141, R141, UR40, -R12 ;  /* 0x000000288d8d7c23 */ /* 0x000fe2000801080c */
[----:B------:R-:W-:-:S02]  /*2910*/  FSEL R149, R149, -INF , P1 ;  /* 0xff80000095957808 */ /* 0x000fc40000800000 */
[----:B------:R-:W-:Y:S01]  /*2920*/  FSEL R146, R146, -INF , P5 ;  /* 0xff80000092927808 */ /* 0x000fe20002800000 */
[--C-:B------:R-:W-:Y:S01]  /*2930*/  FFMA.FTZ R148, R14, UR40, -R13.reuse ;  /* 0x000000280e947c23 */ /* 0x100fe2000801080d */
[----:B------:R-:W-:Y:S01]  /*2940*/  FSEL R150, R150, -INF , P3 ;  /* 0xff80000096967808 */ /* 0x000fe20001800000 */
[----:B------:R-:W3:Y:S01]  /*2950*/  MUFU.EX2 R137, R137 ;  /* 0x0000008900897308 */ /* 0x000ee20000000800 */
[----:B------:R-:W-:Y:S01]  /*2960*/  FSEL R14, R151, -INF , P2 ;  /* 0xff800000970e7808 */ /* 0x000fe20001000000 */
[----:B------:R-:W-:Y:S01]  /*2970*/  FFMA.FTZ R144, R149, UR40, -R12 ;  /* 0x0000002895907c23 */ /* 0x000fe2000801080c */
[----:B------:R-:W-:Y:S01]  /*2980*/  FSEL R12, R147, -INF , P4 ;  /* 0xff800000930c7808 */ /* 0x000fe20002000000 */
[----:B------:R-:W-:Y:S02]  /*2990*/  WARPGROUP.DEPBAR.LE gsb0, 0x0 ;  /* 0x00008000000079c5 */ /* 0x000fe40000010000 */
[----:B------:R-:W-:Y:S01]  /*29a0*/  WARPGROUP.ARRIVE ;  /* 0x00000000000079c5 */ /* 0x000fe20000000000 */
[--C-:B------:R-:W-:Y:S01]  /*29b0*/  FFMA.FTZ R149, R146, UR40, -R13.reuse ;  /* 0x0000002892957c23 */ /* 0x100fe2000801080d */
[----:B------:R-:W-:Y:S01]  /*29c0*/  MUFU.EX2 R139, R139 ;  /* 0x0000008b008b7308 */ /* 0x000fe20000000800 */
[--C-:B------:R-:W-:Y:S01]  /*29d0*/  FFMA.FTZ R146, R150, UR40, -R13.reuse ;  /* 0x0000002896927c23 */ /* 0x100fe2000801080d */
[--C-:B------:R-:W-:Y:S01]  /*29e0*/  FFMA.FTZ R147, R14, UR40, -R13.reuse ;  /* 0x000000280e937c23 */ /* 0x100fe2000801080d */
[----:B------:R-:W-:Y:S01]  /*29f0*/  FFMA.FTZ R145, R12, UR40, -R13 ;  /* 0x000000280c917c23 */ /* 0x000fe2000801080d */
[----:B------:R-:W-:Y:S01]  /*2a00*/  HGMMA.64x32x16.F32 R120, gdesc[UR8], R120, gsb0 ;  /* 0x00600000087879f0 */ /* 0x000fe20008000878 */
[----:B------:R-:W-:Y:S01]  /*2a10*/  UIADD3 UR10, UR6, 0x4, URZ ;  /* 0x00000004060a7890 */ /* 0x000fe2000fffe03f */
[----:B-1----:R-:W-:Y:S01]  /*2a20*/  F2FP.F16.F32.PACK_AB R12, R21, R20 ;  /* 0x00000014150c723e */ /* 0x002fe200000000ff */
[----:B------:R-:W-:Y:S01]  /*2a30*/  UIADD3 UR8, UR4, 0x4, URZ ;  /* 0x0000000404087890 */ /* 0x000fe2000fffe03f */
[----:B------:R-:W1:Y:S01]  /*2a40*/  MUFU.EX2 R148, R148 ;  /* 0x0000009400947308 */ /* 0x000e620000000800 */
[----:B------:R-:W-:Y:S01]  /*2a50*/  UMOV UR11, 0x40000040 ;  /* 0x40000040000b7882 */ /* 0x000fe20000000000 */
[----:B------:R-:W-:Y:S01]  /*2a60*/  UMOV UR9, 0x40000040 ;  /* 0x4000004000097882 */ /* 0x000fe20000000000 */
[----:B--2---:R-:W-:-:S02]  /*2a70*/  F2FP.F16.F32.PACK_AB R14, R23, R22 ;  /* 0x00000016170e723e */ /* 0x004fc400000000ff */
[----:B---3--:R-:W-:-:S03]  /*2a80*/  F2FP.F16.F32.PACK_AB R13, R137, R136 ;  /* 0x00000088890d723e */ /* 0x008fc600000000ff */
[----:B------:R-:W-:Y:S08]  /*2a90*/  MUFU.EX2 R140, R140 ;  /* 0x0000008c008c7308 */ /* 0x000ff00000000800 */
[----:B------:R-:W-:Y:S01]  /*2aa0*/  MUFU.EX2 R151, R142 ;  /* 0x0000008e00977308 */ /* 0x000fe20000000800 */
[----:B-1----:R-:W-:-:S07]  /*2ab0*/  F2FP.F16.F32.PACK_AB R15, R148, R139 ;  /* 0x0000008b940f723e */ /* 0x002fce00000000ff */
[----:B------:R-:W-:Y:S08]  /*2ac0*/  MUFU.EX2 R141, R141 ;  /* 0x0000008d008d7308 */ /* 0x000ff00000000800 */
[----:B------:R-:W-:Y:S08]  /*2ad0*/  MUFU.EX2 R144, R144 ;  /* 0x0000009000907308 */ /* 0x000ff00000000800 */
[----:B------:R-:W-:Y:S08]  /*2ae0*/  MUFU.EX2 R149, R149 ;  /* 0x0000009500957308 */ /* 0x000ff00000000800 */
[----:B------:R-:W-:Y:S01]  /*2af0*/  MUFU.EX2 R150, R145 ;  /* 0x0000009100967308 */ /* 0x000fe20000000800 */
[----:B------:R-:W-:-:S02]  /*2b00*/  WARPGROUP.DEPBAR.LE gsb0, 0x0 ;  /* 0x00008000000079c5 */ /* 0x000fc40000010000 */
[----:B------:R-:W-:-:S05]  /*2b10*/  WARPGROUP.ARRIVE ;  /* 0x00000000000079c5 */ /* 0x000fca0000000000 */
[----:B------:R-:W-:Y:S01]  /*2b20*/  MUFU.EX2 R146, R146 ;  /* 0x0000009200927308 */ /* 0x000fe20000000800 */
[----:B------:R-:W-:Y:S01]  /*2b30*/  HGMMA.64x32x16.F32 R120, gdesc[UR8], R120, gsb0 ;  /* 0x00600000087879f0 */ /* 0x000fe20008000878 */
[----:B------:R-:W-:Y:S02]  /*2b40*/  UIADD3 UR10, UR6, 0x6, URZ ;  /* 0x00000006060a7890 */ /* 0x000fe4000fffe03f */
[----:B------:R-:W-:-:S04]  /*2b50*/  UIADD3 UR8, UR4, 0x6, URZ ;  /* 0x0000000604087890 */ /* 0x000fc8000fffe03f */
[----:B------:R-:W1:Y:S01]  /*2b60*/  MUFU.EX2 R147, R147 ;  /* 0x0000009300937308 */ /* 0x000e620000000800 */
        /* <DEDUP_REMOVED lines=78> */
[--C-:B------:R-:W-:Y:S01]  /*3050*/  FADD.FTZ R120, R121, -R138.reuse ;  /* 0x8000008a79787221 */ /* 0x100fe20000010000 */
[--C-:B------:R-:W-:Y:S01]  /*3060*/  FADD.FTZ R121, R124, -R138.reuse ;  /* 0x8000008a7c797221 */ /* 0x100fe20000010000 */
[--C-:B------:R-:W-:Y:S01]  /*3070*/  FADD.FTZ R124, R125, -R138.reuse ;  /* 0x8000008a7d7c7221 */ /* 0x100fe20000010000 */
[--C-:B---3--:R-:W-:Y:S01]  /*3080*/  FADD.FTZ R126, R126, -R143.reuse ;  /* 0x8000008f7e7e7221 */ /* 0x108fe20000010000 */
[----:B------:R-:W-:Y:S01]  /*3090*/  FMUL.FTZ R21, R21, R120 ;  /* 0x0000007815157220 */ /* 0x000fe20000410000 */
[--C-:B------:R-:W-:Y:S01]  /*30a0*/  FADD.FTZ R120, R123, -R143.reuse ;  /* 0x8000008f7b787221 */ /* 0x100fe20000010000 */
[----:B-1----:R-:W-:Y:S01]  /*30b0*/  F2FP.F16.F32.PACK_AB R123, R147, R146 ;  /* 0x00000092937b723e */ /* 0x002fe200000000ff */
[----:B----4-:R-:W-:Y:S01]  /*30c0*/  FMUL.FTZ R14, R22, R121 ;  /* 0x00000079160e7220 */ /* 0x010fe20000410000 */
[--C-:B------:R-:W-:Y:S01]  /*30d0*/  FADD.FTZ R121, R122, -R143.reuse ;  /* 0x8000008f7a797221 */ /* 0x100fe20000010000 */
[----:B------:R-:W-:Y:S01]  /*30e0*/  FMUL.FTZ R137, R137, R120 ;  /* 0x0000007889897220 */ /* 0x000fe20000410000 */
[----:B------:R-:W-:Y:S01]  /*30f0*/  F2FP.F16.F32.PACK_AB R120, R151, R140 ;  /* 0x0000008c9778723e */ /* 0x000fe200000000ff */
[--C-:B------:R-:W-:Y:S01]  /*3100*/  FADD.FTZ R13, R128, -R138.reuse ;  /* 0x8000008a800d7221 */ /* 0x100fe20000010000 */
[----:B------:R-:W-:Y:S01]  /*3110*/  FMUL.FTZ R136, R136, R121 ;  /* 0x0000007988887220 */ /* 0x000fe20000410000 */
[----:B------:R-:W-:Y:S01]  /*3120*/  F2FP.F16.F32.PACK_AB R122, R144, R141 ;  /* 0x0000008d907a723e */ /* 0x000fe200000000ff */
[--C-:B------:R-:W-:Y:S01]  /*3130*/  FADD.FTZ R12, R129, -R138.reuse ;  /* 0x8000008a810c7221 */ /* 0x100fe20000010000 */
[----:B------:R-:W-:Y:S01]  /*3140*/  F2FP.F16.F32.PACK_AB R121, R150, R149 ;  /* 0x000000959679723e */ /* 0x000fe200000000ff */
[--C-:B------:R-:W-:Y:S01]  /*3150*/  FADD.FTZ R127, R127, -R143.reuse ;  /* 0x8000008f7f7f7221 */ /* 0x100fe20000010000 */
[--C-:B------:R-:W-:Y:S01]  /*3160*/  FADD.FTZ R132, R132, -R138.reuse ;  /* 0x8000008a84847221 */ /* 0x100fe20000010000 */
[----:B------:R-:W-:Y:S01]  /*3170*/  FADD.FTZ R133, R133, -R138 ;  /* 0x8000008a85857221 */ /* 0x000fe20000010000 */
[--C-:B------:R-:W-:Y:S01]  /*3180*/  FADD.FTZ R130, R130, -R143.reuse ;  /* 0x8000008f82827221 */ /* 0x100fe20000010000 */
[----:B------:R1:W-:Y:S01]  /*3190*/  STSM.16.M88.4 [R17], R120 ;  /* 0x0000007811007844 */ /* 0x0003e20000000200 */
[--C-:B------:R-:W-:Y:S01]  /*31a0*/  FADD.FTZ R131, R131, -R143.reuse ;  /* 0x8000008f83837221 */ /* 0x100fe20000010000 */
[--C-:B------:R-:W-:Y:S01]  /*31b0*/  FADD.FTZ R15, R134, -R143.reuse ;  /* 0x8000008f860f7221 */ /* 0x100fe20000010000 */
[----:B------:R-:W-:Y:S01]  /*31c0*/  FADD.FTZ R22, R135, -R143 ;  /* 0x8000008f87167221 */ /* 0x000fe20000010000 */
        /* <DEDUP_REMOVED lines=18> */
[----:B------:R-:W-:-:S02]  /*32f0*/  F2FP.F16.F32.PACK_AB R12, R21, R20 ;  /* 0x00000014150c723e */ /* 0x000fc400000000ff */
[----:B------:R-:W-:Y:S02]  /*3300*/  F2FP.F16.F32.PACK_AB R20, R124, R13 ;  /* 0x0000000d7c14723e */ /* 0x000fe400000000ff */
[----:B------:R-:W-:Y:S02]  /*3310*/  F2FP.F16.F32.PACK_AB R14, R23, R14 ;  /* 0x0000000e170e723e */ /* 0x000fe400000000ff */
[----:B------:R-:W-:Y:S02]  /*3320*/  F2FP.F16.F32.PACK_AB R13, R137, R136 ;  /* 0x00000088890d723e */ /* 0x000fe400000000ff */
[----:B------:R-:W-:Y:S02]  /*3330*/  F2FP.F16.F32.PACK_AB R15, R148, R139 ;  /* 0x0000008b940f723e */ /* 0x000fe400000000ff */
[----:B------:R-:W-:Y:S01]  /*3340*/  F2FP.F16.F32.PACK_AB R22, R133, R132 ;  /* 0x000000848516723e */ /* 0x000fe200000000ff */
[----:B--2---:R-:W-:Y:S01]  /*3350*/  BAR.SYNC.DEFER_BLOCKING 0x9, 0x180 ;  /* 0x0246000000007b1d */ /* 0x004fe20000010000 */
[----:B------:R-:W-:-:S02]  /*3360*/  F2FP.F16.F32.PACK_AB R21, R131, R130 ;  /* 0x000000828315723e */ /* 0x000fc400000000ff */
[----:B------:R-:W-:-:S03]  /*3370*/  F2FP.F16.F32.PACK_AB R23, R147, R146 ;  /* 0x000000929317723e */ /* 0x000fc600000000ff */
        /* <DEDUP_REMOVED lines=82> */
.L_x_7321:
        /* <DEDUP_REMOVED lines=60> */
.L_x_7322:
        /* <DEDUP_REMOVED lines=62> */
.L_x_7305:
[----:B------:R-:W-:Y:S05]  /*4040*/  @P0 BRA `(.L_x_7300) ;  /* 0x0000004c00bc0947 */ /* 0x000fea0003800000 */
[----:B---3--:R-:W1:Y:S01]  /*4050*/  LDC.64 R2, c[0x0][0x878] ;  /* 0x00021e00ff027b82 */ /* 0x008e620000000a00 */
[----:B------:R-:W3:Y:S07]  /*4060*/  S2R R0, SR_TID.X ;  /* 0x0000000000007919 */ /* 0x000eee0000002100 */
[----:B------:R-:W4:Y:S01]  /*4070*/  S2UR UR5, SR_CgaCtaId ;  /* 0x00000000000579c3 */ /* 0x000f220000008800 */
[----:B------:R-:W-:-:S07]  /*4080*/  UMOV UR4, 0x400 ;  /* 0x0000040000047882 */ /* 0x000fce0000000000 */
[----:B------:R-:W5:Y:S01]  /*4090*/  LDC.64 R12, c[0x0][0x818] ;  /* 0x00020600ff0c7b82 */ /* 0x000f620000000a00 */
[----:B-1----:R-:W-:-:S07]  /*40a0*/  ISETP.NE.U32.AND P0, PT, R2, RZ, PT ;  /* 0x000000ff0200720c */ /* 0x002fce0003f05070 */
[----:B------:R-:W1:Y:S01]  /*40b0*/  LDC.64 R16, c[0x0][0x840] ;  /* 0x00021000ff107b82 */ /* 0x000e620000000a00 */
[----:B------:R-:W-:-:S07]  /*40c0*/  ISETP.NE.AND.EX P0, PT, R3, RZ, PT, P0 ;  /* 0x000000ff0300720c */ /* 0x000fce0003f05300 */
[----:B------:R-:W4:Y:S08]  /*40d0*/  LDC R2, c[0x0][0x850] ;  /* 0x00021400ff027b82 */ /* 0x000f300000000800 */
[----:B------:R-:W2:Y:S08]  /*40e0*/  @P0 LDC.64 R4, c[0x0][0x878] ;  /* 0x00021e00ff040b82 */ /* 0x000eb00000000a00 */
[----:B------:R-:W5:Y:S08]  /*40f0*/  LDC.64 R14, c[0x0][0x820] ;  /* 0x00020800ff0e7b82 */ /* 0x000f700000000a00 */
[----:B------:R-:W5:Y:S01]  /*4100*/  LDC.64 R20, c[0x0][0x848] ;  /* 0x00021200ff147b82 */ /* 0x000f620000000a00 */
[----:B--2---:R-:W-:-:S07]  /*4110*/  @P0 IMAD.WIDE R4, R19, 0x4, R4 ;  /* 0x0000000413040825 */ /* 0x004fce00078e0204 */
[----:B------:R-:W2:Y:S01]  /*4120*/  LDC.64 R22, c[0x0][0x800] ;  /* 0x00020000ff167b82 */ /* 0x000ea20000000a00 */
[----:B------:R-:W5:Y:S07]  /*4130*/  @P0 LDG.E R4, desc[UR38][R4.64] ;  /* 0x0000002604040981 */ /* 0x000f6e000c1e1900 */
[----:B------:R-:W-:Y:S01]  /*4140*/  BAR.SYNC.DEFER_BLOCKING 0x1, 0x180 ;  /* 0x0046000000007b1d */ /* 0x000fe20000010000 */
[----:B----4-:R-:W-:Y:S01]  /*4150*/  ISETP.NE.AND P1, PT, R2, 0x1, PT ;  /* 0x000000010200780c */ /* 0x010fe20003f25270 */
[----:B---3--:R-:W-:Y:S01]  /*4160*/  VIADD R2, R0, 0xffffff80 ;  /* 0xffffff8000027836 */ /* 0x008fe20000000000 */
[----:B------:R-:W-:-:S03]  /*4170*/  ULEA UR4, UR5, UR4, 0x18 ;  /* 0x0000000405047291 */ /* 0x000fc6000f8ec03f */
[----:B------:R-:W-:Y:S01]  /*4180*/  BSSY B0, `(.L_x_7324) ;  /* 0x0000052000007945 */ /* 0x000fe20003800000 */
[----:B------:R-:W-:-:S04]  /*4190*/  SHF.R.S32.HI R3, RZ, 0x1f, R2 ;  /* 0x0000001fff037819 */ /* 0x000fc80000011402 */
[----:B------:R-:W-:-:S03]  /*41a0*/  LEA.HI R6, R3, R2, RZ, 0x7 ;  /* 0x0000000203067211 */ /* 0x000fc600078f38ff */
[----:B------:R-:W3:Y:S01]  /*41b0*/  @P1 LDC R8, c[0x0][0x854] ;  /* 0x00021500ff081b82 */ /* 0x000ee20000000800 */
[----:B------:R-:W-:Y:S02]  /*41c0*/  LOP3.LUT R3, R6, 0x3fffff80, RZ, 0xc0, !PT ;  /* 0x3fffff8006037812 */ /* 0x000fe400078ec0ff */
[----:B------:R-:W-:-:S03]  /*41d0*/  SHF.R.S32.HI R6, RZ, 0x7, R6 ;  /* 0x00000007ff067819 */ /* 0x000fc60000011406 */
[----:B------:R-:W-:Y:S02]  /*41e0*/  IMAD.IADD R3, R2, 0x1, -R3 ;  /* 0x0000000102037824 */ /* 0x000fe400078e0a03 */
[----:B------:R-:W4:Y:S02]  /*41f0*/  @P1 LDC R10, c[0x0][0x858] ;  /* 0x00021600ff0a1b82 */ /* 0x000f240000000800 */
[----:B------:R-:W-:-:S04]  /*4200*/  IMAD R6, R6, 0x600, R3 ;  /* 0x0000060006067824 */ /* 0x000fc800078e0203 */
[----:B------:R-:W-:Y:S02]  /*4210*/  IMAD.SHL.U32 R6, R6, 0x4, RZ ;  /* 0x0000000406067824 */ /* 0x000fe400078e00ff */
[----:B---3--:R-:W-:-:S03]  /*4220*/  @P1 IMAD.HI.U32 R3, R153, R8, RZ ;  /* 0x0000000899031227 */ /* 0x008fc600078e00ff */
[----:B------:R-:W-:-:S05]  /*4230*/  LEA R8, R6, UR4, 0x2 ;  /* 0x0000000406087c11 */ /* 0x000fca000f8e10ff */
[----:B------:R3:W-:Y:S01]  /*4240*/  STS.128 [R8], R24 ;  /* 0x0000001808007388 */ /* 0x0007e20000000c00 */
[----:B----4-:R-:W-:Y:S01]  /*4250*/  @P1 SHF.R.U32.HI R153, RZ, R10, R3 ;  /* 0x0000000aff991219 */ /* 0x010fe20000011603 */
[----:B------:R-:W-:Y:S02]  /*4260*/  IMAD R3, R152, 0x4800, RZ ;  /* 0x0000480098037824 */ /* 0x000fe400078e02ff */
[----:B------:R4:W-:Y:S01]  /*4270*/  STS.128 [R8+0x800], R28 ;  /* 0x0008001c08007388 */ /* 0x0009e20000000c00 */
[----:B------:R-:W-:-:S03]  /*4280*/  SHF.R.S32.HI R9, RZ, 0x1f, R153 ;  /* 0x0000001fff097819 */ /* 0x000fc60000011499 */
[----:B------:R4:W-:Y:S02]  /*4290*/  STS.128 [R8+0x1000], R32 ;  /* 0x0010002008007388 */ /* 0x0009e40000000c00 */
[----:B-1----:R-:W-:Y:S02]  /*42a0*/  IMAD R10, R9, R16, RZ ;  /* 0x00000010090a7224 */ /* 0x002fe400078e02ff */
[----:B------:R4:W-:Y:S02]  /*42b0*/  STS.128 [R8+0x1800], R36 ;  /* 0x0018002408007388 */ /* 0x0009e40000000c00 */
[----:B------:R-:W-:Y:S02]  /*42c0*/  IMAD R11, R153, R17, R10 ;  /* 0x00000011990b7224 */ /* 0x000fe400078e020a */
[----:B------:R4:W-:Y:S01]  /*42d0*/  STS.128 [R8+0x2000], R40 ;  /* 0x0020002808007388 */ /* 0x0009e20000000c00 */
[----:B---3--:R-:W1:Y:S03]  /*42e0*/  LDC.64 R24, c[0x0][0x828] ;  /* 0x00020a00ff187b82 */ /* 0x008e660000000a00 */
        /* <DEDUP_REMOVED lines=22> */
[----:B------:R-:W-:-:S03]  /*4450*/  IMAD R4, R9, R12, RZ ;  /* 0x0000000c09047224 */ /* 0x000fc600078e02ff */
[----:B------:R-:W-:Y:S01]  /*4460*/  LEA.HI.X.SX32 R7, R3, R5, 0x1, P1 ;  /* 0x0000000503077211 */ /* 0x000fe200008f0eff */
[----:B------:R-:W-:Y:S01]  /*4470*/  IMAD R9, R153, R13, R4 ;  /* 0x0000000d99097224 */ /* 0x000fe200078e0204 */
[----:B------:R-:W-:Y:S02]  /*4480*/  SHF.R.S32.HI R3, RZ, 0x1f, R19 ;  /* 0x0000001fff037819 */ /* 0x000fe40000011413 */
[----:B------:R-:W-:Y:S01]  /*4490*/  SEL R19, R19, RZ, !P0 ;  /* 0x000000ff13137207 */ /* 0x000fe20004000000 */
[--C-:B------:R-:W-:Y:S01]  /*44a0*/  IMAD.WIDE.U32 R4, R153, R12, R6.reuse ;  /* 0x0000000c99047225 */ /* 0x100fe200078e0006 */
[----:B------:R-:W-:Y:S02]  /*44b0*/  SEL R3, R3, RZ, !P0 ;  /* 0x000000ff03037207 */ /* 0x000fe40004000000 */
[----:B------:R-:W-:Y:S01]  /*44c0*/  ISETP.NE.AND P0, PT, R2, RZ, PT ;  /* 0x000000ff0200720c */ /* 0x000fe20003f05270 */
[----:B------:R-:W-:-:S04]  /*44d0*/  IMAD.WIDE.U32 R6, R153, R16, R6 ;  /* 0x0000001099067225 */ /* 0x000fc800078e0006 */
[----:B------:R-:W-:Y:S02]  /*44e0*/  IMAD.IADD R5, R5, 0x1, R9 ;  /* 0x0000000105057824 */ /* 0x000fe400078e0209 */
[----:B------:R-:W-:Y:S02]  /*44f0*/  IMAD.IADD R7, R7, 0x1, R11 ;  /* 0x0000000107077824 */ /* 0x000fe400078e020b */
[C---:B------:R-:W-:Y:S02]  /*4500*/  IMAD R10, R3.reuse, R14, RZ ;  /* 0x0000000e030a7224 */ /* 0x040fe400078e02ff */
[----:B------:R-:W-:Y:S02]  /*4510*/  IMAD R12, R3, R20, RZ ;  /* 0x00000014030c7224 */ /* 0x000fe400078e02ff */
[----:B------:R-:W-:-:S04]  /*4520*/  IMAD.WIDE.U32 R4, R19, R14, R4 ;  /* 0x0000000e13047225 */ /* 0x000fc800078e0004 */
[----:B------:R-:W-:Y:S01]  /*4530*/  IMAD.WIDE.U32 R6, R19, R20, R6 ;  /* 0x0000001413067225 */ /* 0x000fe200078e0006 */
[----:B--2---:R-:W-:-:S03]  /*4540*/  LEA R22, P1, R4, R22, 0x2 ;  /* 0x0000001604167211 */ /* 0x004fc600078210ff */
[C---:B------:R-:W-:Y:S01]  /*4550*/  IMAD R3, R19.reuse, R15, R10 ;  /* 0x0000000f13037224 */ /* 0x040fe200078e020a */
[----:B-1----:R-:W-:Y:S01]  /*4560*/  LEA R24, P2, R6, R24, 0x2 ;  /* 0x0000001806187211 */ /* 0x002fe200078410ff */
        /* <DEDUP_REMOVED lines=12> */
.L_x_7326:
[----:B------:R-:W-:Y:S01]  /*4630*/  @P0 ELECT P1, URZ, PT ;  /* 0x00000000003f082f */ /* 0x000fe20003820000 */
[----:B------:R1:W-:-:S12]  /*4640*/  UBLKRED.G.S.ADD.F32.RN [UR6], [UR4], UR5, desc[UR8] ;  /* 0x00000806040073bb */ /* 0x0003d800080a1405 */
[----:B------:R-:W-:Y:S02]  /*4650*/  @P1 PLOP3.LUT P0, PT, P1, PT, PT, 0x8, 0x0 ;  /* 0x000000000000181c */ /* 0x000fe40000f0e170 */
[----:B------:R-:W-:-:S11]  /*4660*/  PLOP3.LUT P1, PT, PT, PT, PT, 0x8, 0x0 ;  /* 0x000000000000781c */ /* 0x000fd60003f2e170 */
[----:B-1----:R-:W-:Y:S05]  /*4670*/  @P0 BRA.U.ANY `(.L_x_7326) ;  /* 0xfffffffd00ec0947 */ /* 0x002fea000393ffff */
[----:B------:R0:W-:Y:S01]  /*4680*/  UTMACMDFLUSH ;  /* 0x00000000000079b7 */ /* 0x0001e20000000000 */
[----:B------:R-:W-:-:S04]  /*4690*/  DEPBAR.LE SB0, 0x0 ;  /* 0x000080000000791a */ /* 0x000fc80000000000 */
.L_x_7325:
[----:B------:R-:W-:Y:S05]  /*46a0*/  BSYNC B0 ;  /* 0x0000000000007941 */ /* 0x000fea0003800000 */
.L_x_7324:
        /* <DEDUP_REMOVED lines=28> */
.L_x_7327:
        /* <DEDUP_REMOVED lines=8> */
.L_x_7293:
        /* <DEDUP_REMOVED lines=29> */
.L_x_7329:
[----:B------:R-:W-:Y:S01]  /*4ac0*/  ULDC UR9, c[0x0][0x8cc] ;  /* 0x0002330000097ab9 */ /* 0x000fe20000000800 */
[----:B------:R-:W-:Y:S01]  /*4ad0*/  UMOV UR7, UR8 ;  /* 0x0000000800077c82 */ /* 0x000fe20008000000 */
[----:B------:R-:W-:-:S11]  /*4ae0*/  UISETP.NE.AND UP0, UPT, UR9, 0x1, UPT ;  /* 0x000000010900788c */ /* 0x000fd6000bf05270 */
[----:B------:R-:W-:Y:S02]  /*4af0*/  @UP0 ULDC.64 UR10, c[0x0][0x8d0] ;  /* 0x00023400000a0ab9 */ /* 0x000fe40000000a00 */
[----:B------:R-:W-:-:S04]  /*4b00*/  UIMAD.WIDE.U32 UR4, UR8, UR10, URZ ;  /* 0x0000000a080472a5 */ /* 0x000fc8000f8e003f */
[----:B------:R-:W-:-:S04]  /*4b10*/  @UP0 USHF.R.U32.HI UR7, URZ, UR11, UR5 ;  /* 0x0000000b3f070299 */ /* 0x000fc80008011605 */
[----:B------:R-:W-:-:S12]  /*4b20*/  UIMAD UR4, UR7, UR9, URZ ;  /* 0x00000009070472a4 */ /* 0x000fd8000f8e023f */
.L_x_7330:
        /* <DEDUP_REMOVED lines=23> */
.L_x_7331:
        /* <DEDUP_REMOVED lines=13> */
.L_x_7333:
[----:B------:R-:W-:-:S05]  /*4d70*/  ULDC UR4, c[0x0][0x8f4] ;  /* 0x00023d0000047ab9 */ /* 0x000fca0000000800 */
.L_x_7332:
        /* <DEDUP_REMOVED lines=46> */
.L_x_7334:
        /* <DEDUP_REMOVED lines=13> */
.L_x_7335:
        /* <DEDUP_REMOVED lines=12> */
.L_x_7336:
        /* <DEDUP_REMOVED lines=54> */
.L_x_7339:
[----:B------:R-:W-:Y:S05]  /*5550*/  BSYNC B0 ;  /* 0x0000000000007941 */ /* 0x000fea0003800000 */
.L_x_7338:
        /* <DEDUP_REMOVED lines=18> */
.L_x_7341:
[----:B------:R-:W-:Y:S05]  /*5680*/  BSYNC B0 ;  /* 0x0000000000007941 */ /* 0x000fea0003800000 */
.L_x_7340:
        /* <DEDUP_REMOVED lines=19> */
.L_x_7343:
[----:B------:R-:W-:Y:S05]  /*57c0*/  BSYNC B0 ;  /* 0x0000000000007941 */ /* 0x000fea0003800000 */
.L_x_7342:
[----:B------:R-:W-:Y:S06]  /*57d0*/  BAR.ARV 0xa, 0xa0 ;  /* 0x0282800000007b1d */ /* 0x000fec0000002000 */
[----:B------:R-:W-:Y:S04]  /*57e0*/  BSSY B0, `(.L_x_7344) ;  /* 0x0000003000007945 */ /* 0x000fe80003800000 */
[----:B------:R-:W-:Y:S05]  /*57f0*/  @!P0 BRA `(.L_x_7345) ;  /* 0x0000000000048947 */ /* 0x000fea0003800000 */
[----:B------:R-:W-:-:S04]  /*5800*/  DEPBAR.LE SB0, 0x1 ;  /* 0x000080400000791a */ /* 0x000fc80000000000 */
.L_x_7345:
[----:B------:R-:W-:Y:S05]  /*5810*/  BSYNC B0 ;  /* 0x0000000000007941 */ /* 0x000fea0003800000 */
.L_x_7344:
[----:B------:R-:W-:Y:S06]  /*5820*/  BAR.ARV 0xb, 0xa0 ;  /* 0x02c2800000007b1d */ /* 0x000fec0000002000 */
[----:B------:R-:W-:Y:S04]  /*5830*/  BSSY B0, `(.L_x_7346) ;  /* 0x0000003000007945 */ /* 0x000fe80003800000 */
[----:B------:R-:W-:Y:S05]  /*5840*/  @!P0 BRA `(.L_x_7347) ;  /* 0x0000000000048947 */ /* 0x000fea0003800000 */
[----:B------:R-:W-:-:S04]  /*5850*/  DEPBAR.LE SB0, 0x0 ;  /* 0x000080000000791a */ /* 0x000fc80000000000 */
.L_x_7347:
[----:B------:R-:W-:Y:S05]  /*5860*/  BSYNC B0 ;  /* 0x0000000000007941 */ /* 0x000fea0003800000 */
.L_x_7346:
[----:B------:R-:W-:Y:S06]  /*5870*/  BAR.ARV 0xc, 0xa0 ;  /* 0x0302800000007b1d */ /* 0x000fec0000002000 */
[----:B------:R-:W-:Y:S01]  /*5880*/  UIADD3 UR20, UR16, 0x1, URZ ;  /* 0x0000000110147890 */ /* 0x000fe2000fffe03f */
[----:B------:R-:W-:Y:S11]  /*5890*/  BRA `(.L_x_7348) ;  /* 0x0000000000047947 */ /* 0x000ff60003800000 */
.L_x_7337:
[----:B------:R-:W-:-:S05]  /*58a0*/  UMOV UR20, UR16 ;  /* 0x0000001000147c82 */ /* 0x000fca0008000000 */
.L_x_7348:
        /* <DEDUP_REMOVED lines=26> */
.L_x_7369:
        /* <DEDUP_REMOVED lines=32> */
.L_x_7350:
[----:B------:R-:W-:Y:S05]  /*5c50*/  BSYNC B0 ;  /* 0x0000000000007941 */ /* 0x000fea0003800000 */
.L_x_7349:
        /* <DEDUP_REMOVED lines=12> */
.L_x_7352:
[----:B------:R-:W-:Y:S05]  /*5d20*/  BSYNC B0 ;  /* 0x0000000000007941 */ /* 0x000fea0003800000 */
.L_x_7351:
        /* <DEDUP_REMOVED lines=13> */
.L_x_7354:
[----:B------:R-:W-:Y:S05]  /*5e00*/  BSYNC B0 ;  /* 0x0000000000007941 */ /* 0x000fea0003800000 */
.L_x_7353:
[----:B------:R-:W-:Y:S06]  /*5e10*/  BAR.ARV 0xa, 0xa0 ;  /* 0x0282800000007b1d */ /* 0x000fec0000002000 */
[----:B------:R-:W-:Y:S04]  /*5e20*/  BSSY B0, `(.L_x_7355) ;  /* 0x0000003000007945 */ /* 0x000fe80003800000 */
[----:B------:R-:W-:Y:S05]  /*5e30*/  @!P0 BRA `(.L_x_7356) ;  /* 0x0000000000048947 */ /* 0x000fea0003800000 */
[----:B------:R-:W-:-:S04]  /*5e40*/  DEPBAR.LE SB0, 0x1 ;  /* 0x000080400000791a */ /* 0x000fc80000000000 */
.L_x_7356:
[----:B------:R-:W-:Y:S05]  /*5e50*/  BSYNC B0 ;  /* 0x0000000000007941 */ /* 0x000fea0003800000 */
.L_x_7355:
[----:B------:R-:W-:Y:S06]  /*5e60*/  BAR.ARV 0xb, 0xa0 ;  /* 0x02c2800000007b1d */ /* 0x000fec0000002000 */
[----:B------:R-:W-:Y:S04]  /*5e70*/  BSSY B0, `(.L_x_7357) ;  /* 0x0000003000007945 */ /* 0x000fe80003800000 */
[----:B------:R-:W-:Y:S05]  /*5e80*/  @!P0 BRA `(.L_x_7358) ;  /* 0x0000000000048947 */ /* 0x000fea0003800000 */
[----:B------:R-:W-:-:S04]  /*5e90*/  DEPBAR.LE SB0, 0x0 ;  /* 0x000080000000791a */ /* 0x000fc80000000000 */
.L_x_7358:
[----:B------:R-:W-:Y:S05]  /*5ea0*/  BSYNC B0 ;  /* 0x0000000000007941 */ /* 0x000fea0003800000 */
.L_x_7357:
        /* <DEDUP_REMOVED lines=13> */
.L_x_7360:
[----:B------:R-:W-:Y:S05]  /*5f80*/  BSYNC B0 ;  /* 0x0000000000007941 */ /* 0x000fea0003800000 */
.L_x_7359:
        /* <DEDUP_REMOVED lines=12> */
.L_x_7362:
[----:B------:R-:W-:Y:S05]  /*6050*/  BSYNC B0 ;  /* 0x0000000000007941 */ /* 0x000fea0003800000 */
.L_x_7361:
        /* <DEDUP_REMOVED lines=13> */
.L_x_7364:
[----:B------:R-:W-:Y:S05]  /*6130*/  BSYNC B0 ;  /* 0x0000000000007941 */ /* 0x000fea0003800000 */
.L_x_7363:
[----:B------:R-:W-:Y:S06]  /*6140*/  BAR.ARV 0xa, 0xa0 ;  /* 0x0282800000007b1d */ /* 0x000fec0000002000 */
[----:B------:R-:W-:Y:S04]  /*6150*/  BSSY B0, `(.L_x_7365) ;  /* 0x0000003000007945 */ /* 0x000fe80003800000 */
[----:B------:R-:W-:Y:S05]  /*6160*/  @!P0 BRA `(.L_x_7366) ;  /* 0x0000000000048947 */ /* 0x000fea0003800000 */
[----:B------:R-:W-:-:S04]  /*6170*/  DEPBAR.LE SB0, 0x1 ;  /* 0x000080400000791a */ /* 0x000fc80000000000 */
.L_x_7366:
[----:B------:R-:W-:Y:S05]  /*6180*/  BSYNC B0 ;  /* 0x0000000000007941 */ /* 0x000fea0003800000 */
.L_x_7365:
[----:B------:R-:W-:Y:S01]  /*6190*/  UIADD3 UR20, UR20, 0x2, URZ ;  /* 0x0000000214147890 */ /* 0x000fe2000fffe03f */
[----:B------:R-:W-:Y:S06]  /*61a0*/  BAR.ARV 0xb, 0xa0 ;  /* 0x02c2800000007b1d */ /* 0x000fec0000002000 */
[----:B------:R-:W-:Y:S01]  /*61b0*/  UISETP.GE.AND UP0, UPT, UR20, UR7, UPT ;  /* 0x000000071400728c */ /* 0x000fe2000bf06270 */
[----:B------:R-:W-:Y:S04]  /*61c0*/  BSSY B0, `(.L_x_7367) ;  /* 0x0000003000007945 */ /* 0x000fe80003800000 */
[----:B------:R-:W-:Y:S06]  /*61d0*/  @!P0 BRA `(.L_x_7368) ;  /* 0x0000000000048947 */ /* 0x000fec0003800000 */
[----:B------:R-:W-:-:S04]  /*61e0*/  DEPBAR.LE SB0, 0x0 ;  /* 0x000080000000791a */ /* 0x000fc80000000000 */
.L_x_7368:
[----:B------:R-:W-:Y:S05]  /*61f0*/  BSYNC B0 ;  /* 0x0000000000007941 */ /* 0x000fea0003800000 */
.L_x_7367:
[----:B------:R-:W-:Y:S06]  /*6200*/  BAR.ARV 0xc, 0xa0 ;  /* 0x0302800000007b1d */ /* 0x000fec0000002000 */
[----:B------:R-:W-:Y:S01]  /*6210*/  PLOP3.LUT P1, PT, PT, PT, UP0, 0x80, 0x0 ;  /* 0x000000000000781c */ /* 0x000fe20003f2f008 */
[----:B------:R-:W-:Y:S02]  /*6220*/  UIADD3 UR47, UR47, 0x6000, URZ ;  /* 0x000060002f2f7890 */ /* 0x000fe4000fffe03f */
[----:B------:R-:W-:-:S10]  /*6230*/  UIADD3 UR6, UR6, 0x6000, URZ ;  /* 0x0000600006067890 */ /* 0x000fd4000fffe03f */
[----:B------:R-:W-:Y:S05]  /*6240*/  @!P1 BRA `(.L_x_7369) ;  /* 0xfffffff800009947 */ /* 0x000fea000383ffff */
[----:B------:R-:W-:Y:S05]  /*6250*/  BRA `(.L_x_7300) ;  /* 0x0000002c00387947 */ /* 0x000fea0003800000 */
.L_x_7328:
        /* <DEDUP_REMOVED lines=21> */
.L_x_7370:
[----:B------:R-:W1:Y:S01]  /*63b0*/  LDC R3, c[0x0][0x8cc] ;  /* 0x00023300ff037b82 */ /* 0x000e620000000800 */
[----:B------:R-:W-:Y:S01]  /*63c0*/  IMAD.MOV.U32 R0, RZ, RZ, R5 ;  /* 0x000000ffff007224 */ /* 0x000fe200078e0005 */
[----:B-1----:R-:W-:-:S13]  /*63d0*/  ISETP.NE.AND P0, PT, R3, 0x1, PT ;  /* 0x000000010300780c */ /* 0x002fda0003f05270 */
[----:B------:R-:W1:Y:S02]  /*63e0*/  @P0 LDC.64 R6, c[0x0][0x8d0] ;  /* 0x00023400ff060b82 */ /* 0x000e640000000a00 */
[----:B-1----:R-:W-:-:S05]  /*63f0*/  @P0 IMAD.HI.U32 R4, R5, R6, RZ ;  /* 0x0000000605040227 */ /* 0x002fca00078e00ff */
[----:B------:R-:W-:-:S05]  /*6400*/  @P0 SHF.R.U32.HI R0, RZ, R7, R4 ;  /* 0x00000007ff000219 */ /* 0x000fca0000011604 */
[----:B------:R-:W-:-:S07]  /*6410*/  IMAD R3, R0, R3, RZ ;  /* 0x0000000300037224 */ /* 0x000fce00078e02ff */
.L_x_7371:
        /* <DEDUP_REMOVED lines=23> */
.L_x_7372:
        /* <DEDUP_REMOVED lines=10> */
.L_x_7374:
[----:B------:R-:W1:Y:S02]  /*6630*/  LDC R4, c[0x0][0x8f4] ;  /* 0x00023d00ff047b82 */ /* 0x000e640000000800 */
.L_x_7373:
        /* <DEDUP_REMOVED lines=50> */
.L_x_7376:
        /* <DEDUP_REMOVED lines=11> */
.L_x_7377:
[----:B------:R-:W-:Y:S05]  /*6a10*/  @!P0 BRA `(.L_x_7378) ;  /* 0x00000000000c8947 */ /* 0x000fea0003800000 */
[----:B------:R-:W2:Y:S04]  /*6a20*/  LDG.E R5, desc[UR38][R2.64] ;  /* 0x0000002602057981 */ /* 0x000ea8000c1e1900 */
[----:B------:R-:W2:Y:S02]  /*6a30*/  LDG.E R4, desc[UR38][R2.64+0x4] ;  /* 0x0000042602047981 */ /* 0x000ea4000c1e1900 */
[----:B--2---:R-:W-:-:S07]  /*6a40*/  IMAD.IADD R4, R4, 0x1, -R5 ;  /* 0x0000000104047824 */ /* 0x004fce00078e0a05 */
.L_x_7378:
        /* <DEDUP_REMOVED lines=73> */
.L_x_7407:
        /* <DEDUP_REMOVED lines=9> */
.L_x_7381:
        /* <DEDUP_REMOVED lines=112> */
.L_x_7392:
[----:B-1----:R-:W-:-:S05]  /*7670*/  IMAD.MOV.U32 R6, RZ, RZ, 0x1 ;  /* 0x00000001ff067424 */ /* 0x002fca00078e00ff */
[----:B------:R-:W-:-:S04]  /*7680*/  SHF.L.U32 R6, R6, 0x1f, RZ ;  /* 0x0000001f06067819 */ /* 0x000fc800000006ff */
[----:B------:R-:W1:Y:S02]  /*7690*/  SYNCS.PHASECHK.TRANS64.TRYWAIT P1, [R0+URZ+0x36438], R6 ;  /* 0x03643806000075a7 */ /* 0x000e64000802017f */
[----:B-1----:R-:W-:Y:S05]  /*76a0*/  @!P1 BRA `(.L_x_7384) ;  /* 0x0000001800989947 */ /* 0x002fea0003800000 */
.L_x_7408:
[----:B------:R-:W-:Y:S05]  /*76b0*/  @P0 BRA `(.L_x_7385) ;  /* 0x0000000000140947 */ /* 0x000fea0003800000 */
[----:B------:R-:W-:Y:S01]  /*76c0*/  ISETP.NE.AND P1, PT, R18, RZ, PT ;  /* 0x000000ff1200720c */ /* 0x000fe20003f25270 */
[----:B------:R-:W-:-:S04]  /*76d0*/  IMAD.MOV.U32 R3, RZ, RZ, 0x6100 ;  /* 0x00006100ff037424 */ /* 0x000fc800078e00ff */
[----:B------:R2:W-:Y:S08]  /*76e0*/  SYNCS.ARRIVE.TRANS64 RZ, [R0+URZ+0x36430], R3 ;  /* 0x0364300300ff79a7 */ /* 0x0005f0000800003f */
[----:B------:R-:W-:Y:S05]  /*76f0*/  @!P1 BRA `(.L_x_7385) ;  /* 0x0000000000049947 */ /* 0x000fea0003800000 */
[----:B------:R-:W-:Y:S01]  /*7700*/  BPT.TRAP 0x1 ;  /* 0x000000040000795c */ /* 0x000fe20000300000 */
.L_x_7385:
        /* <DEDUP_REMOVED lines=48> */
.L_x_7409:
[----:B------:R-:W-:Y:S05]  /*7a10*/  @P0 BRA `(.L_x_7387) ;  /* 0x0000000000140947 */ /* 0x000fea0003800000 */
[----:B------:R-:W-:Y:S01]  /*7a20*/  ISETP.NE.AND P1, PT, R18, RZ, PT ;  /* 0x000000ff1200720c */ /* 0x000fe20003f25270 */
[----:B--2---:R-:W-:-:S04]  /*7a30*/  IMAD.MOV.U32 R3, RZ, RZ, 0x6100 ;  /* 0x00006100ff037424 */ /* 0x004fc800078e00ff */
[----:B------:R3:W-:Y:S08]  /*7a40*/  SYNCS.ARRIVE.TRANS64 RZ, [R0+URZ+0x36418], R3 ;  /* 0x0364180300ff79a7 */ /* 0x0007f0000800003f */
[----:B------:R-:W-:Y:S05]  /*7a50*/  @!P1 BRA `(.L_x_7387) ;  /* 0x0000000000049947 */ /* 0x000fea0003800000 */
[----:B------:R-:W-:Y:S01]  /*7a60*/  BPT.TRAP 0x1 ;  /* 0x000000040000795c */ /* 0x000fe20000300000 */
.L_x_7387:
        /* <DEDUP_REMOVED lines=47> */
.L_x_7410:
        /* <DEDUP_REMOVED lines=8> */
.L_x_7389:
        /* <DEDUP_REMOVED lines=37> */
.L_x_7412:
[----:B------:R-:W-:Y:S05]  /*8030*/  @P0 BRA `(.L_x_7391) ;  /* 0x0000000000140947 */ /* 0x000fea0003800000 */
[----:B------:R-:W-:Y:S01]  /*8040*/  ISETP.NE.AND P1, PT, R18, RZ, PT ;  /* 0x000000ff1200720c */ /* 0x000fe20003f25270 */
[----:B--2---:R-:W-:-:S04]  /*8050*/  IMAD.MOV.U32 R5, RZ, RZ, 0x6100 ;  /* 0x00006100ff057424 */ /* 0x004fc800078e00ff */
[----:B------:R3:W-:Y:S08]  /*8060*/  SYNCS.ARRIVE.TRANS64 RZ, [R0+URZ+0x36410], R5 ;  /* 0x0364100500ff79a7 */ /* 0x0007f0000800003f */
[----:B------:R-:W-:Y:S05]  /*8070*/  @!P1 BRA `(.L_x_7391) ;  /* 0x0000000000049947 */ /* 0x000fea0003800000 */
[----:B------:R-:W-:Y:S01]  /*8080*/  BPT.TRAP 0x1 ;  /* 0x000000040000795c */ /* 0x000fe20000300000 */
.L_x_7391:
        /* <DEDUP_REMOVED lines=44> */
.L_x_7383:
[----:B------:R-:W-:Y:S01]  /*8350*/  ISETP.NE.AND P1, PT, R20, RZ, PT ;  /* 0x000000ff1400720c */ /* 0x000fe20003f25270 */
[----:B------:R-:W-:Y:S02]  /*8360*/  IMAD.MOV.U32 R16, RZ, RZ, 0x1 ;  /* 0x00000001ff107424 */ /* 0x000fe400078e00ff */
[----:B------:R-:W-:-:S10]  /*8370*/  IMAD.MOV.U32 R5, RZ, RZ, R14 ;  /* 0x000000ffff057224 */ /* 0x000fd400078e000e */
[----:B------:R-:W-:Y:S05]  /*8380*/  @!P1 BRA `(.L_x_7382) ;  /* 0x00000004008c9947 */ /* 0x000fea0003800000 */
[----:B------:R-:W2:Y:S02]  /*8390*/  SYNCS.PHASECHK.TRANS64.TRYWAIT P1, [R0+URZ+0x36438], R6 ;  /* 0x03643806000075a7 */ /* 0x000ea4000802017f */
[----:B--2---:R-:W-:Y:S05]  /*83a0*/  @!P1 BRA `(.L_x_7393) ;  /* 0x0000000c00b89947 */ /* 0x004fea0003800000 */
.L_x_7413:
[----:B------:R-:W-:Y:S05]  /*83b0*/  @P0 BRA `(.L_x_7394) ;  /* 0x0000000000140947 */ /* 0x000fea0003800000 */
[----:B------:R-:W-:Y:S01]  /*83c0*/  ISETP.NE.AND P1, PT, R18, RZ, PT ;  /* 0x000000ff1200720c */ /* 0x000fe20003f25270 */
[----:B------:R-:W-:-:S04]  /*83d0*/  IMAD.MOV.U32 R5, RZ, RZ, 0x6100 ;  /* 0x00006100ff057424 */ /* 0x000fc800078e00ff */
[----:B------:R3:W-:Y:S08]  /*83e0*/  SYNCS.ARRIVE.TRANS64 RZ, [R0+URZ+0x36430], R5 ;  /* 0x0364300500ff79a7 */ /* 0x0007f0000800003f */
[----:B------:R-:W-:Y:S05]  /*83f0*/  @!P1 BRA `(.L_x_7394) ;  /* 0x0000000000049947 */ /* 0x000fea0003800000 */
[----:B------:R-:W-:Y:S01]  /*8400*/  BPT.TRAP 0x1 ;  /* 0x000000040000795c */ /* 0x000fe20000300000 */
.L_x_7394:
        /* <DEDUP_REMOVED lines=42> */
.L_x_7414:
[----:B------:R-:W-:Y:S01]  /*86b0*/  IMAD.MOV.U32 R16, RZ, RZ, RZ ;  /* 0x000000ffff107224 */ /* 0x000fe200078e00ff */
[----:B------:R-:W-:Y:S06]  /*86c0*/  @P0 BRA `(.L_x_7396) ;  /* 0x0000000000140947 */ /* 0x000fec0003800000 */
[----:B------:R-:W-:Y:S01]  /*86d0*/  ISETP.NE.AND P1, PT, R18, RZ, PT ;  /* 0x000000ff1200720c */ /* 0x000fe20003f25270 */
[----:B-1----:R-:W-:-:S04]  /*86e0*/  IMAD.MOV.U32 R5, RZ, RZ, 0x6100 ;  /* 0x00006100ff057424 */ /* 0x002fc800078e00ff */
[----:B------:R2:W-:Y:S08]  /*86f0*/  SYNCS.ARRIVE.TRANS64 RZ, [R0+URZ+0x36418], R5 ;  /* 0x0364180500ff79a7 */ /* 0x0005f0000800003f */
[----:B------:R-:W-:Y:S05]  /*8700*/  @!P1 BRA `(.L_x_7396) ;  /* 0x0000000000049947 */ /* 0x000fea0003800000 */
[----:B------:R-:W-:Y:S01]  /*8710*/  BPT.TRAP 0x1 ;  /* 0x000000040000795c */ /* 0x000fe20000300000 */
.L_x_7396:
        /* <DEDUP_REMOVED lines=42> */
.L_x_7382:
[----:B------:R-:W-:-:S04]  /*89c0*/  SHF.L.U32 R3, R16, 0x1f, RZ ;  /* 0x0000001f10037819 */ /* 0x000fc800000006ff */
[----:B------:R-:W2:Y:S02]  /*89d0*/  SYNCS.PHASECHK.TRANS64.TRYWAIT P1, [R0+URZ+0x36438], R3 ;  /* 0x03643803000075a7 */ /* 0x000ea4000802017f */
[----:B--2---:R-:W-:Y:S05]  /*89e0*/  @!P1 BRA `(.L_x_7397) ;  /* 0x0000000800509947 */ /* 0x004fea0003800000 */
.L_x_7415:
[----:B------:R-:W-:Y:S05]  /*89f0*/  @P0 BRA `(.L_x_7398) ;  /* 0x0000000000180947 */ /* 0x000fea0003800000 */
[----:B------:R-:W3:Y:S01]  /*8a00*/  S2R R2, SR_TID.X ;  /* 0x0000000000027919 */ /* 0x000ee20000002100 */
[----:B--2---:R-:W-:-:S04]  /*8a10*/  IMAD.MOV.U32 R3, RZ, RZ, 0x6100 ;  /* 0x00006100ff037424 */ /* 0x004fc800078e00ff */
[----:B------:R4:W-:Y:S01]  /*8a20*/  SYNCS.ARRIVE.TRANS64 RZ, [R0+URZ+0x36430], R3 ;  /* 0x0364300300ff79a7 */ /* 0x0009e2000800003f */
[----:B---3--:R-:W-:-:S13]  /*8a30*/  LOP3.LUT P0, RZ, R2, 0x1f, RZ, 0xc0, !PT ;  /* 0x0000001f02ff7812 */ /* 0x008fda000780c0ff */
[----:B----4-:R-:W-:Y:S05]  /*8a40*/  @!P0 BRA `(.L_x_7398) ;  /* 0x0000000000048947 */ /* 0x010fea0003800000 */
[----:B------:R-:W-:Y:S01]  /*8a50*/  BPT.TRAP 0x1 ;  /* 0x000000040000795c */ /* 0x000fe20000300000 */
.L_x_7398:
        /* <DEDUP_REMOVED lines=44> */
.L_x_7379:
[----:B------:R-:W-:Y:S05]  /*8d20*/  BSYNC B0 ;  /* 0x0000000000007941 */ /* 0x000fea0003800000 */
.L_x_7375:
[----:B------:R-:W-:-:S03]  /*8d30*/  UMOV UR7, 0xffffffff ;  /* 0xffffffff00077882 */ /* 0x000fc60000000000 */
[----:B------:R-:W-:Y:S05]  /*8d40*/  BRA.DIV UR7, `(.L_x_7399) ;  /* 0x00000006078c7947 */ /* 0x000fea000b800000 */
[----:B------:R-:W-:-:S13]  /*8d50*/  ELECT P6, URZ, PT ;  /* 0x00000000003f782f */ /* 0x000fda00038c0000 */
.L_x_7418:
[----:B------:R-:W-:Y:S05]  /*8d60*/  @!P6 BRA `(.L_x_7300) ;  /* 0x000000000074e947 */ /* 0x000fea0003800000 */
[----:B-12---:R-:W2:Y:S02]  /*8d70*/  LDL.LU R0, [R1] ;  /* 0x0000000001007983 */ /* 0x006ea40000300800 */
[----:B--2---:R-:W-:-:S04]  /*8d80*/  LOP3.LUT R0, R0, 0x2, RZ, 0xfc, !PT ;  /* 0x0000000200007812 */ /* 0x004fc800078efcff */
[----:B------:R-:W-:-:S13]  /*8d90*/  ISETP.NE.AND P2, PT, R0, 0x3, PT ;  /* 0x000000030000780c */ /* 0x000fda0003f45270 */
[----:B------:R-:W-:Y:S05]  /*8da0*/  @!P2 BRA `(.L_x_7400) ;  /* 0x000000000004a947 */ /* 0x000fea0003800000 */
[----:B------:R-:W-:Y:S01]  /*8db0*/  BPT.TRAP 0x1 ;  /* 0x000000040000795c */ /* 0x000fe20000300000 */
.L_x_7400:
        /* <DEDUP_REMOVED lines=15> */
.L_x_7419:
[----:B------:R-:W2:Y:S02]  /*8eb0*/  SYNCS.PHASECHK.TRANS64.TRYWAIT P0, [R3+URZ], R2 ;  /* 0x00000002030075a7 */ /* 0x000ea4000800017f */
[----:B--2---:R-:W-:Y:S05]  /*8ec0*/  @!P0 BRA `(.L_x_7402) ;  /* 0x0000000400608947 */ /* 0x004fea0003800000 */
.L_x_7420:
[----:B------:R-:W-:Y:S05]  /*8ed0*/  @!P2 BRA `(.L_x_7403) ;  /* 0x000000000004a947 */ /* 0x000fea0003800000 */
[----:B------:R-:W-:Y:S01]  /*8ee0*/  BPT.TRAP 0x1 ;  /* 0x000000040000795c */ /* 0x000fe20000300000 */
.L_x_7403:
[----:B------:R-:W-:-:S07]  /*8ef0*/  SHF.L.U32 R16, R16, 0x1f, RZ ;  /* 0x0000001f10107819 */ /* 0x000fce00000006ff */
.L_x_7404:
[----:B---3--:R3:W4:Y:S02]  /*8f00*/  SYNCS.PHASECHK.TRANS64.TRYWAIT P0, [R9+URZ+0x36438], R16 ;  /* 0x03643810090075a7 */ /* 0x008724000800017f */
[----:B----4-:R-:W-:Y:S05]  /*8f10*/  @!P0 NANOSLEEP.SYNCS 0x989680 ;  /* 0x009896800000895d */ /* 0x010fea0003900000 */
[----:B------:R-:W4:Y:S02]  /*8f20*/  @!P0 SYNCS.PHASECHK.TRANS64 P0, [R9+URZ+0x36438], R16 ;  /* 0x03643810090085a7 */ /* 0x000f24000800007f */
[----:B----4-:R-:W-:Y:S05]  /*8f30*/  @!P0 BRA `(.L_x_7404) ;  /* 0xfffffffc00f08947 */ /* 0x010fea000383ffff */
.L_x_7300:
[----:B------:R-:W-:Y:S05]  /*8f40*/  BSYNC B6 ;  /* 0x0000000000067941 */ /* 0x000fea0003800000 */
.L_x_7292:
[----:B------:R-:W-:Y:S05]  /*8f50*/  EXIT ;  /* 0x000000000000794d */ /* 0x000fea0003800000 */
.L_x_7310:
[----:B------:R-:W-:Y:S02]  /*8f60*/  IMAD.MOV.U32 R12, RZ, RZ, RZ ;  /* 0x000000ffff0c7224 */ /* 0x000fe400078e00ff */
[----:B------:R-:W-:Y:S02]  /*8f70*/  IMAD.MOV.U32 R11, RZ, RZ, 0x1f ;  /* 0x0000001fff0b7424 */ /* 0x000fe400078e00ff */
[----:B------:R-:W-:-:S07]  /*8f80*/  IMAD.MOV.U32 R15, RZ, RZ, -0x1 ;  /* 0xffffffffff0f7424 */ /* 0x000fce00078e00ff */
[----:B--2---:R-:W-:Y:S05]  /*8f90*/  WARPSYNC.COLLECTIVE R15, `(.L_x_7405) ;  /* 0x000000000f087348 */ /* 0x004fea0003c00000 */
[----:B------:R1:W3:Y:S02]  /*8fa0*/  SHFL.IDX P6, R14, R13, R12, R11 ;  /* 0x0000000c0d0e7389 */ /* 0x0002e400000c000b */
[----:B-123--:R-:W-:Y:S01]  /*8fb0*/  ENDCOLLECTIVE ;  /* 0x000000000000791b */ /* 0x00efe20003800000 */
.L_x_7405:
[----:B------:R-:W-:Y:S05]  /*8fc0*/  BRA `(.L_x_7406) ;  /* 0xffffff8400747947 */ /* 0x000fea000383ffff */
.L_x_7312:
[----:B---3--:R3:W4:Y:S02]  /*8fd0*/  SYNCS.PHASECHK.TRANS64.TRYWAIT P0, [R155+URZ+0x36400], R10 ;  /* 0x0364000a9b0075a7 */ /* 0x008724000800017f */
[----:B----4-:R-:W-:Y:S05]  /*8fe0*/  @!P0 NANOSLEEP.SYNCS 0x989680 ;  /* 0x009896800000895d */ /* 0x010fea0003900000 */
[----:B------:R-:W4:Y:S02]  /*8ff0*/  @!P0 SYNCS.PHASECHK.TRANS64 P0, [R155+URZ+0x36400], R10 ;  /* 0x0364000a9b0085a7 */ /* 0x000f24000800007f */
[----:B----4-:R-:W-:Y:S05]  /*9000*/  @!P0 BRA `(.L_x_7312) ;  /* 0xfffffffc00f08947 */ /* 0x010fea000383ffff */
[----:B------:R-:W-:Y:S05]  /*9010*/  BRA `(.L_x_7311) ;  /* 0xffffff8400b47947 */ /* 0x000fea000383ffff */
.L_x_7316:
[----:B----4-:R4:W1:Y:S02]  /*9020*/  SYNCS.PHASECHK.TRANS64.TRYWAIT P1, [R3+URZ+0x36410], R12 ;  /* 0x0364100c030075a7 */ /* 0x010864000802017f */
[----:B-1----:R-:W-:Y:S05]  /*9030*/  @!P1 NANOSLEEP.SYNCS 0x989680 ;  /* 0x009896800000995d */ /* 0x002fea0003900000 */
[----:B------:R-:W1:Y:S02]  /*9040*/  @!P1 SYNCS.PHASECHK.TRANS64 P1, [R3+URZ+0x36410], R12 ;  /* 0x0364100c030095a7 */ /* 0x000e64000802007f */
[----:B-1----:R-:W-:Y:S05]  /*9050*/  @!P1 BRA `(.L_x_7316) ;  /* 0xfffffffc00f09947 */ /* 0x002fea000383ffff */
[----:B------:R-:W-:Y:S05]  /*9060*/  BRA `(.L_x_7315) ;  /* 0xffffff8c00687947 */ /* 0x000fea000383ffff */
.L_x_7320:
[----:B------:R1:W1:Y:S02]  /*9070*/  SYNCS.PHASECHK.TRANS64.TRYWAIT P1, [R155+URZ+0x36430], R14 ;  /* 0x0364300e9b0075a7 */ /* 0x000264000802017f */
[----:B-1----:R-:W-:Y:S05]  /*9080*/  @!P1 NANOSLEEP.SYNCS 0x989680 ;  /* 0x009896800000995d */ /* 0x002fea0003900000 */
[----:B------:R-:W1:Y:S02]  /*9090*/  @!P1 SYNCS.PHASECHK.TRANS64 P1, [R155+URZ+0x36430], R14 ;  /* 0x0364300e9b0095a7 */ /* 0x000e64000802007f */
[----:B-1----:R-:W-:Y:S05]  /*90a0*/  @!P1 BRA `(.L_x_7320) ;  /* 0xfffffffc00f09947 */ /* 0x002fea000383ffff */
[----:B------:R-:W-:Y:S05]  /*90b0*/  BRA `(.L_x_7319) ;  /* 0xffffff94000c7947 */ /* 0x000fea000383ffff */
.L_x_7380:
[----:B-1----:R1:W2:Y:S02]  /*90c0*/  SYNCS.PHASECHK.TRANS64.TRYWAIT P1, [R0+URZ+0x36420], R6 ;  /* 0x03642006000075a7 */ /* 0x0022a4000802017f */
[----:B--2---:R-:W-:Y:S05]  /*90d0*/  @!P1 NANOSLEEP.SYNCS 0x989680 ;  /* 0x009896800000995d */ /* 0x004fea0003900000 */
[----:B------:R-:W2:Y:S02]  /*90e0*/  @!P1 SYNCS.PHASECHK.TRANS64 P1, [R0+URZ+0x36420], R6 ;  /* 0x03642006000095a7 */ /* 0x000ea4000802007f */
[----:B--2---:R-:W-:Y:S05]  /*90f0*/  @!P1 BRA `(.L_x_7380) ;  /* 0xfffffffc00f09947 */ /* 0x004fea000383ffff */
[----:B------:R-:W-:Y:S05]  /*9100*/  BRA `(.L_x_7407) ;  /* 0xffffffdc00747947 */ /* 0x000fea000383ffff */
.L_x_7384:
[----:B-1----:R1:W2:Y:S02]  /*9110*/  SYNCS.PHASECHK.TRANS64.TRYWAIT P1, [R0+URZ+0x36438], R6 ;  /* 0x03643806000075a7 */ /* 0x0022a4000802017f */
[----:B--2---:R-:W-:Y:S05]  /*9120*/  @!P1 NANOSLEEP.SYNCS 0x989680 ;  /* 0x009896800000995d */ /* 0x004fea0003900000 */
[----:B------:R-:W2:Y:S02]  /*9130*/  @!P1 SYNCS.PHASECHK.TRANS64 P1, [R0+URZ+0x36438], R6 ;  /* 0x03643806000095a7 */ /* 0x000ea4000802007f */
[----:B--2---:R-:W-:Y:S05]  /*9140*/  @!P1 BRA `(.L_x_7384) ;  /* 0xfffffffc00f09947 */ /* 0x004fea000383ffff */
[----:B------:R-:W-:Y:S05]  /*9150*/  BRA `(.L_x_7408) ;  /* 0xffffffe400547947 */ /* 0x000fea000383ffff */
.L_x_7386:
[----:B--2---:R2:W3:Y:S02]  /*9160*/  SYNCS.PHASECHK.TRANS64.TRYWAIT P1, [R0+URZ+0x36428], R3 ;  /* 0x03642803000075a7 */ /* 0x0044e4000802017f */
[----:B---3--:R-:W-:Y:S05]  /*9170*/  @!P1 NANOSLEEP.SYNCS 0x989680 ;  /* 0x009896800000995d */ /* 0x008fea0003900000 */
[----:B------:R-:W3:Y:S02]  /*9180*/  @!P1 SYNCS.PHASECHK.TRANS64 P1, [R0+URZ+0x36428], R3 ;  /* 0x03642803000095a7 */ /* 0x000ee4000802007f */
[----:B---3--:R-:W-:Y:S05]  /*9190*/  @!P1 BRA `(.L_x_7386) ;  /* 0xfffffffc00f09947 */ /* 0x008fea000383ffff */
[----:B------:R-:W-:Y:S05]  /*91a0*/  BRA `(.L_x_7409) ;  /* 0xffffffe800187947 */ /* 0x000fea000383ffff */
.L_x_7388:
        /* <DEDUP_REMOVED lines=8> */
.L_x_7390:
[----:B------:R-:W-:-:S07]  /*9230*/  SHF.L.U32 R5, R7, 0x1f, RZ ;  /* 0x0000001f07057819 */ /* 0x000fce00000006ff */
.L_x_7411:
[----:B--2---:R2:W3:Y:S02]  /*9240*/  SYNCS.PHASECHK.TRANS64.TRYWAIT P1, [R0+URZ+0x36420], R5 ;  /* 0x03642005000075a7 */ /* 0x0044e4000802017f */
[----:B---3--:R-:W-:Y:S05]  /*9250*/  @!P1 NANOSLEEP.SYNCS 0x989680 ;  /* 0x009896800000995d */ /* 0x008fea0003900000 */
[----:B------:R-:W3:Y:S02]  /*9260*/  @!P1 SYNCS.PHASECHK.TRANS64 P1, [R0+URZ+0x36420], R5 ;  /* 0x03642005000095a7 */ /* 0x000ee4000802007f */
[----:B---3--:R-:W-:Y:S05]  /*9270*/  @!P1 BRA `(.L_x_7411) ;  /* 0xfffffffc00f09947 */ /* 0x008fea000383ffff */
[----:B------:R-:W-:Y:S05]  /*9280*/  BRA `(.L_x_7412) ;  /* 0xffffffec00687947 */ /* 0x000fea000383ffff */
.L_x_7393:
[----:B--2---:R2:W3:Y:S02]  /*9290*/  SYNCS.PHASECHK.TRANS64.TRYWAIT P1, [R0+URZ+0x36438], R6 ;  /* 0x03643806000075a7 */ /* 0x0044e4000802017f */
[----:B---3--:R-:W-:Y:S05]  /*92a0*/  @!P1 NANOSLEEP.SYNCS 0x989680 ;  /* 0x009896800000995d */ /* 0x008fea0003900000 */
[----:B------:R-:W3:Y:S02]  /*92b0*/  @!P1 SYNCS.PHASECHK.TRANS64 P1, [R0+URZ+0x36438], R6 ;  /* 0x03643806000095a7 */ /* 0x000ee4000802007f */
[----:B---3--:R-:W-:Y:S05]  /*92c0*/  @!P1 BRA `(.L_x_7393) ;  /* 0xfffffffc00f09947 */ /* 0x008fea000383ffff */
[----:B------:R-:W-:Y:S05]  /*92d0*/  BRA `(.L_x_7413) ;  /* 0xfffffff000347947 */ /* 0x000fea000383ffff */
.L_x_7395:
[----:B-1----:R1:W2:Y:S02]  /*92e0*/  SYNCS.PHASECHK.TRANS64.TRYWAIT P1, [R0+URZ+0x36428], R5 ;  /* 0x03642805000075a7 */ /* 0x0022a4000802017f */
[----:B--2---:R-:W-:Y:S05]  /*92f0*/  @!P1 NANOSLEEP.SYNCS 0x989680 ;  /* 0x009896800000995d */ /* 0x004fea0003900000 */
[----:B------:R-:W2:Y:S02]  /*9300*/  @!P1 SYNCS.PHASECHK.TRANS64 P1, [R0+URZ+0x36428], R5 ;  /* 0x03642805000095a7 */ /* 0x000ea4000802007f */
[----:B--2---:R-:W-:Y:S05]  /*9310*/  @!P1 BRA `(.L_x_7395) ;  /* 0xfffffffc00f09947 */ /* 0x004fea000383ffff */
[----:B------:R-:W-:Y:S05]  /*9320*/  BRA `(.L_x_7414) ;  /* 0xfffffff000e07947 */ /* 0x000fea000383ffff */
.L_x_7397:
[----:B--2---:R2:W3:Y:S02]  /*9330*/  SYNCS.PHASECHK.TRANS64.TRYWAIT P1, [R0+URZ+0x36438], R3 ;  /* 0x03643803000075a7 */ /* 0x0044e4000802017f */
[----:B---3--:R-:W-:Y:S05]  /*9340*/  @!P1 NANOSLEEP.SYNCS 0x989680 ;  /* 0x009896800000995d */ /* 0x008fea0003900000 */
[----:B------:R-:W3:Y:S02]  /*9350*/  @!P1 SYNCS.PHASECHK.TRANS64 P1, [R0+URZ+0x36438], R3 ;  /* 0x03643803000095a7 */ /* 0x000ee4000802007f */
[----:B---3--:R-:W-:Y:S05]  /*9360*/  @!P1 BRA `(.L_x_7397) ;  /* 0xfffffffc00f09947 */ /* 0x008fea000383ffff */
[----:B------:R-:W-:Y:S05]  /*9370*/  BRA `(.L_x_7415) ;  /* 0xfffffff4009c7947 */ /* 0x000fea000383ffff */
.L_x_7399:
[----:B------:R-:W-:Y:S01]  /*9380*/  BSSY B0, `(.L_x_7416) ;  /* 0x0000006000007945 */ /* 0x000fe20003800000 */
[----:B------:R-:W-:-:S07]  /*9390*/  IMAD.MOV.U32 R15, RZ, RZ, -0x1 ;  /* 0xffffffffff0f7424 */ /* 0x000fce00078e00ff */
[----:B-12---:R-:W-:Y:S05]  /*93a0*/  WARPSYNC.COLLECTIVE R15, `(.L_x_7417) ;  /* 0x000000000f0c7348 */ /* 0x006fea0003c00000 */
[----:B------:R-:W-:Y:S02]  /*93b0*/  ELECT P6, UR62, PT ;  /* 0x00000000003e782f */ /* 0x000fe400038c0000 */
[----:B------:R-:W-:Y:S01]  /*93c0*/  MOV R14, UR62 ;  /* 0x0000003e000e7c02 */ /* 0x000fe20008000f00 */
[----:B-12---:R-:W-:Y:S10]  /*93d0*/  ENDCOLLECTIVE ;  /* 0x000000000000791b */ /* 0x006ff40003800000 */
.L_x_7417:
[----:B------:R-:W-:Y:S05]  /*93e0*/  BSYNC B0 ;  /* 0x0000000000007941 */ /* 0x000fea0003800000 */
.L_x_7416:
[----:B------:R-:W-:Y:S05]  /*93f0*/  BRA `(.L_x_7418) ;  /* 0xfffffff800587947 */ /* 0x000fea000383ffff */
.L_x_7401:
[----:B-1----:R1:W2:Y:S02]  /*9400*/  SYNCS.PHASECHK.TRANS64.TRYWAIT P0, [R7+URZ], R0 ;  /* 0x00000000070075a7 */ /* 0x0022a4000800017f */
[----:B--2---:R-:W-:Y:S05]  /*9410*/  @!P0 NANOSLEEP.SYNCS 0x989680 ;  /* 0x009896800000895d */ /* 0x004fea0003900000 */
[----:B------:R-:W2:Y:S02]  /*9420*/  @!P0 SYNCS.PHASECHK.TRANS64 P0, [R7+URZ], R0 ;  /* 0x00000000070085a7 */ /* 0x000ea4000800007f */
[----:B--2---:R-:W-:Y:S05]  /*9430*/  @!P0 BRA `(.L_x_7401) ;  /* 0xfffffffc00f08947 */ /* 0x004fea000383ffff */
[----:B------:R-:W-:Y:S05]  /*9440*/  BRA `(.L_x_7419) ;  /* 0xfffffff800987947 */ /* 0x000fea000383ffff */
.L_x_7402:
[----:B--2---:R2:W3:Y:S02]  /*9450*/  SYNCS.PHASECHK.TRANS64.TRYWAIT P0, [R3+URZ], R2 ;  /* 0x00000002030075a7 */ /* 0x0044e4000800017f */
[----:B---3--:R-:W-:Y:S05]  /*9460*/  @!P0 NANOSLEEP.SYNCS 0x989680 ;  /* 0x009896800000895d */ /* 0x008fea0003900000 */
[----:B------:R-:W3:Y:S02]  /*9470*/  @!P0 SYNCS.PHASECHK.TRANS64 P0, [R3+URZ], R2 ;  /* 0x00000002030085a7 */ /* 0x000ee4000800007f */
[----:B---3--:R-:W-:Y:S05]  /*9480*/  @!P0 BRA `(.L_x_7402) ;  /* 0xfffffffc00f08947 */ /* 0x008fea000383ffff */
[----:B------:R-:W-:Y:S05]  /*9490*/  BRA `(.L_x_7420) ;  /* 0xfffffff8008c7947 */ /* 0x000fea000383ffff */
.L_x_7421:
        /* <DEDUP_REMOVED lines=14> */
.L_x_7696:


//--------------------- .text._ZN7cutlass13device_kernelIN5flash32FlashAttnBwdPostprocessConvertdQIN4cute5tupleIJNS3_1CILi96EEENS5_ILi192EEEEEENS_6half_tEfNS_4arch4Sm90ELi384ENS3_8TiledMMAINS3_8MMA_AtomIJNS3_4SM904GMMA25MMA_64x96x16_F32F16F16_SSILNSF_5MajorE1ELSH_1ELNSF_7ScaleInE1ELSI_1EEEEEENS3_6LayoutINS4_IJNS5_ILi3EEENS5_ILi1EEESN_EEENS4_IJSN_NS5_ILi0EEESP_EEEEENS4_IJNS3_10UnderscoreESS_SS_EEEEELb1EEEEEvNT_6ParamsE --------------------------
	.section	.text._ZN7cutlass13device_kernelIN5flash32FlashAttnBwdPostprocessConvertdQIN4cute5tupleIJNS3_1CILi96EEENS5_ILi192EEEEEENS_6half_tEfNS_4arch4Sm90ELi384ENS3_8TiledMMAINS3_8MMA_AtomIJNS3_4SM904GMMA25MMA_64x96x16_F32F16F16_SSILNSF_5MajorE1ELSH_1ELNSF_7ScaleInE1ELSI_1EEEEEENS3_6LayoutINS4_IJNS5_ILi3EEENS5_ILi1EEESN_EEENS4_IJSN_NS5_ILi0EEESP_EEEEENS4_IJNS3_10UnderscoreESS_SS_EEEEELb1EEEEEvNT_6ParamsE,"ax",@progbits
	.align	128
.text._ZN7cutlass13device_kernelIN5flash32FlashAttnBwdPostprocessConvertdQIN4cute5tupleIJNS3_1CILi96EEENS5_ILi192EEEEEENS_6half_tEfNS_4arch4Sm90ELi384ENS3_8TiledMMAINS3_8MMA_AtomIJNS3_4SM904GMMA25MMA_64x96x16_F32F16F16_SSILNSF_5MajorE1ELSH_1ELNSF_7ScaleInE1ELSI_1EEEEEENS3_6LayoutINS4_IJNS5_ILi3EEENS5_ILi1EEESN_EEENS4_IJSN_NS5_ILi0EEESP_EEEEENS4_IJNS3_10UnderscoreESS_SS_EEEEELb1EEEEEvNT_6ParamsE:
        .type           _ZN7cutlass13device_kernelIN5flash32FlashAttnBwdPostprocessConvertdQIN4cute5tupleIJNS3_1CILi96EEENS5_ILi192EEEEEENS_6half_tEfNS_4arch4Sm90ELi384ENS3_8TiledMMAINS3_8MMA_AtomIJNS3_4SM904GMMA25MMA_64x96x16_F32F16F16_SSILNSF_5MajorE1ELSH_1ELNSF_7ScaleInE1ELSI_1EEEEEENS3_6LayoutINS4_IJNS5_ILi3EEENS5_ILi1EEESN_EEENS4_IJSN_NS5_ILi0EEESP_EEEEENS4_IJNS3_10UnderscoreESS_SS_EEEEELb1EEEEEvNT_6ParamsE,@function
        .size           _ZN7cutlass13device_kernelIN5flash32FlashAttnBwdPostprocessConvertdQIN4cute5tupleIJNS3_1CILi96EEENS5_ILi192EEEEEENS_6half_tEfNS_4arch4Sm90ELi384ENS3_8TiledMMAINS3_8MMA_AtomIJNS3_4SM904GMMA25MMA_64x96x16_F32F16F16_SSILNSF_5MajorE1ELSH_1ELNSF_7ScaleInE1ELSI_1EEEEEENS3_6LayoutINS4_IJNS5_ILi3EEENS5_ILi1EEESN_EEENS4_IJSN_NS5_ILi0EEESP_EEEEENS4_IJNS3_10UnderscoreESS_SS_EEEEELb1EEEEEvNT_6ParamsE,(.L_x_7697 - _ZN7cutlass13device_kernelIN5flash32FlashAttnBwdPostprocessConvertdQIN4cute5tupleIJNS3_1CILi96EEENS5_ILi192EEEEEENS_6half_tEfNS_4arch4Sm90ELi384ENS3_8TiledMMAINS3_8MMA_AtomIJNS3_4SM904GMMA25MMA_64x96x16_F32F16F16_SSILNSF_5MajorE1ELSH_1ELNSF_7ScaleInE1ELSI_1EEEEEENS3_6LayoutINS4_IJNS5_ILi3EEENS5_ILi1EEESN_EEENS4_IJSN_NS5_ILi0EEESP_EEEEENS4_IJNS3_10UnderscoreESS_SS_EEEEELb1EEEEEvNT_6ParamsE)
        .other          _ZN7cutlass13device_kernelIN5flash32FlashAttnBwdPostprocessConvertdQIN4cute5tupleIJNS3_1CILi96EEENS5_ILi192EEEEEENS_6half_tEfNS_4arch4Sm90ELi384ENS3_8TiledMMAINS3_8MMA_AtomIJNS3_4SM904GMMA25MMA_64x96x16_F32F16F16_SSILNSF_5MajorE1ELSH_1ELNSF_7ScaleInE1ELSI_1EEEEEENS3_6LayoutINS4_IJNS5_ILi3EEENS5_ILi1EEESN_EEENS4_IJSN_NS5_ILi0EEESP_EEEEENS4_IJNS3_10UnderscoreESS_SS_EEEEELb1EEEEEvNT_6ParamsE,@"STO_CUDA_ENTRY STV_DEFAULT"
_ZN7cutlass13device_kernelIN5flash32FlashAttnBwdPostprocessConvertdQIN4cute5tupleIJNS3_1CILi96EEENS5_ILi192EEEEEENS_6half_tEfNS_4arch4Sm90ELi384ENS3_8TiledMMAINS3_8MMA_AtomIJNS3_4SM904GMMA25MMA_64x96x16_F32F16F16_SSILNSF_5MajorE1ELSH_1ELNSF_7ScaleInE1ELSI_1EEEEEENS3_6LayoutINS4_IJNS5_ILi3EEENS5_ILi1EEESN_EEENS4_IJSN_NS5_ILi0EEESP_EEEEENS4_IJNS3_10UnderscoreESS_SS_EEEEELb1EEEEEvNT_6ParamsE:
[----:B------:R-:W-:Y:S08]  /*0000*/  LDC R1, c[0x0][0x28] ;  /* 0x00000a00ff017b82 */ /* 0x000ff00000000800 */
[----:B------:R-:W0:Y:S01]  /*0010*/  LDC.64 R4, c[0x0][0x278] ;  /* 0x00009e00ff047b82 */ /* 0x000e220000000a00 */
[----:B------:R-:W1:Y:S01]  /*0020*/  S2R R11, SR_CTAID.Z ;  /* 0x00000000000b7919 */ /* 0x000e620000002700 */
[----:B------:R-:W-:-:S06]  /*0030*/  ULDC.64 UR8, c[0x0][0x208] ;  /* 0x0000820000087ab9 */ /* 0x000fcc0000000a00 */
[----:B------:R-:W2:Y:S08]  /*0040*/  LDC.64 R8, c[0x0][0x270] ;  /* 0x00009c00ff087b82 */ /* 0x000eb00000000a00 */
[----:B------:R-:W1:Y:S01]  /*0050*/  LDC.64 R2, c[0x0][0x270] ;  /* 0x00009c00ff027b82 */ /* 0x000e620000000a00 */
[----:B0-----:R-:W-:-:S04]  /*0060*/  ISETP.NE.U32.AND P2, PT, R4, RZ, PT ;  /* 0x000000ff0400720c */ /* 0x001fc80003f45070 */
[----:B------:R-:W-:-:S03]  /*0070*/  ISETP.NE.AND.EX P2, PT, R5, RZ, PT, P2 ;  /* 0x000000ff0500720c */ /* 0x000fc60003f45320 */
[----:B------:R-:W0:Y:S01]  /*0080*/  LDC R55, c[0x0][0x240] ;  /* 0x00009000ff377b82 */ /* 0x000e220000000800 */
[----:B--2---:R-:W-:-:S04]  /*0090*/  ISETP.NE.U32.AND P1, PT, R8, RZ, PT ;  /* 0x000000ff0800720c */ /* 0x004fc80003f25070 */
[----:B------:R-:W-:Y:S01]  /*00a0*/  ISETP.NE.AND.EX P1, PT, R9, RZ, PT, P1 ;  /* 0x000000ff0900720c */ /* 0x000fe20003f25310 */
[----:B-1----:R-:W-:-:S04]  /*00b0*/  IMAD.WIDE R2, R11, 0x4, R2 ;  /* 0x000000040b027825 */ /* 0x002fc800078e0202 */
[----:B------:R-:W1:Y:S08]  /*00c0*/  @P2 LDC.64 R4, c[0x0][0x278] ;  /* 0x00009e00ff042b82 */ /* 0x000e700000000a00 */
[----:B------:R2:W5:Y:S01]  /*00d0*/  @P1 LDG.E R7, desc[UR8][R2.64] ;  /* 0x0000000802071981 */ /* 0x000562000c1e1900 */
[----:B-1----:R-:W-:-:S05]  /*00e0*/  @P2 IMAD.WIDE R4, R11, 0x4, R4 ;  /* 0x000000040b042825 */ /* 0x002fca00078e0204 */
[----:B0-----:R2:W5:Y:S01]  /*00f0*/  @P2 LDG.E R55, desc[UR8][R4.64] ;  /* 0x0000000804372981 */ /* 0x001562000c1e1900 */
[----:B------:R-:W-:Y:S01]  /*0100*/  ISETP.NE.U32.AND P0, PT, R8, RZ, PT ;  /* 0x000000ff0800720c */ /* 0x000fe20003f05070 */
[----:B------:R-:W0:Y:S03]  /*0110*/  S2R R48, SR_CTAID.X ;  /* 0x0000000000307919 */ /* 0x000e260000002500 */
[----:B------:R-:W-:Y:S01]  /*0120*/  ISETP.NE.AND.EX P0, PT, R9, RZ, PT, P0 ;  /* 0x000000ff0900720c */ /* 0x000fe20003f05300 */
[----:B0-----:R-:W-:Y:S01]  /*0130*/  IMAD R0, R48, 0x60, RZ ;  /* 0x0000006030007824 */ /* 0x001fe200078e02ff */
[----:B--2---:R-:W-:Y:S11]  /*0140*/  @P2 BRA `(.L_x_7422) ;  /* 0x0000000000102947 */ /* 0x004ff60003800000 */
[----:B------:R-:W-:Y:S05]  /*0150*/  @!P1 BRA `(.L_x_7422) ;  /* 0x00000000000c9947 */ /* 0x000fea0003800000 */
[----:B------:R-:W2:Y:S04]  /*0160*/  LDG.E R4, desc[UR8][R2.64] ;  /* 0x0000000802047981 */ /* 0x000ea8000c1e1900 */
[----:B-----5:R-:W2:Y:S02]  /*0170*/  LDG.E R55, desc[UR8][R2.64+0x4] ;  /* 0x0000040802377981 */ /* 0x020ea4000c1e1900 */
[----:B--2---:R-:W-:-:S07]  /*0180*/  IMAD.IADD R55, R55, 0x1, -R4 ;  /* 0x0000000137377824 */ /* 0x004fce00078e0a04 */
.L_x_7422:
[----:B-----5:R-:W-:-:S13]  /*0190*/  ISETP.GE.AND P2, PT, R0, R55, PT ;  /* 0x000000370000720c */ /* 0x020fda0003f46270 */
[----:B------:R-:W-:Y:S05]  /*01a0*/  @P0 EXIT P2 ;  /* 0x000000000000094d */ /* 0x000fea0001000000 */
[C---:B------:R-:W-:Y:S01]  /*01b0*/  @P1 IMAD R2, R11.reuse, 0x60, R7 ;  /* 0x000000600b021824 */ /* 0x040fe200078e0207 */
[----:B------:R-:W0:Y:S01]  /*01c0*/  S2R R0, SR_CTAID.Y ;  /* 0x0000000000007919 */ /* 0x000e220000002600 */
[----:B------:R-:W1:Y:S01]  /*01d0*/  LDC.64 R14, c[0x0][0x228] ;  /* 0x00008a00ff0e7b82 */ /* 0x000e620000000a00 */
[----:B------:R-:W-:Y:S01]  /*01e0*/  IMAD R9, R48, 0x4800, RZ ;  /* 0x0000480030097824 */ /* 0x000fe200078e02ff */
[----:B------:R-:W-:Y:S01]  /*01f0*/  SHF.R.S32.HI R53, RZ, 0x1f, R11 ;  /* 0x0000001fff357819 */ /* 0x000fe2000001140b */
[----:B------:R-:W-:Y:S01]  /*0200*/  @P1 IMAD.HI R2, R2, 0x2aaaaaab, RZ ;  /* 0x2aaaaaab02021827 */ /* 0x000fe200078e02ff */
[----:B------:R-:W2:Y:S01]  /*0210*/  S2R R12, SR_TID.X ;  /* 0x00000000000c7919 */ /* 0x000ea20000002100 */
[----:B------:R-:W-:Y:S01]  /*0220*/  SEL R50, R11, RZ, !P0 ;  /* 0x000000ff0b327207 */ /* 0x000fe20004000000 */
[----:B------:R-:W-:Y:S01]  /*0230*/  BSSY B0, `(.L_x_7423) ;  /* 0x000002f000007945 */ /* 0x000fe20003800000 */
[----:B------:R-:W-:Y:S01]  /*0240*/  SEL R53, R53, RZ, !P0 ;  /* 0x000000ff35357207 */ /* 0x000fe20004000000 */
[----:B------:R-:W3:Y:S01]  /*0250*/  LDC.64 R16, c[0x0][0x230] ;  /* 0x00008c00ff107b82 */ /* 0x000ee20000000a00 */
[----:B------:R-:W-:Y:S01]  /*0260*/  @P1 SHF.R.U32.HI R3, RZ, 0x1f, R2 ;  /* 0x0000001fff031819 */ /* 0x000fe20000011602 */
[----:B------:R-:W4:Y:S03]  /*0270*/  S2R R13, SR_CgaCtaId ;  /* 0x00000000000d7919 */ /* 0x000f260000008800 */
[----:B------:R-:W-:-:S05]  /*0280*/  @P1 LEA.HI.SX32 R3, R2, R3, 0x1c ;  /* 0x0000000302031211 */ /* 0x000fca00078fe2ff */
[----:B------:R-:W-:Y:S01]  /*0290*/  @P1 IMAD R5, R3, 0x4800, RZ ;  /* 0x0000480003051824 */ /* 0x000fe200078e02ff */
[----:B------:R-:W-:-:S03]  /*02a0*/  CS2R R2, SRZ ;  /* 0x0000000000027805 */ /* 0x000fc6000001ff00 */
[--C-:B------:R-:W-:Y:S01]  /*02b0*/  @P1 IMAD.MOV.U32 R2, RZ, RZ, R5.reuse ;  /* 0x000000ffff021224 */ /* 0x100fe200078e0005 */
[----:B------:R-:W-:-:S04]  /*02c0*/  @P1 SHF.R.S32.HI R3, RZ, 0x1f, R5 ;  /* 0x0000001fff031819 */ /* 0x000fc80000011405 */
[----:B------:R-:W-:-:S04]  /*02d0*/  IADD3 R2, P2, R9, R2, RZ ;  /* 0x0000000209027210 */ /* 0x000fc80007f5e0ff */
[----:B------:R-:W-:Y:S02]  /*02e0*/  LEA.HI.X.SX32 R3, R9, R3, 0x1, P2 ;  /* 0x0000000309037211 */ /* 0x000fe400010f0eff */
[----:B------:R-:W5:Y:S01]  /*02f0*/  LDC.64 R8, c[0x0][0x210] ;  /* 0x00008400ff087b82 */ /* 0x000f620000000a00 */
[----:B0-----:R-:W-:Y:S01]  /*0300*/  SHF.R.S32.HI R51, RZ, 0x1f, R0 ;  /* 0x0000001fff337819 */ /* 0x001fe20000011400 */
[----:B-1----:R-:W-:Y:S01]  /*0310*/  IMAD.WIDE.U32 R2, R0, R14, R2 ;  /* 0x0000000e00027225 */ /* 0x002fe200078e0002 */
[----:B--2---:R-:W-:-:S03]  /*0320*/  ISETP.NE.AND P0, PT, R12, RZ, PT ;  /* 0x000000ff0c00720c */ /* 0x004fc60003f05270 */
[----:B------:R-:W-:-:S04]  /*0330*/  IMAD R4, R51, R14, RZ ;  /* 0x0000000e33047224 */ /* 0x000fc800078e02ff */
[----:B------:R-:W-:Y:S02]  /*0340*/  IMAD R5, R0, R15, R4 ;  /* 0x0000000f00057224 */ /* 0x000fe400078e0204 */
[-C--:B---3--:R-:W-:Y:S02]  /*0350*/  IMAD R4, R53, R16.reuse, RZ ;  /* 0x0000001035047224 */ /* 0x088fe400078e02ff */
[----:B------:R-:W-:Y:S02]  /*0360*/  IMAD.IADD R3, R3, 0x1, R5 ;  /* 0x0000000103037824 */ /* 0x000fe400078e0205 */
[C---:B------:R-:W-:Y:S02]  /*0370*/  IMAD R5, R50.reuse, R17, R4 ;  /* 0x0000001132057224 */ /* 0x040fe400078e0204 */
[----:B------:R-:W-:-:S05]  /*0380*/  IMAD.WIDE.U32 R2, R50, R16, R2 ;  /* 0x0000001032027225 */ /* 0x000fca00078e0002 */
[----:B------:R-:W-:Y:S02]  /*0390*/  IADD3 R3, R3, R5, RZ ;  /* 0x0000000503037210 */ /* 0x000fe40007ffe0ff */
[----:B-----5:R-:W-:-:S04]  /*03a0*/  LEA R8, P2, R2, R8, 0x2 ;  /* 0x0000000802087211 */ /* 0x020fc800078410ff */
[----:B------:R-:W-:Y:S01]  /*03b0*/  LEA.HI.X R3, R2, R9, R3, 0x2, P2 ;  /* 0x0000000902037211 */ /* 0x000fe200010f1403 */
[----:B----4-:R-:W-:Y:S08]  /*03c0*/  @P0 BRA `(.L_x_7424) ;  /* 0x0000000000540947 */ /* 0x010ff00003800000 */
[----:B------:R-:W0:Y:S01]  /*03d0*/  S2UR UR7, SR_CgaCtaId ;  /* 0x00000000000779c3 */ /* 0x000e220000008800 */
[----:B------:R-:W-:Y:S01]  /*03e0*/  UMOV UR6, 0x400 ;  /* 0x0000040000067882 */ /* 0x000fe20000000000 */
[----:B------:R-:W-:Y:S01]  /*03f0*/  UMOV UR4, 0x1 ;  /* 0x0000000100047882 */ /* 0x000fe20000000000 */
[----:B------:R-:W-:Y:S01]  /*0400*/  IMAD.MOV.U32 R2, RZ, RZ, 0x12000 ;  /* 0x00012000ff027424 */ /* 0x000fe200078e00ff */
[----:B------:R-:W-:-:S04]  /*0410*/  UIADD3 UR4, -UR4, 0x100000, URZ ;  /* 0x0010000004047890 */ /* 0x000fc8000fffe13f */
[----:B------:R-:W-:Y:S02]  /*0420*/  USHF.L.U32 UR5, UR4, 0xb, URZ ;  /* 0x0000000b04057899 */ /* 0x000fe4000800063f */
[----:B------:R-:W-:Y:S01]  /*0430*/  USHF.L.U32 UR4, UR4, 0x1, URZ ;  /* 0x0000000104047899 */ /* 0x000fe2000800063f */
[----:B------:R-:W-:Y:S01]  /*0440*/  PLOP3.LUT P0, PT, PT, PT, PT, 0x80, 0x0 ;  /* 0x000000000000781c */ /* 0x000fe20003f0f070 */
[----:B------:R-:W-:Y:S01]  /*0450*/  UMOV UR10, 0x1200 ;  /* 0x00001200000a7882 */ /* 0x000fe20000000000 */
[----:B0-----:R-:W-:-:S04]  /*0460*/  ULEA UR6, UR7, UR6, 0x18 ;  /* 0x0000000607067291 */ /* 0x001fc8000f8ec03f */
[----:B------:R-:W-:Y:S01]  /*0470*/  UIADD3 UR7, UR6, 0x1b000, URZ ;  /* 0x0001b00006077890 */ /* 0x000fe2000fffe03f */
[----:B------:R-:W0:Y:S07]  /*0480*/  FENCE.VIEW.ASYNC.S ;  /* 0x00000000000073c6 */ /* 0x000e2e0000000000 */
[----:B0-----:R0:W1:Y:S02]  /*0490*/  SYNCS.EXCH.64 URZ, [UR6+0x1b000], UR4 ;  /* 0x01b00004063f75b2 */ /* 0x0010640008000100 */
[----:B0-----:R-:W-:-:S02]  /*04a0*/  R2UR UR4, R8 ;  /* 0x00000000080472ca */ /* 0x001fc400000e0000 */
[----:B------:R-:W-:Y:S01]  /*04b0*/  R2UR UR5, R3 ;  /* 0x00000000030572ca */ /* 0x000fe200000e0000 */
[----:B-1----:R0:W-:-:S14]  /*04c0*/  SYNCS.ARRIVE.TRANS64 RZ, [UR6+0x1b000], R2 ;  /* 0x01b00002ffff79a7 */ /* 0x0021dc0008000006 */
.L_x_7425:
[----:B------:R-:W-:Y:S01]  /*04d0*/  @P0 ELECT P2, URZ, PT ;  /* 0x00000000003f082f */ /* 0x000fe20003840000 */
[----:B------:R1:W-:-:S12]  /*04e0*/  UBLKCP.S.G [UR6], [UR4], UR10 ;  /* 0x00000006040073ba */ /* 0x0003d8000800020a */
[----:B------:R-:W-:Y:S02]  /*04f0*/  @P2 PLOP3.LUT P0, PT, P2, PT, PT, 0x8, 0x0 ;  /* 0x000000000000281c */ /* 0x000fe4000170e170 */
[----:B------:R-:W-:-:S11]  /*0500*/  PLOP3.LUT P2, PT, PT, PT, PT, 0x8, 0x0 ;  /* 0x000000000000781c */ /* 0x000fd60003f4e170 */
[----:B-1----:R-:W-:Y:S05]  /*0510*/  @P0 BRA.U.ANY `(.L_x_7425) ;  /* 0xfffffffd00ec0947 */ /* 0x002fea000393ffff */
.L_x_7424:
[----:B------:R-:W-:Y:S05]  /*0520*/  BSYNC B0 ;  /* 0x0000000000007941 */ /* 0x000fea0003800000 */
.L_x_7423:
[----:B------:R-:W-:Y:S01]  /*0530*/  BAR.SYNC.DEFER_BLOCKING 0x0 ;  /* 0x0000000000007b1d */ /* 0x000fe20000010000 */
[----:B0-----:R-:W-:Y:S02]  /*0540*/  MOV R2, 0x400 ;  /* 0x0000040000027802 */ /* 0x001fe40000000f00 */
[----:B------:R-:W-:Y:S02]  /*0550*/  CS2R R68, SRZ ;  /* 0x0000000000447805 */ /* 0x000fe4000001ff00 */
[----:B------:R-:W-:Y:S01]  /*0560*/  SHF.L.U32 R3, RZ, 0x1f, RZ ;  /* 0x0000001fff037819 */ /* 0x000fe200000006ff */
[--C-:B------:R-:W-:Y:S01]  /*0570*/  @P1 IMAD.MOV.U32 R68, RZ, RZ, R7.reuse ;  /* 0x000000ffff441224 */ /* 0x100fe200078e0007 */
[----:B------:R-:W-:Y:S02]  /*0580*/  LEA R2, R13, R2, 0x18 ;  /* 0x000000020d027211 */ /* 0x000fe400078ec0ff */
[----:B------:R-:W-:-:S07]  /*0590*/  @P1 SHF.R.S32.HI R69, RZ, 0x1f, R7 ;  /* 0x0000001fff451819 */ /* 0x000fce0000011407 */
.L_x_7426:
[----:B0-----:R0:W1:Y:S02]  /*05a0*/  SYNCS.PHASECHK.TRANS64.TRYWAIT P0, [R2+URZ+0x1b000], R3 ;  /* 0x01b00003020075a7 */ /* 0x001064000800017f */
[----:B-1----:R-:W-:Y:S05]  /*05b0*/  @!P0 NANOSLEEP.SYNCS 0x989680 ;  /* 0x009896800000895d */ /* 0x002fea0003900000 */
[----:B------:R-:W1:Y:S02]  /*05c0*/  @!P0 SYNCS.PHASECHK.TRANS64 P0, [R2+URZ+0x1b000], R3 ;  /* 0x01b00003020085a7 */ /* 0x000e64000800007f */
[----:B-1----:R-:W-:Y:S05]  /*05d0*/  @!P0 BRA `(.L_x_7426) ;  /* 0xfffffffc00f08947 */ /* 0x002fea000383ffff */
[----:B------:R-:W-:Y:S01]  /*05e0*/  SHF.R.S32.HI R5, RZ, 0x1f, R12 ;  /* 0x0000001fff057819 */ /* 0x000fe2000001140c */
[----:B------:R-:W-:Y:S01]  /*05f0*/  IMAD.HI R6, R12, 0x2aaaaaab, RZ ;  /* 0x2aaaaaab0c067827 */ /* 0x000fe200078e02ff */
[----:B------:R-:W-:Y:S01]  /*0600*/  ULDC UR4, c[0x0][0x268] ;  /* 0x00009a0000047ab9 */ /* 0x000fe20000000800 */
[----:B------:R-:W-:Y:S01]  /*0610*/  ULDC.64 UR6, c[0x0][0x258] ;  /* 0x0000960000067ab9 */ /* 0x000fe20000000a00 */
[----:B0-----:R-:W-:Y:S01]  /*0620*/  LEA.HI R3, R5, R12, RZ, 0x7 ;  /* 0x0000000c05037211 */ /* 0x001fe200078f38ff */
[----:B------:R-:W-:Y:S01]  /*0630*/  IMAD R55, R48, -0x60, R55 ;  /* 0xffffffa030377824 */ /* 0x000fe200078e0237 */
[----:B------:R-:W-:Y:S01]  /*0640*/  SHF.R.U32.HI R9, RZ, 0x1f, R6 ;  /* 0x0000001fff097819 */ /* 0x000fe20000011606 */
[----:B------:R-:W-:Y:S01]  /*0650*/  IMAD R51, R51, UR6, RZ ;  /* 0x0000000633337c24 */ /* 0x000fe2000f8e02ff */
[----:B------:R-:W-:Y:S01]  /*0660*/  LOP3.LUT R7, R3, 0x3fffff80, RZ, 0xc0, !PT ;  /* 0x3fffff8003077812 */ /* 0x000fe200078ec0ff */
[----:B------:R-:W-:Y:S01]  /*0670*/  BSSY B0, `(.L_x_7427) ;  /* 0x00000b7000007945 */ /* 0x000fe20003800000 */
[----:B------:R-:W-:Y:S01]  /*0680*/  SHF.R.S32.HI R4, RZ, 0x7, R3 ;  /* 0x00000007ff047819 */ /* 0x000fe20000011403 */
[----:B------:R-:W-:Y:S01]  /*0690*/  IMAD R51, R0, UR7, R51 ;  /* 0x0000000700337c24 */ /* 0x000fe2000f8e0233 */
[-C--:B------:R-:W-:Y:S01]  /*06a0*/  LEA.HI R14, R6, R9.reuse, RZ, 0x1d ;  /* 0x00000009060e7211 */ /* 0x080fe200078fe8ff */
[----:B------:R-:W-:Y:S01]  /*06b0*/  IMAD.IADD R7, R12, 0x1, -R7 ;  /* 0x000000010c077824 */ /* 0x000fe200078e0a07 */
[----:B------:R-:W-:-:S02]  /*06c0*/  LEA.HI.SX32 R3, R6, R9, 0x1e ;  /* 0x0000000906037211 */ /* 0x000fc400078ff2ff */
[----:B------:R-:W-:Y:S01]  /*06d0*/  LEA.HI R15, R6, R9, RZ, 0x1b ;  /* 0x00000009060f7211 */ /* 0x000fe200078fd8ff */
[----:B------:R-:W-:Y:S01]  /*06e0*/  IMAD R7, R4, 0x600, R7 ;  /* 0x0000060004077824 */ /* 0x000fe200078e0207 */
[-C--:B------:R-:W-:Y:S01]  /*06f0*/  LEA.HI R4, R5, R12.reuse, RZ, 0x3 ;  /* 0x0000000c05047211 */ /* 0x080fe200078f18ff */
[----:B------:R-:W-:Y:S01]  /*0700*/  IMAD R66, R3, -0x18, R12 ;  /* 0xffffffe803427824 */ /* 0x000fe200078e020c */
[-C--:B------:R-:W-:Y:S01]  /*0710*/  LEA.HI R8, R5, R12.reuse, RZ, 0x4 ;  /* 0x0000000c05087211 */ /* 0x080fe200078f20ff */
[----:B------:R-:W-:Y:S01]  /*0720*/  IMAD.SHL.U32 R24, R14, 0x40, RZ ;  /* 0x000000400e187824 */ /* 0x000fe200078e00ff */
[----:B------:R-:W-:Y:S02]  /*0730*/  SHF.L.U32 R7, R7, 0x2, RZ ;  /* 0x0000000207077819 */ /* 0x000fe400000006ff */
[CC--:B------:R-:W-:Y:S02]  /*0740*/  LEA.HI R10, R5.reuse, R12.reuse, RZ, 0x6 ;  /* 0x0000000c050a7211 */ /* 0x0c0fe400078f30ff */
[----:B------:R-:W-:Y:S01]  /*0750*/  LEA.HI R6, R5, R12, RZ, 0x5 ;  /* 0x0000000c05067211 */ /* 0x000fe200078f28ff */
[----:B------:R-:W-:Y:S01]  /*0760*/  IMAD R64, R7, 0x4, R2 ;  /* 0x0000000407407824 */ /* 0x000fe200078e0202 */
[----:B------:R-:W-:-:S02]  /*0770*/  LOP3.LUT R5, R4, 0xfffffff8, RZ, 0xc0, !PT ;  /* 0xfffffff804057812 */ /* 0x000fc400078ec0ff */
[----:B------:R-:W-:Y:S02]  /*0780*/  SHF.R.S32.HI R9, RZ, 0x4, R8 ;  /* 0x00000004ff097819 */ /* 0x000fe40000011408 */
[----:B------:R-:W0:Y:S01]  /*0790*/  LDS.128 R44, [R64] ;  /* 0x00000000402c7984 */ /* 0x000e220000000c00 */
[----:B------:R-:W-:Y:S01]  /*07a0*/  IMAD.IADD R22, R12, 0x1, -R5 ;  /* 0x000000010c167824 */ /* 0x000fe200078e0a05 */
[----:B------:R-:W-:Y:S02]  /*07b0*/  LEA.HI R5, R3, R3, RZ, 0x1 ;  /* 0x0000000303057211 */ /* 0x000fe400078f08ff */
[----:B------:R-:W-:Y:S01]  /*07c0*/  LEA.HI R8, R8, R9, RZ, 0x1 ;  /* 0x0000000908087211 */ /* 0x000fe200078f08ff */
[----:B------:R-:W1:Y:S01]  /*07d0*/  LDS.128 R40, [R64+0x2800] ;  /* 0x0028000040287984 */ /* 0x000e620000000c00 */
[----:B------:R-:W-:Y:S02]  /*07e0*/  LEA.HI R23, R22, R22, RZ, 0x1 ;  /* 0x0000001616177211 */ /* 0x000fe400078f08ff */
[----:B------:R-:W-:Y:S01]  /*07f0*/  LOP3.LUT R16, R5, 0x7fffffe, RZ, 0xc0, !PT ;  /* 0x07fffffe05107812 */ /* 0x000fe200078ec0ff */
[----:B------:R-:W2:Y:S01]  /*0800*/  LDS.128 R36, [R64+0x3000] ;  /* 0x0030000040247984 */ /* 0x000ea20000000c00 */
[----:B------:R-:W-:-:S02]  /*0810*/  SHF.R.S32.HI R27, RZ, 0x1f, R66 ;  /* 0x0000001fff1b7819 */ /* 0x000fc40000011442 */
[C---:B------:R-:W-:Y:S01]  /*0820*/  LOP3.LUT R13, R23.reuse, 0x3fffffe, RZ, 0xc0, !PT ;  /* 0x03fffffe170d7812 */ /* 0x040fe200078ec0ff */
[----:B------:R-:W-:Y:S01]  /*0830*/  IMAD.SHL.U32 R23, R23, 0x20, RZ ;  /* 0x0000002017177824 */ /* 0x000fe200078e00ff */
[----:B------:R-:W-:Y:S01]  /*0840*/  LOP3.LUT R8, R8, 0xfffffe, RZ, 0xc0, !PT ;  /* 0x00fffffe08087812 */ /* 0x000fe200078ec0ff */
[----:B------:R-:W-:Y:S01]  /*0850*/  IMAD.IADD R12, R3, 0x1, -R16 ;  /* 0x00000001030c7824 */ /* 0x000fe200078e0a10 */
[----:B------:R-:W-:Y:S01]  /*0860*/  LEA.HI R27, R27, R66, RZ, 0x2 ;  /* 0x000000421b1b7211 */ /* 0x000fe200078f10ff */
[----:B------:R-:W3:Y:S01]  /*0870*/  LDS.128 R16, [R64+0x1800] ;  /* 0x0018000040107984 */ /* 0x000ee20000000c00 */
[----:B------:R-:W-:Y:S01]  /*0880*/  LOP3.LUT R25, R24, 0xc0, RZ, 0xc0, !PT ;  /* 0x000000c018197812 */ /* 0x000fe200078ec0ff */
[----:B------:R-:W-:Y:S01]  /*0890*/  IMAD.IADD R21, R9, 0x1, -R8 ;  /* 0x0000000109157824 */ /* 0x000fe200078e0a08 */
[----:B------:R-:W-:Y:S01]  /*08a0*/  SHF.L.U32 R66, R66, 0x3, RZ ;  /* 0x0000000342427819 */ /* 0x000fe200000006ff */
[----:B------:R-:W-:Y:S01]  /*08b0*/  IMAD R28, R15, 0x8, R12 ;  /* 0x000000080f1c7824 */ /* 0x000fe200078e020c */
[----:B------:R-:W-:Y:S01]  /*08c0*/  LOP3.LUT R20, R4, 0x8, RZ, 0xc0, !PT ;  /* 0x0000000804147812 */ /* 0x000fe200078ec0ff */
[----:B------:R-:W4:Y:S01]  /*08d0*/  LDS.128 R32, [R64+0x3800] ;  /* 0x0038000040207984 */ /* 0x000f220000000c00 */
[----:B------:R-:W-:-:S02]  /*08e0*/  SHF.R.S32.HI R4, RZ, 0x6, R10 ;  /* 0x00000006ff047819 */ /* 0x000fc4000001140a */
[----:B------:R-:W-:Y:S01]  /*08f0*/  SHF.R.U32.HI R7, RZ, 0x1, R6 ;  /* 0x00000001ff077819 */ /* 0x000fe20000011606 */
[----:B------:R-:W5:Y:S01]  /*0900*/  LDS.128 R8, [R64+0x800] ;  /* 0x0008000040087984 */ /* 0x000f620000000c00 */
[----:B------:R-:W-:Y:S01]  /*0910*/  LOP3.LUT R23, R23, 0xc0, RZ, 0xc0, !PT ;  /* 0x000000c017177812 */ /* 0x000fe200078ec0ff */
[----:B------:R-:W-:Y:S01]  /*0920*/  IMAD R21, R4, 0xc, R21 ;  /* 0x0000000c04157824 */ /* 0x000fe200078e0215 */
[----:B------:R-:W-:Y:S02]  /*0930*/  IADD3 R22, R22, -R13, RZ ;  /* 0x8000000d16167210 */ /* 0x000fe40007ffe0ff */
[----:B------:R-:W-:Y:S01]  /*0940*/  LOP3.LUT R26, R25, 0x18, R66, 0xf8, !PT ;  /* 0x00000018191a7812 */ /* 0x000fe200078ef842 */
[----:B------:R-:W5:Y:S01]  /*0950*/  LDS.128 R12, [R64+0x2000] ;  /* 0x00200000400c7984 */ /* 0x000f620000000c00 */
[----:B------:R-:W-:Y:S01]  /*0960*/  SHF.R.S32.HI R27, RZ, 0x2, R27 ;  /* 0x00000002ff1b7819 */ /* 0x000fe2000001141b */
[----:B------:R-:W-:Y:S01]  /*0970*/  IMAD R21, R21, 0x8, R22 ;  /* 0x0000000815157824 */ /* 0x000fe200078e0216 */
[----:B------:R-:W-:-:S02]  /*0980*/  SHF.R.U32.HI R25, RZ, 0x3, R25 ;  /* 0x00000003ff197819 */ /* 0x000fc40000011619 */
[----:B------:R-:W-:Y:S01]  /*0990*/  LOP3.LUT R20, R20, 0x10, R7, 0xf8, !PT ;  /* 0x0000001014147812 */ /* 0x000fe200078ef807 */
[----:B------:R-:W-:Y:S01]  /*09a0*/  IMAD R52, R27, 0x60, R28 ;  /* 0x000000601b347824 */ /* 0x000fe200078e021c */
[--C-:B------:R-:W-:Y:S01]  /*09b0*/  SHF.R.U32.HI R24, RZ, 0x3, R23.reuse ;  /* 0x00000003ff187819 */ /* 0x100fe20000011617 */
[----:B------:R-:W5:Y:S01]  /*09c0*/  LDS.128 R4, [R64+0x1000] ;  /* 0x0010000040047984 */ /* 0x000f620000000c00 */
[----:B------:R-:W-:Y:S01]  /*09d0*/  LOP3.LUT R25, R26, R25, RZ, 0x3c, !PT ;  /* 0x000000191a197212 */ /* 0x000fe200078e3cff */
[----:B0-----:R-:W-:Y:S01]  /*09e0*/  FMUL.FTZ R59, R45, UR4 ;  /* 0x000000042d3b7c20 */ /* 0x001fe20008410000 */
[----:B------:R-:W-:Y:S01]  /*09f0*/  LOP3.LUT R20, R24, R20, R23, 0x1e, !PT ;  /* 0x0000001418147212 */ /* 0x000fe200078e1e17 */
[----:B------:R-:W0:Y:S01]  /*0a00*/  LDS.128 R28, [R64+0x4000] ;  /* 0x00400000401c7984 */ /* 0x000e220000000c00 */
[----:B------:R-:W-:Y:S01]  /*0a10*/  FMUL.FTZ R54, R46, UR4 ;  /* 0x000000042e367c20 */ /* 0x000fe20008410000 */
[----:B------:R-:W-:Y:S01]  /*0a20*/  IMAD.U32 R49, R52, 0x20, R25 ;  /* 0x0000002034317824 */ /* 0x000fe200078e0019 */
[----:B------:R-:W-:Y:S01]  /*0a30*/  LEA R57, R21, R20, 0x5 ;  /* 0x0000001415397211 */ /* 0x000fe200078e28ff */
[----:B------:R-:W0:Y:S01]  /*0a40*/  LDS.128 R24, [R64+0x4800] ;  /* 0x0048000040187984 */ /* 0x000e220000000c00 */
[----:B------:R-:W-:Y:S01]  /*0a50*/  FMUL.FTZ R52, R44, UR4 ;  /* 0x000000042c347c20 */ /* 0x000fe20008410000 */
[----:B------:R-:W-:Y:S01]  /*0a60*/  FMUL.FTZ R61, R47, UR4 ;  /* 0x000000042f3d7c20 */ /* 0x000fe20008410000 */
[----:B-1----:R-:W-:Y:S01]  /*0a70*/  FMUL.FTZ R41, R41, UR4 ;  /* 0x0000000429297c20 */ /* 0x002fe20008410000 */
[----:B------:R-:W1:Y:S01]  /*0a80*/  LDS.128 R20, [R64+0x5000] ;  /* 0x0050000040147984 */ /* 0x000e620000000c00 */
[----:B--2---:R-:W-:Y:S01]  /*0a90*/  FMUL.FTZ R36, R36, UR4 ;  /* 0x0000000424247c20 */ /* 0x004fe20008410000 */
[----:B------:R-:W-:Y:S01]  /*0aa0*/  IMAD R57, R57, 0x2, R2 ;  /* 0x0000000239397824 */ /* 0x000fe200078e0202 */
[----:B------:R-:W-:Y:S01]  /*0ab0*/  SHF.R.S32.HI R67, RZ, 0x1f, R66 ;  /* 0x0000001fff437819 */ /* 0x000fe20000011442 */
[----:B------:R2:W1:Y:S01]  /*0ac0*/  LDS.128 R44, [R64+0x5800] ;  /* 0x00580000402c7984 */ /* 0x0004620000000c00 */
[----:B---3--:R-:W-:Y:S01]  /*0ad0*/  FMUL.FTZ R63, R17, UR4 ;  /* 0x00000004113f7c20 */ /* 0x008fe20008410000 */
[----:B------:R-:W-:Y:S01]  /*0ae0*/  FMUL.FTZ R17, R18, UR4 ;  /* 0x0000000412117c20 */ /* 0x000fe20008410000 */
[----:B------:R-:W-:Y:S01]  /*0af0*/  FMUL.FTZ R18, R19, UR4 ;  /* 0x0000000413127c20 */ /* 0x000fe20008410000 */
[----:B------:R-:W-:Y:S01]  /*0b00*/  FMUL.FTZ R16, R16, UR4 ;  /* 0x0000000410107c20 */ /* 0x000fe20008410000 */
[----:B----4-:R-:W-:Y:S01]  /*0b10*/  FMUL.FTZ R32, R32, UR4 ;  /* 0x0000000420207c20 */ /* 0x010fe20008410000 */
[----:B-----5:R-:W-:Y:S01]  /*0b20*/  FMUL.FTZ R56, R9, UR4 ;  /* 0x0000000409387c20 */ /* 0x020fe20008410000 */
[----:B------:R-:W-:Y:S01]  /*0b30*/  FMUL.FTZ R8, R8, UR4 ;  /* 0x0000000408087c20 */ /* 0x000fe20008410000 */
[----:B------:R-:W-:Y:S01]  /*0b40*/  FMUL.FTZ R9, R10, UR4 ;  /* 0x000000040a097c20 */ /* 0x000fe20008410000 */
[----:B------:R-:W-:Y:S01]  /*0b50*/  FMUL.FTZ R58, R11, UR4 ;  /* 0x000000040b3a7c20 */ /* 0x000fe20008410000 */
[----:B--2---:R-:W-:Y:S01]  /*0b60*/  FMUL.FTZ R64, R15, UR4 ;  /* 0x000000040f407c20 */ /* 0x004fe20008410000 */
        /* <DEDUP_REMOVED lines=15> */
[----:B0-----:R-:W-:Y:S01]  /*0c60*/  FMUL.FTZ R35, R29, UR4 ;  /* 0x000000041d237c20 */ /* 0x001fe20008410000 */
[----:B------:R-:W-:Y:S01]  /*0c70*/  FMUL.FTZ R40, R31, UR4 ;  /* 0x000000041f287c20 */ /* 0x000fe20008410000 */
[----:B------:R-:W-:Y:S01]  /*0c80*/  FMUL.FTZ R29, R30, UR4 ;  /* 0x000000041e1d7c20 */ /* 0x000fe20008410000 */
[----:B------:R-:W-:Y:S01]  /*0c90*/  FMUL.FTZ R31, R26, UR4 ;  /* 0x000000041a1f7c20 */ /* 0x000fe20008410000 */
[----:B------:R-:W-:Y:S01]  /*0ca0*/  FMUL.FTZ R12, R12, UR4 ;  /* 0x000000040c0c7c20 */ /* 0x000fe20008410000 */
[----:B------:R-:W-:Y:S01]  /*0cb0*/  FMUL.FTZ R30, R24, UR4 ;  /* 0x00000004181e7c20 */ /* 0x000fe20008410000 */
[----:B------:R-:W-:Y:S01]  /*0cc0*/  FMUL.FTZ R26, R27, UR4 ;  /* 0x000000041b1a7c20 */ /* 0x000fe20008410000 */
[----:B-1----:R-:W-:Y:S01]  /*0cd0*/  FMUL.FTZ R27, R21, UR4 ;  /* 0x00000004151b7c20 */ /* 0x002fe20008410000 */
[----:B------:R-:W-:Y:S01]  /*0ce0*/  FMUL.FTZ R24, R23, UR4 ;  /* 0x0000000417187c20 */ /* 0x000fe20008410000 */
[----:B------:R-:W-:Y:S01]  /*0cf0*/  FMUL.FTZ R28, R28, UR4 ;  /* 0x000000041c1c7c20 */ /* 0x000fe20008410000 */
[----:B------:R-:W-:Y:S01]  /*0d00*/  FMUL.FTZ R25, R25, UR4 ;  /* 0x0000000419197c20 */ /* 0x000fe20008410000 */
[----:B------:R-:W-:Y:S01]  /*0d10*/  FMUL.FTZ R21, R22, UR4 ;  /* 0x0000000416157c20 */ /* 0x000fe20008410000 */
[----:B------:R-:W-:Y:S01]  /*0d20*/  F2FP.F16.F32.PACK_AB R6, R56, R8 ;  /* 0x000000083806723e */ /* 0x000fe200000000ff */
[----:B------:R-:W-:Y:S01]  /*0d30*/  FMUL.FTZ R23, R46, UR4 ;  /* 0x000000042e177c20 */ /* 0x000fe20008410000 */
[----:B------:R-:W-:Y:S01]  /*0d40*/  F2FP.F16.F32.PACK_AB R7, R58, R9 ;  /* 0x000000093a07723e */ /* 0x000fe200000000ff */
[----:B------:R-:W-:Y:S01]  /*0d50*/  FMUL.FTZ R20, R20, UR4 ;  /* 0x0000000414147c20 */ /* 0x000fe20008410000 */
[----:B------:R-:W-:Y:S01]  /*0d60*/  FMUL.FTZ R22, R44, UR4 ;  /* 0x000000042c167c20 */ /* 0x000fe20008410000 */
[----:B------:R-:W-:Y:S01]  /*0d70*/  FMUL.FTZ R45, R45, UR4 ;  /* 0x000000042d2d7c20 */ /* 0x000fe20008410000 */
[----:B------:R-:W-:Y:S01]  /*0d80*/  F2FP.F16.F32.PACK_AB R4, R59, R52 ;  /* 0x000000343b04723e */ /* 0x000fe200000000ff */
[----:B------:R-:W-:Y:S01]  /*0d90*/  FMUL.FTZ R46, R47, UR4 ;  /* 0x000000042f2e7c20 */ /* 0x000fe20008410000 */
[----:B------:R-:W-:Y:S01]  /*0da0*/  F2FP.F16.F32.PACK_AB R5, R61, R54 ;  /* 0x000000363d05723e */ /* 0x000fe200000000ff */
[----:B------:R-:W-:Y:S01]  /*0db0*/  ULDC UR4, c[0x0][0x244] ;  /* 0x0000910000047ab9 */ /* 0x000fe20000000800 */
[----:B------:R-:W-:-:S02]  /*0dc0*/  F2FP.F16.F32.PACK_AB R8, R60, R10 ;  /* 0x0000000a3c08723e */ /* 0x000fc400000000ff */
[----:B------:R-:W-:Y:S01]  /*0dd0*/  F2FP.F16.F32.PACK_AB R9, R62, R11 ;  /* 0x0000000b3e09723e */ /* 0x000fe200000000ff */
[----:B------:R-:W-:Y:S01]  /*0de0*/  STSM.16.MT88.4 [R57+0x12000], R4 ;  /* 0x0120000439007844 */ /* 0x000fe20000004200 */
        /* <DEDUP_REMOVED lines=8> */
[----:B------:R-:W-:Y:S02]  /*0e70*/  F2FP.F16.F32.PACK_AB R38, R39, R32 ;  /* 0x000000202726723e */ /* 0x000fe400000000ff */
[----:B------:R-:W-:Y:S01]  /*0e80*/  F2FP.F16.F32.PACK_AB R36, R43, R36 ;  /* 0x000000242b24723e */ /* 0x000fe200000000ff */
[----:B------:R1:W-:Y:S01]  /*0e90*/  STSM.16.MT88.4 [R57+0x12800], R12 ;  /* 0x0128000c39007844 */ /* 0x0003e20000004200 */
[----:B------:R-:W-:Y:S02]  /*0ea0*/  F2FP.F16.F32.PACK_AB R39, R34, R33 ;  /* 0x000000212227723e */ /* 0x000fe400000000ff */
[----:B------:R-:W-:-:S02]  /*0eb0*/  F2FP.F16.F32.PACK_AB R28, R35, R28 ;  /* 0x0000001c231c723e */ /* 0x000fc400000000ff */
[----:B------:R-:W-:Y:S01]  /*0ec0*/  F2FP.F16.F32.PACK_AB R29, R40, R29 ;  /* 0x0000001d281d723e */ /* 0x000fe200000000ff */
[----:B------:R2:W-:Y:S01]  /*0ed0*/  STSM.16.MT88.4 [R57+0x12c00], R36 ;  /* 0x012c002439007844 */ /* 0x0005e20000004200 */
[----:B------:R-:W-:Y:S01]  /*0ee0*/  F2FP.F16.F32.PACK_AB R30, R25, R30 ;  /* 0x0000001e191e723e */ /* 0x000fe200000000ff */
[----:B0-----:R-:W-:Y:S01]  /*0ef0*/  IMAD R8, R49, 0x2, R2 ;  /* 0x0000000231087824 */ /* 0x001fe200078e0202 */
[----:B------:R-:W-:Y:S01]  /*0f00*/  F2FP.F16.F32.PACK_AB R31, R26, R31 ;  /* 0x0000001f1a1f723e */ /* 0x000fe200000000ff */
[----:B------:R-:W-:Y:S01]  /*0f10*/  VIADD R9, R3, 0x10 ;  /* 0x0000001003097836 */ /* 0x000fe20000000000 */
[----:B------:R-:W-:Y:S02]  /*0f20*/  F2FP.F16.F32.PACK_AB R20, R27, R20 ;  /* 0x000000141b14723e */ /* 0x000fe400000000ff */
[----:B------:R-:W-:Y:S01]  /*0f30*/  F2FP.F16.F32.PACK_AB R21, R24, R21 ;  /* 0x000000151815723e */ /* 0x000fe200000000ff */
[----:B------:R2:W-:Y:S01]  /*0f40*/  STSM.16.MT88.4 [R57+0x13000], R28 ;  /* 0x0130001c39007844 */ /* 0x0005e20000004200 */
[----:B------:R-:W-:-:S02]  /*0f50*/  F2FP.F16.F32.PACK_AB R22, R45, R22 ;  /* 0x000000162d16723e */ /* 0x000fc400000000ff */
[----:B------:R-:W-:Y:S02]  /*0f60*/  F2FP.F16.F32.PACK_AB R23, R46, R23 ;  /* 0x000000172e17723e */ /* 0x000fe400000000ff */
[----:B-1----:R-:W-:Y:S02]  /*0f70*/  VIMNMX R14, R55, 0x60, PT ;  /* 0x00000060370e7848 */ /* 0x002fe40003fe0100 */
[----:B------:R-:W-:Y:S01]  /*0f80*/  ISETP.GE.AND P0, PT, R66, UR4, PT ;  /* 0x0000000442007c0c */ /* 0x000fe2000bf06270 */
[----:B------:R2:W-:Y:S01]  /*0f90*/  STSM.16.MT88.4 [R57+0x13400], R20 ;  /* 0x0134001439007844 */ /* 0x0005e20000004200 */
[----:B------:R-:W-:Y:S01]  /*0fa0*/  IMAD.WIDE.U32 R66, R0, UR6, R66 ;  /* 0x0000000600427c25 */ /* 0x000fe2000f8e0042 */
[----:B------:R-:W-:Y:S01]  /*0fb0*/  BAR.SYNC.DEFER_BLOCKING 0x0 ;  /* 0x0000000000007b1d */ /* 0x000fe20000010000 */
[C---:B------:R-:W-:Y:S02]  /*0fc0*/  ISETP.GE.OR P5, PT, R3.reuse, R14, P0 ;  /* 0x0000000e0300720c */ /* 0x040fe400007a6670 */
[C---:B------:R-:W-:Y:S01]  /*0fd0*/  VIADD R0, R3.reuse, 0x30 ;  /* 0x0000003003007836 */ /* 0x040fe20000000000 */
[----:B------:R-:W-:-:S02]  /*0fe0*/  IADD3 R10, P1, R3, R68, RZ ;  /* 0x00000044030a7210 */ /* 0x000fc40007f3e0ff */
[----:B------:R-:W-:Y:S01]  /*0ff0*/  IADD3 R67, R67, R51, RZ ;  /* 0x0000003343437210 */ /* 0x000fe20007ffe0ff */
[----:B------:R-:W-:Y:S01]  /*1000*/  ULDC.64 UR4, c[0x0][0x260] ;  /* 0x0000980000047ab9 */ /* 0x000fe20000000a00 */
[-C--:B------:R-:W-:Y:S01]  /*1010*/  ISETP.GE.OR P4, PT, R9, R14.reuse, P0 ;  /* 0x0000000e0900720c */ /* 0x080fe20000786670 */
[----:B------:R-:W-:Y:S01]  /*1020*/  IMAD R53, R53, UR4, RZ ;  /* 0x0000000435357c24 */ /* 0x000fe2000f8e02ff */
[C---:B------:R-:W-:Y:S01]  /*1030*/  IADD3 R12, R3.reuse, 0x20, RZ ;  /* 0x00000020030c7810 */ /* 0x040fe20007ffe0ff */
[C---:B------:R-:W-:Y:S01]  /*1040*/  VIADD R9, R3.reuse, 0x40 ;  /* 0x0000004003097836 */ /* 0x040fe20000000000 */
[C---:B------:R-:W-:Y:S01]  /*1050*/  LEA.HI.X.SX32 R11, R3.reuse, R69, 0x1, P1 ;  /* 0x00000045030b7211 */ /* 0x040fe200008f0eff */
[----:B------:R-:W-:Y:S01]  /*1060*/  VIADD R3, R3, 0x50 ;  /* 0x0000005003037836 */ /* 0x000fe20000000000 */
[-C--:B------:R-:W-:Y:S01]  /*1070*/  ISETP.GE.OR P2, PT, R0, R14.reuse, P0 ;  /* 0x0000000e0000720c */ /* 0x080fe20000746670 */
[----:B------:R-:W-:Y:S01]  /*1080*/  IMAD R53, R50, UR5, R53 ;  /* 0x0000000532357c24 */ /* 0x000fe2000f8e0235 */
[-C--:B------:R-:W-:Y:S01]  /*1090*/  ISETP.GE.OR P3, PT, R12, R14.reuse, P0 ;  /* 0x0000000e0c00720c */ /* 0x080fe20000766670 */
[----:B------:R-:W-:Y:S01]  /*10a0*/  IMAD.WIDE.U32 R50, R50, UR4, R66 ;  /* 0x0000000432327c25 */ /* 0x000fe2000f8e0042 */
[----:B------:R-:W-:-:S02]  /*10b0*/  ISETP.GE.OR P1, PT, R9, R14, P0 ;  /* 0x0000000e0900720c */ /* 0x000fc40000726670 */
[----:B------:R-:W-:Y:S01]  /*10c0*/  ISETP.GE.OR P0, PT, R3, R14, P0 ;  /* 0x0000000e0300720c */ /* 0x000fe20000706670 */
[----:B------:R-:W-:Y:S02]  /*10d0*/  VIADD R0, R2, 0x12000 ;  /* 0x0001200002007836 */ /* 0x000fe40000000000 */
[----:B------:R-:W-:Y:S01]  /*10e0*/  IMAD.WIDE R2, R48, 0x60, R10 ;  /* 0x0000006030027825 */ /* 0x000fe200078e020a */
[----:B------:R-:W-:Y:S01]  /*10f0*/  IADD3 R11, R51, R53, RZ ;  /* 0x00000035330b7210 */ /* 0x000fe20007ffe0ff */
[----:B------:R2:W0:Y:S02]  /*1100*/  LDS.128 R4, [R8+0x13400] ;  /* 0x0134000008047984 */ /* 0x0004240000000c00 */
[----:B------:R-:W-:Y:S01]  /*1110*/  IMAD R0, R49, 0x2, R0 ;  /* 0x0000000231007824 */ /* 0x000fe200078e0200 */
[----:B------:R-:W-:Y:S06]  /*1120*/  @P5 BRA `(.L_x_7428) ;  /* 0x00000000002c5947 */ /* 0x000fec0003800000 */
[----:B------:R-:W1:Y:S01]  /*1130*/  LDS.128 R12, [R0] ;  /* 0x00000000000c7984 */ /* 0x000e620000000c00 */
        /* <DEDUP_REMOVED lines=10> */
.L_x_7428:
[----:B------:R-:W-:Y:S05]  /*11e0*/  BSYNC B0 ;  /* 0x0000000000007941 */ /* 0x000fea0003800000 */
.L_x_7427:
[----:B-1----:R1:W3:Y:S01]  /*11f0*/  LDS.128 R12, [R8+0x12400] ;  /* 0x01240000080c7984 */ /* 0x0022e20000000c00 */
[----:B------:R-:W-:Y:S04]  /*1200*/  BSSY B0, `(.L_x_7429) ;  /* 0x000000f000007945 */ /* 0x000fe80003800000 */
[----:B------:R-:W-:Y:S05]  /*1210*/  @P4 BRA `(.L_x_7430) ;  /* 0x0000000000344947 */ /* 0x000fea0003800000 */
[----:B------:R-:W-:Y:S01]  /*1220*/  IADD3 R9, P4, R2, 0x10, RZ ;  /* 0x0000001002097810 */ /* 0x000fe20007f9e0ff */
[----:B------:R-:W-:Y:S01]  /*1230*/  ULDC.64 UR4, c[0x0][0x250] ;  /* 0x0000940000047ab9 */ /* 0x000fe20000000a00 */
[----:B------:R-:W-:Y:S02]  /*1240*/  IMAD.MOV.U32 R16, RZ, RZ, R50 ;  /* 0x000000ffff107224 */ /* 0x000fe400078e0032 */
[----:B------:R-:W-:Y:S01]  /*1250*/  IADD3.X R0, RZ, R3, RZ, P4, !PT ;  /* 0x00000003ff007210 */ /* 0x000fe200027fe4ff */
[----:B------:R-:W-:-:S04]  /*1260*/  IMAD.MOV.U32 R17, RZ, RZ, R11 ;  /* 0x000000ffff117224 */ /* 0x000fc800078e000b */
[----:B------:R-:W-:Y:S02]  /*1270*/  IMAD R0, R0, UR4, RZ ;  /* 0x0000000400007c24 */ /* 0x000fe4000f8e02ff */
[----:B------:R-:W-:-:S04]  /*1280*/  IMAD.WIDE.U32 R16, R9, UR4, R16 ;  /* 0x0000000409107c25 */ /* 0x000fc8000f8e0010 */
[----:B------:R-:W-:Y:S01]  /*1290*/  IMAD R9, R9, UR5, R0 ;  /* 0x0000000509097c24 */ /* 0x000fe2000f8e0200 */
[----:B------:R-:W-:Y:S02]  /*12a0*/  ULDC.64 UR4, c[0x0][0x238] ;  /* 0x00008e0000047ab9 */ /* 0x000fe40000000a00 */
[----:B------:R-:W-:Y:S02]  /*12b0*/  LEA R18, P4, R16, UR4, 0x1 ;  /* 0x0000000410127c11 */ /* 0x000fe4000f8808ff */
[----:B------:R-:W-:-:S04]  /*12c0*/  IADD3 R9, R17, R9, RZ ;  /* 0x0000000911097210 */ /* 0x000fc80007ffe0ff */
[----:B------:R-:W-:-:S05]  /*12d0*/  LEA.HI.X R19, R16, UR5, R9, 0x1, P4 ;  /* 0x0000000510137c11 */ /* 0x000fca000a0f0c09 */
[----:B---3--:R4:W-:Y:S02]  /*12e0*/  STG.E.128 desc[UR8][R18.64], R12 ;  /* 0x0000000c12007986 */ /* 0x0089e4000c101d08 */
.L_x_7430:
[----:B------:R-:W-:Y:S05]  /*12f0*/  BSYNC B0 ;  /* 0x0000000000007941 */ /* 0x000fea0003800000 */
.L_x_7429:
[----:B---34-:R3:W4:Y:S01]  /*1300*/  LDS.128 R12, [R8+0x12800] ;  /* 0x01280000080c7984 */ /* 0x0187220000000c00 */
[----:B------:R-:W-:Y:S04]  /*1310*/  BSSY B0, `(.L_x_7431) ;  /* 0x000000f000007945 */ /* 0x000fe80003800000 */
[----:B------:R-:W-:Y:S05]  /*1320*/  @P3 BRA `(.L_x_7432) ;  /* 0x0000000000343947 */ /* 0x000fea0003800000 */
[----:B------:R-:W-:Y:S01]  /*1330*/  IADD3 R9, P3, R2, 0x20, RZ ;  /* 0x0000002002097810 */ /* 0x000fe20007f7e0ff */
[----:B------:R-:W-:Y:S01]  /*1340*/  ULDC.64 UR4, c[0x0][0x250] ;  /* 0x0000940000047ab9 */ /* 0x000fe20000000a00 */
[----:B------:R-:W-:Y:S01]  /*1350*/  MOV R17, R11 ;  /* 0x0000000b00117202 */ /* 0x000fe20000000f00 */
        /* <DEDUP_REMOVED lines=10> */
.L_x_7432:
[----:B------:R-:W-:Y:S05]  /*1400*/  BSYNC B0 ;  /* 0x0000000000007941 */ /* 0x000fea0003800000 */
.L_x_7431:
[----:B----4-:R4:W0:Y:S01]  /*1410*/  LDS.128 R12, [R8+0x12c00] ;  /* 0x012c0000080c7984 */ /* 0x0108220000000c00 */
        /* <DEDUP_REMOVED lines=14> */
[----:B0-----:R0:W-:Y:S02]  /*1500*/  STG.E.128 desc[UR8][R18.64], R12 ;  /* 0x0000000c12007986 */ /* 0x0011e4000c101d08 */
.L_x_7434:
[----:B------:R-:W-:Y:S05]  /*1510*/  BSYNC B0 ;  /* 0x0000000000007941 */ /* 0x000fea0003800000 */
.L_x_7433:
[----:B0-----:R0:W0:Y:S01]  /*1520*/  LDS.128 R12, [R8+0x13000] ;  /* 0x01300000080c7984 */ /* 0x0010220000000c00 */
[----:B------:R-:W-:Y:S04]  /*1530*/  BSSY B0, `(.L_x_7435) ;  /* 0x000000f000007945 */ /* 0x000fe80003800000 */
[----:B------:R-:W-:Y:S05]  /*1540*/  @P1 BRA `(.L_x_7436) ;  /* 0x0000000000341947 */ /* 0x000fea0003800000 */
[----:B------:R-:W-:Y:S01]  /*1550*/  IADD3 R17, P1, R2, 0x40, RZ ;  /* 0x0000004002117810 */ /* 0x000fe20007f3e0ff */
[----:B------:R-:W-:Y:S01]  /*1560*/  ULDC.64 UR4, c[0x0][0x250] ;  /* 0x0000940000047ab9 */ /* 0x000fe20000000a00 */
[----:B01234-:R-:W-:Y:S02]  /*1570*/  IMAD.MOV.U32 R8, RZ, RZ, R50 ;  /* 0x000000ffff087224 */ /* 0x01ffe400078e0032 */
        /* <DEDUP_REMOVED lines=9> */
[----:B------:R0:W-:Y:S02]  /*1610*/  STG.E.128 desc[UR8][R16.64], R12 ;  /* 0x0000000c10007986 */ /* 0x0001e4000c101d08 */
.L_x_7436:
[----:B------:R-:W-:Y:S05]  /*1620*/  BSYNC B0 ;  /* 0x0000000000007941 */ /* 0x000fea0003800000 */
.L_x_7435:
[----:B------:R-:W-:Y:S05]  /*1630*/  @P0 EXIT ;  /* 0x000000000000094d */ /* 0x000fea0003800000 */
[----:B------:R-:W-:Y:S01]  /*1640*/  IADD3 R9, P0, R2, 0x50, RZ ;  /* 0x0000005002097810 */ /* 0x000fe20007f1e0ff */
[----:B------:R-:W-:-:S04]  /*1650*/  ULDC.64 UR4, c[0x0][0x250] ;  /* 0x0000940000047ab9 */ /* 0x000fc80000000a00 */
[----:B------:R-:W-:Y:S01]  /*1660*/  IMAD.X R2, RZ, RZ, R3, P0 ;  /* 0x000000ffff027224 */ /* 0x000fe200000e0603 */
[----:B------:R-:W-:-:S03]  /*1670*/  MOV R3, R11 ;  /* 0x0000000b00037202 */ /* 0x000fc60000000f00 */
[----:B------:R-:W-:Y:S02]  /*1680*/  IMAD R0, R2, UR4, RZ ;  /* 0x0000000402007c24 */ /* 0x000fe4000f8e02ff */
[----:B------:R-:W-:-:S04]  /*1690*/  IMAD.MOV.U32 R2, RZ, RZ, R50 ;  /* 0x000000ffff027224 */ /* 0x000fc800078e0032 */
[----:B------:R-:W-:-:S04]  /*16a0*/  IMAD.WIDE.U32 R2, R9, UR4, R2 ;  /* 0x0000000409027c25 */ /* 0x000fc8000f8e0002 */
[----:B------:R-:W-:Y:S01]  /*16b0*/  IMAD R9, R9, UR5, R0 ;  /* 0x0000000509097c24 */ /* 0x000fe2000f8e0200 */
[----:B------:R-:W-:Y:S02]  /*16c0*/  ULDC.64 UR4, c[0x0][0x238] ;  /* 0x00008e0000047ab9 */ /* 0x000fe40000000a00 */
[----:B01234-:R-:W-:Y:S01]  /*16d0*/  LEA R8, P0, R2, UR4, 0x1 ;  /* 0x0000000402087c11 */ /* 0x01ffe2000f8008ff */
[----:B------:R-:W-:-:S05]  /*16e0*/  IMAD.IADD R3, R3, 0x1, R9 ;  /* 0x0000000103037824 */ /* 0x000fca00078e0209 */
[----:B------:R-:W-:-:S05]  /*16f0*/  LEA.HI.X R9, R2, UR5, R3, 0x1, P0 ;  /* 0x0000000502097c11 */ /* 0x000fca00080f0c03 */
[----:B------:R-:W-:Y:S01]  /*1700*/  STG.E.128 desc[UR8][R8.64], R4 ;  /* 0x0000000408007986 */ /* 0x000fe2000c101d08 */
[----:B------:R-:W-:Y:S05]  /*1710*/  EXIT ;  /* 0x000000000000794d */ /* 0x000fea0003800000 */
.L_x_7437:
        /* <DEDUP_REMOVED lines=14> */
.L_x_7697:


//--------------------- .text._ZN7cutlass13device_kernelIN5flash32FlashAttnBwdPostprocessConvertdQIN4cute5tupleIJNS3_1CILi64EEENS5_ILi192EEEEEENS_6half_tEfNS_4arch4Sm90ELi384ENS3_8TiledMMAINS3_8MMA_AtomIJNS3_4SM904GMMA25MMA_64x64x16_F32F16F16_SSILNSF_5MajorE0ELSH_1ELNSF_7ScaleInE1ELSI_1EEEEEENS3_6LayoutINS4_IJNS5_ILi1EEENS5_ILi3EEESM_EEENS4_IJNS5_ILi0EEESM_SP_EEEEENS4_IJNS3_10UnderscoreESS_SS_EEEEELb0EEEEEvNT_6ParamsE --------------------------
	.section	.text._ZN7cutlass13device_kernelIN5flash32FlashAttnBwdPostprocessConvertdQIN4cute5tupleIJNS3_1CILi64EEENS5_ILi192EEEEEENS_6half_tEfNS_4arch4Sm90ELi384ENS3_8TiledMMAINS3_8MMA_AtomIJNS3_4SM904GMMA25MMA_64x64x16_F32F16F16_SSILNSF_5MajorE0ELSH_1ELNSF_7ScaleInE1ELSI_1EEEEEENS3_6LayoutINS4_IJNS5_ILi1EEENS5_ILi3EEESM_EEENS4_IJNS5_ILi0EEESM_SP_EEEEENS4_IJNS3_10UnderscoreESS_SS_EEEEELb0EEEEEvNT_6ParamsE,"ax",@progbits
	.align	128
.text._ZN7cutlass13device_kernelIN5flash32FlashAttnBwdPostprocessConvertdQIN4cute5tupleIJNS3_1CILi64EEENS5_ILi192EEEEEENS_6half_tEfNS_4arch4Sm90ELi384ENS3_8TiledMMAINS3_8MMA_AtomIJNS3_4SM904GMMA25MMA_64x64x16_F32F16F16_SSILNSF_5MajorE0ELSH_1ELNSF_7ScaleInE1ELSI_1EEEEEENS3_6LayoutINS4_IJNS5_ILi1EEENS5_ILi3EEESM_EEENS4_IJNS5_ILi0EEESM_SP_EEEEENS4_IJNS3_10UnderscoreESS_SS_EEEEELb0EEEEEvNT_6ParamsE:
        .type           _ZN7cutlass13device_kernelIN5flash32FlashAttnBwdPostprocessConvertdQIN4cute5tupleIJNS3_1CILi64EEENS5_ILi192EEEEEENS_6half_tEfNS_4arch4Sm90ELi384ENS3_8TiledMMAINS3_8MMA_AtomIJNS3_4SM904GMMA25MMA_64x64x16_F32F16F16_SSILNSF_5MajorE0ELSH_1ELNSF_7ScaleInE1ELSI_1EEEEEENS3_6LayoutINS4_IJNS5_ILi1EEENS5_ILi3EEESM_EEENS4_IJNS5_ILi0EEESM_SP_EEEEENS4_IJNS3_10UnderscoreESS_SS_EEEEELb0EEEEEvNT_6ParamsE,@function
        .size           _ZN7cutlass13device_kernelIN5flash32FlashAttnBwdPostprocessConvertdQIN4cute5tupleIJNS3_1CILi64EEENS5_ILi192EEEEEENS_6half_tEfNS_4arch4Sm90ELi384ENS3_8TiledMMAINS3_8MMA_AtomIJNS3_4SM904GMMA25MMA_64x64x16_F32F16F16_SSILNSF_5MajorE0ELSH_1ELNSF_7ScaleInE1ELSI_1EEEEEENS3_6LayoutINS4_IJNS5_ILi1EEENS5_ILi3EEESM_EEENS4_IJNS5_ILi0EEESM_SP_EEEEENS4_IJNS3_10UnderscoreESS_SS_EEEEELb0EEEEEvNT_6ParamsE,(.L_x_7698 - _ZN7cutlass13device_kernelIN5flash32FlashAttnBwdPostprocessConvertdQIN4cute5tupleIJNS3_1CILi64EEENS5_ILi192EEEEEENS_6half_tEfNS_4arch4Sm90ELi384ENS3_8TiledMMAINS3_8MMA_AtomIJNS3_4SM904GMMA25MMA_64x64x16_F32F16F16_SSILNSF_5MajorE0ELSH_1ELNSF_7ScaleInE1ELSI_1EEEEEENS3_6LayoutINS4_IJNS5_ILi1EEENS5_ILi3EEESM_EEENS4_IJNS5_ILi0EEESM_SP_EEEEENS4_IJNS3_10UnderscoreESS_SS_EEEEELb0EEEEEvNT_6ParamsE)
        .other          _ZN7cutlass13device_kernelIN5flash32FlashAttnBwdPostprocessConvertdQIN4cute5tupleIJNS3_1CILi64EEENS5_ILi192EEEEEENS_6half_tEfNS_4arch4Sm90ELi384ENS3_8TiledMMAINS3_8MMA_AtomIJNS3_4SM904GMMA25MMA_64x64x16_F32F16F16_SSILNSF_5MajorE0ELSH_1ELNSF_7ScaleInE1ELSI_1EEEEEENS3_6LayoutINS4_IJNS5_ILi1EEENS5_ILi3EEESM_EEENS4_IJNS5_ILi0EEESM_SP_EEEEENS4_IJNS3_10UnderscoreESS_SS_EEEEELb0EEEEEvNT_6ParamsE,@"STO_CUDA_ENTRY STV_DEFAULT"
_ZN7cutlass13device_kernelIN5flash32FlashAttnBwdPostprocessConvertdQIN4cute5tupleIJNS3_1CILi64EEENS5_ILi192EEEEEENS_6half_tEfNS_4arch4Sm90ELi384ENS3_8TiledMMAINS3_8MMA_AtomIJNS3_4SM904GMMA25MMA_64x64x16_F32F16F16_SSILNSF_5MajorE0ELSH_1ELNSF_7ScaleInE1ELSI_1EEEEEENS3_6LayoutINS4_IJNS5_ILi1EEENS5_ILi3EEESM_EEENS4_IJNS5_ILi0EEESM_SP_EEEEENS4_IJNS3_10UnderscoreESS_SS_EEEEELb0EEEEEvNT_6ParamsE:
[----:B------:R-:W-:Y:S08]  /*0000*/  LDC R1, c[0x0][0x28] ;  /* 0x00000a00ff017b82 */ /* 0x000ff00000000800 */
[----:B------:R-:W0:Y:S01]  /*0010*/  LDC.64 R2, c[0x0][0x278] ;  /* 0x00009e00ff027b82 */ /* 0x000e220000000a00 */
[----:B------:R-:W1:Y:S01]  /*0020*/  S2R R13, SR_CTAID.Z ;  /* 0x00000000000d7919 */ /* 0x000e620000002700 */
[----:B------:R-:W-:-:S06]  /*0030*/  ULDC.64 UR8, c[0x0][0x208] ;  /* 0x0000820000087ab9 */ /* 0x000fcc0000000a00 */
[----:B------:R-:W2:Y:S08]  /*0040*/  LDC.64 R10, c[0x0][0x270] ;  /* 0x00009c00ff0a7b82 */ /* 0x000eb00000000a00 */
[----:B------:R-:W1:Y:S01]  /*0050*/  LDC.64 R4, c[0x0][0x270] ;  /* 0x00009c00ff047b82 */ /* 0x000e620000000a00 */
[----:B0-----:R-:W-:-:S04]  /*0060*/  ISETP.NE.U32.AND P2, PT, R2, RZ, PT ;  /* 0x000000ff0200720c */ /* 0x001fc80003f45070 */
[----:B------:R-:W-:Y:S02]  /*0070*/  ISETP.NE.AND.EX P2, PT, R3, RZ, PT, P2 ;  /* 0x000000ff0300720c */ /* 0x000fe40003f45320 */
[----:B--2---:R-:W-:-:S04]  /*0080*/  ISETP.NE.U32.AND P1, PT, R10, RZ, PT ;  /* 0x000000ff0a00720c */ /* 0x004fc80003f25070 */
[----:B------:R-:W-:Y:S01]  /*0090*/  ISETP.NE.AND.EX P1, PT, R11, RZ, PT, P1 ;  /* 0x000000ff0b00720c */ /* 0x000fe20003f25310 */
[----:B------:R-:W-:Y:S01]  /*00a0*/  ULDC UR4, c[0x0][0x240] ;  /* 0x0000900000047ab9 */ /* 0x000fe20000000800 */
[----:B-1----:R-:W-:-:S05]  /*00b0*/  IMAD.WIDE R4, R13, 0x4, R4 ;  /* 0x000000040d047825 */ /* 0x002fca00078e0204 */
[----:B------:R-:W0:Y:S01]  /*00c0*/  @P2 LDC.64 R6, c[0x0][0x278] ;  /* 0x00009e00ff062b82 */ /* 0x000e220000000a00 */
[----:B------:R-:W-:-:S05]  /*00d0*/  IMAD.U32 R43, RZ, RZ, UR4 ;  /* 0x00000004ff2b7e24 */ /* 0x000fca000f8e00ff */
[----:B------:R1:W5:Y:S01]  /*00e0*/  @P1 LDG.E R9, desc[UR8][R4.64] ;  /* 0x0000000804091981 */ /* 0x000362000c1e1900 */
[----:B0-----:R-:W-:-:S05]  /*00f0*/  @P2 IMAD.WIDE R6, R13, 0x4, R6 ;  /* 0x000000040d062825 */ /* 0x001fca00078e0206 */
[----:B------:R1:W5:Y:S01]  /*0100*/  @P2 LDG.E R43, desc[UR8][R6.64] ;  /* 0x00000008062b2981 */ /* 0x000362000c1e1900 */
[----:B------:R-:W-:Y:S01]  /*0110*/  ISETP.NE.U32.AND P0, PT, R10, RZ, PT ;  /* 0x000000ff0a00720c */ /* 0x000fe20003f05070 */
[----:B------:R-:W0:Y:S03]  /*0120*/  S2R R3, SR_CTAID.X ;  /* 0x0000000000037919 */ /* 0x000e260000002500 */
[----:B------:R-:W-:Y:S01]  /*0130*/  ISETP.NE.AND.EX P0, PT, R11, RZ, PT, P0 ;  /* 0x000000ff0b00720c */ /* 0x000fe20003f05300 */
[----:B0-----:R-:W-:Y:S01]  /*0140*/  IMAD.SHL.U32 R40, R3, 0x40, RZ ;  /* 0x0000004003287824 */ /* 0x001fe200078e00ff */
[----:B-1----:R-:W-:Y:S11]  /*0150*/  @P2 BRA `(.L_x_7438) ;  /* 0x0000000000102947 */ /* 0x002ff60003800000 */
[----:B------:R-:W-:Y:S05]  /*0160*/  @!P1 BRA `(.L_x_7438) ;  /* 0x00000000000c9947 */ /* 0x000fea0003800000 */
[----:B------:R-:W2:Y:S04]  /*0170*/  LDG.E R0, desc[UR8][R4.64] ;  /* 0x0000000804007981 */ /* 0x000ea8000c1e1900 */
[----:B-----5:R-:W2:Y:S02]  /*0180*/  LDG.E R43, desc[UR8][R4.64+0x4] ;  /* 0x00000408042b7981 */ /* 0x020ea4000c1e1900 */
[----:B--2---:R-:W-:-:S07]  /*0190*/  IMAD.IADD R43, R43, 0x1, -R0 ;  /* 0x000000012b2b7824 */ /* 0x004fce00078e0a00 */
.L_x_7438:
[----:B-----5:R-:W-:-:S13]  /*01a0*/  ISETP.LE.AND P2, PT, R43, R40, PT ;  /* 0x000000282b00720c */ /* 0x020fda0003f43270 */
[----:B------:R-:W-:Y:S05]  /*01b0*/  @P0 EXIT P2 ;  /* 0x000000000000094d */ /* 0x000fea0001000000 */
[----:B------:R-:W0:Y:S01]  /*01c0*/  S2R R6, SR_CTAID.Y ;  /* 0x0000000000067919 */ /* 0x000e220000002600 */
[----:B------:R-:W-:Y:S01]  /*01d0*/  @P1 IMAD R0, R13, 0x40, R9 ;  /* 0x000000400d001824 */ /* 0x000fe200078e0209 */
[----:B------:R-:W1:Y:S01]  /*01e0*/  LDC.64 R14, c[0x0][0x228] ;  /* 0x00008a00ff0e7b82 */ /* 0x000e620000000a00 */
[----:B------:R-:W-:Y:S01]  /*01f0*/  CS2R R10, SRZ ;  /* 0x00000000000a7805 */ /* 0x000fe2000001ff00 */
[----:B------:R-:W2:Y:S01]  /*0200*/  S2R R17, SR_TID.X ;  /* 0x0000000000117919 */ /* 0x000ea20000002100 */
[----:B------:R-:W-:Y:S01]  /*0210*/  IMAD R7, R3, 0x3000, RZ ;  /* 0x0000300003077824 */ /* 0x000fe200078e02ff */
[----:B------:R-:W-:Y:S01]  /*0220*/  @P1 SHF.R.S32.HI R5, RZ, 0x1f, R0 ;  /* 0x0000001fff051819 */ /* 0x000fe20000011400 */
[----:B------:R-:W-:Y:S01]  /*0230*/  BSSY B0, `(.L_x_7439) ;  /* 0x0000030000007945 */ /* 0x000fe20003800000 */
[----:B------:R-:W3:Y:S01]  /*0240*/  S2R R2, SR_CgaCtaId ;  /* 0x0000000000027919 */ /* 0x000ee20000008800 */
[----:B------:R-:W-:Y:S01]  /*0250*/  SEL R4, R13, RZ, !P0 ;  /* 0x000000ff0d047207 */ /* 0x000fe20004000000 */
[----:B------:R-:W4:Y:S01]  /*0260*/  LDC.64 R18, c[0x0][0x230] ;  /* 0x00008c00ff127b82 */ /* 0x000f220000000a00 */
[----:B------:R-:W-:-:S04]  /*0270*/  @P1 LEA.HI R5, R5, R0, RZ, 0x6 ;  /* 0x0000000005051211 */ /* 0x000fc800078f30ff */
[----:B------:R-:W-:-:S03]  /*0280*/  @P1 SHF.R.S32.HI R5, RZ, 0x6, R5 ;  /* 0x00000006ff051819 */ /* 0x000fc60000011405 */
[----:B------:R-:W5:Y:S02]  /*0290*/  LDC.64 R20, c[0x0][0x210] ;  /* 0x00008400ff147b82 */ /* 0x000f640000000a00 */
[----:B------:R-:W-:-:S04]  /*02a0*/  @P1 IMAD R5, R5, 0x3000, RZ ;  /* 0x0000300005051824 */ /* 0x000fc800078e02ff */
[--C-:B------:R-:W-:Y:S01]  /*02b0*/  @P1 IMAD.MOV.U32 R10, RZ, RZ, R5.reuse ;  /* 0x000000ffff0a1224 */ /* 0x100fe200078e0005 */
[----:B------:R-:W-:-:S04]  /*02c0*/  @P1 SHF.R.S32.HI R11, RZ, 0x1f, R5 ;  /* 0x0000001fff0b1819 */ /* 0x000fc80000011405 */
[C---:B------:R-:W-:Y:S02]  /*02d0*/  IADD3 R10, P2, R7.reuse, R10, RZ ;  /* 0x0000000a070a7210 */ /* 0x040fe40007f5e0ff */
[----:B0-----:R-:W-:Y:S02]  /*02e0*/  SHF.R.S32.HI R5, RZ, 0x1f, R6 ;  /* 0x0000001fff057819 */ /* 0x001fe40000011406 */
[----:B------:R-:W-:Y:S02]  /*02f0*/  LEA.HI.X.SX32 R11, R7, R11, 0x1, P2 ;  /* 0x0000000b070b7211 */ /* 0x000fe400010f0eff */
[----:B------:R-:W-:Y:S01]  /*0300*/  SHF.R.S32.HI R7, RZ, 0x1f, R13 ;  /* 0x0000001fff077819 */ /* 0x000fe2000001140d */
[-C--:B-1----:R-:W-:Y:S02]  /*0310*/  IMAD R0, R5, R14.reuse, RZ ;  /* 0x0000000e05007224 */ /* 0x082fe400078e02ff */
[----:B------:R-:W-:Y:S01]  /*0320*/  IMAD.WIDE.U32 R10, R6, R14, R10 ;  /* 0x0000000e060a7225 */ /* 0x000fe200078e000a */
[----:B------:R-:W-:-:S02]  /*0330*/  SEL R7, R7, RZ, !P0 ;  /* 0x000000ff07077207 */ /* 0x000fc40004000000 */
[----:B--2---:R-:W-:Y:S01]  /*0340*/  ISETP.NE.AND P0, PT, R17, RZ, PT ;  /* 0x000000ff1100720c */ /* 0x004fe20003f05270 */
[----:B------:R-:W-:Y:S02]  /*0350*/  IMAD R15, R6, R15, R0 ;  /* 0x0000000f060f7224 */ /* 0x000fe400078e0200 */
[-C--:B----4-:R-:W-:Y:S02]  /*0360*/  IMAD R0, R7, R18.reuse, RZ ;  /* 0x0000001207007224 */ /* 0x090fe400078e02ff */
[----:B------:R-:W-:Y:S02]  /*0370*/  IMAD.IADD R11, R11, 0x1, R15 ;  /* 0x000000010b0b7824 */ /* 0x000fe400078e020f */
[C---:B------:R-:W-:Y:S02]  /*0380*/  IMAD R13, R4.reuse, R19, R0 ;  /* 0x00000013040d7224 */ /* 0x040fe400078e0200 */
[----:B------:R-:W-:-:S05]  /*0390*/  IMAD.WIDE.U32 R10, R4, R18, R10 ;  /* 0x00000012040a7225 */ /* 0x000fca00078e000a */
[----:B------:R-:W-:Y:S02]  /*03a0*/  IADD3 R0, R11, R13, RZ ;  /* 0x0000000d0b007210 */ /* 0x000fe40007ffe0ff */
[----:B-----5:R-:W-:-:S04]  /*03b0*/  LEA R20, P2, R10, R20, 0x2 ;  /* 0x000000140a147211 */ /* 0x020fc800078410ff */
[----:B------:R-:W-:Y:S01]  /*03c0*/  LEA.HI.X R0, R10, R21, R0, 0x2, P2 ;  /* 0x000000150a007211 */ /* 0x000fe200010f1400 */
[----:B---3--:R-:W-:Y:S08]  /*03d0*/  @P0 BRA `(.L_x_7440) ;  /* 0x0000000000540947 */ /* 0x008ff00003800000 */
        /* <DEDUP_REMOVED lines=16> */
.L_x_7441:
[----:B------:R-:W-:Y:S01]  /*04e0*/  @P0 ELECT P2, URZ, PT ;  /* 0x00000000003f082f */ /* 0x000fe20003840000 */
[----:B------:R1:W-:-:S12]  /*04f0*/  UBLKCP.S.G [UR6], [UR4], UR10 ;  /* 0x00000006040073ba */ /* 0x0003d8000800020a */
[----:B------:R-:W-:Y:S02]  /*0500*/  @P2 PLOP3.LUT P0, PT, P2, PT, PT, 0x8, 0x0 ;  /* 0x000000000000281c */ /* 0x000fe4000170e170 */
[----:B------:R-:W-:-:S11]  /*0510*/  PLOP3.LUT P2, PT, PT, PT, PT, 0x8, 0x0 ;  /* 0x000000000000781c */ /* 0x000fd60003f4e170 */
[----:B-1----:R-:W-:Y:S05]  /*0520*/  @P0 BRA.U.ANY `(.L_x_7441) ;  /* 0xfffffffd00ec0947 */ /* 0x002fea000393ffff */
.L_x_7440:
[----:B------:R-:W-:Y:S05]  /*0530*/  BSYNC B0 ;  /* 0x0000000000007941 */ /* 0x000fea0003800000 */
.L_x_7439:
[----:B------:R-:W-:Y:S01]  /*0540*/  BAR.SYNC.DEFER_BLOCKING 0x0 ;  /* 0x0000000000007b1d */ /* 0x000fe20000010000 */
[----:B------:R-:W-:Y:S02]  /*0550*/  MOV R41, 0x400 ;  /* 0x0000040000297802 */ /* 0x000fe40000000f00 */
[----:B------:R-:W-:Y:S02]  /*0560*/  CS2R R50, SRZ ;  /* 0x0000000000327805 */ /* 0x000fe4000001ff00 */
[----:B------:R-:W-:Y:S01]  /*0570*/  SHF.L.U32 R0, RZ, 0x1f, RZ ;  /* 0x0000001fff007819 */ /* 0x000fe200000006ff */
[--C-:B------:R-:W-:Y:S01]  /*0580*/  @P1 IMAD.MOV.U32 R50, RZ, RZ, R9.reuse ;  /* 0x000000ffff321224 */ /* 0x100fe200078e0009 */
[----:B------:R-:W-:Y:S02]  /*0590*/  LEA R41, R2, R41, 0x18 ;  /* 0x0000002902297211 */ /* 0x000fe400078ec0ff */
[----:B------:R-:W-:-:S07]  /*05a0*/  @P1 SHF.R.S32.HI R51, RZ, 0x1f, R9 ;  /* 0x0000001fff331819 */ /* 0x000fce0000011409 */
.L_x_7442:
[----:B-1----:R1:W2:Y:S02]  /*05b0*/  SYNCS.PHASECHK.TRANS64.TRYWAIT P0, [R41+URZ+0x12000], R0 ;  /* 0x01200000290075a7 */ /* 0x0022a4000800017f */
[----:B--2---:R-:W-:Y:S05]  /*05c0*/  @!P0 NANOSLEEP.SYNCS 0x989680 ;  /* 0x009896800000895d */ /* 0x004fea0003900000 */
[----:B------:R-:W2:Y:S02]  /*05d0*/  @!P0 SYNCS.PHASECHK.TRANS64 P0, [R41+URZ+0x12000], R0 ;  /* 0x01200000290085a7 */ /* 0x000ea4000800007f */
[----:B--2---:R-:W-:Y:S05]  /*05e0*/  @!P0 BRA `(.L_x_7442) ;  /* 0xfffffffc00f08947 */ /* 0x004fea000383ffff */
[----:B------:R-:W-:Y:S01]  /*05f0*/  SHF.R.S32.HI R46, RZ, 0x1f, R17 ;  /* 0x0000001fff2e7819 */ /* 0x000fe20000011411 */
[----:B------:R-:W-:Y:S01]  /*0600*/  IMAD.HI R16, R17, 0x2aaaaaab, RZ ;  /* 0x2aaaaaab11107827 */ /* 0x000fe200078e02ff */
[----:B------:R-:W-:Y:S01]  /*0610*/  ULDC UR4, c[0x0][0x268] ;  /* 0x00009a0000047ab9 */ /* 0x000fe20000000800 */
[----:B------:R-:W-:Y:S01]  /*0620*/  ULDC.64 UR6, c[0x0][0x258] ;  /* 0x0000960000067ab9 */ /* 0x000fe20000000a00 */
[CC--:B-1----:R-:W-:Y:S01]  /*0630*/  LEA.HI R0, R46.reuse, R17.reuse, RZ, 0x7 ;  /* 0x000000112e007211 */ /* 0x0c2fe200078f38ff */
[----:B------:R-:W-:Y:S01]  /*0640*/  IMAD R5, R5, UR6, RZ ;  /* 0x0000000605057c24 */ /* 0x000fe2000f8e02ff */
[-C--:B0-----:R-:W-:Y:S01]  /*0650*/  LEA.HI R8, R46, R17.reuse, RZ, 0x5 ;  /* 0x000000112e087211 */ /* 0x081fe200078f28ff */
[----:B------:R-:W-:Y:S01]  /*0660*/  BSSY B0, `(.L_x_7443) ;  /* 0x0000099000007945 */ /* 0x000fe20003800000 */
[C---:B------:R-:W-:Y:S01]  /*0670*/  LOP3.LUT R2, R0.reuse, 0xfffff80, RZ, 0xc0, !PT ;  /* 0x0fffff8000027812 */ /* 0x040fe200078ec0ff */
[----:B------:R-:W-:Y:S01]  /*0680*/  IMAD.SHL.U32 R0, R0, 0x20, RZ ;  /* 0x0000002000007824 */ /* 0x000fe200078e00ff */
[----:B------:R-:W-:-:S02]  /*0690*/  LEA.HI R46, R46, R17, RZ, 0x4 ;  /* 0x000000112e2e7211 */ /* 0x000fc400078f20ff */
[----:B------:R-:W-:Y:S01]  /*06a0*/  SHF.R.S32.HI R12, RZ, 0x5, R8 ;  /* 0x00000005ff0c7819 */ /* 0x000fe20000011408 */
[C---:B------:R-:W-:Y:S01]  /*06b0*/  IMAD.IADD R2, R17.reuse, 0x1, -R2 ;  /* 0x0000000111027824 */ /* 0x040fe200078e0a02 */
[----:B------:R-:W-:Y:S02]  /*06c0*/  LOP3.LUT R21, R0, 0xfffff000, RZ, 0xc0, !PT ;  /* 0xfffff00000157812 */ /* 0x000fe400078ec0ff */
[----:B------:R-:W-:Y:S02]  /*06d0*/  LOP3.LUT R0, R46, 0xfffffff0, RZ, 0xc0, !PT ;  /* 0xfffffff02e007812 */ /* 0x000fe400078ec0ff */
[----:B------:R-:W-:Y:S01]  /*06e0*/  SHF.R.S32.HI R9, RZ, 0x1f, R8 ;  /* 0x0000001fff097819 */ /* 0x000fe20000011408 */
[----:B------:R-:W-:Y:S01]  /*06f0*/  IMAD R2, R2, 0x4, R21 ;  /* 0x0000000402027824 */ /* 0x000fe200078e0215 */
[----:B------:R-:W-:Y:S01]  /*0700*/  SHF.R.U32.HI R19, RZ, 0x1f, R16 ;  /* 0x0000001fff137819 */ /* 0x000fe20000011610 */
[----:B------:R-:W-:Y:S01]  /*0710*/  IMAD.IADD R45, R17, 0x1, -R0 ;  /* 0x00000001112d7824 */ /* 0x000fe200078e0a00 */
[----:B------:R-:W-:-:S02]  /*0720*/  LEA.HI R9, R9, R12, RZ, 0x2 ;  /* 0x0000000c09097211 */ /* 0x000fc400078f10ff */
[----:B------:R-:W-:Y:S02]  /*0730*/  LEA.HI.SX32 R0, R16, R19, 0x1e ;  /* 0x0000001310007211 */ /* 0x000fe400078ff2ff */
[----:B------:R-:W-:Y:S02]  /*0740*/  SHF.R.S32.HI R52, RZ, 0x1f, R45 ;  /* 0x0000001fff347819 */ /* 0x000fe4000001142d */
[----:B------:R-:W-:Y:S01]  /*0750*/  LOP3.LUT R13, R9, 0x3ffffc, RZ, 0xc0, !PT ;  /* 0x003ffffc090d7812 */ /* 0x000fe200078ec0ff */
[----:B------:R-:W-:Y:S01]  /*0760*/  IMAD R44, R0, -0x18, R17 ;  /* 0xffffffe8002c7824 */ /* 0x000fe200078e0211 */
[----:B------:R-:W-:Y:S01]  /*0770*/  LEA.HI R52, R52, R45, RZ, 0x3 ;  /* 0x0000002d34347211 */ /* 0x000fe200078f18ff */
[----:B------:R-:W-:Y:S01]  /*0780*/  IMAD.SHL.U32 R37, R0, 0x40, RZ ;  /* 0x0000004000257824 */ /* 0x000fe200078e00ff */
[----:B------:R-:W-:Y:S01]  /*0790*/  LEA R36, R2, R41, 0x2 ;  /* 0x0000002902247211 */ /* 0x000fe200078e10ff */
[----:B------:R-:W-:Y:S01]  /*07a0*/  IMAD.IADD R42, R12, 0x1, -R13 ;  /* 0x000000010c2a7824 */ /* 0x000fe200078e0a0d */
[C---:B------:R-:W-:Y:S01]  /*07b0*/  LOP3.LUT R24, R52.reuse, 0xfffffff8, RZ, 0xc0, !PT ;  /* 0xfffffff834187812 */ /* 0x040fe200078ec0ff */
[----:B------:R-:W-:Y:S01]  /*07c0*/  IMAD.SHL.U32 R52, R52, 0x40, RZ ;  /* 0x0000004034347824 */ /* 0x000fe200078e00ff */
[----:B------:R-:W-:Y:S01]  /*07d0*/  SHF.R.S32.HI R25, RZ, 0x1f, R44 ;  /* 0x0000001fff197819 */ /* 0x000fe2000001142c */
[----:B------:R-:W0:Y:S01]  /*07e0*/  LDS.128 R12, [R36+0x800] ;  /* 0x00080000240c7984 */ /* 0x000e220000000c00 */
[----:B------:R-:W-:Y:S01]  /*07f0*/  IMAD R42, R42, 0x400, R21 ;  /* 0x000004002a2a7824 */ /* 0x000fe200078e0215 */
[----:B------:R-:W-:Y:S01]  /*0800*/  LOP3.LUT R37, R37, 0x1c0, RZ, 0xc0, !PT ;  /* 0x000001c025257812 */ /* 0x000fe200078ec0ff */
[----:B------:R-:W-:Y:S01]  /*0810*/  IMAD.IADD R45, R45, 0x1, -R24 ;  /* 0x000000012d2d7824 */ /* 0x000fe200078e0a18 */
[----:B------:R-:W1:Y:S01]  /*0820*/  LDS.128 R20, [R36+0x1800] ;  /* 0x0018000024147984 */ /* 0x000e620000000c00 */
[----:B------:R-:W-:-:S02]  /*0830*/  LEA.HI R53, R25, R44, RZ, 0x3 ;  /* 0x0000002c19357211 */ /* 0x000fc400078f18ff */
[----:B------:R-:W-:Y:S01]  /*0840*/  SHF.L.U32 R44, R44, 0x3, RZ ;  /* 0x000000032c2c7819 */ /* 0x000fe200000006ff */
[----:B------:R-:W2:Y:S01]  /*0850*/  LDS.128 R8, [R36] ;  /* 0x0000000024087984 */ /* 0x000ea20000000c00 */
[----:B------:R-:W-:Y:S01]  /*0860*/  LEA.HI R2, R16, R19, RZ, 0x1b ;  /* 0x0000001310027211 */ /* 0x000fe200078fd8ff */
[----:B------:R-:W-:Y:S01]  /*0870*/  IMAD.SHL.U32 R49, R45, 0x40, RZ ;  /* 0x000000402d317824 */ /* 0x000fe200078e00ff */
[----:B------:R-:W-:Y:S01]  /*0880*/  LOP3.LUT R47, R37, 0x38, R44, 0xf8, !PT ;  /* 0x00000038252f7812 */ /* 0x000fe200078ef82c */
[----:B------:R-:W3:Y:S01]  /*0890*/  LDS.128 R24, [R36+0x2000] ;  /* 0x0020000024187984 */ /* 0x000ee20000000c00 */
[----:B------:R-:W-:Y:S01]  /*08a0*/  SHF.R.U32.HI R48, RZ, 0x3, R37 ;  /* 0x00000003ff307819 */ /* 0x000fe20000011625 */
[----:B------:R-:W-:Y:S01]  /*08b0*/  IMAD.SHL.U32 R53, R53, 0x200, RZ ;  /* 0x0000020035357824 */ /* 0x000fe200078e00ff */
[----:B------:R-:W-:Y:S01]  /*08c0*/  SHF.R.U32.HI R46, RZ, 0x1, R46 ;  /* 0x00000001ff2e7819 */ /* 0x000fe2000001162e */
[----:B------:R-:W4:Y:S01]  /*08d0*/  LDS.128 R16, [R36+0x1000] ;  /* 0x0010000024107984 */ /* 0x000f220000000c00 */
[----:B------:R-:W-:-:S02]  /*08e0*/  LOP3.LUT R49, R49, 0x1c0, RZ, 0xc0, !PT ;  /* 0x000001c031317812 */ /* 0x000fc400078ec0ff */
[----:B------:R-:W-:Y:S01]  /*08f0*/  LOP3.LUT R47, R47, R48, RZ, 0x3c, !PT ;  /* 0x000000302f2f7212 */ /* 0x000fe200078e3cff */
[----:B------:R-:W5:Y:S01]  /*0900*/  LDS.128 R32, [R36+0x3000] ;  /* 0x0030000024207984 */ /* 0x000f620000000c00 */
[----:B------:R-:W-:Y:S02]  /*0910*/  LOP3.LUT R46, R49, 0x8, R46, 0xf8, !PT ;  /* 0x00000008312e7812 */ /* 0x000fe400078ef82e */
[----:B------:R-:W-:Y:S01]  /*0920*/  SHF.R.U32.HI R49, RZ, 0x3, R49 ;  /* 0x00000003ff317819 */ /* 0x000fe20000011631 */
[----:B------:R-:W5:Y:S01]  /*0930*/  LDS.128 R28, [R36+0x2800] ;  /* 0x00280000241c7984 */ /* 0x000f620000000c00 */
[----:B------:R-:W-:Y:S02]  /*0940*/  R2P PR, R45, 0x6 ;  /* 0x000000062d007804 */ /* 0x000fe40000000000 */
[----:B------:R-:W-:Y:S01]  /*0950*/  LOP3.LUT R46, R46, R49, RZ, 0x3c, !PT ;  /* 0x000000312e2e7212 */ /* 0x000fe200078e3cff */
[----:B------:R-:W5:Y:S01]  /*0960*/  LDS.128 R36, [R36+0x3800] ;  /* 0x0038000024247984 */ /* 0x000f620000000c00 */
[----:B------:R-:W-:-:S02]  /*0970*/  LOP3.LUT R49, R52, 0x7ffffe00, RZ, 0xc0, !PT ;  /* 0x7ffffe0034317812 */ /* 0x000fc400078ec0ff */
[----:B------:R-:W-:Y:S02]  /*0980*/  LOP3.LUT R53, R53, 0x7ffff000, RZ, 0xc0, !PT ;  /* 0x7ffff00035357812 */ /* 0x000fe400078ec0ff */
[----:B------:R-:W-:Y:S02]  /*0990*/  IADD3 R42, R46, R42, R49 ;  /* 0x0000002a2e2a7210 */ /* 0x000fe40007ffe031 */
[----:B------:R-:W-:Y:S01]  /*09a0*/  VIADDMNMX R43, R43, -R40, 0x40, PT ;  /* 0x000000402b2b7446 */ /* 0x000fe20003800928 */
[----:B------:R-:W-:Y:S02]  /*09b0*/  IMAD R2, R2, 0x200, R53 ;  /* 0x0000020002027824 */ /* 0x000fe400078e0235 */
[----:B0-----:R-:W-:Y:S01]  /*09c0*/  FMUL.FTZ R48, R15, UR4 ;  /* 0x000000040f307c20 */ /* 0x001fe20008410000 */
[----:B------:R-:W-:Y:S01]  /*09d0*/  FMUL.FTZ R13, R13, UR4 ;  /* 0x000000040d0d7c20 */ /* 0x000fe20008410000 */
[----:B------:R-:W-:Y:S02]  /*09e0*/  IMAD.IADD R2, R2, 0x1, R47 ;  /* 0x0000000102027824 */ /* 0x000fe400078e022f */
[----:B-1----:R-:W-:Y:S01]  /*09f0*/  FMUL.FTZ R15, R20, UR4 ;  /* 0x00000004140f7c20 */ /* 0x002fe20008410000 */
[----:B------:R-:W-:Y:S01]  /*0a00*/  FMUL.FTZ R20, R21, UR4 ;  /* 0x0000000415147c20 */ /* 0x000fe20008410000 */
[----:B------:R-:W-:Y:S01]  /*0a10*/  FMUL.FTZ R23, R23, UR4 ;  /* 0x0000000417177c20 */ /* 0x000fe20008410000 */
[----:B--2---:R-:W-:Y:S01]  /*0a20*/  FMUL.FTZ R45, R9, UR4 ;  /* 0x00000004092d7c20 */ /* 0x004fe20008410000 */
[----:B------:R-:W-:Y:S01]  /*0a30*/  FMUL.FTZ R46, R11, UR4 ;  /* 0x000000040b2e7c20 */ /* 0x000fe20008410000 */
[----:B------:R-:W-:Y:S01]  /*0a40*/  FMUL.FTZ R9, R10, UR4 ;  /* 0x000000040a097c20 */ /* 0x000fe20008410000 */
[----:B------:R-:W-:Y:S01]  /*0a50*/  FMUL.FTZ R11, R14, UR4 ;  /* 0x000000040e0b7c20 */ /* 0x000fe20008410000 */
[----:B---3--:R-:W-:Y:S01]  /*0a60*/  FMUL.FTZ R21, R26, UR4 ;  /* 0x000000041a157c20 */ /* 0x008fe20008410000 */
[----:B------:R-:W-:Y:S01]  /*0a70*/  FMUL.FTZ R10, R12, UR4 ;  /* 0x000000040c0a7c20 */ /* 0x000fe20008410000 */
[----:B------:R-:W-:Y:S01]  /*0a80*/  FMUL.FTZ R26, R27, UR4 ;  /* 0x000000041b1a7c20 */ /* 0x000fe20008410000 */
[----:B------:R-:W-:Y:S01]  /*0a90*/  FMUL.FTZ R25, R25, UR4 ;  /* 0x0000000419197c20 */ /* 0x000fe20008410000 */
[----:B----4-:R-:W-:Y:S01]  /*0aa0*/  FMUL.FTZ R14, R18, UR4 ;  /* 0x00000004120e7c20 */ /* 0x010fe20008410000 */
[----:B------:R-:W-:Y:S01]  /*0ab0*/  FMUL.FTZ R19, R19, UR4 ;  /* 0x0000000413137c20 */ /* 0x000fe20008410000 */
[----:B------:R-:W-:Y:S01]  /*0ac0*/  FMUL.FTZ R18, R24, UR4 ;  /* 0x0000000418127c20 */ /* 0x000fe20008410000 */
[----:B------:R-:W-:Y:S01]  /*0ad0*/  FMUL.FTZ R12, R16, UR4 ;  /* 0x00000004100c7c20 */ /* 0x000fe20008410000 */
[----:B-----5:R-:W-:Y:S01]  /*0ae0*/  FMUL.FTZ R27, R32, UR4 ;  /* 0x00000004201b7c20 */ /* 0x020fe20008410000 */
[----:B------:R-:W-:Y:S01]  /*0af0*/  FMUL.FTZ R32, R33, UR4 ;  /* 0x0000000421207c20 */ /* 0x000fe20008410000 */
[----:B------:R-:W-:Y:S01]  /*0b00*/  FMUL.FTZ R16, R22, UR4 ;  /* 0x0000000416107c20 */ /* 0x000fe20008410000 */
[----:B------:R-:W-:Y:S01]  /*0b10*/  F2FP.F16.F32.PACK_AB R10, R13, R10 ;  /* 0x0000000a0d0a723e */ /* 0x000fe200000000ff */
[----:B------:R-:W-:Y:S01]  /*0b20*/  FMUL.FTZ R24, R30, UR4 ;  /* 0x000000041e187c20 */ /* 0x000fe20008410000 */
[----:B------:R-:W-:Y:S01]  /*0b30*/  FMUL.FTZ R31, R31, UR4 ;  /* 0x000000041f1f7c20 */ /* 0x000fe20008410000 */
[----:B------:R-:W-:Y:S01]  /*0b40*/  F2FP.F16.F32.PACK_AB R13, R19, R14 ;  /* 0x0000000e130d723e */ /* 0x000fe200000000ff */
[----:B------:R-:W-:Y:S01]  /*0b50*/  FMUL.FTZ R22, R28, UR4 ;  /* 0x000000041c167c20 */ /* 0x000fe20008410000 */
[----:B------:R-:W-:Y:S01]  /*0b60*/  FMUL.FTZ R33, R38, UR4 ;  /* 0x0000000426217c20 */ /* 0x000fe20008410000 */
[----:B------:R-:W-:Y:S01]  /*0b70*/  FMUL.FTZ R38, R39, UR4 ;  /* 0x0000000427267c20 */ /* 0x000fe20008410000 */
[----:B------:R-:W-:Y:S01]  /*0b80*/  IADD3 R39, R41, 0xc000, RZ ;  /* 0x0000c00029277810 */ /* 0x000fe20007ffe0ff */
[----:B------:R-:W-:Y:S01]  /*0b90*/  FMUL.FTZ R29, R29, UR4 ;  /* 0x000000041d1d7c20 */ /* 0x000fe20008410000 */
[----:B------:R-:W-:Y:S01]  /*0ba0*/  F2FP.F16.F32.PACK_AB R19, R31, R24 ;  /* 0x000000181f13723e */ /* 0x000fe200000000ff */
[----:B------:R-:W-:Y:S01]  /*0bb0*/  IMAD.MOV.U32 R24, RZ, RZ, 0x20 ;  /* 0x00000020ff187424 */ /* 0x000fe200078e00ff */
[----:B------:R-:W-:Y:S01]  /*0bc0*/  F2FP.F16.F32.PACK_AB R14, R20, R15 ;  /* 0x0000000f140e723e */ /* 0x000fe200000000ff */
[----:B------:R-:W-:Y:S01]  /*0bd0*/  FMUL.FTZ R8, R8, UR4 ;  /* 0x0000000408087c20 */ /* 0x000fe20008410000 */
[----:B------:R-:W-:Y:S01]  /*0be0*/  F2FP.F16.F32.PACK_AB R15, R23, R16 ;  /* 0x00000010170f723e */ /* 0x000fe200000000ff */
[----:B------:R-:W-:-:S02]  /*0bf0*/  IMAD R23, R42, 0x2, R39 ;  /* 0x000000022a177824 */ /* 0x000fc400078e0227 */
[----:B------:R-:W-:Y:S01]  /*0c00*/  FMUL.FTZ R30, R36, UR4 ;  /* 0x00000004241e7c20 */ /* 0x000fe20008410000 */
[----:B------:R-:W-:Y:S01]  /*0c10*/  FMUL.FTZ R37, R37, UR4 ;  /* 0x0000000425257c20 */ /* 0x000fe20008410000 */
[----:B------:R-:W-:Y:S01]  /*0c20*/  FMUL.FTZ R17, R17, UR4 ;  /* 0x0000000411117c20 */ /* 0x000fe20008410000 */
[----:B------:R-:W-:Y:S01]  /*0c30*/  SEL R24, R24, 0xffffffe0, !P1 ;  /* 0xffffffe018187807 */ /* 0x000fe20004800000 */
[----:B------:R-:W-:Y:S01]  /*0c40*/  FMUL.FTZ R28, R34, UR4 ;  /* 0x00000004221c7c20 */ /* 0x000fe20008410000 */
[----:B------:R-:W-:Y:S01]  /*0c50*/  FMUL.FTZ R35, R35, UR4 ;  /* 0x0000000423237c20 */ /* 0x000fe20008410000 */
[----:B------:R-:W-:Y:S01]  /*0c60*/  F2FP.F16.F32.PACK_AB R16, R25, R18 ;  /* 0x000000121910723e */ /* 0x000fe200000000ff */
[----:B------:R-:W-:Y:S01]  /*0c70*/  VIADD R31, R23, 0x40 ;  /* 0x00000040171f7836 */ /* 0x000fe20000000000 */
[----:B------:R-:W-:Y:S01]  /*0c80*/  F2FP.F16.F32.PACK_AB R18, R29, R22 ;  /* 0x000000161d12723e */ /* 0x000fe200000000ff */
[----:B------:R-:W-:Y:S01]  /*0c90*/  @P2 VIADD R31, R23, 0xffffffc0 ;  /* 0xffffffc0171f2836 */ /* 0x000fe20000000000 */
[----:B------:R-:W-:Y:S01]  /*0ca0*/  F2FP.F16.F32.PACK_AB R8, R45, R8 ;  /* 0x000000082d08723e */ /* 0x000fe200000000ff */
[--C-:B------:R-:W-:Y:S01]  /*0cb0*/  IMAD R42, R42, 0x2, R41.reuse ;  /* 0x000000022a2a7824 */ /* 0x100fe200078e0229 */
[----:B------:R-:W-:Y:S01]  /*0cc0*/  F2FP.F16.F32.PACK_AB R9, R46, R9 ;  /* 0x000000092e09723e */ /* 0x000fe200000000ff */
[----:B------:R-:W-:Y:S01]  /*0cd0*/  IMAD R41, R2, 0x2, R41 ;  /* 0x0000000202297824 */ /* 0x000fe200078e0229 */
[----:B------:R-:W-:Y:S01]  /*0ce0*/  F2FP.F16.F32.PACK_AB R11, R48, R11 ;  /* 0x0000000b300b723e */ /* 0x000fe200000000ff */
[----:B------:R-:W-:Y:S01]  /*0cf0*/  ULDC UR4, c[0x0][0x244] ;  /* 0x0000910000047ab9 */ /* 0x000fe20000000800 */
[----:B------:R-:W-:-:S02]  /*0d00*/  F2FP.F16.F32.PACK_AB R22, R37, R30 ;  /* 0x0000001e2516723e */ /* 0x000fc400000000ff */
[----:B------:R-:W-:Y:S01]  /*0d10*/  F2FP.F16.F32.PACK_AB R12, R17, R12 ;  /* 0x0000000c110c723e */ /* 0x000fe200000000ff */
[----:B------:R0:W-:Y:S01]  /*0d20*/  STSM.16.M88.4 [R42+0xc000], R8 ;  /* 0x00c000082a007844 */ /* 0x0001e20000000200 */
[----:B------:R-:W-:Y:S02]  /*0d30*/  IADD3 R30, R23, R24, RZ ;  /* 0x00000018171e7210 */ /* 0x000fe40007ffe0ff */
[----:B------:R-:W-:Y:S02]  /*0d40*/  F2FP.F16.F32.PACK_AB R17, R26, R21 ;  /* 0x000000151a11723e */ /* 0x000fe400000000ff */
[----:B------:R-:W-:Y:S01]  /*0d50*/  F2FP.F16.F32.PACK_AB R20, R32, R27 ;  /* 0x0000001b2014723e */ /* 0x000fe200000000ff */
[----:B------:R-:W-:Y:S01]  /*0d60*/  IMAD.IADD R32, R24, 0x1, R31 ;  /* 0x0000000118207824 */ /* 0x000fe200078e021f */
[----:B------:R-:W-:Y:S01]  /*0d70*/  F2FP.F16.F32.PACK_AB R21, R35, R28 ;  /* 0x0000001c2315723e */ /* 0x000fe200000000ff */
[----:B------:R1:W-:Y:S01]  /*0d80*/  STSM.16.M88.4 [R30], R12 ;  /* 0x0000000c1e007844 */ /* 0x0003e20000000200 */
[----:B------:R-:W-:-:S02]  /*0d90*/  F2FP.F16.F32.PACK_AB R23, R38, R33 ;  /* 0x000000212617723e */ /* 0x000fc400000000ff */
[C---:B------:R-:W-:Y:S01]  /*0da0*/  IADD3 R28, P0, R0.reuse, R50, RZ ;  /* 0x00000032001c7210 */ /* 0x040fe20007f1e0ff */
[----:B------:R1:W-:Y:S01]  /*0db0*/  STSM.16.M88.4 [R31], R16 ;  /* 0x000000101f007844 */ /* 0x0003e20000000200 */
[--C-:B------:R-:W-:Y:S02]  /*0dc0*/  SHF.R.S32.HI R45, RZ, 0x1f, R44.reuse ;  /* 0x0000001fff2d7819 */ /* 0x100fe4000001142c */
[----:B------:R-:W-:Y:S01]  /*0dd0*/  LEA.HI.X.SX32 R29, R0, R51, 0x1, P0 ;  /* 0x00000033001d7211 */ /* 0x000fe200000f0eff */
[----:B------:R1:W-:Y:S01]  /*0de0*/  STSM.16.M88.4 [R32], R20 ;  /* 0x0000001420007844 */ /* 0x0003e20000000200 */
[----:B------:R-:W-:Y:S01]  /*0df0*/  BAR.SYNC.DEFER_BLOCKING 0x0 ;  /* 0x0000000000007b1d */ /* 0x000fe20000010000 */
[----:B------:R-:W-:Y:S01]  /*0e00*/  ISETP.GE.AND P0, PT, R44, UR4, PT ;  /* 0x000000042c007c0c */ /* 0x000fe2000bf06270 */
[C---:B0-----:R-:W-:Y:S02]  /*0e10*/  IMAD R9, R6.reuse, UR7, R5 ;  /* 0x0000000706097c24 */ /* 0x041fe4000f8e0205 */
[----:B------:R-:W-:Y:S01]  /*0e20*/  IMAD.WIDE.U32 R44, R6, UR6, R44 ;  /* 0x00000006062c7c25 */ /* 0x000fe2000f8e002c */
[----:B------:R-:W-:Y:S01]  /*0e30*/  ISETP.GE.OR P3, PT, R0, R43, P0 ;  /* 0x0000002b0000720c */ /* 0x000fe20000766670 */
[----:B------:R-:W-:-:S02]  /*0e40*/  ULDC.64 UR4, c[0x0][0x260] ;  /* 0x0000980000047ab9 */ /* 0x000fc40000000a00 */
[C---:B------:R-:W-:Y:S01]  /*0e50*/  VIADD R5, R0.reuse, 0x10 ;  /* 0x0000001000057836 */ /* 0x040fe20000000000 */
[----:B------:R-:W-:Y:S01]  /*0e60*/  IADD3 R45, R45, R9, RZ ;  /* 0x000000092d2d7210 */ /* 0x000fe20007ffe0ff */
[----:B------:R-:W-:Y:S02]  /*0e70*/  IMAD R7, R7, UR4, RZ ;  /* 0x0000000407077c24 */ /* 0x000fe4000f8e02ff */
[C---:B------:R-:W-:Y:S01]  /*0e80*/  VIADD R6, R0.reuse, 0x20 ;  /* 0x0000002000067836 */ /* 0x040fe20000000000 */
[-C--:B------:R-:W-:Y:S01]  /*0e90*/  ISETP.GE.OR P2, PT, R5, R43.reuse, P0 ;  /* 0x0000002b0500720c */ /* 0x080fe20000746670 */
[----:B------:R-:W-:Y:S02]  /*0ea0*/  VIADD R0, R0, 0x30 ;  /* 0x0000003000007836 */ /* 0x000fe40000000000 */
[----:B------:R-:W-:Y:S01]  /*0eb0*/  IMAD R9, R4, UR5, R7 ;  /* 0x0000000504097c24 */ /* 0x000fe2000f8e0207 */
[-C--:B------:R-:W-:Y:S01]  /*0ec0*/  ISETP.GE.OR P1, PT, R6, R43.reuse, P0 ;  /* 0x0000002b0600720c */ /* 0x080fe20000726670 */
[----:B------:R-:W-:Y:S01]  /*0ed0*/  IMAD.WIDE.U32 R4, R4, UR4, R44 ;  /* 0x0000000404047c25 */ /* 0x000fe2000f8e002c */
[----:B------:R-:W-:-:S03]  /*0ee0*/  ISETP.GE.OR P0, PT, R0, R43, P0 ;  /* 0x0000002b0000720c */ /* 0x000fc60000706670 */
[----:B------:R-:W-:Y:S01]  /*0ef0*/  IMAD.WIDE R6, R3, 0x40, R28 ;  /* 0x0000004003067825 */ /* 0x000fe200078e021c */
[----:B------:R1:W0:Y:S03]  /*0f00*/  LDS.128 R24, [R41+0xd800] ;  /* 0x00d8000029187984 */ /* 0x0002260000000c00 */
[----:B------:R-:W-:Y:S02]  /*0f10*/  IMAD R8, R2, 0x2, R39 ;  /* 0x0000000202087824 */ /* 0x000fe400078e0227 */
[----:B------:R-:W-:Y:S01]  /*0f20*/  IMAD.IADD R3, R5, 0x1, R9 ;  /* 0x0000000105037824 */ /* 0x000fe200078e0209 */
[----:B------:R-:W-:Y:S06]  /*0f30*/  @P3 BRA `(.L_x_7444) ;  /* 0x00000000002c3947 */ /* 0x000fec0003800000 */
[----:B------:R-:W2:Y:S01]  /*0f40*/  LDS.128 R8, [R8] ;  /* 0x0000000008087984 */ /* 0x000ea20000000c00 */
[----:B------:R-:W-:Y:S01]  /*0f50*/  ULDC.64 UR4, c[0x0][0x250] ;  /* 0x0000940000047ab9 */ /* 0x000fe20000000a00 */
[----:B------:R-:W-:Y:S02]  /*0f60*/  IMAD.MOV.U32 R2, RZ, RZ, R4 ;  /* 0x000000ffff027224 */ /* 0x000fe400078e0004 */
[----:B-1----:R-:W-:Y:S02]  /*0f70*/  IMAD R15, R7, UR4, RZ ;  /* 0x00000004070f7c24 */ /* 0x002fe4000f8e02ff */
[----:B------:R-:W-:-:S04]  /*0f80*/  IMAD.WIDE.U32 R12, R6, UR4, R2 ;  /* 0x00000004060c7c25 */ /* 0x000fc8000f8e0002 */
[----:B------:R-:W-:Y:S01]  /*0f90*/  IMAD R15, R6, UR5, R15 ;  /* 0x00000005060f7c24 */ /* 0x000fe2000f8e020f */
[----:B------:R-:W-:Y:S02]  /*0fa0*/  ULDC.64 UR4, c[0x0][0x238] ;  /* 0x00008e0000047ab9 */ /* 0x000fe40000000a00 */
[----:B------:R-:W-:Y:S01]  /*0fb0*/  LEA R14, P3, R12, UR4, 0x1 ;  /* 0x000000040c0e7c11 */ /* 0x000fe2000f8608ff */
[----:B------:R-:W-:-:S05]  /*0fc0*/  IMAD.IADD R13, R13, 0x1, R15 ;  /* 0x000000010d0d7824 */ /* 0x000fca00078e020f */
[----:B------:R-:W-:-:S05]  /*0fd0*/  LEA.HI.X R15, R12, UR5, R13, 0x1, P3 ;  /* 0x000000050c0f7c11 */ /* 0x000fca00098f0c0d */
[----:B--2---:R2:W-:Y:S02]  /*0fe0*/  STG.E.128 desc[UR8][R14.64], R8 ;  /* 0x000000080e007986 */ /* 0x0045e4000c101d08 */
.L_x_7444:
[----:B------:R-:W-:Y:S05]  /*0ff0*/  BSYNC B0 ;  /* 0x0000000000007941 */ /* 0x000fea0003800000 */
.L_x_7443:
[----:B--2---:R2:W3:Y:S01]  /*1000*/  LDS.128 R8, [R41+0xc800] ;  /* 0x00c8000029087984 */ /* 0x0044e20000000c00 */
[----:B------:R-:W-:Y:S04]  /*1010*/  BSSY B0, `(.L_x_7445) ;  /* 0x000000f000007945 */ /* 0x000fe80003800000 */
[----:B------:R-:W-:Y:S05]  /*1020*/  @P2 BRA `(.L_x_7446) ;  /* 0x0000000000342947 */ /* 0x000fea0003800000 */
[----:B-1----:R-:W-:Y:S01]  /*1030*/  IADD3 R15, P2, R6, 0x10, RZ ;  /* 0x00000010060f7810 */ /* 0x002fe20007f5e0ff */
        /* <DEDUP_REMOVED lines=12> */
.L_x_7446:
[----:B------:R-:W-:Y:S05]  /*1100*/  BSYNC B0 ;  /* 0x0000000000007941 */ /* 0x000fea0003800000 */
.L_x_7445:
[----:B---34-:R3:W4:Y:S01]  /*1110*/  LDS.128 R8, [R41+0xd000] ;  /* 0x00d0000029087984 */ /* 0x0187220000000c00 */
        /* <DEDUP_REMOVED lines=11> */
[----:B------:R-:W-:Y:S02]  /*11d0*/  LEA R14, P1, R12, UR4, 0x1 ;  /* 0x000000040c0e7c11 */ /* 0x000fe4000f8208ff */
[----:B------:R-:W-:-:S04]  /*11e0*/  IADD3 R13, R13, R15, RZ ;  /* 0x0000000f0d0d7210 */ /* 0x000fc80007ffe0ff */
[----:B------:R-:W-:-:S05]  /*11f0*/  LEA.HI.X R15, R12, UR5, R13, 0x1, P1 ;  /* 0x000000050c0f7c11 */ /* 0x000fca00088f0c0d */
[----:B----4-:R1:W-:Y:S02]  /*1200*/  STG.E.128 desc[UR8][R14.64], R8 ;  /* 0x000000080e007986 */ /* 0x0103e4000c101d08 */
.L_x_7448:
[----:B------:R-:W-:Y:S05]  /*1210*/  BSYNC B0 ;  /* 0x0000000000007941 */ /* 0x000fea0003800000 */
.L_x_7447:
[----:B------:R-:W-:Y:S05]  /*1220*/  @P0 EXIT ;  /* 0x000000000000094d */ /* 0x000fea0003800000 */
[----:B------:R-:W-:Y:S01]  /*1230*/  IADD3 R5, P0, R6, 0x30, RZ ;  /* 0x0000003006057810 */ /* 0x000fe20007f1e0ff */
[----:B------:R-:W-:Y:S01]  /*1240*/  ULDC.64 UR4, c[0x0][0x250] ;  /* 0x0000940000047ab9 */ /* 0x000fe20000000a00 */
[----:B------:R-:W-:-:S03]  /*1250*/  IMAD.MOV.U32 R2, RZ, RZ, R4 ;  /* 0x000000ffff027224 */ /* 0x000fc600078e0004 */
        /* <DEDUP_REMOVED lines=8> */
[----:B0-----:R-:W-:Y:S01]  /*12e0*/  STG.E.128 desc[UR8][R4.64], R24 ;  /* 0x0000001804007986 */ /* 0x001fe2000c101d08 */
[----:B------:R-:W-:Y:S05]  /*12f0*/  EXIT ;  /* 0x000000000000794d */ /* 0x000fea0003800000 */
.L_x_7449:
        /* <DEDUP_REMOVED lines=16> */
.L_x_7698:


//--------------------- .text._ZN7cutlass13device_kernelIN5flash11enable_sm90INS1_16FlashAttnBwdSm90INS1_25CollectiveMainloopBwdSm90ILi2ELi1ELi1EN4cute5tupleIJNS5_1CILi1EEES8_S8_EEENS6_IJNS7_ILi64EEENS7_ILi96EEENS7_ILi192EEEEEENS_6half_tEfNS_4arch4Sm90ELb1ELb0ELb0ELb1ELb1ELb0ELb1ELb0ELi3ELi1ELi1ELi1ELb0EEENS1_24CollectiveEpilogueBwdGQAISD_fSG_Li384ELb1ELb1EEENS1_25SingleTileBwdLPTSchedulerILb1ELi96ELb1EEEEEEEEEvNT_6ParamsE --------------------------
	.section	.text._ZN7cutlass13device_kernelIN5flash11enable_sm90INS1_16FlashAttnBwdSm90INS1_25CollectiveMainloopBwdSm90ILi2ELi1ELi1EN4cute5tupleIJNS5_1CILi1EEES8_S8_EEENS6_IJNS7_ILi64EEENS7_ILi96EEENS7_ILi192EEEEEENS_6half_tEfNS_4arch4Sm90ELb1ELb0ELb0ELb1ELb1ELb0ELb1ELb0ELi3ELi1ELi1ELi1ELb0EEENS1_24CollectiveEpilogueBwdGQAISD_fSG_Li384ELb1ELb1EEENS1_25SingleTileBwdLPTSchedulerILb1ELi96ELb1EEEEEEEEEvNT_6ParamsE,"ax",@progbits
	.align	128
.text._ZN7cutlass13device_kernelIN5flash11enable_sm90INS1_16FlashAttnBwdSm90INS1_25CollectiveMainloopBwdSm90ILi2ELi1ELi1EN4cute5tupleIJNS5_1CILi1EEES8_S8_EEENS6_IJNS7_ILi64EEENS7_ILi96EEENS7_ILi192EEEEEENS_6half_tEfNS_4arch4Sm90ELb1ELb0ELb0ELb1ELb1ELb0ELb1ELb0ELi3ELi1ELi1ELi1ELb0EEENS1_24CollectiveEpilogueBwdGQAISD_fSG_Li384ELb1ELb1EEENS1_25SingleTileBwdLPTSchedulerILb1ELi96ELb1EEEEEEEEEvNT_6ParamsE:
        .type           _ZN7cutlass13device_kernelIN5flash11enable_sm90INS1_16FlashAttnBwdSm90INS1_25CollectiveMainloopBwdSm90ILi2ELi1ELi1EN4cute5tupleIJNS5_1CILi1EEES8_S8_EEENS6_IJNS7_ILi64EEENS7_ILi96EEENS7_ILi192EEEEEENS_6half_tEfNS_4arch4Sm90ELb1ELb0ELb0ELb1ELb1ELb0ELb1ELb0ELi3ELi1ELi1ELi1ELb0EEENS1_24CollectiveEpilogueBwdGQAISD_fSG_Li384ELb1ELb1EEENS1_25SingleTileBwdLPTSchedulerILb1ELi96ELb1EEEEEEEEEvNT_6ParamsE,@function
        .size           _ZN7cutlass13device_kernelIN5flash11enable_sm90INS1_16FlashAttnBwdSm90INS1_25CollectiveMainloopBwdSm90ILi2ELi1ELi1EN4cute5tupleIJNS5_1CILi1EEES8_S8_EEENS6_IJNS7_ILi64EEENS7_ILi96EEENS7_ILi192EEEEEENS_6half_tEfNS_4arch4Sm90ELb1ELb0ELb0ELb1ELb1ELb0ELb1ELb0ELi3ELi1ELi1ELi1ELb0EEENS1_24CollectiveEpilogueBwdGQAISD_fSG_Li384ELb1ELb1EEENS1_25SingleTileBwdLPTSchedulerILb1ELi96ELb1EEEEEEEEEvNT_6ParamsE,(.L_x_7699 - _ZN7cutlass13device_kernelIN5flash11enable_sm90INS1_16FlashAttnBwdSm90INS1_25CollectiveMainloopBwdSm90ILi2ELi1ELi1EN4cute5tupleIJNS5_1CILi1EEES8_S8_EEENS6_IJNS7_ILi64EEENS7_ILi96EEENS7_ILi192EEEEEENS_6half_tEfNS_4arch4Sm90ELb1ELb0ELb0ELb1ELb1ELb0ELb1ELb0ELi3ELi1ELi1ELi1ELb0EEENS1_24CollectiveEpilogueBwdGQAISD_fSG_Li384ELb1ELb1EEENS1_25SingleTileBwdLPTSchedulerILb1ELi96ELb1EEEEEEEEEvNT_6ParamsE)
        .other          _ZN7cutlass13device_kernelIN5flash11enable_sm90INS1_16FlashAttnBwdSm90INS1_25CollectiveMainloopBwdSm90ILi2ELi1ELi1EN4cute5tupleIJNS5_1CILi1EEES8_S8_EEENS6_IJNS7_ILi64EEENS7_ILi96EEENS7_ILi192EEEEEENS_6half_tEfNS_4arch4Sm90ELb1ELb0ELb0ELb1ELb1ELb0ELb1ELb0ELi3ELi1ELi1ELi1ELb0EEENS1_24CollectiveEpilogueBwdGQAISD_fSG_Li384ELb1ELb1EEENS1_25SingleTileBwdLPTSchedulerILb1ELi96ELb1EEEEEEEEEvNT_6ParamsE,@"STO_CUDA_ENTRY STV_DEFAULT"
_ZN7cutlass13device_kernelIN5flash11enable_sm90INS1_16FlashAttnBwdSm90INS1_25CollectiveMainloopBwdSm90ILi2ELi1ELi1EN4cute5tupleIJNS5_1CILi1EEES8_S8_EEENS6_IJNS7_ILi64EEENS7_ILi96EEENS7_ILi192EEEEEENS_6half_tEfNS_4arch4Sm90ELb1ELb0ELb0ELb1ELb1ELb0ELb1ELb0ELi3ELi1ELi1ELi1ELb0EEENS1_24CollectiveEpilogueBwdGQAISD_fSG_Li384ELb1ELb1EEENS1_25SingleTileBwdLPTSchedulerILb1ELi96ELb1EEEEEEEEEvNT_6ParamsE:
        /* <DEDUP_REMOVED lines=23> */
.L_x_7451:
[----:B------:R-:W-:Y:S05]  /*0170*/  BSYNC B0 ;  /* 0x0000000000007941 */ /* 0x000fea0003800000 */
.L_x_7450:
        /* <DEDUP_REMOVED lines=34> */
.L_x_7452:
        /* <DEDUP_REMOVED lines=20> */
.L_x_7453:
        /* <DEDUP_REMOVED lines=9> */
.L_x_7456:
        /* <DEDUP_REMOVED lines=32> */
.L_x_7457:
[----:B------:R-:W1:Y:S01]  /*0770*/  LDC R3, c[0x0][0x8cc] ;  /* 0x00023300ff037b82 */ /* 0x000e620000000800 */
[----:B------:R-:W-:Y:S01]  /*0780*/  IMAD.U32 R0, RZ, RZ, UR4 ;  /* 0x00000004ff007e24 */ /* 0x000fe2000f8e00ff */
[----:B-1----:R-:W-:-:S13]  /*0790*/  ISETP.NE.AND P0, PT, R3, 0x1, PT ;  /* 0x000000010300780c */ /* 0x002fda0003f05270 */
[----:B------:R-:W1:Y:S02]  /*07a0*/  @P0 LDC.64 R4, c[0x0][0x8d0] ;  /* 0x00023400ff040b82 */ /* 0x000e640000000a00 */
[----:B-1----:R-:W-:-:S05]  /*07b0*/  @P0 IMAD.HI.U32 R2, R4, UR4, RZ ;  /* 0x0000000404020c27 */ /* 0x002fca000f8e00ff */
[----:B------:R-:W-:-:S05]  /*07c0*/  @P0 SHF.R.U32.HI R0, RZ, R5, R2 ;  /* 0x00000005ff000219 */ /* 0x000fca0000011602 */
[----:B------:R-:W-:-:S07]  /*07d0*/  IMAD R2, R0, R3, RZ ;  /* 0x0000000300027224 */ /* 0x000fce00078e02ff */
.L_x_7458:
        /* <DEDUP_REMOVED lines=20> */
.L_x_7459:
        /* <DEDUP_REMOVED lines=10> */
.L_x_7461:
[----:B------:R-:W1:Y:S02]  /*09c0*/  LDC R4, c[0x0][0x8f4] ;  /* 0x00023d00ff047b82 */ /* 0x000e640000000800 */
.L_x_7460:
[----:B-1---5:R-:W-:-:S04]  /*09d0*/  VIADD R4, R4, 0x5f ;  /* 0x0000005f04047836 */ /* 0x022fc80000000000 */
[----:B------:R-:W-:-:S05]  /*09e0*/  IMAD.HI R4, R4, 0x2aaaaaab, RZ ;  /* 0x2aaaaaab04047827 */ /* 0x000fca00078e02ff */
[----:B--2---:R-:W-:-:S04]  /*09f0*/  SHF.R.U32.HI R3, RZ, 0x1f, R4 ;  /* 0x0000001fff037819 */ /* 0x004fc80000011604 */
[----:B------:R-:W-:-:S04]  /*0a00*/  LEA.HI.SX32 R3, R4, R3, 0x1c ;  /* 0x0000000304037211 */ /* 0x000fc800078fe2ff */
[-C--:B------:R-:W-:Y:S02]  /*0a10*/  ISETP.GT.AND P0, PT, R3, R0.reuse, PT ;  /* 0x000000000300720c */ /* 0x080fe40003f04270 */
[----:B------:R-:W-:Y:S02]  /*0a20*/  LOP3.LUT R0, RZ, R0, RZ, 0x33, !PT ;  /* 0x00000000ff007212 */ /* 0x000fe400078e33ff */
[----:B------:R-:W-:-:S03]  /*0a30*/  SEL R19, R19, 0xffffffff, P0 ;  /* 0xffffffff13137807 */ /* 0x000fc60000000000 */
[----:B------:R-:W-:Y:S01]  /*0a40*/  IMAD.IADD R153, R3, 0x1, R0 ;  /* 0x0000000103997824 */ /* 0x000fe200078e0200 */
        /* <DEDUP_REMOVED lines=11> */
.L_x_7463:
        /* <DEDUP_REMOVED lines=10> */
.L_x_7464:
        /* <DEDUP_REMOVED lines=8> */
.L_x_7465:
        /* <DEDUP_REMOVED lines=9> */
.L_x_7466:
        /* <DEDUP_REMOVED lines=87> */
.L_x_7469:
        /* <DEDUP_REMOVED lines=15> */
.L_x_7468:
        /* <DEDUP_REMOVED lines=20> */
.L_x_7471:
        /* <DEDUP_REMOVED lines=15> */
.L_x_7470:
        /* <DEDUP_REMOVED lines=8> */
.L_x_7598:
        /* <DEDUP_REMOVED lines=21> */
.L_x_7473:
        /* <DEDUP_REMOVED lines=15> */
[----:B--2---:R-:W-:Y:S02]  /*1800*/  SHF.R.S32.HI R10, RZ, 0x1f, R9 ;  /* 0x0000001fff0a7819 */ /* 0x004fe40000011409 */
        /* <DEDUP_REMOVED lines=87> */
.L_x_7485:
[----:B------:R-:W-:-:S13]  /*1d80*/  ISETP.NE.AND P0, PT, R10, 0x3, PT ;  /* 0x000000030a00780c */ /* 0x000fda0003f05270 */
[----:B--2---:R-:W-:Y:S05]  /*1d90*/  @!P0 BRA `(.L_x_7475) ;  /* 0x0000000000048947 */ /* 0x004fea0003800000 */
[----:B------:R-:W-:Y:S01]  /*1da0*/  BPT.TRAP 0x1 ;  /* 0x000000040000795c */ /* 0x000fe20000300000 */
.L_x_7475:
[----:B------:R-:W-:Y:S02]  /*1db0*/  LEA R3, R2, UR36, 0x3 ;  /* 0x0000002402037c11 */ /* 0x000fe4000f8e18ff */
[----:B------:R-:W-:-:S04]  /*1dc0*/  SHF.L.U32 R12, R7, 0x1f, RZ ;  /* 0x0000001f070c7819 */ /* 0x000fc800000006ff */
[----:B------:R2:W3:Y:S01]  /*1dd0*/  SYNCS.PHASECHK.TRANS64.TRYWAIT P1, [R3+URZ+0x36410], R12 ;  /* 0x0364100c030075a7 */ /* 0x0004e2000802017f */
[----:B------:R-:W-:Y:S05]  /*1de0*/  @!P0 BRA `(.L_x_7476) ;  /* 0x0000000000048947 */ /* 0x000fea0003800000 */
[----:B------:R-:W-:Y:S01]  /*1df0*/  BPT.TRAP 0x1 ;  /* 0x000000040000795c */ /* 0x000fe20000300000 */
.L_x_7476:
[----:B---3--:R-:W-:Y:S05]  /*1e00*/  @P1 BRA `(.L_x_7477) ;  /* 0x0000000000081947 */ /* 0x008fea0003800000 */
[----:B------:R-:W3:Y:S02]  /*1e10*/  SYNCS.PHASECHK.TRANS64.TRYWAIT P1, [R3+URZ+0x36410], R12 ;  /* 0x0364100c030075a7 */ /* 0x000ee4000802017f */
[----:B---3--:R-:W-:Y:S05]  /*1e20*/  @!P1 BRA `(.L_x_7478) ;  /* 0x0000007c00f89947 */ /* 0x008fea0003800000 */
.L_x_7477:
        /* <DEDUP_REMOVED lines=103> */
.L_x_7479:
[----:B--2---:R-:W-:-:S04]  /*24a0*/  SHF.L.U32 R14, R5, 0x1f, RZ ;  /* 0x0000001f050e7819 */ /* 0x004fc800000006ff */
[----:B------:R2:W1:Y:S01]  /*24b0*/  SYNCS.PHASECHK.TRANS64.TRYWAIT P1, [UR36+0x36430], R14 ;  /* 0x0364300eff0075a7 */ /* 0x0004620008020164 */
[----:B------:R-:W-:Y:S05]  /*24c0*/  @!P0 BRA `(.L_x_7480) ;  /* 0x0000000000048947 */ /* 0x000fea0003800000 */
[----:B------:R-:W-:Y:S01]  /*24d0*/  BPT.TRAP 0x1 ;  /* 0x000000040000795c */ /* 0x000fe20000300000 */
.L_x_7480:
[----:B-1----:R-:W-:Y:S05]  /*24e0*/  @P1 BRA `(.L_x_7481) ;  /* 0x0000000000081947 */ /* 0x002fea0003800000 */
[----:B------:R-:W1:Y:S02]  /*24f0*/  SYNCS.PHASECHK.TRANS64.TRYWAIT P1, [UR36+0x36430], R14 ;  /* 0x0364300eff0075a7 */ /* 0x000e640008020164 */
[----:B-1----:R-:W-:Y:S05]  /*2500*/  @!P1 BRA `(.L_x_7482) ;  /* 0x0000007800549947 */ /* 0x002fea0003800000 */
.L_x_7481:
        /* <DEDUP_REMOVED lines=36> */
[----:B----4-:R-:W-:-:S02]  /*2750*/  FSEL R23, R140, -INF , P2 ;  /* 0xff8000008c177808 */ /* 0x010fc40001000000 */
        /* <DEDUP_REMOVED lines=278> */
.L_x_7483:
        /* <DEDUP_REMOVED lines=60> */
.L_x_7484:
        /* <DEDUP_REMOVED lines=62> */
.L_x_7467:
[----:B------:R-:W-:Y:S05]  /*4060*/  @P0 BRA `(.L_x_7462) ;  /* 0x0000005c00300947 */ /* 0x000fea0003800000 */
[----:B--2---:R-:W1:Y:S08]  /*4070*/  LDC.64 R2, c[0x0][0x878] ;  /* 0x00021e00ff027b82 */ /* 0x004e700000000a00 */
[----:B------:R-:W2:Y:S01]  /*4080*/  LDC R5, c[0x0][0x850] ;  /* 0x00021400ff057b82 */ /* 0x000ea20000000800 */
[----:B------:R-:W3:Y:S01]  /*4090*/  S2R R6, SR_TID.X ;  /* 0x0000000000067919 */ /* 0x000ee20000002100 */
[----:B------:R-:W-:Y:S01]  /*40a0*/  ULDC UR7, c[0x0][0x870] ;  /* 0x00021c0000077ab9 */ /* 0x000fe20000000800 */
[----:B------:R-:W-:-:S05]  /*40b0*/  ULDC UR6, c[0x0][0x80c] ;  /* 0x0002030000067ab9 */ /* 0x000fca0000000800 */
[----:B------:R-:W5:Y:S01]  /*40c0*/  S2UR UR5, SR_CgaCtaId ;  /* 0x00000000000579c3 */ /* 0x000f620000008800 */
[----:B-1----:R-:W-:Y:S01]  /*40d0*/  ISETP.NE.U32.AND P0, PT, R2, RZ, PT ;  /* 0x000000ff0200720c */ /* 0x002fe20003f05070 */
[----:B------:R-:W-:-:S06]  /*40e0*/  UMOV UR4, 0x400 ;  /* 0x0000040000047882 */ /* 0x000fcc0000000000 */
[----:B------:R-:W1:Y:S01]  /*40f0*/  LDC.64 R16, c[0x0][0x820] ;  /* 0x00020800ff107b82 */ /* 0x000e620000000a00 */
[----:B------:R-:W-:-:S07]  /*4100*/  ISETP.NE.AND.EX P0, PT, R3, RZ, PT, P0 ;  /* 0x000000ff0300720c */ /* 0x000fce0003f05300 */
[----:B------:R-:W1:Y:S08]  /*4110*/  LDC.64 R20, c[0x0][0x848] ;  /* 0x00021200ff147b82 */ /* 0x000e700000000a00 */
[----:B------:R-:W5:Y:S08]  /*4120*/  @P0 LDC.64 R2, c[0x0][0x878] ;  /* 0x00021e00ff020b82 */ /* 0x000f700000000a00 */
[----:B----4-:R-:W4:Y:S01]  /*4130*/  LDC.64 R22, c[0x0][0x800] ;  /* 0x00020000ff167b82 */ /* 0x010f220000000a00 */
[----:B-----5:R-:W-:-:S05]  /*4140*/  @P0 IMAD.WIDE R2, R19, 0x4, R2 ;  /* 0x0000000413020825 */ /* 0x020fca00078e0202 */
[----:B------:R5:W4:Y:S02]  /*4150*/  @P0 LDG.E R4, desc[UR38][R2.64] ;  /* 0x0000002602040981 */ /* 0x000b24000c1e1900 */
[----:B------:R-:W-:Y:S01]  /*4160*/  BAR.SYNC.DEFER_BLOCKING 0x1, 0x180 ;  /* 0x0046000000007b1d */ /* 0x000fe20000010000 */
[----:B--2---:R-:W-:Y:S01]  /*4170*/  ISETP.NE.AND P2, PT, R5, 0x1, PT ;  /* 0x000000010500780c */ /* 0x004fe20003f45270 */
[C---:B---3--:R-:W-:Y:S01]  /*4180*/  VIADD R15, R6.reuse, 0xffffff80 ;  /* 0xffffff80060f7836 */ /* 0x048fe20000000000 */
[----:B------:R-:W-:Y:S01]  /*4190*/  ISETP.NE.AND P1, PT, R6, 0x80, PT ;  /* 0x000000800600780c */ /* 0x000fe20003f25270 */
[C---:B------:R-:W-:Y:S01]  /*41a0*/  IMAD R6, R153.reuse, UR7, RZ ;  /* 0x0000000799067c24 */ /* 0x040fe2000f8e02ff */
[----:B------:R-:W-:Y:S01]  /*41b0*/  ULEA UR4, UR5, UR4, 0x18 ;  /* 0x0000000405047291 */ /* 0x000fe2000f8ec03f */
[----:B------:R-:W-:Y:S01]  /*41c0*/  IMAD R153, R153, 0x4800, RZ ;  /* 0x0000480099997824 */ /* 0x000fe200078e02ff */
[----:B------:R-:W-:Y:S01]  /*41d0*/  SHF.R.S32.HI R0, RZ, 0x1f, R15 ;  /* 0x0000001fff007819 */ /* 0x000fe2000001140f */
[----:B------:R-:W-:Y:S01]  /*41e0*/  IMAD R10, R6, UR6, RZ ;  /* 0x00000006060a7c24 */ /* 0x000fe2000f8e02ff */
[----:B------:R-:W-:Y:S02]  /*41f0*/  BSSY B0, `(.L_x_7486) ;  /* 0x000004e000007945 */ /* 0x000fe40003800000 */
[----:B------:R-:W-:-:S03]  /*4200*/  LEA.HI R8, R0, R15, RZ, 0x7 ;  /* 0x0000000f00087211 */ /* 0x000fc600078f38ff */
[----:B------:R-:W2:Y:S01]  /*4210*/  @P2 LDC R7, c[0x0][0x854] ;  /* 0x00021500ff072b82 */ /* 0x000ea20000000800 */
[----:B------:R-:W-:Y:S02]  /*4220*/  LOP3.LUT R0, R8, 0x3fffff80, RZ, 0xc0, !PT ;  /* 0x3fffff8008007812 */ /* 0x000fe400078ec0ff */
[----:B------:R-:W-:-:S03]  /*4230*/  SHF.R.S32.HI R8, RZ, 0x7, R8 ;  /* 0x00000007ff087819 */ /* 0x000fc60000011408 */
[----:B-----5:R-:W-:Y:S02]  /*4240*/  IMAD.IADD R3, R15, 0x1, -R0 ;  /* 0x000000010f037824 */ /* 0x020fe400078e0a00 */
[----:B------:R-:W3:Y:S01]  /*4250*/  @P2 LDC R9, c[0x0][0x858] ;  /* 0x00021600ff092b82 */ /* 0x000ee20000000800 */
[----:B------:R-:W-:Y:S02]  /*4260*/  IMAD.MOV.U32 R0, RZ, RZ, R154 ;  /* 0x000000ffff007224 */ /* 0x000fe400078e009a */
[----:B------:R-:W-:-:S04]  /*4270*/  IMAD R8, R8, 0x600, R3 ;  /* 0x0000060008087824 */ /* 0x000fc800078e0203 */
[----:B------:R-:W-:Y:S02]  /*4280*/  IMAD.SHL.U32 R8, R8, 0x4, RZ ;  /* 0x0000000408087824 */ /* 0x000fe400078e00ff */
[----:B--2---:R-:W-:Y:S02]  /*4290*/  @P2 IMAD.HI.U32 R2, R154, R7, RZ ;  /* 0x000000079a022227 */ /* 0x004fe400078e00ff */
[----:B------:R-:W2:Y:S03]  /*42a0*/  LDC.64 R6, c[0x0][0x840] ;  /* 0x00021000ff067b82 */ /* 0x000ea60000000a00 */
[----:B---3--:R-:W-:Y:S01]  /*42b0*/  @P2 SHF.R.U32.HI R0, RZ, R9, R2 ;  /* 0x00000009ff002219 */ /* 0x008fe20000011602 */
[----:B------:R-:W-:-:S04]  /*42c0*/  IMAD R9, R19, UR6, RZ ;  /* 0x0000000613097c24 */ /* 0x000fc8000f8e02ff */
[----:B------:R-:W3:Y:S01]  /*42d0*/  LDC.64 R2, c[0x0][0x818] ;  /* 0x00020600ff027b82 */ /* 0x000ee20000000a00 */
[----:B------:R-:W-:Y:S01]  /*42e0*/  ISETP.NE.AND P2, PT, R15, RZ, PT ;  /* 0x000000ff0f00720c */ /* 0x000fe20003f45270 */
[----:B------:R-:W-:Y:S01]  /*42f0*/  ULDC.64 UR6, c[0x0][0x868] ;  /* 0x00021a0000067ab9 */ /* 0x000fe20000000a00 */
[--C-:B------:R-:W-:Y:S02]  /*4300*/  SHF.R.S32.HI R11, RZ, 0x1f, R0.reuse ;  /* 0x0000001fff0b7819 */ /* 0x100fe40000011400 */
[----:B------:R-:W-:Y:S02]  /*4310*/  SHF.R.S32.HI R12, RZ, 0x1f, R9 ;  /* 0x0000001fff0c7819 */ /* 0x000fe40000011409 */
[----:B------:R-:W-:Y:S02]  /*4320*/  IADD3 R13, P3, P4, R10, R9, R0 ;  /* 0x000000090a0d7210 */ /* 0x000fe40007c7e000 */
[----:B------:R-:W-:-:S04]  /*4330*/  SHF.R.S32.HI R10, RZ, 0x1f, R10 ;  /* 0x0000001fff0a7819 */ /* 0x000fc8000001140a */
[----:B------:R-:W-:Y:S01]  /*4340*/  IADD3.X R12, R10, R12, R11, P3, P4 ;  /* 0x0000000c0a0c7210 */ /* 0x000fe20001fe840b */
[----:B--2---:R-:W-:-:S03]  /*4350*/  IMAD R14, R11, R6, RZ ;  /* 0x000000060b0e7224 */ /* 0x004fc600078e02ff */
[C---:B------:R-:W-:Y:S01]  /*4360*/  SHF.L.U64.HI R12, R13.reuse, 0x2, R12 ;  /* 0x000000020d0c7819 */ /* 0x040fe2000001020c */
[----:B------:R-:W-:Y:S02]  /*4370*/  IMAD R15, R0, R7, R14 ;  /* 0x00000007000f7224 */ /* 0x000fe400078e020e */
[----:B------:R-:W-:Y:S02]  /*4380*/  IMAD.SHL.U32 R14, R13, 0x4, RZ ;  /* 0x000000040d0e7824 */ /* 0x000fe400078e00ff */
[----:B---3--:R-:W-:-:S04]  /*4390*/  IMAD R10, R11, R2, RZ ;  /* 0x000000020b0a7224 */ /* 0x008fc800078e02ff */
[----:B------:R-:W-:Y:S01]  /*43a0*/  IMAD R11, R0, R3, R10 ;  /* 0x00000003000b7224 */ /* 0x000fe200078e020a */
[----:B------:R-:W-:Y:S01]  /*43b0*/  SHF.R.S32.HI R10, RZ, 0x1f, R19 ;  /* 0x0000001fff0a7819 */ /* 0x000fe20000011413 */
[C---:B----4-:R-:W-:Y:S01]  /*43c0*/  @P0 IMAD R4, R19.reuse, 0x60, R4 ;  /* 0x0000006013040824 */ /* 0x050fe200078e0204 */
[----:B------:R-:W-:-:S03]  /*43d0*/  SEL R19, R19, RZ, !P0 ;  /* 0x000000ff13137207 */ /* 0x000fc60004000000 */
[----:B------:R-:W-:-:S05]  /*43e0*/  @P0 IMAD.HI R4, R4, 0x2aaaaaab, RZ ;  /* 0x2aaaaaab04040827 */ /* 0x000fca00078e02ff */
[----:B------:R-:W-:-:S04]  /*43f0*/  @P0 SHF.R.U32.HI R9, RZ, 0x1f, R4 ;  /* 0x0000001fff090819 */ /* 0x000fc80000011604 */
[----:B------:R-:W-:Y:S02]  /*4400*/  @P0 LEA.HI.SX32 R9, R4, R9, 0x1c ;  /* 0x0000000904090211 */ /* 0x000fe400078fe2ff */
[----:B------:R-:W-:-:S03]  /*4410*/  LEA R4, R8, UR4, 0x2 ;  /* 0x0000000408047c11 */ /* 0x000fc6000f8e10ff */
[----:B------:R-:W-:Y:S02]  /*4420*/  @P0 IMAD R8, R9, 0x4800, RZ ;  /* 0x0000480009080824 */ /* 0x000fe400078e02ff */
[----:B------:R2:W-:Y:S03]  /*4430*/  STS.128 [R4], R24 ;  /* 0x0000001804007388 */ /* 0x0005e60000000c00 */
[----:B------:R-:W-:Y:S02]  /*4440*/  @P0 SHF.R.S32.HI R9, RZ, 0x1f, R8 ;  /* 0x0000001fff090819 */ /* 0x000fe40000011408 */
[----:B------:R-:W-:Y:S01]  /*4450*/  @!P0 CS2R R8, SRZ ;  /* 0x0000000000088805 */ /* 0x000fe2000001ff00 */
[----:B------:R3:W-:Y:S04]  /*4460*/  STS.128 [R4+0x800], R28 ;  /* 0x0008001c04007388 */ /* 0x0007e80000000c00 */
[----:B------:R3:W-:Y:S01]  /*4470*/  STS.128 [R4+0x1000], R32 ;  /* 0x0010002004007388 */ /* 0x0007e20000000c00 */
[----:B------:R-:W-:-:S03]  /*4480*/  IADD3 R8, P3, R153, R8, RZ ;  /* 0x0000000899087210 */ /* 0x000fc60007f7e0ff */
[----:B------:R3:W-:Y:S01]  /*4490*/  STS.128 [R4+0x1800], R36 ;  /* 0x0018002404007388 */ /* 0x0007e20000000c00 */
[----:B------:R-:W-:Y:S01]  /*44a0*/  LEA.HI.X.SX32 R9, R153, R9, 0x1, P3 ;  /* 0x0000000999097211 */ /* 0x000fe200018f0eff */
[----:B--2---:R-:W2:Y:S02]  /*44b0*/  LDC.64 R24, c[0x0][0x828] ;  /* 0x00020a00ff187b82 */ /* 0x004ea40000000a00 */
[----:B------:R3:W-:Y:S01]  /*44c0*/  STS.128 [R4+0x2000], R40 ;  /* 0x0020002804007388 */ /* 0x0007e20000000c00 */
[----:B------:R-:W-:-:S03]  /*44d0*/  IMAD.WIDE.U32 R2, R0, R2, R8 ;  /* 0x0000000200027225 */ /* 0x000fc600078e0008 */
[----:B------:R3:W-:Y:S01]  /*44e0*/  STS.128 [R4+0x2800], R44 ;  /* 0x0028002c04007388 */ /* 0x0007e20000000c00 */
[----:B------:R-:W-:Y:S01]  /*44f0*/  IMAD.WIDE.U32 R6, R0, R6, R8 ;  /* 0x0000000600067225 */ /* 0x000fe200078e0008 */
[----:B------:R-:W-:Y:S02]  /*4500*/  SEL R9, R10, RZ, !P0 ;  /* 0x000000ff0a097207 */ /* 0x000fe40004000000 */
[----:B------:R3:W-:Y:S01]  /*4510*/  STS.128 [R4+0x3000], R48 ;  /* 0x0030003004007388 */ /* 0x0007e20000000c00 */
[----:B------:R-:W-:-:S03]  /*4520*/  IMAD.IADD R3, R3, 0x1, R11 ;  /* 0x0000000103037824 */ /* 0x000fc600078e020b */
[----:B------:R3:W-:Y:S01]  /*4530*/  STS.128 [R4+0x3800], R52 ;  /* 0x0038003404007388 */ /* 0x0007e20000000c00 */
[----:B-1----:R-:W-:Y:S02]  /*4540*/  IMAD R8, R9, R16, RZ ;  /* 0x0000001009087224 */ /* 0x002fe400078e02ff */
        /* <DEDUP_REMOVED lines=9> */
[C---:B------:R-:W-:Y:S01]  /*45e0*/  IMAD.WIDE.U32 R6, R19.reuse, R20, R6 ;  /* 0x0000001413067225 */ /* 0x040fe200078e0006 */
[----:B------:R-:W-:Y:S02]  /*45f0*/  LEA R22, P3, R2, R22, 0x2 ;  /* 0x0000001602167211 */ /* 0x000fe400078610ff */
[----:B------:R3:W-:Y:S01]  /*4600*/  STS.128 [R4+0x5800], R68 ;  /* 0x0058004404007388 */ /* 0x0007e20000000c00 */
[----:B------:R-:W-:Y:S01]  /*4610*/  IMAD.MOV R0, RZ, RZ, -R0 ;  /* 0x000000ffff007224 */ /* 0x000fe200078e0a00 */
[----:B--2---:R-:W-:Y:S01]  /*4620*/  LEA R24, P4, R6, R24, 0x2 ;  /* 0x0000001806187211 */ /* 0x004fe200078810ff */
[----:B------:R-:W-:Y:S02]  /*4630*/  IMAD R19, R19, R21, R10 ;  /* 0x0000001513137224 */ /* 0x000fe400078e020a */
[----:B------:R-:W-:Y:S02]  /*4640*/  IMAD R13, R5, R0, R154 ;  /* 0x00000000050d7224 */ /* 0x000fe400078e029a */
[----:B------:R-:W-:-:S02]  /*4650*/  IMAD.IADD R10, R3, 0x1, R11 ;  /* 0x00000001030a7824 */ /* 0x000fc400078e020b */
[----:B------:R-:W-:Y:S01]  /*4660*/  IMAD.IADD R5, R7, 0x1, R19 ;  /* 0x0000000107057824 */ /* 0x000fe200078e0213 */
[----:B---3--:R-:W-:Y:S06]  /*4670*/  @P2 BRA `(.L_x_7487) ;  /* 0x0000000000142947 */ /* 0x008fec0003800000 */
.L_x_7488:
[----:B------:R-:W2:Y:S04]  /*4680*/  LDG.E.STRONG.GPU R0, desc[UR38][R8.64] ;  /* 0x0000002608007981 */ /* 0x000ea8000c1ef900 */
[----:B--2---:R-:W-:Y:S01]  /*4690*/  CCTL.IVALL ;  /* 0x00000000ff00798f */ /* 0x004fe20002000000 */
[----:B------:R-:W-:Y:S05]  /*46a0*/  YIELD ;  /* 0x0000000000007946 */ /* 0x000fea0003800000 */
[----:B------:R-:W-:-:S13]  /*46b0*/  ISETP.NE.AND P0, PT, R0, R13, PT ;  /* 0x0000000d0000720c */ /* 0x000fda0003f05270 */
[----:B------:R-:W-:Y:S05]  /*46c0*/  @P0 BRA `(.L_x_7488) ;  /* 0xfffffffc00ec0947 */ /* 0x000fea000383ffff */
.L_x_7487:
[----:B------:R-:W-:Y:S05]  /*46d0*/  BSYNC B0 ;  /* 0x0000000000007941 */ /* 0x000fea0003800000 */
.L_x_7486:
[----:B------:R-:W-:Y:S01]  /*46e0*/  UMOV UR5, 0xffffffff ;  /* 0xffffffff00057882 */ /* 0x000fe20000000000 */
[----:B------:R-:W-:Y:S02]  /*46f0*/  LEA.HI.X R10, R2, R23, R10, 0x2, P3 ;  /* 0x00000017020a7211 */ /* 0x000fe400018f140a */
[----:B------:R-:W-:Y:S01]  /*4700*/  LEA.HI.X R5, R6, R25, R5, 0x2, P4 ;  /* 0x0000001906057211 */ /* 0x000fe200020f1405 */
[----:B------:R-:W-:Y:S06]  /*4710*/  BRA.DIV UR5, `(.L_x_7489) ;  /* 0x0000005605e47947 */ /* 0x000fec000b800000 */
[----:B------:R-:W-:Y:S01]  /*4720*/  NOP ;  /* 0x0000000000007918 */ /* 0x000fe20000000000 */
.L_x_7601:
        /* <DEDUP_REMOVED lines=16> */
.L_x_7492:
[----:B------:R-:W-:Y:S01]  /*4830*/  @P0 ELECT P2, URZ, PT ;  /* 0x00000000003f082f */ /* 0x000fe20003840000 */
[----:B------:R1:W-:-:S12]  /*4840*/  UBLKRED.G.S.ADD.F32.RN [UR6], [UR4], UR5, desc[UR8] ;  /* 0x00000806040073bb */ /* 0x0003d800080a1405 */
[----:B------:R-:W-:Y:S02]  /*4850*/  @P2 PLOP3.LUT P0, PT, P2, PT, PT, 0x8, 0x0 ;  /* 0x000000000000281c */ /* 0x000fe4000170e170 */
[----:B------:R-:W-:-:S11]  /*4860*/  PLOP3.LUT P2, PT, PT, PT, PT, 0x8, 0x0 ;  /* 0x000000000000781c */ /* 0x000fd60003f4e170 */
[----:B-1----:R-:W-:Y:S05]  /*4870*/  @P0 BRA.U.ANY `(.L_x_7492) ;  /* 0xfffffffd00ec0947 */ /* 0x002fea000393ffff */
[----:B------:R0:W-:Y:S01]  /*4880*/  UTMACMDFLUSH ;  /* 0x00000000000079b7 */ /* 0x0001e20000000000 */
[----:B------:R-:W-:-:S04]  /*4890*/  DEPBAR.LE SB0, 0x0 ;  /* 0x000080000000791a */ /* 0x000fc80000000000 */
.L_x_7491:
[----:B------:R-:W-:Y:S05]  /*48a0*/  BSYNC B0 ;  /* 0x0000000000007941 */ /* 0x000fea0003800000 */
.L_x_7490:
        /* <DEDUP_REMOVED lines=14> */
.L_x_7494:
[----:B------:R-:W-:Y:S05]  /*4990*/  BSYNC B0 ;  /* 0x0000000000007941 */ /* 0x000fea0003800000 */
.L_x_7493:
        /* <DEDUP_REMOVED lines=18> */
.L_x_7497:
[----:B------:R-:W2:Y:S04]  /*4ac0*/  LDG.E.STRONG.GPU R0, desc[UR38][R2.64] ;  /* 0x0000002602007981 */ /* 0x000ea8000c1ef900 */
[----:B--2---:R-:W-:Y:S01]  /*4ad0*/  CCTL.IVALL ;  /* 0x00000000ff00798f */ /* 0x004fe20002000000 */
[----:B------:R-:W-:Y:S05]  /*4ae0*/  YIELD ;  /* 0x0000000000007946 */ /* 0x000fea0003800000 */
[----:B------:R-:W-:-:S13]  /*4af0*/  ISETP.NE.AND P0, PT, R0, R13, PT ;  /* 0x0000000d0000720c */ /* 0x000fda0003f05270 */
[----:B------:R-:W-:Y:S05]  /*4b00*/  @P0 BRA `(.L_x_7497) ;  /* 0xfffffffc00ec0947 */ /* 0x000fea000383ffff */
.L_x_7496:
[----:B------:R-:W-:Y:S05]  /*4b10*/  BSYNC B0 ;  /* 0x0000000000007941 */ /* 0x000fea0003800000 */
.L_x_7495:
[----:B------:R-:W-:-:S03]  /*4b20*/  UMOV UR5, 0xffffffff ;  /* 0xffffffff00057882 */ /* 0x000fc60000000000 */
[----:B------:R-:W-:Y:S05]  /*4b30*/  BRA.DIV UR5, `(.L_x_7498) ;  /* 0x0000005205f87947 */ /* 0x000fea000b800000 */
[----:B------:R-:W-:Y:S01]  /*4b40*/  NOP ;  /* 0x0000000000007918 */ /* 0x000fe20000000000 */
.L_x_7604:
        /* <DEDUP_REMOVED lines=16> */
.L_x_7501:
[----:B------:R-:W-:Y:S01]  /*4c50*/  @P0 ELECT P2, URZ, PT ;  /* 0x00000000003f082f */ /* 0x000fe20003840000 */
[----:B------:R2:W-:-:S12]  /*4c60*/  UBLKRED.G.S.ADD.F32.RN [UR6], [UR4], UR5, desc[UR8] ;  /* 0x00000806040073bb */ /* 0x0005d800080a1405 */
[----:B------:R-:W-:Y:S02]  /*4c70*/  @P2 PLOP3.LUT P0, PT, P2, PT, PT, 0x8, 0x0 ;  /* 0x000000000000281c */ /* 0x000fe4000170e170 */
[----:B------:R-:W-:-:S11]  /*4c80*/  PLOP3.LUT P2, PT, PT, PT, PT, 0x8, 0x0 ;  /* 0x000000000000781c */ /* 0x000fd60003f4e170 */
[----:B--2---:R-:W-:Y:S05]  /*4c90*/  @P0 BRA.U.ANY `(.L_x_7501) ;  /* 0xfffffffd00ec0947 */ /* 0x004fea000393ffff */
[----:B------:R0:W-:Y:S01]  /*4ca0*/  UTMACMDFLUSH ;  /* 0x00000000000079b7 */ /* 0x0001e20000000000 */
[----:B------:R-:W-:-:S04]  /*4cb0*/  DEPBAR.LE SB0, 0x0 ;  /* 0x000080000000791a */ /* 0x000fc80000000000 */
.L_x_7500:
[----:B------:R-:W-:Y:S05]  /*4cc0*/  BSYNC B0 ;  /* 0x0000000000007941 */ /* 0x000fea0003800000 */
.L_x_7499:
        /* <DEDUP_REMOVED lines=14> */
.L_x_7455:
        /* <DEDUP_REMOVED lines=29> */
.L_x_7503:
[----:B------:R-:W-:Y:S01]  /*4f80*/  ULDC UR9, c[0x0][0x8cc] ;  /* 0x0002330000097ab9 */ /* 0x000fe20000000800 */
[----:B------:R-:W-:Y:S01]  /*4f90*/  UMOV UR7, UR8 ;  /* 0x0000000800077c82 */ /* 0x000fe20008000000 */
[----:B------:R-:W-:-:S11]  /*4fa0*/  UISETP.NE.AND UP0, UPT, UR9, 0x1, UPT ;  /* 0x000000010900788c */ /* 0x000fd6000bf05270 */
[----:B------:R-:W-:Y:S02]  /*4fb0*/  @UP0 ULDC.64 UR10, c[0x0][0x8d0] ;  /* 0x00023400000a0ab9 */ /* 0x000fe40000000a00 */
[----:B------:R-:W-:-:S04]  /*4fc0*/  UIMAD.WIDE.U32 UR4, UR8, UR10, URZ ;  /* 0x0000000a080472a5 */ /* 0x000fc8000f8e003f */
[----:B------:R-:W-:-:S04]  /*4fd0*/  @UP0 USHF.R.U32.HI UR7, URZ, UR11, UR5 ;  /* 0x0000000b3f070299 */ /* 0x000fc80008011605 */
[----:B------:R-:W-:-:S12]  /*4fe0*/  UIMAD UR4, UR7, UR9, URZ ;  /* 0x00000009070472a4 */ /* 0x000fd8000f8e023f */
.L_x_7504:
        /* <DEDUP_REMOVED lines=23> */
.L_x_7505:
        /* <DEDUP_REMOVED lines=13> */
.L_x_7507:
[----:B------:R-:W-:-:S05]  /*5230*/  ULDC UR4, c[0x0][0x8f4] ;  /* 0x00023d0000047ab9 */ /* 0x000fca0000000800 */
.L_x_7506:
        /* <DEDUP_REMOVED lines=48> */
.L_x_7508:
        /* <DEDUP_REMOVED lines=13> */
.L_x_7509:
        /* <DEDUP_REMOVED lines=12> */
.L_x_7510:
        /* <DEDUP_REMOVED lines=68> */
.L_x_7514:
[----:B------:R-:W2:Y:S04]  /*5b10*/  LDG.E.STRONG.GPU R4, desc[UR38][R2.64] ;  /* 0x0000002602047981 */ /* 0x000ea8000c1ef900 */
[----:B--2---:R-:W-:Y:S01]  /*5b20*/  CCTL.IVALL ;  /* 0x00000000ff00798f */ /* 0x004fe20002000000 */
[----:B------:R-:W-:Y:S05]  /*5b30*/  YIELD ;  /* 0x0000000000007946 */ /* 0x000fea0003800000 */
[----:B------:R-:W-:-:S13]  /*5b40*/  ISETP.NE.AND P1, PT, R4, R5, PT ;  /* 0x000000050400720c */ /* 0x000fda0003f25270 */
[----:B------:R-:W-:Y:S05]  /*5b50*/  @P1 BRA `(.L_x_7514) ;  /* 0xfffffffc00ec1947 */ /* 0x000fea000383ffff */
.L_x_7513:
[----:B------:R-:W-:Y:S05]  /*5b60*/  BSYNC B0 ;  /* 0x0000000000007941 */ /* 0x000fea0003800000 */
.L_x_7512:
[----:B------:R-:W-:-:S03]  /*5b70*/  UMOV UR6, 0xffffffff ;  /* 0xffffffff00067882 */ /* 0x000fc60000000000 */
[----:B------:R-:W-:Y:S05]  /*5b80*/  BRA.DIV UR6, `(.L_x_7515) ;  /* 0x0000004606007947 */ /* 0x000fea000b800000 */
[----:B------:R-:W-:Y:S01]  /*5b90*/  NOP ;  /* 0x0000000000007918 */ /* 0x000fe20000000000 */
.L_x_7607:
        /* <DEDUP_REMOVED lines=22> */
.L_x_7517:
[----:B------:R-:W-:Y:S05]  /*5d00*/  BSYNC B0 ;  /* 0x0000000000007941 */ /* 0x000fea0003800000 */
.L_x_7516:
        /* <DEDUP_REMOVED lines=19> */
.L_x_7519:
[----:B------:R-:W-:Y:S05]  /*5e40*/  BSYNC B0 ;  /* 0x0000000000007941 */ /* 0x000fea0003800000 */
.L_x_7518:
        /* <DEDUP_REMOVED lines=20> */
.L_x_7521:
[----:B------:R-:W-:Y:S05]  /*5f90*/  BSYNC B0 ;  /* 0x0000000000007941 */ /* 0x000fea0003800000 */
.L_x_7520:
[----:B------:R-:W-:Y:S06]  /*5fa0*/  BAR.ARV 0xa, 0xa0 ;  /* 0x0282800000007b1d */ /* 0x000fec0000002000 */
[----:B------:R-:W-:Y:S04]  /*5fb0*/  BSSY B0, `(.L_x_7522) ;  /* 0x0000003000007945 */ /* 0x000fe80003800000 */
[----:B------:R-:W-:Y:S05]  /*5fc0*/  @!P0 BRA `(.L_x_7523) ;  /* 0x0000000000048947 */ /* 0x000fea0003800000 */
[----:B------:R-:W-:-:S04]  /*5fd0*/  DEPBAR.LE SB0, 0x1 ;  /* 0x000080400000791a */ /* 0x000fc80000000000 */
.L_x_7523:
[----:B------:R-:W-:Y:S05]  /*5fe0*/  BSYNC B0 ;  /* 0x0000000000007941 */ /* 0x000fea0003800000 */
.L_x_7522:
[----:B------:R-:W-:Y:S06]  /*5ff0*/  BAR.ARV 0xb, 0xa0 ;  /* 0x02c2800000007b1d */ /* 0x000fec0000002000 */
[----:B------:R-:W-:Y:S04]  /*6000*/  BSSY B0, `(.L_x_7524) ;  /* 0x0000003000007945 */ /* 0x000fe80003800000 */
[----:B------:R-:W-:Y:S05]  /*6010*/  @!P0 BRA `(.L_x_7525) ;  /* 0x0000000000048947 */ /* 0x000fea0003800000 */
[----:B------:R-:W-:-:S04]  /*6020*/  DEPBAR.LE SB0, 0x0 ;  /* 0x000080000000791a */ /* 0x000fc80000000000 */
.L_x_7525:
[----:B------:R-:W-:Y:S05]  /*6030*/  BSYNC B0 ;  /* 0x0000000000007941 */ /* 0x000fea0003800000 */
.L_x_7524:
        /* <DEDUP_REMOVED lines=19> */
.L_x_7527:
[----:B------:R-:W-:Y:S05]  /*6170*/  BSYNC B0 ;  /* 0x0000000000007941 */ /* 0x000fea0003800000 */
.L_x_7526:
[----:B------:R-:W-:Y:S01]  /*6180*/  UIADD3 UR13, UR12, 0x1, URZ ;  /* 0x000000010c0d7890 */ /* 0x000fe2000fffe03f */
[----:B------:R-:W-:Y:S11]  /*6190*/  BRA `(.L_x_7528) ;  /* 0x0000000000047947 */ /* 0x000ff60003800000 */
.L_x_7511:
[----:B------:R-:W-:-:S05]  /*61a0*/  UMOV UR13, UR12 ;  /* 0x0000000c000d7c82 */ /* 0x000fca0008000000 */
.L_x_7528:
        /* <DEDUP_REMOVED lines=16> */
.L_x_7561:
        /* <DEDUP_REMOVED lines=18> */
.L_x_7531:
[----:B------:R-:W2:Y:S04]  /*63d0*/  LDG.E.STRONG.GPU R4, desc[UR38][R2.64] ;  /* 0x0000002602047981 */ /* 0x000ea8000c1ef900 */
[----:B--2---:R-:W-:Y:S01]  /*63e0*/  CCTL.IVALL ;  /* 0x00000000ff00798f */ /* 0x004fe20002000000 */
[----:B------:R-:W-:Y:S05]  /*63f0*/  YIELD ;  /* 0x0000000000007946 */ /* 0x000fea0003800000 */
[----:B------:R-:W-:-:S13]  /*6400*/  ISETP.NE.AND P1, PT, R4, R5, PT ;  /* 0x000000050400720c */ /* 0x000fda0003f25270 */
[----:B------:R-:W-:Y:S05]  /*6410*/  @P1 BRA `(.L_x_7531) ;  /* 0xfffffffc00ec1947 */ /* 0x000fea000383ffff */
.L_x_7530:
[----:B------:R-:W-:Y:S05]  /*6420*/  BSYNC B0 ;  /* 0x0000000000007941 */ /* 0x000fea0003800000 */
.L_x_7529:
[----:B------:R-:W-:-:S03]  /*6430*/  UMOV UR24, 0xffffffff ;  /* 0xffffffff00187882 */ /* 0x000fc60000000000 */
[----:B------:R-:W-:Y:S05]  /*6440*/  BRA.DIV UR24, `(.L_x_7532) ;  /* 0x0000003a18ec7947 */ /* 0x000fea000b800000 */
[----:B------:R-:W-:Y:S01]  /*6450*/  NOP ;  /* 0x0000000000007918 */ /* 0x000fe20000000000 */
.L_x_7610:
        /* <DEDUP_REMOVED lines=19> */
.L_x_7534:
[----:B------:R-:W-:Y:S05]  /*6590*/  BSYNC B0 ;  /* 0x0000000000007941 */ /* 0x000fea0003800000 */
.L_x_7533:
        /* <DEDUP_REMOVED lines=14> */
.L_x_7536:
[----:B------:R-:W-:Y:S05]  /*6680*/  BSYNC B0 ;  /* 0x0000000000007941 */ /* 0x000fea0003800000 */
.L_x_7535:
        /* <DEDUP_REMOVED lines=15> */
.L_x_7538:
[----:B------:R-:W-:Y:S05]  /*6780*/  BSYNC B0 ;  /* 0x0000000000007941 */ /* 0x000fea0003800000 */
.L_x_7537:
[----:B------:R-:W-:Y:S06]  /*6790*/  BAR.ARV 0xa, 0xa0 ;  /* 0x0282800000007b1d */ /* 0x000fec0000002000 */
[----:B------:R-:W-:Y:S04]  /*67a0*/  BSSY B0, `(.L_x_7539) ;  /* 0x0000003000007945 */ /* 0x000fe80003800000 */
[----:B------:R-:W-:Y:S05]  /*67b0*/  @!P0 BRA `(.L_x_7540) ;  /* 0x0000000000048947 */ /* 0x000fea0003800000 */
[----:B------:R-:W-:-:S04]  /*67c0*/  DEPBAR.LE SB0, 0x1 ;  /* 0x000080400000791a */ /* 0x000fc80000000000 */
.L_x_7540:
[----:B------:R-:W-:Y:S05]  /*67d0*/  BSYNC B0 ;  /* 0x0000000000007941 */ /* 0x000fea0003800000 */
.L_x_7539:
[----:B------:R-:W-:Y:S06]  /*67e0*/  BAR.ARV 0xb, 0xa0 ;  /* 0x02c2800000007b1d */ /* 0x000fec0000002000 */
[----:B------:R-:W-:Y:S04]  /*67f0*/  BSSY B0, `(.L_x_7541) ;  /* 0x0000003000007945 */ /* 0x000fe80003800000 */
[----:B------:R-:W-:Y:S05]  /*6800*/  @!P0 BRA `(.L_x_7542) ;  /* 0x0000000000048947 */ /* 0x000fea0003800000 */
[----:B------:R-:W-:-:S04]  /*6810*/  DEPBAR.LE SB0, 0x0 ;  /* 0x000080000000791a */ /* 0x000fc80000000000 */
.L_x_7542:
[----:B------:R-:W-:Y:S05]  /*6820*/  BSYNC B0 ;  /* 0x0000000000007941 */ /* 0x000fea0003800000 */
.L_x_7541:
        /* <DEDUP_REMOVED lines=19> */
.L_x_7544:
[----:B------:R-:W-:Y:S05]  /*6960*/  BSYNC B0 ;  /* 0x0000000000007941 */ /* 0x000fea0003800000 */
.L_x_7543:
        /* <DEDUP_REMOVED lines=16> */
.L_x_7547:
[----:B------:R-:W2:Y:S04]  /*6a70*/  LDG.E.STRONG.GPU R4, desc[UR38][R2.64] ;  /* 0x0000002602047981 */ /* 0x000ea8000c1ef900 */
[----:B--2---:R-:W-:Y:S01]  /*6a80*/  CCTL.IVALL ;  /* 0x00000000ff00798f */ /* 0x004fe20002000000 */
[----:B------:R-:W-:Y:S05]  /*6a90*/  YIELD ;  /* 0x0000000000007946 */ /* 0x000fea0003800000 */
[----:B------:R-:W-:-:S13]  /*6aa0*/  ISETP.NE.AND P1, PT, R4, R5, PT ;  /* 0x000000050400720c */ /* 0x000fda0003f25270 */
[----:B------:R-:W-:Y:S05]  /*6ab0*/  @P1 BRA `(.L_x_7547) ;  /* 0xfffffffc00ec1947 */ /* 0x000fea000383ffff */
.L_x_7546:
[----:B------:R-:W-:Y:S05]  /*6ac0*/  BSYNC B0 ;  /* 0x0000000000007941 */ /* 0x000fea0003800000 */
.L_x_7545:
[----:B------:R-:W-:-:S03]  /*6ad0*/  UMOV UR22, 0xffffffff ;  /* 0xffffffff00167882 */ /* 0x000fc60000000000 */
[----:B------:R-:W-:Y:S05]  /*6ae0*/  BRA.DIV UR22, `(.L_x_7548) ;  /* 0x0000003616607947 */ /* 0x000fea000b800000 */
[----:B------:R-:W-:Y:S01]  /*6af0*/  NOP ;  /* 0x0000000000007918 */ /* 0x000fe20000000000 */
.L_x_7613:
        /* <DEDUP_REMOVED lines=15> */
.L_x_7550:
[----:B------:R-:W-:Y:S05]  /*6bf0*/  BSYNC B0 ;  /* 0x0000000000007941 */ /* 0x000fea0003800000 */
.L_x_7549:
        /* <DEDUP_REMOVED lines=14> */
.L_x_7552:
[----:B------:R-:W-:Y:S05]  /*6ce0*/  BSYNC B0 ;  /* 0x0000000000007941 */ /* 0x000fea0003800000 */
.L_x_7551:
        /* <DEDUP_REMOVED lines=15> */
.L_x_7554:
[----:B------:R-:W-:Y:S05]  /*6de0*/  BSYNC B0 ;  /* 0x0000000000007941 */ /* 0x000fea0003800000 */
.L_x_7553:
[----:B------:R-:W-:Y:S06]  /*6df0*/  BAR.ARV 0xa, 0xa0 ;  /* 0x0282800000007b1d */ /* 0x000fec0000002000 */
[----:B------:R-:W-:Y:S04]  /*6e00*/  BSSY B0, `(.L_x_7555) ;  /* 0x0000003000007945 */ /* 0x000fe80003800000 */
[----:B------:R-:W-:Y:S05]  /*6e10*/  @!P0 BRA `(.L_x_7556) ;  /* 0x0000000000048947 */ /* 0x000fea0003800000 */
[----:B------:R-:W-:-:S04]  /*6e20*/  DEPBAR.LE SB0, 0x1 ;  /* 0x000080400000791a */ /* 0x000fc80000000000 */
.L_x_7556:
[----:B------:R-:W-:Y:S05]  /*6e30*/  BSYNC B0 ;  /* 0x0000000000007941 */ /* 0x000fea0003800000 */
.L_x_7555:
[----:B------:R-:W-:Y:S06]  /*6e40*/  BAR.ARV 0xb, 0xa0 ;  /* 0x02c2800000007b1d */ /* 0x000fec0000002000 */
[----:B------:R-:W-:Y:S04]  /*6e50*/  BSSY B0, `(.L_x_7557) ;  /* 0x0000003000007945 */ /* 0x000fe80003800000 */
[----:B------:R-:W-:Y:S05]  /*6e60*/  @!P0 BRA `(.L_x_7558) ;  /* 0x0000000000048947 */ /* 0x000fea0003800000 */
[----:B------:R-:W-:-:S04]  /*6e70*/  DEPBAR.LE SB0, 0x0 ;  /* 0x000080000000791a */ /* 0x000fc80000000000 */
.L_x_7558:
[----:B------:R-:W-:Y:S05]  /*6e80*/  BSYNC B0 ;  /* 0x0000000000007941 */ /* 0x000fea0003800000 */
.L_x_7557:
        /* <DEDUP_REMOVED lines=19> */
.L_x_7560:
[----:B------:R-:W-:Y:S05]  /*6fc0*/  BSYNC B0 ;  /* 0x0000000000007941 */ /* 0x000fea0003800000 */
.L_x_7559:
[----:B------:R-:W-:Y:S02]  /*6fd0*/  UIADD3 UR13, UR13, 0x2, URZ ;  /* 0x000000020d0d7890 */ /* 0x000fe4000fffe03f */
[----:B------:R-:W-:Y:S02]  /*6fe0*/  UIADD3 UR6, UR6, 0x6000, URZ ;  /* 0x0000600006067890 */ /* 0x000fe4000fffe03f */
[----:B------:R-:W-:-:S06]  /*6ff0*/  UISETP.GE.AND UP0, UPT, UR13, UR7, UPT ;  /* 0x000000070d00728c */ /* 0x000fcc000bf06270 */
[----:B------:R-:W-:-:S13]  /*7000*/  PLOP3.LUT P1, PT, PT, PT, UP0, 0x80, 0x0 ;  /* 0x000000000000781c */ /* 0x000fda0003f2f008 */
[----:B------:R-:W-:Y:S05]  /*7010*/  @!P1 BRA `(.L_x_7561) ;  /* 0xfffffff000a49947 */ /* 0x000fea000383ffff */
[----:B------:R-:W-:Y:S05]  /*7020*/  BRA `(.L_x_7462) ;  /* 0x0000002c00407947 */ /* 0x000fea0003800000 */
.L_x_7502:
        /* <DEDUP_REMOVED lines=21> */
.L_x_7562:
[----:B------:R-:W1:Y:S01]  /*7180*/  LDC R3, c[0x0][0x8cc] ;  /* 0x00023300ff037b82 */ /* 0x000e620000000800 */
[----:B------:R-:W-:Y:S01]  /*7190*/  IMAD.MOV.U32 R0, RZ, RZ, R5 ;  /* 0x000000ffff007224 */ /* 0x000fe200078e0005 */
[----:B-1----:R-:W-:-:S13]  /*71a0*/  ISETP.NE.AND P0, PT, R3, 0x1, PT ;  /* 0x000000010300780c */ /* 0x002fda0003f05270 */
[----:B------:R-:W1:Y:S02]  /*71b0*/  @P0 LDC.64 R6, c[0x0][0x8d0] ;  /* 0x00023400ff060b82 */ /* 0x000e640000000a00 */
[----:B-1----:R-:W-:-:S05]  /*71c0*/  @P0 IMAD.HI.U32 R4, R5, R6, RZ ;  /* 0x0000000605040227 */ /* 0x002fca00078e00ff */
[----:B------:R-:W-:-:S05]  /*71d0*/  @P0 SHF.R.U32.HI R0, RZ, R7, R4 ;  /* 0x00000007ff000219 */ /* 0x000fca0000011604 */
[----:B------:R-:W-:-:S07]  /*71e0*/  IMAD R3, R0, R3, RZ ;  /* 0x0000000300037224 */ /* 0x000fce00078e02ff */
.L_x_7563:
        /* <DEDUP_REMOVED lines=23> */
.L_x_7564:
        /* <DEDUP_REMOVED lines=10> */
.L_x_7566:
[----:B------:R-:W2:Y:S02]  /*7400*/  LDC R4, c[0x0][0x8f4] ;  /* 0x00023d00ff047b82 */ /* 0x000ea40000000800 */
.L_x_7565:
        /* <DEDUP_REMOVED lines=52> */
.L_x_7568:
        /* <DEDUP_REMOVED lines=11> */
.L_x_7569:
[----:B------:R-:W-:Y:S05]  /*7800*/  @!P0 BRA `(.L_x_7570) ;  /* 0x00000000000c8947 */ /* 0x000fea0003800000 */
[----:B------:R-:W2:Y:S04]  /*7810*/  LDG.E R5, desc[UR38][R2.64] ;  /* 0x0000002602057981 */ /* 0x000ea8000c1e1900 */
[----:B------:R-:W2:Y:S02]  /*7820*/  LDG.E R4, desc[UR38][R2.64+0x4] ;  /* 0x0000042602047981 */ /* 0x000ea4000c1e1900 */
[----:B--2---:R-:W-:-:S07]  /*7830*/  IMAD.IADD R4, R4, 0x1, -R5 ;  /* 0x0000000104047824 */ /* 0x004fce00078e0a05 */
.L_x_7570:
        /* <DEDUP_REMOVED lines=73> */
.L_x_7614:
        /* <DEDUP_REMOVED lines=9> */
.L_x_7573:
        /* <DEDUP_REMOVED lines=112> */
.L_x_7584:
[----:B-1----:R-:W-:-:S05]  /*8460*/  IMAD.MOV.U32 R6, RZ, RZ, 0x1 ;  /* 0x00000001ff067424 */ /* 0x002fca00078e00ff */
[----:B------:R-:W-:-:S04]  /*8470*/  SHF.L.U32 R6, R6, 0x1f, RZ ;  /* 0x0000001f06067819 */ /* 0x000fc800000006ff */
[----:B------:R-:W1:Y:S02]  /*8480*/  SYNCS.PHASECHK.TRANS64.TRYWAIT P1, [R0+URZ+0x36438], R6 ;  /* 0x03643806000075a7 */ /* 0x000e64000802017f */
[----:B-1----:R-:W-:Y:S05]  /*8490*/  @!P1 BRA `(.L_x_7576) ;  /* 0x0000001c00249947 */ /* 0x002fea0003800000 */
.L_x_7615:
[----:B------:R-:W-:Y:S05]  /*84a0*/  @P0 BRA `(.L_x_7577) ;  /* 0x0000000000140947 */ /* 0x000fea0003800000 */
[----:B------:R-:W-:Y:S01]  /*84b0*/  ISETP.NE.AND P1, PT, R18, RZ, PT ;  /* 0x000000ff1200720c */ /* 0x000fe20003f25270 */
[----:B------:R-:W-:-:S04]  /*84c0*/  IMAD.MOV.U32 R3, RZ, RZ, 0x6100 ;  /* 0x00006100ff037424 */ /* 0x000fc800078e00ff */
[----:B------:R2:W-:Y:S08]  /*84d0*/  SYNCS.ARRIVE.TRANS64 RZ, [R0+URZ+0x36430], R3 ;  /* 0x0364300300ff79a7 */ /* 0x0005f0000800003f */
[----:B------:R-:W-:Y:S05]  /*84e0*/  @!P1 BRA `(.L_x_7577) ;  /* 0x0000000000049947 */ /* 0x000fea0003800000 */
[----:B------:R-:W-:Y:S01]  /*84f0*/  BPT.TRAP 0x1 ;  /* 0x000000040000795c */ /* 0x000fe20000300000 */
.L_x_7577:
        /* <DEDUP_REMOVED lines=48> */
.L_x_7616:
[----:B------:R-:W-:Y:S05]  /*8800*/  @P0 BRA `(.L_x_7579) ;  /* 0x0000000000140947 */ /* 0x000fea0003800000 */
[----:B------:R-:W-:Y:S01]  /*8810*/  ISETP.NE.AND P1, PT, R18, RZ, PT ;  /* 0x000000ff1200720c */ /* 0x000fe20003f25270 */
[----:B--2---:R-:W-:-:S04]  /*8820*/  IMAD.MOV.U32 R3, RZ, RZ, 0x6100 ;  /* 0x00006100ff037424 */ /* 0x004fc800078e00ff */
[----:B------:R3:W-:Y:S08]  /*8830*/  SYNCS.ARRIVE.TRANS64 RZ, [R0+URZ+0x36418], R3 ;  /* 0x0364180300ff79a7 */ /* 0x0007f0000800003f */
[----:B------:R-:W-:Y:S05]  /*8840*/  @!P1 BRA `(.L_x_7579) ;  /* 0x0000000000049947 */ /* 0x000fea0003800000 */
[----:B------:R-:W-:Y:S01]  /*8850*/  BPT.TRAP 0x1 ;  /* 0x000000040000795c */ /* 0x000fe20000300000 */
.L_x_7579:
        /* <DEDUP_REMOVED lines=47> */
.L_x_7617:
        /* <DEDUP_REMOVED lines=8> */
.L_x_7581:
        /* <DEDUP_REMOVED lines=37> */
.L_x_7619:
[----:B------:R-:W-:Y:S05]  /*8e20*/  @P0 BRA `(.L_x_7583) ;  /* 0x0000000000140947 */ /* 0x000fea0003800000 */
[----:B------:R-:W-:Y:S01]  /*8e30*/  ISETP.NE.AND P1, PT, R18, RZ, PT ;  /* 0x000000ff1200720c */ /* 0x000fe20003f25270 */
[----:B--2---:R-:W-:-:S04]  /*8e40*/  IMAD.MOV.U32 R5, RZ, RZ, 0x6100 ;  /* 0x00006100ff057424 */ /* 0x004fc800078e00ff */
[----:B------:R3:W-:Y:S08]  /*8e50*/  SYNCS.ARRIVE.TRANS64 RZ, [R0+URZ+0x36410], R5 ;  /* 0x0364100500ff79a7 */ /* 0x0007f0000800003f */
[----:B------:R-:W-:Y:S05]  /*8e60*/  @!P1 BRA `(.L_x_7583) ;  /* 0x0000000000049947 */ /* 0x000fea0003800000 */
[----:B------:R-:W-:Y:S01]  /*8e70*/  BPT.TRAP 0x1 ;  /* 0x000000040000795c */ /* 0x000fe20000300000 */
.L_x_7583:
        /* <DEDUP_REMOVED lines=44> */
.L_x_7575:
[----:B------:R-:W-:Y:S01]  /*9140*/  ISETP.NE.AND P1, PT, R20, RZ, PT ;  /* 0x000000ff1400720c */ /* 0x000fe20003f25270 */
[----:B------:R-:W-:Y:S02]  /*9150*/  IMAD.MOV.U32 R16, RZ, RZ, 0x1 ;  /* 0x00000001ff107424 */ /* 0x000fe400078e00ff */
[----:B------:R-:W-:-:S10]  /*9160*/  IMAD.MOV.U32 R5, RZ, RZ, R14 ;  /* 0x000000ffff057224 */ /* 0x000fd400078e000e */
[----:B------:R-:W-:Y:S05]  /*9170*/  @!P1 BRA `(.L_x_7574) ;  /* 0x00000004008c9947 */ /* 0x000fea0003800000 */
[----:B------:R-:W2:Y:S02]  /*9180*/  SYNCS.PHASECHK.TRANS64.TRYWAIT P1, [R0+URZ+0x36438], R6 ;  /* 0x03643806000075a7 */ /* 0x000ea4000802017f */
[----:B--2---:R-:W-:Y:S05]  /*9190*/  @!P1 BRA `(.L_x_7585) ;  /* 0x0000001000449947 */ /* 0x004fea0003800000 */
.L_x_7620:
[----:B------:R-:W-:Y:S05]  /*91a0*/  @P0 BRA `(.L_x_7586) ;  /* 0x0000000000140947 */ /* 0x000fea0003800000 */
[----:B------:R-:W-:Y:S01]  /*91b0*/  ISETP.NE.AND P1, PT, R18, RZ, PT ;  /* 0x000000ff1200720c */ /* 0x000fe20003f25270 */
[----:B------:R-:W-:-:S04]  /*91c0*/  IMAD.MOV.U32 R5, RZ, RZ, 0x6100 ;  /* 0x00006100ff057424 */ /* 0x000fc800078e00ff */
[----:B------:R3:W-:Y:S08]  /*91d0*/  SYNCS.ARRIVE.TRANS64 RZ, [R0+URZ+0x36430], R5 ;  /* 0x0364300500ff79a7 */ /* 0x0007f0000800003f */
[----:B------:R-:W-:Y:S05]  /*91e0*/  @!P1 BRA `(.L_x_7586) ;  /* 0x0000000000049947 */ /* 0x000fea0003800000 */
[----:B------:R-:W-:Y:S01]  /*91f0*/  BPT.TRAP 0x1 ;  /* 0x000000040000795c */ /* 0x000fe20000300000 */
.L_x_7586:
        /* <DEDUP_REMOVED lines=42> */
.L_x_7621:
[----:B------:R-:W-:Y:S01]  /*94a0*/  IMAD.MOV.U32 R16, RZ, RZ, RZ ;  /* 0x000000ffff107224 */ /* 0x000fe200078e00ff */
[----:B------:R-:W-:Y:S06]  /*94b0*/  @P0 BRA `(.L_x_7588) ;  /* 0x0000000000140947 */ /* 0x000fec0003800000 */
[----:B------:R-:W-:Y:S01]  /*94c0*/  ISETP.NE.AND P1, PT, R18, RZ, PT ;  /* 0x000000ff1200720c */ /* 0x000fe20003f25270 */
[----:B-1----:R-:W-:-:S04]  /*94d0*/  IMAD.MOV.U32 R5, RZ, RZ, 0x6100 ;  /* 0x00006100ff057424 */ /* 0x002fc800078e00ff */
[----:B------:R2:W-:Y:S08]  /*94e0*/  SYNCS.ARRIVE.TRANS64 RZ, [R0+URZ+0x36418], R5 ;  /* 0x0364180500ff79a7 */ /* 0x0005f0000800003f */
[----:B------:R-:W-:Y:S05]  /*94f0*/  @!P1 BRA `(.L_x_7588) ;  /* 0x0000000000049947 */ /* 0x000fea0003800000 */
[----:B------:R-:W-:Y:S01]  /*9500*/  BPT.TRAP 0x1 ;  /* 0x000000040000795c */ /* 0x000fe20000300000 */
.L_x_7588:
        /* <DEDUP_REMOVED lines=42> */
.L_x_7574:
[----:B------:R-:W-:-:S04]  /*97b0*/  SHF.L.U32 R3, R16, 0x1f, RZ ;  /* 0x0000001f10037819 */ /* 0x000fc800000006ff */
[----:B------:R-:W2:Y:S02]  /*97c0*/  SYNCS.PHASECHK.TRANS64.TRYWAIT P1, [R0+URZ+0x36438], R3 ;  /* 0x03643803000075a7 */ /* 0x000ea4000802017f */
[----:B--2---:R-:W-:Y:S05]  /*97d0*/  @!P1 BRA `(.L_x_7589) ;  /* 0x0000000800dc9947 */ /* 0x004fea0003800000 */
.L_x_7622:
[----:B------:R-:W-:Y:S05]  /*97e0*/  @P0 BRA `(.L_x_7590) ;  /* 0x0000000000180947 */ /* 0x000fea0003800000 */
[----:B------:R-:W3:Y:S01]  /*97f0*/  S2R R2, SR_TID.X ;  /* 0x0000000000027919 */ /* 0x000ee20000002100 */
[----:B--2---:R-:W-:-:S04]  /*9800*/  IMAD.MOV.U32 R3, RZ, RZ, 0x6100 ;  /* 0x00006100ff037424 */ /* 0x004fc800078e00ff */
[----:B------:R4:W-:Y:S01]  /*9810*/  SYNCS.ARRIVE.TRANS64 RZ, [R0+URZ+0x36430], R3 ;  /* 0x0364300300ff79a7 */ /* 0x0009e2000800003f */
[----:B---3--:R-:W-:-:S13]  /*9820*/  LOP3.LUT P0, RZ, R2, 0x1f, RZ, 0xc0, !PT ;  /* 0x0000001f02ff7812 */ /* 0x008fda000780c0ff */
[----:B----4-:R-:W-:Y:S05]  /*9830*/  @!P0 BRA `(.L_x_7590) ;  /* 0x0000000000048947 */ /* 0x010fea0003800000 */
[----:B------:R-:W-:Y:S01]  /*9840*/  BPT.TRAP 0x1 ;  /* 0x000000040000795c */ /* 0x000fe20000300000 */
.L_x_7590:
        /* <DEDUP_REMOVED lines=44> */
.L_x_7571:
[----:B------:R-:W-:Y:S05]  /*9b10*/  BSYNC B0 ;  /* 0x0000000000007941 */ /* 0x000fea0003800000 */
.L_x_7567:
[----:B------:R-:W-:-:S03]  /*9b20*/  UMOV UR7, 0xffffffff ;  /* 0xffffffff00077882 */ /* 0x000fc60000000000 */
[----:B------:R-:W-:Y:S05]  /*9b30*/  BRA.DIV UR7, `(.L_x_7591) ;  /* 0x0000000a07187947 */ /* 0x000fea000b800000 */
[----:B------:R-:W-:-:S13]  /*9b40*/  ELECT P6, URZ, PT ;  /* 0x00000000003f782f */ /* 0x000fda00038c0000 */
.L_x_7625:
[----:B------:R-:W-:Y:S05]  /*9b50*/  @!P6 BRA `(.L_x_7462) ;  /* 0x000000000074e947 */ /* 0x000fea0003800000 */
[----:B------:R-:W2:Y:S02]  /*9b60*/  LDL.LU R3, [R1] ;  /* 0x0000000001037983 */ /* 0x000ea40000300800 */
[----:B--2---:R-:W-:-:S04]  /*9b70*/  LOP3.LUT R3, R3, 0x2, RZ, 0xfc, !PT ;  /* 0x0000000203037812 */ /* 0x004fc800078efcff */
[----:B------:R-:W-:-:S13]  /*9b80*/  ISETP.NE.AND P2, PT, R3, 0x3, PT ;  /* 0x000000030300780c */ /* 0x000fda0003f45270 */
[----:B------:R-:W-:Y:S05]  /*9b90*/  @!P2 BRA `(.L_x_7592) ;  /* 0x000000000004a947 */ /* 0x000fea0003800000 */
[----:B------:R-:W-:Y:S01]  /*9ba0*/  BPT.TRAP 0x1 ;  /* 0x000000040000795c */ /* 0x000fe20000300000 */
.L_x_7592:
        /* <DEDUP_REMOVED lines=15> */
.L_x_7626:
[----:B------:R-:W2:Y:S02]  /*9ca0*/  SYNCS.PHASECHK.TRANS64.TRYWAIT P0, [R3+URZ], R0 ;  /* 0x00000000030075a7 */ /* 0x000ea4000800017f */
[----:B--2---:R-:W-:Y:S05]  /*9cb0*/  @!P0 BRA `(.L_x_7594) ;  /* 0x0000000400ec8947 */ /* 0x004fea0003800000 */
.L_x_7627:
[----:B------:R-:W-:Y:S05]  /*9cc0*/  @!P2 BRA `(.L_x_7595) ;  /* 0x000000000004a947 */ /* 0x000fea0003800000 */
[----:B------:R-:W-:Y:S01]  /*9cd0*/  BPT.TRAP 0x1 ;  /* 0x000000040000795c */ /* 0x000fe20000300000 */
.L_x_7595:
[----:B------:R-:W-:-:S07]  /*9ce0*/  SHF.L.U32 R16, R16, 0x1f, RZ ;  /* 0x0000001f10107819 */ /* 0x000fce00000006ff */
.L_x_7596:
[----:B---3--:R3:W4:Y:S02]  /*9cf0*/  SYNCS.PHASECHK.TRANS64.TRYWAIT P0, [R9+URZ+0x36438], R16 ;  /* 0x03643810090075a7 */ /* 0x008724000800017f */
[----:B----4-:R-:W-:Y:S05]  /*9d00*/  @!P0 NANOSLEEP.SYNCS 0x989680 ;  /* 0x009896800000895d */ /* 0x010fea0003900000 */
[----:B------:R-:W4:Y:S02]  /*9d10*/  @!P0 SYNCS.PHASECHK.TRANS64 P0, [R9+URZ+0x36438], R16 ;  /* 0x03643810090085a7 */ /* 0x000f24000800007f */
[----:B----4-:R-:W-:Y:S05]  /*9d20*/  @!P0 BRA `(.L_x_7596) ;  /* 0xfffffffc00f08947 */ /* 0x010fea000383ffff */
.L_x_7462:
[----:B------:R-:W-:Y:S05]  /*9d30*/  BSYNC B6 ;  /* 0x0000000000067941 */ /* 0x000fea0003800000 */
.L_x_7454:
[----:B------:R-:W-:Y:S05]  /*9d40*/  EXIT ;  /* 0x000000000000794d */ /* 0x000fea0003800000 */
.L_x_7472:
[----:B------:R-:W-:Y:S02]  /*9d50*/  IMAD.MOV.U32 R12, RZ, RZ, RZ ;  /* 0x000000ffff0c7224 */ /* 0x000fe400078e00ff */
[----:B------:R-:W-:Y:S02]  /*9d60*/  IMAD.MOV.U32 R11, RZ, RZ, 0x1f ;  /* 0x0000001fff0b7424 */ /* 0x000fe400078e00ff */
[----:B------:R-:W-:-:S07]  /*9d70*/  IMAD.MOV.U32 R15, RZ, RZ, -0x1 ;  /* 0xffffffffff0f7424 */ /* 0x000fce00078e00ff */
[----:B----4-:R-:W-:Y:S05]  /*9d80*/  WARPSYNC.COLLECTIVE R15, `(.L_x_7597) ;  /* 0x000000000f087348 */ /* 0x010fea0003c00000 */
[----:B------:R1:W2:Y:S02]  /*9d90*/  SHFL.IDX P6, R14, R13, R12, R11 ;  /* 0x0000000c0d0e7389 */ /* 0x0002a400000c000b */
[----:B-12-4-:R-:W-:Y:S01]  /*9da0*/  ENDCOLLECTIVE ;  /* 0x000000000000791b */ /* 0x016fe20003800000 */
.L_x_7597:
[----:B------:R-:W-:Y:S05]  /*9db0*/  BRA `(.L_x_7598) ;  /* 0xffffff7800007947 */ /* 0x000fea000383ffff */
.L_x_7474:
[----:B--2---:R2:W3:Y:S02]  /*9dc0*/  SYNCS.PHASECHK.TRANS64.TRYWAIT P0, [R155+URZ+0x36400], R10 ;  /* 0x0364000a9b0075a7 */ /* 0x0044e4000800017f */
[----:B---3--:R-:W-:Y:S05]  /*9dd0*/  @!P0 NANOSLEEP.SYNCS 0x989680 ;  /* 0x009896800000895d */ /* 0x008fea0003900000 */
[----:B------:R-:W3:Y:S02]  /*9de0*/  @!P0 SYNCS.PHASECHK.TRANS64 P0, [R155+URZ+0x36400], R10 ;  /* 0x0364000a9b0085a7 */ /* 0x000ee4000800007f */
[----:B---3--:R-:W-:Y:S05]  /*9df0*/  @!P0 BRA `(.L_x_7474) ;  /* 0xfffffffc00f08947 */ /* 0x008fea000383ffff */
[----:B------:R-:W-:Y:S05]  /*9e00*/  BRA `(.L_x_7473) ;  /* 0xffffff7800407947 */ /* 0x000fea000383ffff */
.L_x_7478:
[----:B---3--:R3:W1:Y:S02]  /*9e10*/  SYNCS.PHASECHK.TRANS64.TRYWAIT P1, [R3+URZ+0x36410], R12 ;  /* 0x0364100c030075a7 */ /* 0x008664000802017f */
[----:B-1----:R-:W-:Y:S05]  /*9e20*/  @!P1 NANOSLEEP.SYNCS 0x989680 ;  /* 0x009896800000995d */ /* 0x002fea0003900000 */
[----:B------:R-:W1:Y:S02]  /*9e30*/  @!P1 SYNCS.PHASECHK.TRANS64 P1, [R3+URZ+0x36410], R12 ;  /* 0x0364100c030095a7 */ /* 0x000e64000802007f */
[----:B-1----:R-:W-:Y:S05]  /*9e40*/  @!P1 BRA `(.L_x_7478) ;  /* 0xfffffffc00f09947 */ /* 0x002fea000383ffff */
[----:B------:R-:W-:Y:S05]  /*9e50*/  BRA `(.L_x_7477) ;  /* 0xffffff7c00f47947 */ /* 0x000fea000383ffff */
.L_x_7482:
[----:B------:R1:W1:Y:S02]  /*9e60*/  SYNCS.PHASECHK.TRANS64.TRYWAIT P1, [R155+URZ+0x36430], R14 ;  /* 0x0364300e9b0075a7 */ /* 0x000264000802017f */
[----:B-1----:R-:W-:Y:S05]  /*9e70*/  @!P1 NANOSLEEP.SYNCS 0x989680 ;  /* 0x009896800000995d */ /* 0x002fea0003900000 */
[----:B------:R-:W1:Y:S02]  /*9e80*/  @!P1 SYNCS.PHASECHK.TRANS64 P1, [R155+URZ+0x36430], R14 ;  /* 0x0364300e9b0095a7 */ /* 0x000e64000802007f */
[----:B-1----:R-:W-:Y:S05]  /*9e90*/  @!P1 BRA `(.L_x_7482) ;  /* 0xfffffffc00f09947 */ /* 0x002fea000383ffff */
[----:B------:R-:W-:Y:S05]  /*9ea0*/  BRA `(.L_x_7481) ;  /* 0xffffff8400987947 */ /* 0x000fea000383ffff */
.L_x_7489:
[----:B------:R-:W-:Y:S01]  /*9eb0*/  BSSY B0, `(.L_x_7599) ;  /* 0x0000005000007945 */ /* 0x000fe20003800000 */
[----:B------:R-:W-:-:S07]  /*9ec0*/  IMAD.MOV.U32 R15, RZ, RZ, -0x1 ;  /* 0xffffffffff0f7424 */ /* 0x000fce00078e00ff */
[----:B------:R-:W-:Y:S05]  /*9ed0*/  WARPSYNC.COLLECTIVE R15, `(.L_x_7600) ;  /* 0x000000000f087348 */ /* 0x000fea0003c00000 */
[----:B------:R-:W-:Y:S01]  /*9ee0*/  NOP ;  /* 0x0000000000007918 */ /* 0x000fe20000000000 */
[----:B------:R-:W-:Y:S01]  /*9ef0*/  ENDCOLLECTIVE ;  /* 0x000000000000791b */ /* 0x000fe20003800000 */
.L_x_7600:
[----:B------:R-:W-:Y:S05]  /*9f00*/  BSYNC B0 ;  /* 0x0000000000007941 */ /* 0x000fea0003800000 */
.L_x_7599:
[----:B------:R-:W-:Y:S05]  /*9f10*/  BRA `(.L_x_7601) ;  /* 0xffffffa800047947 */ /* 0x000fea000383ffff */
.L_x_7498:
[----:B------:R-:W-:Y:S01]  /*9f20*/  BSSY B0, `(.L_x_7602) ;  /* 0x0000005000007945 */ /* 0x000fe20003800000 */
[----:B------:R-:W-:-:S07]  /*9f30*/  IMAD.MOV.U32 R15, RZ, RZ, -0x1 ;  /* 0xffffffffff0f7424 */ /* 0x000fce00078e00ff */
[----:B-1----:R-:W-:Y:S05]  /*9f40*/  WARPSYNC.COLLECTIVE R15, `(.L_x_7603) ;  /* 0x000000000f087348 */ /* 0x002fea0003c00000 */
[----:B------:R-:W-:Y:S01]  /*9f50*/  NOP ;  /* 0x0000000000007918 */ /* 0x000fe20000000000 */
[----:B-1----:R-:W-:Y:S01]  /*9f60*/  ENDCOLLECTIVE ;  /* 0x000000000000791b */ /* 0x002fe20003800000 */
.L_x_7603:
[----:B------:R-:W-:Y:S05]  /*9f70*/  BSYNC B0 ;  /* 0x0000000000007941 */ /* 0x000fea0003800000 */
.L_x_7602:
[----:B------:R-:W-:Y:S05]  /*9f80*/  BRA `(.L_x_7604) ;  /* 0xffffffa800f07947 */ /* 0x000fea000383ffff */
.L_x_7515:
[----:B------:R-:W-:Y:S01]  /*9f90*/  BSSY B0, `(.L_x_7605) ;  /* 0x0000005000007945 */ /* 0x000fe20003800000 */
[----:B------:R-:W-:-:S07]  /*9fa0*/  IMAD.MOV.U32 R15, RZ, RZ, -0x1 ;  /* 0xffffffffff0f7424 */ /* 0x000fce00078e00ff */
[----:B------:R-:W-:Y:S05]  /*9fb0*/  WARPSYNC.COLLECTIVE R15, `(.L_x_7606) ;  /* 0x000000000f087348 */ /* 0x000fea0003c00000 */
[----:B------:R-:W-:Y:S01]  /*9fc0*/  NOP ;  /* 0x0000000000007918 */ /* 0x000fe20000000000 */
[----:B------:R-:W-:Y:S01]  /*9fd0*/  ENDCOLLECTIVE ;  /* 0x000000000000791b */ /* 0x000fe20003800000 */
.L_x_7606:
[----:B------:R-:W-:Y:S05]  /*9fe0*/  BSYNC B0 ;  /* 0x0000000000007941 */ /* 0x000fea0003800000 */
.L_x_7605:
[----:B------:R-:W-:Y:S05]  /*9ff0*/  BRA `(.L_x_7607) ;  /* 0xffffffb800e87947 */ /* 0x000fea000383ffff */
.L_x_7532:
[----:B------:R-:W-:Y:S01]  /*a000*/  BSSY B0, `(.L_x_7608) ;  /* 0x0000005000007945 */ /* 0x000fe20003800000 */
[----:B------:R-:W-:-:S07]  /*a010*/  IMAD.MOV.U32 R15, RZ, RZ, -0x1 ;  /* 0xffffffffff0f7424 */ /* 0x000fce00078e00ff */
[----:B------:R-:W-:Y:S05]  /*a020*/  WARPSYNC.COLLECTIVE R15, `(.L_x_7609) ;  /* 0x000000000f087348 */ /* 0x000fea0003c00000 */
[----:B------:R-:W-:Y:S01]  /*a030*/  NOP ;  /* 0x0000000000007918 */ /* 0x000fe20000000000 */
[----:B------:R-:W-:Y:S01]  /*a040*/  ENDCOLLECTIVE ;  /* 0x000000000000791b */ /* 0x000fe20003800000 */
.L_x_7609:
[----:B------:R-:W-:Y:S05]  /*a050*/  BSYNC B0 ;  /* 0x0000000000007941 */ /* 0x000fea0003800000 */
.L_x_7608:
[----:B------:R-:W-:Y:S05]  /*a060*/  BRA `(.L_x_7610) ;  /* 0xffffffc000fc7947 */ /* 0x000fea000383ffff */
.L_x_7548:
[----:B------:R-:W-:Y:S01]  /*a070*/  BSSY B0, `(.L_x_7611) ;  /* 0x0000005000007945 */ /* 0x000fe20003800000 */
[----:B------:R-:W-:-:S07]  /*a080*/  IMAD.MOV.U32 R15, RZ, RZ, -0x1 ;  /* 0xffffffffff0f7424 */ /* 0x000fce00078e00ff */
[----:B------:R-:W-:Y:S05]  /*a090*/  WARPSYNC.COLLECTIVE R15, `(.L_x_7612) ;  /* 0x000000000f087348 */ /* 0x000fea0003c00000 */
[----:B------:R-:W-:Y:S01]  /*a0a0*/  NOP ;  /* 0x0000000000007918 */ /* 0x000fe20000000000 */
[----:B------:R-:W-:Y:S01]  /*a0b0*/  ENDCOLLECTIVE ;  /* 0x000000000000791b */ /* 0x000fe20003800000 */
.L_x_7612:
[----:B------:R-:W-:Y:S05]  /*a0c0*/  BSYNC B0 ;  /* 0x0000000000007941 */ /* 0x000fea0003800000 */
.L_x_7611:
[----:B------:R-:W-:Y:S05]  /*a0d0*/  BRA `(.L_x_7613) ;  /* 0xffffffc800887947 */ /* 0x000fea000383ffff */
.L_x_7572:
[----:B-1----:R1:W2:Y:S02]  /*a0e0*/  SYNCS.PHASECHK.TRANS64.TRYWAIT P1, [R0+URZ+0x36420], R6 ;  /* 0x03642006000075a7 */ /* 0x0022a4000802017f */
[----:B--2---:R-:W-:Y:S05]  /*a0f0*/  @!P1 NANOSLEEP.SYNCS 0x989680 ;  /* 0x009896800000995d */ /* 0x004fea0003900000 */
[----:B------:R-:W2:Y:S02]  /*a100*/  @!P1 SYNCS.PHASECHK.TRANS64 P1, [R0+URZ+0x36420], R6 ;  /* 0x03642006000095a7 */ /* 0x000ea4000802007f */
[----:B--2---:R-:W-:Y:S05]  /*a110*/  @!P1 BRA `(.L_x_7572) ;  /* 0xfffffffc00f09947 */ /* 0x004fea000383ffff */
[----:B------:R-:W-:Y:S05]  /*a120*/  BRA `(.L_x_7614) ;  /* 0xffffffd800e87947 */ /* 0x000fea000383ffff */
.L_x_7576:
[----:B-1----:R1:W2:Y:S02]  /*a130*/  SYNCS.PHASECHK.TRANS64.TRYWAIT P1, [R0+URZ+0x36438], R6 ;  /* 0x03643806000075a7 */ /* 0x0022a4000802017f */
[----:B--2---:R-:W-:Y:S05]  /*a140*/  @!P1 NANOSLEEP.SYNCS 0x989680 ;  /* 0x009896800000995d */ /* 0x004fea0003900000 */
[----:B------:R-:W2:Y:S02]  /*a150*/  @!P1 SYNCS.PHASECHK.TRANS64 P1, [R0+URZ+0x36438], R6 ;  /* 0x03643806000095a7 */ /* 0x000ea4000802007f */
[----:B--2---:R-:W-:Y:S05]  /*a160*/  @!P1 BRA `(.L_x_7576) ;  /* 0xfffffffc00f09947 */ /* 0x004fea000383ffff */
[----:B------:R-:W-:Y:S05]  /*a170*/  BRA `(.L_x_7615) ;  /* 0xffffffe000c87947 */ /* 0x000fea000383ffff */
.L_x_7578:
[----:B--2---:R2:W3:Y:S02]  /*a180*/  SYNCS.PHASECHK.TRANS64.TRYWAIT P1, [R0+URZ+0x36428], R3 ;  /* 0x03642803000075a7 */ /* 0x0044e4000802017f */
[----:B---3--:R-:W-:Y:S05]  /*a190*/  @!P1 NANOSLEEP.SYNCS 0x989680 ;  /* 0x009896800000995d */ /* 0x008fea0003900000 */
[----:B------:R-:W3:Y:S02]  /*a1a0*/  @!P1 SYNCS.PHASECHK.TRANS64 P1, [R0+URZ+0x36428], R3 ;  /* 0x03642803000095a7 */ /* 0x000ee4000802007f */
[----:B---3--:R-:W-:Y:S05]  /*a1b0*/  @!P1 BRA `(.L_x_7578) ;  /* 0xfffffffc00f09947 */ /* 0x008fea000383ffff */
[----:B------:R-:W-:Y:S05]  /*a1c0*/  BRA `(.L_x_7616) ;  /* 0xffffffe4008c7947 */ /* 0x000fea000383ffff */
.L_x_7580:
        /* <DEDUP_REMOVED lines=8> */
.L_x_7582:
[----:B------:R-:W-:-:S07]  /*a250*/  SHF.L.U32 R5, R7, 0x1f, RZ ;  /* 0x0000001f07057819 */ /* 0x000fce00000006ff */
.L_x_7618:
[----:B--2---:R2:W3:Y:S02]  /*a260*/  SYNCS.PHASECHK.TRANS64.TRYWAIT P1, [R0+URZ+0x36420], R5 ;  /* 0x03642005000075a7 */ /* 0x0044e4000802017f */
[----:B---3--:R-:W-:Y:S05]  /*a270*/  @!P1 NANOSLEEP.SYNCS 0x989680 ;  /* 0x009896800000995d */ /* 0x008fea0003900000 */
[----:B------:R-:W3:Y:S02]  /*a280*/  @!P1 SYNCS.PHASECHK.TRANS64 P1, [R0+URZ+0x36420], R5 ;  /* 0x03642005000095a7 */ /* 0x000ee4000802007f */
[----:B---3--:R-:W-:Y:S05]  /*a290*/  @!P1 BRA `(.L_x_7618) ;  /* 0xfffffffc00f09947 */ /* 0x008fea000383ffff */
[----:B------:R-:W-:Y:S05]  /*a2a0*/  BRA `(.L_x_7619) ;  /* 0xffffffe800dc7947 */ /* 0x000fea000383ffff */
.L_x_7585:
[----:B--2---:R2:W3:Y:S02]  /*a2b0*/  SYNCS.PHASECHK.TRANS64.TRYWAIT P1, [R0+URZ+0x36438], R6 ;  /* 0x03643806000075a7 */ /* 0x0044e4000802017f */
[----:B---3--:R-:W-:Y:S05]  /*a2c0*/  @!P1 NANOSLEEP.SYNCS 0x989680 ;  /* 0x009896800000995d */ /* 0x008fea0003900000 */
[----:B------:R-:W3:Y:S02]  /*a2d0*/  @!P1 SYNCS.PHASECHK.TRANS64 P1, [R0+URZ+0x36438], R6 ;  /* 0x03643806000095a7 */ /* 0x000ee4000802007f */
[----:B---3--:R-:W-:Y:S05]  /*a2e0*/  @!P1 BRA `(.L_x_7585) ;  /* 0xfffffffc00f09947 */ /* 0x008fea000383ffff */
[----:B------:R-:W-:Y:S05]  /*a2f0*/  BRA `(.L_x_7620) ;  /* 0xffffffec00a87947 */ /* 0x000fea000383ffff */
.L_x_7587:
[----:B-1----:R1:W2:Y:S02]  /*a300*/  SYNCS.PHASECHK.TRANS64.TRYWAIT P1, [R0+URZ+0x36428], R5 ;  /* 0x03642805000075a7 */ /* 0x0022a4000802017f */
[----:B--2---:R-:W-:Y:S05]  /*a310*/  @!P1 NANOSLEEP.SYNCS 0x989680 ;  /* 0x009896800000995d */ /* 0x004fea0003900000 */
[----:B------:R-:W2:Y:S02]  /*a320*/  @!P1 SYNCS.PHASECHK.TRANS64 P1, [R0+URZ+0x36428], R5 ;  /* 0x03642805000095a7 */ /* 0x000ea4000802007f */
[----:B--2---:R-:W-:Y:S05]  /*a330*/  @!P1 BRA `(.L_x_7587) ;  /* 0xfffffffc00f09947 */ /* 0x004fea000383ffff */
[----:B------:R-:W-:Y:S05]  /*a340*/  BRA `(.L_x_7621) ;  /* 0xfffffff000547947 */ /* 0x000fea000383ffff */
.L_x_7589:
[----:B--2---:R2:W3:Y:S02]  /*a350*/  SYNCS.PHASECHK.TRANS64.TRYWAIT P1, [R0+URZ+0x36438], R3 ;  /* 0x03643803000075a7 */ /* 0x0044e4000802017f */
[----:B---3--:R-:W-:Y:S05]  /*a360*/  @!P1 NANOSLEEP.SYNCS 0x989680 ;  /* 0x009896800000995d */ /* 0x008fea0003900000 */
[----:B------:R-:W3:Y:S02]  /*a370*/  @!P1 SYNCS.PHASECHK.TRANS64 P1, [R0+URZ+0x36438], R3 ;  /* 0x03643803000095a7 */ /* 0x000ee4000802007f */
[----:B---3--:R-:W-:Y:S05]  /*a380*/  @!P1 BRA `(.L_x_7589) ;  /* 0xfffffffc00f09947 */ /* 0x008fea000383ffff */
[----:B------:R-:W-:Y:S05]  /*a390*/  BRA `(.L_x_7622) ;  /* 0xfffffff400107947 */ /* 0x000fea000383ffff */
.L_x_7591:
[----:B------:R-:W-:Y:S01]  /*a3a0*/  BSSY B0, `(.L_x_7623) ;  /* 0x0000006000007945 */ /* 0x000fe20003800000 */
[----:B------:R-:W-:-:S07]  /*a3b0*/  IMAD.MOV.U32 R15, RZ, RZ, -0x1 ;  /* 0xffffffffff0f7424 */ /* 0x000fce00078e00ff */
[----:B------:R-:W-:Y:S05]  /*a3c0*/  WARPSYNC.COLLECTIVE R15, `(.L_x_7624) ;  /* 0x000000000f0c7348 */ /* 0x000fea0003c00000 */
[----:B------:R-:W-:Y:S02]  /*a3d0*/  ELECT P6, UR62, PT ;  /* 0x00000000003e782f */ /* 0x000fe400038c0000 */
[----:B------:R-:W-:Y:S01]  /*a3e0*/  MOV R14, UR62 ;  /* 0x0000003e000e7c02 */ /* 0x000fe20008000f00 */
[----:B------:R-:W-:Y:S10]  /*a3f0*/  ENDCOLLECTIVE ;  /* 0x000000000000791b */ /* 0x000ff40003800000 */
.L_x_7624:
[----:B------:R-:W-:Y:S05]  /*a400*/  BSYNC B0 ;  /* 0x0000000000007941 */ /* 0x000fea0003800000 */
.L_x_7623:
[----:B------:R-:W-:Y:S05]  /*a410*/  BRA `(.L_x_7625) ;  /* 0xfffffff400cc7947 */ /* 0x000fea000383ffff */
.L_x_7593:
[----:B-1----:R1:W2:Y:S02]  /*a420*/  SYNCS.PHASECHK.TRANS64.TRYWAIT P0, [R7+URZ], R4 ;  /* 0x00000004070075a7 */ /* 0x0022a4000800017f */
[----:B--2---:R-:W-:Y:S05]  /*a430*/  @!P0 NANOSLEEP.SYNCS 0x989680 ;  /* 0x009896800000895d */ /* 0x004fea0003900000 */
[----:B------:R-:W2:Y:S02]  /*a440*/  @!P0 SYNCS.PHASECHK.TRANS64 P0, [R7+URZ], R4 ;  /* 0x00000004070085a7 */ /* 0x000ea4000800007f */
[----:B--2---:R-:W-:Y:S05]  /*a450*/  @!P0 BRA `(.L_x_7593) ;  /* 0xfffffffc00f08947 */ /* 0x004fea000383ffff */
[----:B------:R-:W-:Y:S05]  /*a460*/  BRA `(.L_x_7626) ;  /* 0xfffffff8000c7947 */ /* 0x000fea000383ffff */
.L_x_7594:
[----:B--2---:R2:W3:Y:S02]  /*a470*/  SYNCS.PHASECHK.TRANS64.TRYWAIT P0, [R3+URZ], R0 ;  /* 0x00000000030075a7 */ /* 0x0044e4000800017f */
[----:B---3--:R-:W-:Y:S05]  /*a480*/  @!P0 NANOSLEEP.SYNCS 0x989680 ;  /* 0x009896800000895d */ /* 0x008fea0003900000 */
[----:B------:R-:W3:Y:S02]  /*a490*/  @!P0 SYNCS.PHASECHK.TRANS64 P0, [R3+URZ], R0 ;  /* 0x00000000030085a7 */ /* 0x000ee4000800007f */
[----:B---3--:R-:W-:Y:S05]  /*a4a0*/  @!P0 BRA `(.L_x_7594) ;  /* 0xfffffffc00f08947 */ /* 0x008fea000383ffff */
[----:B------:R-:W-:Y:S05]  /*a4b0*/  BRA `(.L_x_7627) ;  /* 0xfffffff800007947 */ /* 0x000fea000383ffff */
.L_x_7628:
        /* <DEDUP_REMOVED lines=12> */
.L_x_7699:


//--------------------- .text._ZN7cutlass13device_kernelIN5flash22FlashAttnBwdPreprocessIN4cute5tupleIJNS3_1CILi64EEENS5_ILi192EEEEEENS_6half_tEfNS_4arch4Sm90ELb1ELb1EEEEEvNT_6ParamsE --------------------------
	.section	.text._ZN7cutlass13device_kernelIN5flash22FlashAttnBwdPreprocessIN4cute5tupleIJNS3_1CILi64EEENS5_ILi192EEEEEENS_6half_tEfNS_4arch4Sm90ELb1ELb1EEEEEvNT_6ParamsE,"ax",@progbits
	.align	128
.text._ZN7cutlass13device_kernelIN5flash22FlashAttnBwdPreprocessIN4cute5tupleIJNS3_1CILi64EEENS5_ILi192EEEEEENS_6half_tEfNS_4arch4Sm90ELb1ELb1EEEEEvNT_6ParamsE:
        .type           _ZN7cutlass13device_kernelIN5flash22FlashAttnBwdPreprocessIN4cute5tupleIJNS3_1CILi64EEENS5_ILi192EEEEEENS_6half_tEfNS_4arch4Sm90ELb1ELb1EEEEEvNT_6ParamsE,@function
        .size           _ZN7cutlass13device_kernelIN5flash22FlashAttnBwdPreprocessIN4cute5tupleIJNS3_1CILi64EEENS5_ILi192EEEEEENS_6half_tEfNS_4arch4Sm90ELb1ELb1EEEEEvNT_6ParamsE,(.L_x_7700 - _ZN7cutlass13device_kernelIN5flash22FlashAttnBwdPreprocessIN4cute5tupleIJNS3_1CILi64EEENS5_ILi192EEEEEENS_6half_tEfNS_4arch4Sm90ELb1ELb1EEEEEvNT_6ParamsE)
        .other          _ZN7cutlass13device_kernelIN5flash22FlashAttnBwdPreprocessIN4cute5tupleIJNS3_1CILi64EEENS5_ILi192EEEEEENS_6half_tEfNS_4arch4Sm90ELb1ELb1EEEEEvNT_6ParamsE,@"STO_CUDA_ENTRY STV_DEFAULT"
_ZN7cutlass13device_kernelIN5flash22FlashAttnBwdPreprocessIN4cute5tupleIJNS3_1CILi64EEENS5_ILi192EEEEEENS_6half_tEfNS_4arch4Sm90ELb1ELb1EEEEEvNT_6ParamsE:
        /* <DEDUP_REMOVED lines=17> */
[----:B------:R-:W0:Y:S01]  /*0110*/  S2UR UR6, SR_CTAID.Y ;  /* 0x00000000000679c3 */ /* 0x000e220000002600 */
[----:B------:R-:W1:Y:S02]  /*0120*/  S2R R11, SR_CTAID.X ;  /* 0x00000000000b7919 */ /* 0x000e640000002500 */
[----:B------:R-:W-:Y:S01]  /*0130*/  ISETP.NE.AND.EX P1, PT, R7, RZ, PT, P1 ;  /* 0x000000ff0700720c */ /* 0x000fe20003f25310 */
[----:B------:R-:W3:Y:S01]  /*0140*/  S2R R9, SR_TID.X ;  /* 0x0000000000097919 */ /* 0x000ee20000002100 */
[----:B-1----:R-:W-:Y:S01]  /*0150*/  SHF.L.U32 R10, R11, 0x6, RZ ;  /* 0x000000060b0a7819 */ /* 0x002fe200000006ff */
[----:B0-2---:R-:W-:Y:S10]  /*0160*/  @P2 BRA `(.L_x_7629) ;  /* 0x0000000000102947 */ /* 0x005ff40003800000 */
[----:B------:R-:W-:Y:S05]  /*0170*/  @!P0 BRA `(.L_x_7629) ;  /* 0x00000000000c8947 */ /* 0x000fea0003800000 */
[----:B------:R-:W2:Y:S04]  /*0180*/  LDG.E R0, desc[UR4][R2.64] ;  /* 0x0000000402007981 */ /* 0x000ea8000c1e1900 */
[----:B-----5:R-:W2:Y:S02]  /*0190*/  LDG.E R45, desc[UR4][R2.64+0x4] ;  /* 0x00000404022d7981 */ /* 0x020ea4000c1e1900 */
[----:B--2---:R-:W-:-:S07]  /*01a0*/  IADD3 R45, -R0, R45, RZ ;  /* 0x0000002d002d7210 */ /* 0x004fce0007ffe1ff */
.L_x_7629:
[----:B-----5:R-:W-:-:S13]  /*01b0*/  ISETP.LE.AND P2, PT, R45, R10, PT ;  /* 0x0000000a2d00720c */ /* 0x020fda0003f43270 */
[----:B------:R-:W-:Y:S05]  /*01c0*/  @P1 EXIT P2 ;  /* 0x000000000000194d */ /* 0x000fea0001000000 */
[----:B------:R-:W0:Y:S01]  /*01d0*/  LDC.64 R18, c[0x0][0x230] ;  /* 0x00008c00ff127b82 */ /* 0x000e220000000a00 */
[----:B---3--:R-:W-:Y:S01]  /*01e0*/  SHF.R.S32.HI R0, RZ, 0x1f, R9 ;  /* 0x0000001fff007819 */ /* 0x008fe20000011409 */
[----:B------:R-:W-:Y:S01]  /*01f0*/  USHF.R.S32.HI UR7, URZ, 0x1f, UR6 ;  /* 0x0000001f3f077899 */ /* 0x000fe20008011406 */
[----:B------:R-:W-:Y:S02]  /*0200*/  IADD3 R7, -R10, R45, RZ ;  /* 0x0000002d0a077210 */ /* 0x000fe40007ffe1ff */
[----:B------:R-:W-:Y:S02]  /*0210*/  CS2R R12, SRZ ;  /* 0x00000000000c7805 */ /* 0x000fe4000001ff00 */
[----:B------:R-:W-:Y:S01]  /*0220*/  LEA.HI R6, R0, R9, RZ, 0x3 ;  /* 0x0000000900067211 */ /* 0x000fe200078f18ff */
[----:B------:R-:W-:Y:S01]  /*0230*/  BSSY B0, `(.L_x_7630) ;  /* 0x000002a000007945 */ /* 0x000fe20003800000 */
[----:B------:R-:W-:Y:S01]  /*0240*/  ISETP.GE.AND P2, PT, R9, R7, PT ;  /* 0x000000070900720c */ /* 0x000fe20003f46270 */
[----:B------:R-:W-:Y:S01]  /*0250*/  HFMA2.MMA R5, -RZ, RZ, 0, 0 ;  /* 0x00000000ff057435 */ /* 0x000fe200000001ff */
[----:B------:R-:W-:-:S02]  /*0260*/  LOP3.LUT R8, R6, 0xfffffff8, RZ, 0xc0, !PT ;  /* 0xfffffff806087812 */ /* 0x000fc400078ec0ff */
[----:B------:R-:W-:Y:S02]  /*0270*/  ISETP.GT.OR P2, PT, R9, 0x3f, P2 ;  /* 0x0000003f0900780c */ /* 0x000fe40001744670 */
[----:B------:R-:W-:Y:S02]  /*0280*/  @P0 LEA R0, R44, R15, 0x6 ;  /* 0x0000000f2c000211 */ /* 0x000fe400078e30ff */
[----:B------:R-:W-:Y:S02]  /*0290*/  IADD3 R8, -R8, R9, RZ ;  /* 0x0000000908087210 */ /* 0x000fe40007ffe1ff */
[----:B------:R-:W-:Y:S02]  /*02a0*/  @P0 SHF.R.S32.HI R3, RZ, 0x1f, R0 ;  /* 0x0000001fff030819 */ /* 0x000fe40000011400 */
[----:B------:R-:W-:Y:S02]  /*02b0*/  SHF.L.U32 R64, R8, 0x3, RZ ;  /* 0x0000000308407819 */ /* 0x000fe400000006ff */
[----:B------:R-:W-:-:S02]  /*02c0*/  @P0 LEA.HI R20, R3, R0, RZ, 0x6 ;  /* 0x0000000003140211 */ /* 0x000fc400078f30ff */
[----:B------:R-:W-:Y:S01]  /*02d0*/  SHF.R.S32.HI R65, RZ, 0x1f, R64 ;  /* 0x0000001fff417819 */ /* 0x000fe20000011440 */
[C---:B0-----:R-:W-:Y:S01]  /*02e0*/  IMAD R2, R18.reuse, UR7, RZ ;  /* 0x0000000712027c24 */ /* 0x041fe2000f8e02ff */
[----:B------:R-:W-:Y:S02]  /*02f0*/  @P0 MOV R12, R15 ;  /* 0x0000000f000c0202 */ /* 0x000fe40000000f00 */
[----:B------:R-:W-:Y:S01]  /*0300*/  SHF.R.S32.HI R6, RZ, 0x3, R6 ;  /* 0x00000003ff067819 */ /* 0x000fe20000011406 */
[----:B------:R-:W-:Y:S01]  /*0310*/  IMAD R21, R19, UR6, R2 ;  /* 0x0000000613157c24 */ /* 0x000fe2000f8e0202 */
[----:B------:R-:W-:Y:S01]  /*0320*/  SHF.R.S32.HI R0, RZ, 0x1f, R44 ;  /* 0x0000001fff007819 */ /* 0x000fe2000001142c */
[----:B------:R-:W-:Y:S01]  /*0330*/  IMAD.WIDE.U32 R18, R18, UR6, R64 ;  /* 0x0000000612127c25 */ /* 0x000fe2000f8e0040 */
[----:B------:R-:W-:Y:S02]  /*0340*/  @P0 SHF.R.S32.HI R13, RZ, 0x1f, R15 ;  /* 0x0000001fff0d0819 */ /* 0x000fe4000001140f */
[----:B------:R-:W-:-:S02]  /*0350*/  IADD3 R62, P3, R6, R12, RZ ;  /* 0x0000000c063e7210 */ /* 0x000fc40007f7e0ff */
[----:B------:R-:W-:Y:S02]  /*0360*/  SEL R4, R44, RZ, !P1 ;  /* 0x000000ff2c047207 */ /* 0x000fe40004800000 */
[----:B------:R-:W-:Y:S02]  /*0370*/  MOV R3, 0x7f800000 ;  /* 0x7f80000000037802 */ /* 0x000fe40000000f00 */
[----:B------:R-:W-:Y:S02]  /*0380*/  SHF.R.S32.HI R2, RZ, 0x1f, R6 ;  /* 0x0000001fff027819 */ /* 0x000fe40000011406 */
[----:B------:R-:W-:Y:S01]  /*0390*/  SEL R0, R0, RZ, !P1 ;  /* 0x000000ff00007207 */ /* 0x000fe20004800000 */
[----:B------:R-:W-:Y:S06]  /*03a0*/  @P2 BRA `(.L_x_7631) ;  /* 0x0000000000482947 */ /* 0x000fec0003800000 */
[----:B------:R-:W0:Y:S01]  /*03b0*/  LDC.64 R22, c[0x0][0x290] ;  /* 0x0000a400ff167b82 */ /* 0x000e220000000a00 */
[----:B------:R-:W-:Y:S01]  /*03c0*/  SHF.R.S32.HI R3, RZ, 0x1f, R10 ;  /* 0x0000001fff037819 */ /* 0x000fe2000001140a */
[----:B------:R-:W-:Y:S01]  /*03d0*/  ULDC.64 UR8, c[0x0][0x298] ;  /* 0x0000a60000087ab9 */ /* 0x000fe20000000a00 */
[--C-:B------:R-:W-:Y:S01]  /*03e0*/  SHF.R.S32.HI R15, RZ, 0x1f, R9.reuse ;  /* 0x0000001fff0f7819 */ /* 0x100fe20000011409 */
[----:B------:R-:W-:Y:S01]  /*03f0*/  IMAD R17, R0, UR8, RZ ;  /* 0x0000000800117c24 */ /* 0x000fe2000f8e02ff */
[----:B------:R-:W-:-:S04]  /*0400*/  IADD3 R14, P1, P2, R12, R10, R9 ;  /* 0x0000000a0c0e7210 */ /* 0x000fc80007a3e009 */
[----:B------:R-:W-:Y:S01]  /*0410*/  IADD3.X R15, R13, R3, R15, P1, P2 ;  /* 0x000000030d0f7210 */ /* 0x000fe20000fe440f */
[C---:B0-----:R-:W-:Y:S02]  /*0420*/  IMAD R16, R22.reuse, UR7, RZ ;  /* 0x0000000716107c24 */ /* 0x041fe4000f8e02ff */
[----:B------:R-:W-:-:S04]  /*0430*/  IMAD.WIDE.U32 R14, R22, UR6, R14 ;  /* 0x00000006160e7c25 */ /* 0x000fc8000f8e000e */
[----:B------:R-:W-:-:S05]  /*0440*/  IMAD R3, R23, UR6, R16 ;  /* 0x0000000617037c24 */ /* 0x000fca000f8e0210 */
[----:B------:R-:W-:Y:S01]  /*0450*/  IADD3 R15, R15, R3, RZ ;  /* 0x000000030f0f7210 */ /* 0x000fe20007ffe0ff */
[C---:B------:R-:W-:Y:S02]  /*0460*/  IMAD R3, R4.reuse, UR9, R17 ;  /* 0x0000000904037c24 */ /* 0x040fe4000f8e0211 */
[----:B------:R-:W-:Y:S01]  /*0470*/  IMAD.WIDE.U32 R14, R4, UR8, R14 ;  /* 0x00000008040e7c25 */ /* 0x000fe2000f8e000e */
[----:B------:R-:W-:-:S04]  /*0480*/  ULDC.64 UR8, c[0x0][0x288] ;  /* 0x0000a20000087ab9 */ /* 0x000fc80000000a00 */
[----:B------:R-:W-:Y:S02]  /*0490*/  IADD3 R3, R15, R3, RZ ;  /* 0x000000030f037210 */ /* 0x000fe40007ffe0ff */
[----:B------:R-:W-:-:S04]  /*04a0*/  LEA R16, P1, R14, UR8, 0x2 ;  /* 0x000000080e107c11 */ /* 0x000fc8000f8210ff */
[----:B------:R-:W-:-:S05]  /*04b0*/  LEA.HI.X R17, R14, UR9, R3, 0x2, P1 ;  /* 0x000000090e117c11 */ /* 0x000fca00088f1403 */
[----:B------:R0:W5:Y:S04]  /*04c0*/  LDG.E R3, desc[UR4][R16.64] ;  /* 0x0000000410037981 */ /* 0x000168000c1e1900 */
.L_x_7631:
[----:B------:R-:W-:Y:S05]  /*04d0*/  BSYNC B0 ;  /* 0x0000000000007941 */ /* 0x000fea0003800000 */
.L_x_7630:
[----:B------:R-:W-:Y:S01]  /*04e0*/  @P0 LOP3.LUT R5, R20, 0xffffffc0, RZ, 0xc0, !PT ;  /* 0xffffffc014050812 */ /* 0x000fe200078ec0ff */
[----:B------:R-:W-:Y:S01]  /*04f0*/  ULDC.64 UR8, c[0x0][0x238] ;  /* 0x00008e0000087ab9 */ /* 0x000fe20000000a00 */
[----:B------:R-:W-:Y:S01]  /*0500*/  ISETP.GE.AND P0, PT, R6, R7, PT ;  /* 0x000000070600720c */ /* 0x000fe20003f06270 */
[----:B------:R-:W-:Y:S01]  /*0510*/  IMAD R15, R0, UR8, RZ ;  /* 0x00000008000f7c24 */ /* 0x000fe2000f8e02ff */
[----:B------:R-:W-:Y:S01]  /*0520*/  IADD3 R19, R19, R21, RZ ;  /* 0x0000001513137210 */ /* 0x000fe20007ffe0ff */
[----:B------:R-:W-:Y:S01]  /*0530*/  BSSY B0, `(.L_x_7632) ;  /* 0x0000035000007945 */ /* 0x000fe20003800000 */
[----:B------:R-:W-:Y:S01]  /*0540*/  IADD3.X R63, R2, R13, RZ, P3, !PT ;  /* 0x0000000d023f7210 */ /* 0x000fe20001ffe4ff */
[C---:B------:R-:W-:Y:S01]  /*0550*/  IMAD R35, R4.reuse, UR9, R15 ;  /* 0x0000000904237c24 */ /* 0x040fe2000f8e020f */
[----:B0-----:R-:W-:Y:S01]  /*0560*/  HFMA2.MMA R16, -RZ, RZ, 0, 0 ;  /* 0x00000000ff107435 */ /* 0x001fe200000001ff */
[----:B------:R-:W-:Y:S01]  /*0570*/  IMAD.WIDE.U32 R36, R4, UR8, R18 ;  /* 0x0000000804247c25 */ /* 0x000fe2000f8e0012 */
[----:B------:R-:W-:-:S02]  /*0580*/  CS2R R28, SRZ ;  /* 0x00000000001c7805 */ /* 0x000fc4000001ff00 */
[----:B------:R-:W-:Y:S02]  /*0590*/  CS2R R20, SRZ ;  /* 0x0000000000147805 */ /* 0x000fe4000001ff00 */
[----:B------:R-:W-:Y:S02]  /*05a0*/  CS2R R22, SRZ ;  /* 0x0000000000167805 */ /* 0x000fe4000001ff00 */
[----:B------:R-:W-:Y:S02]  /*05b0*/  CS2R R24, SRZ ;  /* 0x0000000000187805 */ /* 0x000fe4000001ff00 */
[----:B------:R-:W-:Y:S02]  /*05c0*/  CS2R R26, SRZ ;  /* 0x00000000001a7805 */ /* 0x000fe4000001ff00 */
[----:B------:R-:W-:Y:S02]  /*05d0*/  CS2R R12, SRZ ;  /* 0x00000000000c7805 */ /* 0x000fe4000001ff00 */
[----:B------:R-:W-:Y:S01]  /*05e0*/  CS2R R14, SRZ ;  /* 0x00000000000e7805 */ /* 0x000fe2000001ff00 */
[----:B------:R-:W-:Y:S01]  /*05f0*/  IMAD.WIDE R62, R11, 0x40, R62 ;  /* 0x000000400b3e7825 */ /* 0x000fe200078e023e */
        /* <DEDUP_REMOVED lines=9> */
[----:B------:R-:W-:-:S03]  /*0690*/  @!P1 MOV R34, R36 ;  /* 0x0000002400229202 */ /* 0x000fc60000000f00 */
[----:B------:R-:W-:Y:S02]  /*06a0*/  @!P2 MOV R30, R36 ;  /* 0x00000024001ea202 */ /* 0x000fe40000000f00 */
[----:B------:R-:W-:Y:S02]  /*06b0*/  @!P2 MOV R31, R35 ;  /* 0x00000023001fa202 */ /* 0x000fe40000000f00 */
[----:B------:R-:W1:Y:S08]  /*06c0*/  @!P2 LDC.64 R46, c[0x0][0x228] ;  /* 0x00008a00ff2eab82 */ /* 0x000e700000000a00 */
[----:B------:R-:W2:Y:S08]  /*06d0*/  @!P3 LDC.64 R48, c[0x0][0x228] ;  /* 0x00008a00ff30bb82 */ /* 0x000eb00000000a00 */
[----:B------:R-:W3:Y:S01]  /*06e0*/  @!P1 LDC.64 R40, c[0x0][0x210] ;  /* 0x00008400ff289b82 */ /* 0x000ee20000000a00 */
[----:B0-----:R-:W-:-:S02]  /*06f0*/  @!P1 IMAD R17, R63, R18, RZ ;  /* 0x000000123f119224 */ /* 0x001fc400078e02ff */
[----:B------:R-:W-:Y:S01]  /*0700*/  @!P1 IMAD.WIDE.U32 R38, R62, R18, R34 ;  /* 0x000000123e269225 */ /* 0x000fe200078e0022 */
[----:B------:R-:W-:-:S03]  /*0710*/  @!P3 MOV R18, R36 ;  /* 0x000000240012b202 */ /* 0x000fc60000000f00 */
[C---:B------:R-:W-:Y:S01]  /*0720*/  @!P1 IMAD R17, R62.reuse, R19, R17 ;  /* 0x000000133e119224 */ /* 0x040fe200078e0211 */
[----:B------:R-:W0:Y:S01]  /*0730*/  @!P2 LDC.64 R32, c[0x0][0x210] ;  /* 0x00008400ff20ab82 */ /* 0x000e220000000a00 */
[-C--:B-1----:R-:W-:Y:S01]  /*0740*/  @!P2 IMAD.WIDE.U32 R30, R62, R46.reuse, R30 ;  /* 0x0000002e3e1ea225 */ /* 0x082fe200078e001e */
[----:B------:R-:W-:Y:S02]  /*0750*/  @!P3 MOV R19, R35 ;  /* 0x000000230013b202 */ /* 0x000fe40000000f00 */
[----:B------:R-:W-:Y:S01]  /*0760*/  @!P1 IADD3 R17, R39, R17, RZ ;  /* 0x0000001127119210 */ /* 0x000fe20007ffe0ff */
[----:B------:R-:W-:-:S03]  /*0770*/  @!P2 IMAD R46, R63, R46, RZ ;  /* 0x0000002e3f2ea224 */ /* 0x000fc600078e02ff */
[----:B------:R-:W1:Y:S01]  /*0780*/  @!P3 LDC.64 R42, c[0x0][0x210] ;  /* 0x00008400ff2abb82 */ /* 0x000e620000000a00 */
[-C--:B--2---:R-:W-:Y:S02]  /*0790*/  @!P3 IMAD R50, R63, R48.reuse, RZ ;  /* 0x000000303f32b224 */ /* 0x084fe400078e02ff */
[----:B------:R-:W-:-:S04]  /*07a0*/  @!P3 IMAD.WIDE.U32 R18, R62, R48, R18 ;  /* 0x000000303e12b225 */ /* 0x000fc800078e0012 */
[----:B------:R-:W-:Y:S01]  /*07b0*/  @!P2 IMAD R47, R62, R47, R46 ;  /* 0x0000002f3e2fa224 */ /* 0x000fe200078e022e */
[----:B---3--:R-:W-:Y:S01]  /*07c0*/  @!P1 LEA R40, P4, R38, R40, 0x1 ;  /* 0x0000002826289211 */ /* 0x008fe200078808ff */
[----:B------:R-:W-:-:S03]  /*07d0*/  @!P3 IMAD R49, R62, R49, R50 ;  /* 0x000000313e31b224 */ /* 0x000fc600078e0232 */
[----:B------:R-:W-:Y:S02]  /*07e0*/  @!P2 IADD3 R47, R31, R47, RZ ;  /* 0x0000002f1f2fa210 */ /* 0x000fe40007ffe0ff */
[----:B------:R-:W-:Y:S02]  /*07f0*/  @!P3 IADD3 R49, R19, R49, RZ ;  /* 0x000000311331b210 */ /* 0x000fe40007ffe0ff */
[----:B0-----:R-:W-:Y:S02]  /*0800*/  @!P2 LEA R32, P5, R30, R32, 0x1 ;  /* 0x000000201e20a211 */ /* 0x001fe400078a08ff */
[----:B------:R-:W-:Y:S02]  /*0810*/  @!P1 LEA.HI.X R41, R38, R41, R17, 0x1, P4 ;  /* 0x0000002926299211 */ /* 0x000fe400020f0c11 */
[----:B------:R-:W-:-:S03]  /*0820*/  @!P2 LEA.HI.X R33, R30, R33, R47, 0x1, P5 ;  /* 0x000000211e21a211 */ /* 0x000fc600028f0c2f */
[----:B------:R0:W5:Y:S01]  /*0830*/  @!P1 LDG.E.128 R20, desc[UR4][R40.64] ;  /* 0x0000000428149981 */ /* 0x000162000c1e1d00 */
[----:B-1----:R-:W-:-:S03]  /*0840*/  @!P3 LEA R42, P6, R18, R42, 0x1 ;  /* 0x0000002a122ab211 */ /* 0x002fc600078c08ff */
[----:B------:R0:W5:Y:S01]  /*0850*/  @!P2 LDG.E.128 R24, desc[UR4][R32.64+0x80] ;  /* 0x000080042018a981 */ /* 0x000162000c1e1d00 */
[----:B------:R-:W-:-:S05]  /*0860*/  @!P3 LEA.HI.X R43, R18, R43, R49, 0x1, P6 ;  /* 0x0000002b122bb211 */ /* 0x000fca00030f0c31 */
[----:B------:R0:W5:Y:S04]  /*0870*/  @!P3 LDG.E.128 R12, desc[UR4][R42.64+0x100] ;  /* 0x000100042a0cb981 */ /* 0x000168000c1e1d00 */
.L_x_7633:
[----:B------:R-:W-:Y:S05]  /*0880*/  BSYNC B0 ;  /* 0x0000000000007941 */ /* 0x000fea0003800000 */
.L_x_7632:
[----:B------:R-:W-:Y:S01]  /*0890*/  IADD3 R48, R6, 0x20, RZ ;  /* 0x0000002006307810 */ /* 0x000fe20007ffe0ff */
[----:B------:R-:W-:Y:S01]  /*08a0*/  BSSY B0, `(.L_x_7634) ;  /* 0x0000025000007945 */ /* 0x000fe20003800000 */
[----:B------:R-:W-:Y:S01]  /*08b0*/  HFMA2.MMA R17, -RZ, RZ, 0, 0 ;  /* 0x00000000ff117435 */ /* 0x000fe200000001ff */
[----:B0----5:R-:W-:Y:S02]  /*08c0*/  MOV R32, R20 ;  /* 0x0000001400207202 */ /* 0x021fe40000000f00 */
[----:B------:R-:W-:Y:S02]  /*08d0*/  CS2R R30, SRZ ;  /* 0x00000000001e7805 */ /* 0x000fe4000001ff00 */
[----:B------:R-:W-:Y:S02]  /*08e0*/  ISETP.GE.AND P1, PT, R48, R7, PT ;  /* 0x000000073000720c */ /* 0x000fe40003f26270 */
[----:B------:R-:W-:Y:S02]  /*08f0*/  CS2R R18, SRZ ;  /* 0x0000000000127805 */ /* 0x000fe4000001ff00 */
[----:B------:R-:W-:-:S02]  /*0900*/  MOV R33, R21 ;  /* 0x0000001500217202 */ /* 0x000fc40000000f00 */
[----:B------:R-:W-:Y:S02]  /*0910*/  CS2R R20, SRZ ;  /* 0x0000000000147805 */ /* 0x000fe4000001ff00 */
[----:B------:R-:W-:Y:S02]  /*0920*/  MOV R46, R22 ;  /* 0x00000016002e7202 */ /* 0x000fe40000000f00 */
[----:B------:R-:W-:Y:S02]  /*0930*/  MOV R49, R23 ;  /* 0x0000001700317202 */ /* 0x000fe40000000f00 */
[----:B------:R-:W-:Y:S02]  /*0940*/  CS2R R22, SRZ ;  /* 0x0000000000167805 */ /* 0x000fe4000001ff00 */
[----:B------:R-:W-:Y:S02]  /*0950*/  MOV R47, R24 ;  /* 0x00000018002f7202 */ /* 0x000fe40000000f00 */
[----:B------:R-:W-:-:S02]  /*0960*/  MOV R50, R25 ;  /* 0x0000001900327202 */ /* 0x000fc40000000f00 */
[----:B------:R-:W-:Y:S02]  /*0970*/  MOV R51, R26 ;  /* 0x0000001a00337202 */ /* 0x000fe40000000f00 */
[----:B------:R-:W-:Y:S01]  /*0980*/  MOV R52, R27 ;  /* 0x0000001b00347202 */ /* 0x000fe20000000f00 */
[----:B------:R-:W-:Y:S06]  /*0990*/  @P1 BRA `(.L_x_7635) ;  /* 0x0000000000541947 */ /* 0x000fec0003800000 */
[----:B------:R-:W-:Y:S01]  /*09a0*/  IADD3 R25, P1, R62, 0x20, RZ ;  /* 0x000000203e197810 */ /* 0x000fe20007f3e0ff */
[----:B------:R-:W-:Y:S01]  /*09b0*/  ULDC.64 UR10, c[0x0][0x228] ;  /* 0x00008a00000a7ab9 */ /* 0x000fe20000000a00 */
[----:B------:R-:W-:Y:S01]  /*09c0*/  IADD3 R34, R64, 0x40, RZ ;  /* 0x0000004040227810 */ /* 0x000fe20007ffe0ff */
[----:B------:R-:W-:Y:S01]  /*09d0*/  ULDC UR8, c[0x0][0x21c] ;  /* 0x0000870000087ab9 */ /* 0x000fe20000000800 */
[----:B------:R-:W-:Y:S02]  /*09e0*/  IADD3.X R24, RZ, R63, RZ, P1, !PT ;  /* 0x0000003fff187210 */ /* 0x000fe40000ffe4ff */
[----:B------:R-:W-:Y:S02]  /*09f0*/  MOV R26, R36 ;  /* 0x00000024001a7202 */ /* 0x000fe40000000f00 */
[----:B------:R-:W-:Y:S01]  /*0a00*/  MOV R27, R35 ;  /* 0x00000023001b7202 */ /* 0x000fe20000000f00 */
[----:B------:R-:W-:Y:S01]  /*0a10*/  IMAD R24, R24, UR10, RZ ;  /* 0x0000000a18187c24 */ /* 0x000fe2000f8e02ff */
[----:B------:R-:W-:-:S02]  /*0a20*/  ISETP.GE.AND P3, PT, R34, UR8, PT ;  /* 0x0000000822007c0c */ /* 0x000fc4000bf66270 */
[C---:B------:R-:W-:Y:S01]  /*0a30*/  IADD3 R34, R64.reuse, 0x80, RZ ;  /* 0x0000008040227810 */ /* 0x040fe20007ffe0ff */
[C---:B------:R-:W-:Y:S01]  /*0a40*/  IMAD.WIDE.U32 R26, R25.reuse, UR10, R26 ;  /* 0x0000000a191a7c25 */ /* 0x040fe2000f8e001a */
        /* <DEDUP_REMOVED lines=10> */
.L_x_7635:
[----:B------:R-:W-:Y:S05]  /*0af0*/  BSYNC B0 ;  /* 0x0000000000007941 */ /* 0x000fea0003800000 */
.L_x_7634:
[----:B------:R-:W-:Y:S01]  /*0b00*/  BSSY B0, `(.L_x_7636) ;  /* 0x0000056000007945 */ /* 0x000fe20003800000 */
[----:B-----5:R-:W-:Y:S02]  /*0b10*/  MOV R53, R28 ;  /* 0x0000001c00357202 */ /* 0x020fe40000000f00 */
[----:B0-----:R-:W-:Y:S02]  /*0b20*/  CS2R R24, SRZ ;  /* 0x0000000000187805 */ /* 0x001fe4000001ff00 */
[----:B------:R-:W-:Y:S02]  /*0b30*/  MOV R54, R29 ;  /* 0x0000001d00367202 */ /* 0x000fe40000000f00 */
[----:B------:R-:W-:Y:S02]  /*0b40*/  CS2R R26, SRZ ;  /* 0x00000000001a7805 */ /* 0x000fe4000001ff00 */
[----:B------:R-:W-:Y:S02]  /*0b50*/  MOV R55, R30 ;  /* 0x0000001e00377202 */ /* 0x000fe40000000f00 */
[----:B------:R-:W-:-:S02]  /*0b60*/  CS2R R28, SRZ ;  /* 0x00000000001c7805 */ /* 0x000fc4000001ff00 */
[----:B------:R-:W-:Y:S02]  /*0b70*/  MOV R57, R31 ;  /* 0x0000001f00397202 */ /* 0x000fe40000000f00 */
[----:B------:R-:W-:Y:S02]  /*0b80*/  CS2R R30, SRZ ;  /* 0x00000000001e7805 */ /* 0x000fe4000001ff00 */
[----:B------:R-:W-:Y:S02]  /*0b90*/  MOV R56, R20 ;  /* 0x0000001400387202 */ /* 0x000fe40000000f00 */
[----:B------:R-:W-:Y:S02]  /*0ba0*/  MOV R58, R21 ;  /* 0x00000015003a7202 */ /* 0x000fe40000000f00 */
[----:B------:R-:W-:Y:S02]  /*0bb0*/  CS2R R20, SRZ ;  /* 0x0000000000147805 */ /* 0x000fe4000001ff00 */
[----:B------:R-:W-:-:S02]  /*0bc0*/  MOV R59, R22 ;  /* 0x00000016003b7202 */ /* 0x000fc40000000f00 */
[----:B------:R-:W-:Y:S02]  /*0bd0*/  MOV R60, R23 ;  /* 0x00000017003c7202 */ /* 0x000fe40000000f00 */
[----:B------:R-:W-:Y:S01]  /*0be0*/  CS2R R22, SRZ ;  /* 0x0000000000167805 */ /* 0x000fe2000001ff00 */
[----:B------:R-:W-:Y:S06]  /*0bf0*/  @P0 BRA `(.L_x_7637) ;  /* 0x0000000400180947 */ /* 0x000fec0003800000 */
[----:B------:R-:W0:Y:S01]  /*0c00*/  LDC R35, c[0x0][0x21c] ;  /* 0x00008700ff237b82 */ /* 0x000e220000000800 */
[C---:B------:R-:W-:Y:S01]  /*0c10*/  IADD3 R34, R64.reuse, 0x40, RZ ;  /* 0x0000004040227810 */ /* 0x040fe20007ffe0ff */
[----:B------:R-:W-:Y:S01]  /*0c20*/  BSSY B1, `(.L_x_7638) ;  /* 0x0000019000017945 */ /* 0x000fe20003800000 */
[C---:B------:R-:W-:Y:S02]  /*0c30*/  IADD3 R36, R64.reuse, 0x80, RZ ;  /* 0x0000008040247810 */ /* 0x040fe40007ffe0ff */
[-C--:B0-----:R-:W-:Y:S02]  /*0c40*/  ISETP.GE.AND P0, PT, R64, R35.reuse, PT ;  /* 0x000000234000720c */ /* 0x081fe40003f06270 */
[-C--:B------:R-:W-:Y:S02]  /*0c50*/  ISETP.GE.AND P1, PT, R34, R35.reuse, PT ;  /* 0x000000232200720c */ /* 0x080fe40003f26270 */
[----:B------:R-:W-:-:S09]  /*0c60*/  ISETP.GE.AND P2, PT, R36, R35, PT ;  /* 0x000000232400720c */ /* 0x000fd20003f46270 */
[----:B------:R-:W-:Y:S05]  /*0c70*/  @P0 BRA `(.L_x_7639) ;  /* 0x00000000004c0947 */ /* 0x000fea0003800000 */
[----:B------:R-:W0:Y:S01]  /*0c80*/  LDC.64 R20, c[0x0][0x250] ;  /* 0x00009400ff147b82 */ /* 0x000e220000000a00 */
[----:B------:R-:W-:Y:S02]  /*0c90*/  ULDC.64 UR8, c[0x0][0x258] ;  /* 0x0000960000087ab9 */ /* 0x000fe40000000a00 */
[----:B------:R-:W-:-:S04]  /*0ca0*/  IMAD R35, R0, UR8, RZ ;  /* 0x0000000800237c24 */ /* 0x000fc8000f8e02ff */
[----:B------:R-:W-:Y:S02]  /*0cb0*/  IMAD R35, R4, UR9, R35 ;  /* 0x0000000904237c24 */ /* 0x000fe4000f8e0223 */
[C---:B0-----:R-:W-:Y:S02]  /*0cc0*/  IMAD R34, R20.reuse, UR7, RZ ;  /* 0x0000000714227c24 */ /* 0x041fe4000f8e02ff */
[----:B------:R-:W-:-:S04]  /*0cd0*/  IMAD.WIDE.U32 R22, R20, UR6, R64 ;  /* 0x0000000614167c25 */ /* 0x000fc8000f8e0040 */
[----:B------:R-:W-:-:S05]  /*0ce0*/  IMAD R21, R21, UR6, R34 ;  /* 0x0000000615157c24 */ /* 0x000fca000f8e0222 */
[----:B------:R-:W-:-:S03]  /*0cf0*/  IADD3 R23, R23, R21, RZ ;  /* 0x0000001517177210 */ /* 0x000fc60007ffe0ff */
[----:B------:R-:W-:Y:S01]  /*0d00*/  IMAD.WIDE.U32 R22, R4, UR8, R22 ;  /* 0x0000000804167c25 */ /* 0x000fe2000f8e0016 */
[----:B------:R-:W-:-:S03]  /*0d10*/  ULDC.64 UR8, c[0x0][0x248] ;  /* 0x0000920000087ab9 */ /* 0x000fc60000000a00 */
[----:B------:R-:W-:Y:S01]  /*0d20*/  IMAD R21, R63, UR8, RZ ;  /* 0x000000083f157c24 */ /* 0x000fe2000f8e02ff */
[----:B------:R-:W-:-:S03]  /*0d30*/  IADD3 R23, R23, R35, RZ ;  /* 0x0000002317177210 */ /* 0x000fc60007ffe0ff */
[C---:B------:R-:W-:Y:S02]  /*0d40*/  IMAD R21, R62.reuse, UR9, R21 ;  /* 0x000000093e157c24 */ /* 0x040fe4000f8e0215 */
[----:B------:R-:W-:Y:S01]  /*0d50*/  IMAD.WIDE.U32 R22, R62, UR8, R22 ;  /* 0x000000083e167c25 */ /* 0x000fe2000f8e0016 */
[----:B------:R-:W-:-:S04]  /*0d60*/  ULDC.64 UR8, c[0x0][0x240] ;  /* 0x0000900000087ab9 */ /* 0x000fc80000000a00 */
[----:B------:R-:W-:Y:S02]  /*0d70*/  IADD3 R21, R23, R21, RZ ;  /* 0x0000001517157210 */ /* 0x000fe40007ffe0ff */
[----:B------:R-:W-:-:S04]  /*0d80*/  LEA R20, P0, R22, UR8, 0x1 ;  /* 0x0000000816147c11 */ /* 0x000fc8000f8008ff */
[----:B------:R-:W-:-:S06]  /*0d90*/  LEA.HI.X R21, R22, UR9, R21, 0x1, P0 ;  /* 0x0000000916157c11 */ /* 0x000fcc00080f0c15 */
[----:B------:R-:W5:Y:S03]  /*0da0*/  LDG.E.128 R20, desc[UR4][R20.64] ;  /* 0x0000000414147981 */ /* 0x000f66000c1e1d00 */
.L_x_7639:
[----:B------:R-:W-:Y:S05]  /*0db0*/  BSYNC B1 ;  /* 0x0000000000017941 */ /* 0x000fea0003800000 */
.L_x_7638:
[----:B------:R-:W-:Y:S04]  /*0dc0*/  BSSY B1, `(.L_x_7640) ;  /* 0x0000015000017945 */ /* 0x000fe80003800000 */
        /* <DEDUP_REMOVED lines=20> */
.L_x_7641:
[----:B------:R-:W-:Y:S05]  /*0f10*/  BSYNC B1 ;  /* 0x0000000000017941 */ /* 0x000fea0003800000 */
.L_x_7640:
        /* <DEDUP_REMOVED lines=20> */
.L_x_7637:
[----:B------:R-:W-:Y:S05]  /*1060*/  BSYNC B0 ;  /* 0x0000000000007941 */ /* 0x000fea0003800000 */
.L_x_7636:
[----:B-----5:R-:W-:Y:S01]  /*1070*/  MOV R34, R20 ;  /* 0x0000001400227202 */ /* 0x020fe20000000f00 */
[--C-:B------:R-:W-:Y:S01]  /*1080*/  HADD2.F32 R20, -RZ, R32.reuse.H1_H1 ;  /* 0x30000020ff147230 */ /* 0x100fe20000004100 */
[----:B------:R-:W-:Y:S01]  /*1090*/  MOV R36, R21 ;  /* 0x0000001500247202 */ /* 0x000fe20000000f00 */
[----:B------:R-:W-:Y:S01]  /*10a0*/  HADD2.F32 R32, -RZ, R32.H0_H0 ;  /* 0x20000020ff207230 */ /* 0x000fe20000004100 */
[----:B------:R-:W-:Y:S01]  /*10b0*/  MOV R61, R22 ;  /* 0x00000016003d7202 */ /* 0x000fe20000000f00 */
[--C-:B------:R-:W-:Y:S01]  /*10c0*/  HADD2.F32 R35, -RZ, R34.reuse.H1_H1 ;  /* 0x30000022ff237230 */ /* 0x100fe20000004100 */
[----:B------:R-:W-:Y:S01]  /*10d0*/  BSSY B0, `(.L_x_7642) ;  /* 0x0000032000007945 */ /* 0x000fe20003800000 */
[----:B------:R-:W-:Y:S01]  /*10e0*/  HADD2.F32 R21, -RZ, R34.H0_H0 ;  /* 0x20000022ff157230 */ /* 0x000fe20000004100 */
[----:B------:R-:W-:Y:S01]  /*10f0*/  CS2R R38, SRZ ;  /* 0x0000000000267805 */ /* 0x000fe2000001ff00 */
[--C-:B------:R-:W-:Y:S02]  /*1100*/  HADD2.F32 R66, -RZ, R33.reuse.H1_H1 ;  /* 0x30000021ff427230 */ /* 0x100fe40000004100 */
[----:B------:R-:W-:Y:S01]  /*1110*/  FMUL.FTZ R37, R20, R35 ;  /* 0x0000002314257220 */ /* 0x000fe20000410000 */
[----:B------:R-:W-:Y:S01]  /*1120*/  HADD2.F32 R20, -RZ, R33.H0_H0 ;  /* 0x20000021ff147230 */ /* 0x000fe20000004100 */
[----:B------:R-:W-:Y:S01]  /*1130*/  CS2R R40, SRZ ;  /* 0x0000000000287805 */ /* 0x000fe2000001ff00 */
[----:B------:R-:W-:-:S02]  /*1140*/  HADD2.F32 R35, -RZ, R36.H0_H0 ;  /* 0x20000024ff237230 */ /* 0x000fc40000004100 */
[----:B------:R-:W-:Y:S01]  /*1150*/  FFMA.FTZ R37, R32, R21, R37 ;  /* 0x0000001520257223 */ /* 0x000fe20000010025 */
[----:B------:R-:W-:Y:S01]  /*1160*/  IMAD R21, R11, -0x40, R45 ;  /* 0xffffffc00b157824 */ /* 0x000fe200078e022d */
[----:B------:R-:W-:Y:S01]  /*1170*/  CS2R R42, SRZ ;  /* 0x00000000002a7805 */ /* 0x000fe2000001ff00 */
[----:B------:R-:W-:Y:S02]  /*1180*/  HADD2.F32 R33, -RZ, R36.H1_H1 ;  /* 0x30000024ff217230 */ /* 0x000fe40000004100 */
[----:B------:R-:W-:Y:S01]  /*1190*/  FFMA.FTZ R35, R20, R35, R37 ;  /* 0x0000002314237223 */ /* 0x000fe20000010025 */
[----:B------:R-:W-:Y:S01]  /*11a0*/  HADD2.F32 R67, -RZ, R46.H0_H0 ;  /* 0x2000002eff437230 */ /* 0x000fe20000004100 */
[----:B------:R-:W-:Y:S02]  /*11b0*/  ISETP.GE.AND P0, PT, R48, R21, PT ;  /* 0x000000153000720c */ /* 0x000fe40003f06270 */
[----:B------:R-:W-:Y:S01]  /*11c0*/  CS2R R36, SRZ ;  /* 0x0000000000247805 */ /* 0x000fe2000001ff00 */
[----:B------:R-:W-:Y:S01]  /*11d0*/  FFMA.FTZ R66, R66, R33, R35 ;  /* 0x0000002142427223 */ /* 0x000fe20000010023 */
[----:B------:R-:W-:-:S02]  /*11e0*/  CS2R R32, SRZ ;  /* 0x0000000000207805 */ /* 0x000fc4000001ff00 */
[----:B------:R-:W-:Y:S01]  /*11f0*/  CS2R R34, SRZ ;  /* 0x0000000000227805 */ /* 0x000fe2000001ff00 */
[----:B------:R-:W-:-:S06]  /*1200*/  HADD2.F32 R68, -RZ, R61.H0_H0 ;  /* 0x2000003dff447230 */ /* 0x000fcc0000004100 */
[----:B------:R-:W-:Y:S05]  /*1210*/  @P0 BRA `(.L_x_7643) ;  /* 0x0000000000740947 */ /* 0x000fea0003800000 */
[----:B------:R-:W0:Y:S01]  /*1220*/  LDC.64 R20, c[0x0][0x250] ;  /* 0x00009400ff147b82 */ /* 0x000e220000000a00 */
[----:B------:R-:W-:Y:S01]  /*1230*/  ULDC.64 UR8, c[0x0][0x258] ;  /* 0x0000960000087ab9 */ /* 0x000fe20000000a00 */
[----:B------:R-:W-:Y:S01]  /*1240*/  ULDC.64 UR10, c[0x0][0x248] ;  /* 0x00009200000a7ab9 */ /* 0x000fe20000000a00 */
[C---:B0-----:R-:W-:Y:S02]  /*1250*/  IMAD R69, R20.reuse, UR7, RZ ;  /* 0x0000000714457c24 */ /* 0x041fe4000f8e02ff */
[----:B------:R-:W-:Y:S01]  /*1260*/  IMAD.WIDE.U32 R70, R20, UR6, R64 ;  /* 0x0000000614467c25 */ /* 0x000fe2000f8e0040 */
[----:B------:R-:W-:Y:S02]  /*1270*/  IADD3 R20, P0, R62, 0x20, RZ ;  /* 0x000000203e147810 */ /* 0x000fe40007f1e0ff */
[----:B------:R-:W-:Y:S01]  /*1280*/  IADD3 R62, R64, 0x40, RZ ;  /* 0x00000040403e7810 */ /* 0x000fe20007ffe0ff */
[----:B------:R-:W-:Y:S02]  /*1290*/  IMAD R21, R21, UR6, R69 ;  /* 0x0000000615157c24 */ /* 0x000fe4000f8e0245 */
[----:B------:R-:W-:-:S03]  /*12a0*/  IMAD R65, R0, UR8, RZ ;  /* 0x0000000800417c24 */ /* 0x000fc6000f8e02ff */
[----:B------:R-:W-:Y:S01]  /*12b0*/  IADD3 R71, R71, R21, RZ ;  /* 0x0000001547477210 */ /* 0x000fe20007ffe0ff */
[----:B------:R-:W-:Y:S01]  /*12c0*/  IMAD R65, R4, UR9, R65 ;  /* 0x0000000904417c24 */ /* 0x000fe2000f8e0241 */
[----:B------:R-:W-:Y:S02]  /*12d0*/  IADD3.X R21, RZ, R63, RZ, P0, !PT ;  /* 0x0000003fff157210 */ /* 0x000fe400007fe4ff */
[----:B------:R-:W-:Y:S01]  /*12e0*/  IADD3 R63, R64, 0x80, RZ ;  /* 0x00000080403f7810 */ /* 0x000fe20007ffe0ff */
[----:B------:R-:W-:Y:S01]  /*12f0*/  IMAD.WIDE.U32 R70, R4, UR8, R70 ;  /* 0x0000000804467c25 */ /* 0x000fe2000f8e0046 */
[----:B------:R-:W-:Y:S02]  /*1300*/  ULDC UR8, c[0x0][0x21c] ;  /* 0x0000870000087ab9 */ /* 0x000fe40000000800 */
[----:B------:R-:W-:Y:S01]  /*1310*/  ISETP.GE.AND P1, PT, R64, UR8, PT ;  /* 0x0000000840007c0c */ /* 0x000fe2000bf26270 */
[----:B------:R-:W-:Y:S01]  /*1320*/  IMAD R21, R21, UR10, RZ ;  /* 0x0000000a15157c24 */ /* 0x000fe2000f8e02ff */
[----:B------:R-:W-:-:S02]  /*1330*/  IADD3 R71, R71, R65, RZ ;  /* 0x0000004147477210 */ /* 0x000fc40007ffe0ff */
[----:B------:R-:W-:Y:S01]  /*1340*/  ISETP.GE.AND P2, PT, R62, UR8, PT ;  /* 0x000000083e007c0c */ /* 0x000fe2000bf46270 */
[C---:B------:R-:W-:Y:S01]  /*1350*/  IMAD R21, R20.reuse, UR11, R21 ;  /* 0x0000000b14157c24 */ /* 0x040fe2000f8e0215 */
[----:B------:R-:W-:Y:S01]  /*1360*/  ISETP.GE.AND P3, PT, R63, UR8, PT ;  /* 0x000000083f007c0c */ /* 0x000fe2000bf66270 */
[----:B------:R-:W-:Y:S01]  /*1370*/  IMAD.WIDE.U32 R70, R20, UR10, R70 ;  /* 0x0000000a14467c25 */ /* 0x000fe2000f8e0046 */
[----:B------:R-:W-:-:S04]  /*1380*/  ULDC.64 UR8, c[0x0][0x240] ;  /* 0x0000900000087ab9 */ /* 0x000fc80000000a00 */
[----:B------:R-:W-:Y:S02]  /*1390*/  IADD3 R21, R71, R21, RZ ;  /* 0x0000001547157210 */ /* 0x000fe40007ffe0ff */
[----:B------:R-:W-:-:S04]  /*13a0*/  LEA R20, P0, R70, UR8, 0x1 ;  /* 0x0000000846147c11 */ /* 0x000fc8000f8008ff */
[----:B------:R-:W-:-:S05]  /*13b0*/  LEA.HI.X R21, R70, UR9, R21, 0x1, P0 ;  /* 0x0000000946157c11 */ /* 0x000fca00080f0c15 */
[----:B------:R0:W5:Y:S04]  /*13c0*/  @!P1 LDG.E.128 R32, desc[UR4][R20.64] ;  /* 0x0000000414209981 */ /* 0x000168000c1e1d00 */
[----:B------:R0:W5:Y:S04]  /*13d0*/  @!P2 LDG.E.128 R36, desc[UR4][R20.64+0x80] ;  /* 0x000080041424a981 */ /* 0x000168000c1e1d00 */
[----:B------:R0:W5:Y:S02]  /*13e0*/  @!P3 LDG.E.128 R40, desc[UR4][R20.64+0x100] ;  /* 0x000100041428b981 */ /* 0x000164000c1e1d00 */
.L_x_7643:
[----:B------:R-:W-:Y:S05]  /*13f0*/  BSYNC B0 ;  /* 0x0000000000007941 */ /* 0x000fea0003800000 */
.L_x_7642:
[----:B-----5:R-:W-:Y:S01]  /*1400*/  MOV R22, R32 ;  /* 0x0000002000167202 */ /* 0x020fe20000000f00 */
[----:B------:R-:W-:Y:S02]  /*1410*/  HADD2.F32 R46, -RZ, R46.H1_H1 ;  /* 0x3000002eff2e7230 */ /* 0x000fe40000004100 */
[----:B------:R-:W-:Y:S01]  /*1420*/  FFMA.FTZ R67, R67, R68, R66 ;  /* 0x0000004443437223 */ /* 0x000fe20000010042 */
[----:B0-----:R-:W-:Y:S01]  /*1430*/  HADD2.F32 R21, -RZ, R61.H1_H1 ;  /* 0x3000003dff157230 */ /* 0x001fe20000004100 */
[----:B------:R-:W-:Y:S01]  /*1440*/  BSSY B0, `(.L_x_7644) ;  /* 0x00000bc000007945 */ /* 0x000fe20003800000 */
[--C-:B------:R-:W-:Y:S02]  /*1450*/  HADD2.F32 R20, -RZ, R53.reuse.H1_H1 ;  /* 0x30000035ff147230 */ /* 0x100fe40000004100 */
[----:B------:R-:W-:Y:S02]  /*1460*/  HADD2.F32 R61, -RZ, R22.H1_H1 ;  /* 0x30000016ff3d7230 */ /* 0x000fe40000004100 */
[----:B------:R-:W-:Y:S01]  /*1470*/  FFMA.FTZ R46, R46, R21, R67 ;  /* 0x000000152e2e7223 */ /* 0x000fe20000010043 */
[----:B------:R-:W-:-:S02]  /*1480*/  HADD2.F32 R53, -RZ, R53.H0_H0 ;  /* 0x20000035ff357230 */ /* 0x000fc40000004100 */
[----:B------:R-:W-:Y:S02]  /*1490*/  HADD2.F32 R21, -RZ, R49.H0_H0 ;  /* 0x20000031ff157230 */ /* 0x000fe40000004100 */
[----:B------:R-:W-:Y:S01]  /*14a0*/  FMUL.FTZ R20, R20, R61 ;  /* 0x0000003d14147220 */ /* 0x000fe20000410000 */
[----:B------:R-:W-:Y:S02]  /*14b0*/  HADD2.F32 R32, -RZ, R23.H0_H0 ;  /* 0x20000017ff207230 */ /* 0x000fe40000004100 */
[----:B------:R-:W-:Y:S02]  /*14c0*/  HADD2.F32 R22, -RZ, R22.H0_H0 ;  /* 0x20000016ff167230 */ /* 0x000fe40000004100 */
[----:B------:R-:W-:Y:S02]  /*14d0*/  HADD2.F32 R49, -RZ, R49.H1_H1 ;  /* 0x30000031ff317230 */ /* 0x000fe40000004100 */
[----:B------:R-:W-:Y:S01]  /*14e0*/  FFMA.FTZ R32, R21, R32, R46 ;  /* 0x0000002015207223 */ /* 0x000fe2000001002e */
[----:B------:R-:W-:-:S02]  /*14f0*/  HADD2.F32 R21, -RZ, R33.H0_H0 ;  /* 0x20000021ff157230 */ /* 0x000fc40000004100 */
[----:B------:R-:W-:Y:S01]  /*1500*/  FFMA.FTZ R53, R53, R22, R20 ;  /* 0x0000001635357223 */ /* 0x000fe20000010014 */
[--C-:B------:R-:W-:Y:S01]  /*1510*/  HADD2.F32 R20, -RZ, R54.reuse.H0_H0 ;  /* 0x20000036ff147230 */ /* 0x100fe20000004100 */
[----:B------:R-:W-:Y:S01]  /*1520*/  MOV R46, R24 ;  /* 0x00000018002e7202 */ /* 0x000fe20000000f00 */
[----:B------:R-:W-:Y:S02]  /*1530*/  HADD2.F32 R22, -RZ, R23.H1_H1 ;  /* 0x30000017ff167230 */ /* 0x000fe40000004100 */
[----:B------:R-:W-:Y:S02]  /*1540*/  HADD2.F32 R54, -RZ, R54.H1_H1 ;  /* 0x30000036ff367230 */ /* 0x000fe40000004100 */
[----:B------:R-:W-:Y:S01]  /*1550*/  FFMA.FTZ R21, R20, R21, R53 ;  /* 0x0000001514157223 */ /* 0x000fe20000010035 */
[----:B------:R-:W-:Y:S02]  /*1560*/  HADD2.F32 R23, -RZ, R33.H1_H1 ;  /* 0x30000021ff177230 */ /* 0x000fe40000004100 */
[----:B------:R-:W-:Y:S01]  /*1570*/  FFMA.FTZ R32, R49, R22, R32 ;  /* 0x0000001631207223 */ /* 0x000fe20000010020 */
[----:B------:R-:W-:-:S02]  /*1580*/  HADD2.F32 R20, -RZ, R55.H0_H0 ;  /* 0x20000037ff147230 */ /* 0x000fc40000004100 */
[----:B------:R-:W-:Y:S02]  /*1590*/  HADD2.F32 R55, -RZ, R55.H1_H1 ;  /* 0x30000037ff377230 */ /* 0x000fe40000004100 */
[----:B------:R-:W-:Y:S01]  /*15a0*/  FFMA.FTZ R33, R54, R23, R21 ;  /* 0x0000001736217223 */ /* 0x000fe20000010015 */
[----:B------:R-:W-:Y:S02]  /*15b0*/  HADD2.F32 R23, -RZ, R34.H0_H0 ;  /* 0x20000022ff177230 */ /* 0x000fe40000004100 */
[----:B------:R-:W-:Y:S02]  /*15c0*/  HADD2.F32 R21, -RZ, R47.H0_H0 ;  /* 0x2000002fff157230 */ /* 0x000fe40000004100 */
[----:B------:R-:W-:Y:S02]  /*15d0*/  HADD2.F32 R24, -RZ, R46.H0_H0 ;  /* 0x2000002eff187230 */ /* 0x000fe40000004100 */
[----:B------:R-:W-:Y:S01]  /*15e0*/  FFMA.FTZ R20, R20, R23, R33 ;  /* 0x0000001714147223 */ /* 0x000fe20000010021 */
[----:B------:R-:W-:Y:S01]  /*15f0*/  HADD2.F32 R22, -RZ, R34.H1_H1 ;  /* 0x30000022ff167230 */ /* 0x000fe20000004100 */
[----:B------:R-:W-:Y:S01]  /*1600*/  MOV R34, R25 ;  /* 0x0000001900227202 */ /* 0x000fe20000000f00 */
[----:B------:R-:W-:-:S02]  /*1610*/  HADD2.F32 R23, -RZ, R36.H0_H0 ;  /* 0x20000024ff177230 */ /* 0x000fc40000004100 */
[----:B------:R-:W-:Y:S01]  /*1620*/  FFMA.FTZ R32, R21, R24, R32 ;  /* 0x0000001815207223 */ /* 0x000fe20000010020 */
[----:B------:R-:W-:Y:S02]  /*1630*/  HADD2.F32 R21, -RZ, R35.H0_H0 ;  /* 0x20000023ff157230 */ /* 0x000fe40000004100 */
[----:B------:R-:W-:Y:S01]  /*1640*/  FFMA.FTZ R55, R55, R22, R20 ;  /* 0x0000001637377223 */ /* 0x000fe20000010014 */
[--C-:B------:R-:W-:Y:S02]  /*1650*/  HADD2.F32 R20, -RZ, R57.reuse.H0_H0 ;  /* 0x20000039ff147230 */ /* 0x100fe40000004100 */
[----:B------:R-:W-:Y:S02]  /*1660*/  HADD2.F32 R57, -RZ, R57.H1_H1 ;  /* 0x30000039ff397230 */ /* 0x000fe40000004100 */
[----:B------:R-:W-:Y:S02]  /*1670*/  HADD2.F32 R22, -RZ, R35.H1_H1 ;  /* 0x30000023ff167230 */ /* 0x000fe40000004100 */
[----:B------:R-:W-:Y:S01]  /*1680*/  FFMA.FTZ R20, R20, R21, R55 ;  /* 0x0000001514147223 */ /* 0x000fe20000010037 */
[----:B------:R-:W-:-:S02]  /*1690*/  HADD2.F32 R47, -RZ, R47.H1_H1 ;  /* 0x3000002fff2f7230 */ /* 0x000fc40000004100 */
[----:B------:R-:W-:Y:S02]  /*16a0*/  HADD2.F32 R24, -RZ, R46.H1_H1 ;  /* 0x3000002eff187230 */ /* 0x000fe40000004100 */
[----:B------:R-:W-:Y:S01]  /*16b0*/  FFMA.FTZ R57, R57, R22, R20 ;  /* 0x0000001639397223 */ /* 0x000fe20000010014 */
[--C-:B------:R-:W-:Y:S02]  /*16c0*/  HADD2.F32 R20, -RZ, R56.reuse.H0_H0 ;  /* 0x20000038ff147230 */ /* 0x100fe40000004100 */
[----:B------:R-:W-:Y:S02]  /*16d0*/  HADD2.F32 R56, -RZ, R56.H1_H1 ;  /* 0x30000038ff387230 */ /* 0x000fe40000004100 */
[----:B------:R-:W-:Y:S01]  /*16e0*/  FFMA.FTZ R24, R47, R24, R32 ;  /* 0x000000182f187223 */ /* 0x000fe20000010020 */
        /* <DEDUP_REMOVED lines=13> */
[----:B------:R-:W-:Y:S02]  /*17c0*/  HADD2.F32 R24, -RZ, R51.H0_H0 ;  /* 0x20000033ff187230 */ /* 0x000fe40000004100 */
[----:B------:R-:W-:Y:S01]  /*17d0*/  FFMA.FTZ R35, R50, R21, R33 ;  /* 0x0000001532237223 */ /* 0x000fe20000010021 */
[----:B------:R-:W-:Y:S02]  /*17e0*/  HADD2.F32 R33, -RZ, R26.H0_H0 ;  /* 0x2000001aff217230 */ /* 0x000fe40000004100 */
[----:B------:R-:W-:Y:S01]  /*17f0*/  FFMA.FTZ R58, R58, R25, R23 ;  /* 0x000000193a3a7223 */ /* 0x000fe20000010017 */
[----:B------:R-:W-:-:S02]  /*1800*/  HADD2.F32 R25, -RZ, R59.H0_H0 ;  /* 0x2000003bff197230 */ /* 0x000fc40000004100 */
[----:B------:R-:W-:Y:S02]  /*1810*/  HADD2.F32 R32, -RZ, R38.H0_H0 ;  /* 0x20000026ff207230 */ /* 0x000fe40000004100 */
[----:B------:R-:W-:Y:S01]  /*1820*/  FFMA.FTZ R36, R24, R33, R35 ;  /* 0x0000002118247223 */ /* 0x000fe20000010023 */
[--C-:B------:R-:W-:Y:S02]  /*1830*/  HADD2.F32 R24, -RZ, R30.reuse.H0_H0 ;  /* 0x2000001eff187230 */ /* 0x100fe40000004100 */
[----:B------:R-:W-:Y:S02]  /*1840*/  HADD2.F32 R51, -RZ, R51.H1_H1 ;  /* 0x30000033ff337230 */ /* 0x000fe40000004100 */
[----:B------:R-:W-:Y:S01]  /*1850*/  FFMA.FTZ R58, R25, R32, R58 ;  /* 0x00000020193a7223 */ /* 0x000fe2000001003a */
[----:B------:R-:W-:Y:S02]  /*1860*/  HADD2.F32 R25, -RZ, R30.H1_H1 ;  /* 0x3000001eff197230 */ /* 0x000fe40000004100 */
[----:B------:R-:W-:-:S02]  /*1870*/  HADD2.F32 R30, -RZ, R26.H1_H1 ;  /* 0x3000001aff1e7230 */ /* 0x000fc40000004100 */
[----:B------:R-:W-:Y:S02]  /*1880*/  HADD2.F32 R59, -RZ, R59.H1_H1 ;  /* 0x3000003bff3b7230 */ /* 0x000fe40000004100 */
[----:B------:R-:W-:Y:S02]  /*1890*/  HADD2.F32 R34, -RZ, R38.H1_H1 ;  /* 0x30000026ff227230 */ /* 0x000fe40000004100 */
[----:B------:R-:W-:Y:S01]  /*18a0*/  FFMA.FTZ R51, R51, R30, R36 ;  /* 0x0000001e33337223 */ /* 0x000fe20000010024 */
[--C-:B------:R-:W-:Y:S02]  /*18b0*/  HADD2.F32 R32, -RZ, R28.reuse.H0_H0 ;  /* 0x2000001cff207230 */ /* 0x100fe40000004100 */
[----:B------:R-:W-:Y:S02]  /*18c0*/  HADD2.F32 R35, -RZ, R28.H1_H1 ;  /* 0x3000001cff237230 */ /* 0x000fe40000004100 */
[----:B------:R-:W-:Y:S01]  /*18d0*/  FFMA.FTZ R58, R59, R34, R58 ;  /* 0x000000223b3a7223 */ /* 0x000fe2000001003a */
[----:B------:R-:W-:-:S02]  /*18e0*/  HADD2.F32 R28, -RZ, R29.H0_H0 ;  /* 0x2000001dff1c7230 */ /* 0x000fc40000004100 */
[----:B------:R-:W-:Y:S02]  /*18f0*/  HADD2.F32 R33, -RZ, R29.H1_H1 ;  /* 0x3000001dff217230 */ /* 0x000fe40000004100 */
[----:B------:R-:W-:Y:S02]  /*1900*/  HADD2.F32 R30, -RZ, R52.H0_H0 ;  /* 0x20000034ff1e7230 */ /* 0x000fe40000004100 */
[----:B------:R-:W-:Y:S02]  /*1910*/  HADD2.F32 R37, -RZ, R27.H0_H0 ;  /* 0x2000001bff257230 */ /* 0x000fe40000004100 */
[--C-:B------:R-:W-:Y:S02]  /*1920*/  HADD2.F32 R29, -RZ, R31.reuse.H0_H0 ;  /* 0x2000001fff1d7230 */ /* 0x100fe40000004100 */
[----:B------:R-:W-:Y:S02]  /*1930*/  HADD2.F32 R26, -RZ, R31.H1_H1 ;  /* 0x3000001fff1a7230 */ /* 0x000fe40000004100 */
[----:B------:R-:W-:Y:S01]  /*1940*/  FFMA.FTZ R51, R30, R37, R51 ;  /* 0x000000251e337223 */ /* 0x000fe20000010033 */
[----:B------:R-:W-:-:S02]  /*1950*/  HADD2.F32 R31, -RZ, R60.H0_H0 ;  /* 0x2000003cff1f7230 */ /* 0x000fc40000004100 */
[----:B------:R-:W-:Y:S02]  /*1960*/  HADD2.F32 R34, -RZ, R39.H0_H0 ;  /* 0x20000027ff227230 */ /* 0x000fe40000004100 */
        /* <DEDUP_REMOVED lines=10> */
[----:B------:R-:W-:Y:S01]  /*1a10*/  FFMA.FTZ R31, R23, R32, R52 ;  /* 0x00000020171f7223 */ /* 0x000fe20000010034 */
[----:B------:R-:W-:Y:S02]  /*1a20*/  HADD2.F32 R22, -RZ, R12.H1_H1 ;  /* 0x3000000cff167230 */ /* 0x000fe40000004100 */
[----:B------:R-:W-:Y:S02]  /*1a30*/  HADD2.F32 R16, -RZ, R16.H1_H1 ;  /* 0x30000010ff107230 */ /* 0x000fe40000004100 */
[----:B------:R-:W-:Y:S01]  /*1a40*/  FFMA.FTZ R37, R27, R30, R60 ;  /* 0x0000001e1b257223 */ /* 0x000fe2000001003c */
[----:B------:R-:W-:-:S02]  /*1a50*/  HADD2.F32 R23, -RZ, R40.H1_H1 ;  /* 0x30000028ff177230 */ /* 0x000fc40000004100 */
[----:B------:R-:W-:Y:S01]  /*1a60*/  FFMA.FTZ R30, R22, R35, R31 ;  /* 0x00000023161e7223 */ /* 0x000fe2000001001f */
[----:B------:R-:W-:Y:S02]  /*1a70*/  HADD2.F32 R21, -RZ, R13.H0_H0 ;  /* 0x2000000dff157230 */ /* 0x000fe40000004100 */
[----:B------:R-:W-:Y:S02]  /*1a80*/  HADD2.F32 R22, -RZ, R17.H0_H0 ;  /* 0x20000011ff167230 */ /* 0x000fe40000004100 */
[----:B------:R-:W-:Y:S01]  /*1a90*/  FFMA.FTZ R23, R16, R23, R37 ;  /* 0x0000001710177223 */ /* 0x000fe20000010025 */
[----:B------:R-:W-:Y:S02]  /*1aa0*/  HADD2.F32 R27, -RZ, R41.H0_H0 ;  /* 0x20000029ff1b7230 */ /* 0x000fe40000004100 */
[----:B------:R-:W-:Y:S01]  /*1ab0*/  FFMA.FTZ R21, R21, R28, R30 ;  /* 0x0000001c15157223 */ /* 0x000fe2000001001e */
[----:B------:R-:W-:Y:S02]  /*1ac0*/  HADD2.F32 R20, -RZ, R13.H1_H1 ;  /* 0x3000000dff147230 */ /* 0x000fe40000004100 */
[----:B------:R-:W-:-:S02]  /*1ad0*/  HADD2.F32 R17, -RZ, R17.H1_H1 ;  /* 0x30000011ff117230 */ /* 0x000fc40000004100 */
[----:B------:R-:W-:Y:S01]  /*1ae0*/  FFMA.FTZ R22, R22, R27, R23 ;  /* 0x0000001b16167223 */ /* 0x000fe20000010017 */
[----:B------:R-:W-:Y:S02]  /*1af0*/  HADD2.F32 R28, -RZ, R41.H1_H1 ;  /* 0x30000029ff1c7230 */ /* 0x000fe40000004100 */
[----:B------:R-:W-:Y:S01]  /*1b00*/  FFMA.FTZ R20, R20, R33, R21 ;  /* 0x0000002114147223 */ /* 0x000fe20000010015 */
[----:B------:R-:W-:Y:S02]  /*1b10*/  HADD2.F32 R13, -RZ, R14.H0_H0 ;  /* 0x2000000eff0d7230 */ /* 0x000fe40000004100 */
[----:B------:R-:W-:Y:S02]  /*1b20*/  HADD2.F32 R16, -RZ, R18.H0_H0 ;  /* 0x20000012ff107230 */ /* 0x000fe40000004100 */
[----:B------:R-:W-:Y:S01]  /*1b30*/  FFMA.FTZ R23, R17, R28, R22 ;  /* 0x0000001c11177223 */ /* 0x000fe20000010016 */
[----:B------:R-:W-:Y:S02]  /*1b40*/  HADD2.F32 R21, -RZ, R42.H0_H0 ;  /* 0x2000002aff157230 */ /* 0x000fe40000004100 */
[----:B------:R-:W-:Y:S01]  /*1b50*/  FFMA.FTZ R13, R13, R24, R20 ;  /* 0x000000180d0d7223 */ /* 0x000fe20000010014 */
[----:B------:R-:W-:Y:S01]  /*1b60*/  HADD2.F32 R14, -RZ, R14.H1_H1 ;  /* 0x3000000eff0e7230 */ /* 0x000fe20000004100 */
[----:B------:R-:W-:Y:S01]  /*1b70*/  IADD3 R20, R45, 0x3f, RZ ;  /* 0x0000003f2d147810 */ /* 0x000fe20007ffe0ff */
[----:B------:R-:W-:-:S02]  /*1b80*/  HADD2.F32 R18, -RZ, R18.H1_H1 ;  /* 0x30000012ff127230 */ /* 0x000fc40000004100 */
[----:B------:R-:W-:Y:S01]  /*1b90*/  FFMA.FTZ R21, R16, R21, R23 ;  /* 0x0000001510157223 */ /* 0x000fe20000010017 */
[----:B------:R-:W-:Y:S02]  /*1ba0*/  HADD2.F32 R17, -RZ, R42.H1_H1 ;  /* 0x3000002aff117230 */ /* 0x000fe40000004100 */
[----:B------:R-:W-:Y:S01]  /*1bb0*/  FFMA.FTZ R25, R14, R25, R13 ;  /* 0x000000190e197223 */ /* 0x000fe2000001000d */
[----:B------:R-:W-:Y:S01]  /*1bc0*/  HADD2.F32 R12, -RZ, R15.H0_H0 ;  /* 0x2000000fff0c7230 */ /* 0x000fe20000004100 */
[----:B------:R-:W-:Y:S01]  /*1bd0*/  SHF.L.U32 R23, R9, 0x2, RZ ;  /* 0x0000000209177819 */ /* 0x000fe200000006ff */
[----:B------:R-:W-:Y:S02]  /*1be0*/  HADD2.F32 R13, -RZ, R19.H0_H0 ;  /* 0x20000013ff0d7230 */ /* 0x000fe40000004100 */
[----:B------:R-:W-:Y:S01]  /*1bf0*/  FFMA.FTZ R18, R18, R17, R21 ;  /* 0x0000001112127223 */ /* 0x000fe20000010015 */
[----:B------:R-:W-:Y:S02]  /*1c00*/  HADD2.F32 R14, -RZ, R43.H0_H0 ;  /* 0x2000002bff0e7230 */ /* 0x000fe40000004100 */
[----:B------:R-:W-:Y:S01]  /*1c10*/  FFMA.FTZ R12, R12, R29, R25 ;  /* 0x0000001d0c0c7223 */ /* 0x000fe20000010019 */
[----:B------:R-:W-:-:S02]  /*1c20*/  HADD2.F32 R15, -RZ, R15.H1_H1 ;  /* 0x3000000fff0f7230 */ /* 0x000fc40000004100 */
[----:B------:R-:W-:Y:S02]  /*1c30*/  HADD2.F32 R19, -RZ, R19.H1_H1 ;  /* 0x30000013ff137230 */ /* 0x000fe40000004100 */
[----:B------:R-:W-:Y:S01]  /*1c40*/  FFMA.FTZ R14, R13, R14, R18 ;  /* 0x0000000e0d0e7223 */ /* 0x000fe20000010012 */
[----:B------:R-:W-:Y:S02]  /*1c50*/  HADD2.F32 R16, -RZ, R43.H1_H1 ;  /* 0x3000002bff107230 */ /* 0x000fe40000004100 */
[----:B------:R-:W-:Y:S01]  /*1c60*/  FFMA.FTZ R15, R15, R26, R12 ;  /* 0x0000001a0f0f7223 */ /* 0x000fe2000001000c */
[----:B------:R-:W-:Y:S02]  /*1c70*/  IMAD R21, R5, 0xc0, RZ ;  /* 0x000000c005157824 */ /* 0x000fe400078e02ff */
[----:B------:R-:W-:Y:S02]  /*1c80*/  IMAD R22, R11, 0x3000, RZ ;  /* 0x000030000b167824 */ /* 0x000fe400078e02ff */
[----:B------:R-:W-:Y:S01]  /*1c90*/  FFMA.FTZ R16, R19, R16, R14 ;  /* 0x0000001013107223 */ /* 0x000fe2000001000e */
[----:B------:R-:W0:Y:S01]  /*1ca0*/  SHFL.BFLY PT, R12, R15, 0x4, 0x1f ;  /* 0x0c801f000f0c7f89 */ /* 0x000e2200000e0000 */
[----:B------:R-:W-:-:S02]  /*1cb0*/  SHF.R.S32.HI R24, RZ, 0x1f, R21 ;  /* 0x0000001fff187819 */ /* 0x000fc40000011415 */
[----:B------:R-:W-:Y:S01]  /*1cc0*/  SHF.R.S32.HI R25, RZ, 0x1f, R22 ;  /* 0x0000001fff197819 */ /* 0x000fe20000011416 */
[----:B------:R-:W1:Y:S01]  /*1cd0*/  SHFL.BFLY PT, R13, R16, 0x4, 0x1f ;  /* 0x0c801f00100d7f89 */ /* 0x000e6200000e0000 */
[----:B0-----:R-:W-:Y:S01]  /*1ce0*/  FADD.FTZ R14, R15, R12 ;  /* 0x0000000c0f0e7221 */ /* 0x001fe20000010000 */
[----:B------:R-:W-:Y:S01]  /*1cf0*/  SHF.R.S32.HI R15, RZ, 0x1f, R20 ;  /* 0x0000001fff0f7819 */ /* 0x000fe20000011414 */
[----:B-1----:R-:W-:-:S03]  /*1d00*/  FADD.FTZ R18, R16, R13 ;  /* 0x0000000d10127221 */ /* 0x002fc60000010000 */
[----:B------:R-:W0:Y:S01]  /*1d10*/  SHFL.BFLY PT, R17, R14, 0x2, 0x1f ;  /* 0x0c401f000e117f89 */ /* 0x000e2200000e0000 */
[----:B------:R-:W1:Y:S01]  /*1d20*/  LDC.64 R12, c[0x0][0x2d0] ;  /* 0x0000b400ff0c7b82 */ /* 0x000e620000000a00 */
[----:B------:R-:W-:Y:S02]  /*1d30*/  LEA.HI R15, R15, R20, RZ, 0x6 ;  /* 0x000000140f0f7211 */ /* 0x000fe400078f30ff */
[----:B------:R-:W2:Y:S02]  /*1d40*/  SHFL.BFLY PT, R19, R18, 0x2, 0x1f ;  /* 0x0c401f0012137f89 */ /* 0x000ea400000e0000 */
[----:B------:R-:W-:Y:S01]  /*1d50*/  LOP3.LUT R15, R15, 0xffffffc0, RZ, 0xc0, !PT ;  /* 0xffffffc00f0f7812 */ /* 0x000fe200078ec0ff */
[----:B0-----:R-:W-:Y:S01]  /*1d60*/  FADD.FTZ R17, R14, R17 ;  /* 0x000000110e117221 */ /* 0x001fe20000010000 */
[----:B------:R-:W-:Y:S01]  /*1d70*/  IADD3 R14, P0, P1, R21, R23, R22 ;  /* 0x00000017150e7210 */ /* 0x000fe2000791e016 */
[--C-:B------:R-:W-:Y:S01]  /*1d80*/  IMAD R21, R11, -0x40, R20.reuse ;  /* 0xffffffc00b157824 */ /* 0x100fe200078e0214 */
[----:B------:R-:W-:Y:S01]  /*1d90*/  SHF.R.S32.HI R23, RZ, 0x1f, R23 ;  /* 0x0000001fff177819 */ /* 0x000fe20000011417 */
[----:B--2---:R-:W-:Y:S01]  /*1da0*/  FADD.FTZ R19, R18, R19 ;  /* 0x0000001312137221 */ /* 0x004fe20000010000 */
[----:B------:R-:W0:Y:S01]  /*1db0*/  SHFL.BFLY PT, R16, R17, 0x1, 0x1f ;  /* 0x0c201f0011107f89 */ /* 0x000e2200000e0000 */
[----:B-1----:R-:W-:Y:S01]  /*1dc0*/  IMAD R22, R12, UR7, RZ ;  /* 0x000000070c167c24 */ /* 0x002fe2000f8e02ff */
[----:B------:R-:W-:-:S02]  /*1dd0*/  IADD3 R20, R21, R15, -R20 ;  /* 0x0000000f15147210 */ /* 0x000fc40007ffe814 */
[----:B------:R-:W1:Y:S01]  /*1de0*/  SHFL.BFLY PT, R18, R19, 0x1, 0x1f ;  /* 0x0c201f0013127f89 */ /* 0x000e6200000e0000 */
[----:B------:R-:W-:Y:S01]  /*1df0*/  IADD3.X R15, R24, R23, R25, P0, P1 ;  /* 0x00000017180f7210 */ /* 0x000fe200007e2419 */
[----:B------:R-:W-:Y:S01]  /*1e00*/  IMAD R21, R13, UR6, R22 ;  /* 0x000000060d157c24 */ /* 0x000fe2000f8e0216 */
[----:B------:R-:W-:Y:S02]  /*1e10*/  ISETP.NE.AND P1, PT, R8, RZ, PT ;  /* 0x000000ff0800720c */ /* 0x000fe40003f25270 */
[----:B------:R-:W-:Y:S01]  /*1e20*/  ISETP.GE.AND P0, PT, R9, R20, PT ;  /* 0x000000140900720c */ /* 0x000fe20003f06270 */
[----:B------:R-:W-:-:S03]  /*1e30*/  IMAD.WIDE.U32 R12, R12, UR6, R14 ;  /* 0x000000060c0c7c25 */ /* 0x000fc6000f8e000e */
[----:B------:R-:W-:Y:S02]  /*1e40*/  ISETP.GT.OR P0, PT, R9, 0x3f, P0 ;  /* 0x0000003f0900780c */ /* 0x000fe40000704670 */
[----:B------:R-:W-:Y:S01]  /*1e50*/  IADD3 R15, R13, R21, RZ ;  /* 0x000000150d0f7210 */ /* 0x000fe20007ffe0ff */
[----:B0-----:R-:W-:Y:S01]  /*1e60*/  FADD.FTZ R14, R17, R16 ;  /* 0x00000010110e7221 */ /* 0x001fe20000010000 */
[----:B-1----:R-:W-:-:S03]  /*1e70*/  FADD.FTZ R20, R19, R18 ;  /* 0x0000001213147221 */ /* 0x002fc60000010000 */
[----:B------:R-:W-:Y:S06]  /*1e80*/  @P1 BRA `(.L_x_7645) ;  /* 0x00000000005c1947 */ /* 0x000fec0003800000 */
[----:B------:R-:W0:Y:S01]  /*1e90*/  LDC.64 R18, c[0x0][0x278] ;  /* 0x00009e00ff127b82 */ /* 0x000e220000000a00 */
[----:B------:R-:W-:Y:S01]  /*1ea0*/  SHF.R.S32.HI R17, RZ, 0x1f, R5 ;  /* 0x0000001fff117819 */ /* 0x000fe20000011405 */
[----:B------:R-:W-:Y:S01]  /*1eb0*/  ULDC.64 UR8, c[0x0][0x280] ;  /* 0x0000a00000087ab9 */ /* 0x000fe20000000a00 */
[----:B------:R-:W-:Y:S02]  /*1ec0*/  IADD3 R16, P1, R10, R5, RZ ;  /* 0x000000050a107210 */ /* 0x000fe40007f3e0ff */
[----:B------:R-:W-:Y:S02]  /*1ed0*/  ISETP.GE.AND P2, PT, R6, R7, PT ;  /* 0x000000070600720c */ /* 0x000fe40003f46270 */
[----:B------:R-:W-:Y:S01]  /*1ee0*/  LEA.HI.X.SX32 R17, R10, R17, 0x1, P1 ;  /* 0x000000110a117211 */ /* 0x000fe200008f0eff */
[C---:B0-----:R-:W-:Y:S02]  /*1ef0*/  IMAD R8, R18.reuse, UR7, RZ ;  /* 0x0000000712087c24 */ /* 0x041fe4000f8e02ff */
[----:B------:R-:W-:-:S04]  /*1f00*/  IMAD.WIDE.U32 R16, R18, UR6, R16 ;  /* 0x0000000612107c25 */ /* 0x000fc8000f8e0010 */
[----:B------:R-:W-:-:S05]  /*1f10*/  IMAD R19, R19, UR6, R8 ;  /* 0x0000000613137c24 */ /* 0x000fca000f8e0208 */
[----:B------:R-:W-:Y:S01]  /*1f20*/  IADD3 R17, R17, R19, RZ ;  /* 0x0000001311117210 */ /* 0x000fe20007ffe0ff */
[----:B------:R-:W-:Y:S02]  /*1f30*/  IMAD R19, R0, UR8, RZ ;  /* 0x0000000800137c24 */ /* 0x000fe4000f8e02ff */
[----:B------:R-:W-:-:S04]  /*1f40*/  IMAD.WIDE.U32 R16, R4, UR8, R16 ;  /* 0x0000000804107c25 */ /* 0x000fc8000f8e0010 */
[----:B------:R-:W-:Y:S01]  /*1f50*/  IMAD R19, R4, UR9, R19 ;  /* 0x0000000904137c24 */ /* 0x000fe2000f8e0213 */
[----:B------:R-:W-:Y:S01]  /*1f60*/  IADD3 R8, P1, R6, R16, RZ ;  /* 0x0000001006087210 */ /* 0x000fe20007f3e0ff */
[----:B------:R-:W-:-:S03]  /*1f70*/  ULDC.64 UR8, c[0x0][0x260] ;  /* 0x0000980000087ab9 */ /* 0x000fc60000000a00 */
[----:B------:R-:W-:Y:S02]  /*1f80*/  IADD3.X R17, R2, R17, R19, P1, !PT ;  /* 0x0000001102117210 */ /* 0x000fe40000ffe413 */
[----:B------:R-:W-:Y:S02]  /*1f90*/  LEA R16, P3, R8, UR8, 0x2 ;  /* 0x0000000808107c11 */ /* 0x000fe4000f8610ff */
[----:B------:R-:W-:Y:S02]  /*1fa0*/  ISETP.GE.AND P1, PT, R48, R7, PT ;  /* 0x000000073000720c */ /* 0x000fe40003f26270 */
[----:B------:R-:W-:Y:S02]  /*1fb0*/  LEA.HI.X R17, R8, UR9, R17, 0x2, P3 ;  /* 0x0000000908117c11 */ /* 0x000fe400098f1411 */
[----:B------:R-:W-:Y:S02]  /*1fc0*/  FSEL R7, R14, RZ, !P2 ;  /* 0x000000ff0e077208 */ /* 0x000fe40005000000 */
[----:B------:R-:W-:-:S03]  /*1fd0*/  FSEL R19, R20, RZ, !P1 ;  /* 0x000000ff14137208 */ /* 0x000fc60004800000 */
[----:B------:R0:W-:Y:S04]  /*1fe0*/  STG.E desc[UR4][R16.64], R7 ;  /* 0x0000000710007986 */ /* 0x0001e8000c101904 */
[----:B------:R0:W-:Y:S02]  /*1ff0*/  STG.E desc[UR4][R16.64+0x80], R19 ;  /* 0x0000801310007986 */ /* 0x0001e4000c101904 */
.L_x_7645:
[----:B------:R-:W-:Y:S05]  /*2000*/  BSYNC B0 ;  /* 0x0000000000007941 */ /* 0x000fea0003800000 */
.L_x_7644:
[----:B------:R-:W-:Y:S04]  /*2010*/  BSSY B0, `(.L_x_7646) ;  /* 0x0000018000007945 */ /* 0x000fe80003800000 */
[----:B------:R-:W-:Y:S05]  /*2020*/  @P0 BRA `(.L_x_7647) ;  /* 0x0000000000580947 */ /* 0x000fea0003800000 */
[----:B0-----:R-:W0:Y:S01]  /*2030*/  LDC.64 R16, c[0x0][0x2a8] ;  /* 0x0000aa00ff107b82 */ /* 0x001e220000000a00 */
[----:B------:R-:W-:Y:S01]  /*2040*/  IADD3 R6, P0, P1, R5, R10, R9 ;  /* 0x0000000a05067210 */ /* 0x000fe2000791e009 */
[----:B------:R-:W-:Y:S01]  /*2050*/  ULDC.64 UR8, c[0x0][0x2b0] ;  /* 0x0000ac0000087ab9 */ /* 0x000fe20000000a00 */
[----:B------:R-:W-:Y:S02]  /*2060*/  SHF.R.S32.HI R7, RZ, 0x1f, R5 ;  /* 0x0000001fff077819 */ /* 0x000fe40000011405 */
[----:B------:R-:W-:Y:S02]  /*2070*/  SHF.R.S32.HI R2, RZ, 0x1f, R10 ;  /* 0x0000001fff027819 */ /* 0x000fe4000001140a */
[----:B------:R-:W-:-:S04]  /*2080*/  SHF.R.S32.HI R5, RZ, 0x1f, R9 ;  /* 0x0000001fff057819 */ /* 0x000fc80000011409 */
[----:B------:R-:W-:Y:S02]  /*2090*/  IADD3.X R7, R7, R2, R5, P0, P1 ;  /* 0x0000000207077210 */ /* 0x000fe400007e2405 */
[----:B------:R-:W-:Y:S01]  /*20a0*/  FSETP.NEU.FTZ.AND P0, PT, R3, -INF , PT ;  /* 0xff8000000300780b */ /* 0x000fe20003f1d000 */
[C---:B0-----:R-:W-:Y:S02]  /*20b0*/  IMAD R2, R16.reuse, UR7, RZ ;  /* 0x0000000710027c24 */ /* 0x041fe4000f8e02ff */
[----:B------:R-:W-:-:S04]  /*20c0*/  IMAD.WIDE.U32 R6, R16, UR6, R6 ;  /* 0x0000000610067c25 */ /* 0x000fc8000f8e0006 */
[----:B------:R-:W-:Y:S02]  /*20d0*/  IMAD R5, R17, UR6, R2 ;  /* 0x0000000611057c24 */ /* 0x000fe4000f8e0202 */
[----:B------:R-:W-:-:S03]  /*20e0*/  IMAD R17, R0, UR8, RZ ;  /* 0x0000000800117c24 */ /* 0x000fc6000f8e02ff */
[----:B------:R-:W-:Y:S01]  /*20f0*/  IADD3 R7, R7, R5, RZ ;  /* 0x0000000507077210 */ /* 0x000fe20007ffe0ff */
[C---:B------:R-:W-:Y:S02]  /*2100*/  IMAD R17, R4.reuse, UR9, R17 ;  /* 0x0000000904117c24 */ /* 0x040fe4000f8e0211 */
[----:B------:R-:W-:Y:S01]  /*2110*/  FMUL.FTZ R5, R3, 1.4426950216293334961 ;  /* 0x3fb8aa3b03057820 */ /* 0x000fe20000410000 */
[----:B------:R-:W-:Y:S01]  /*2120*/  IMAD.WIDE.U32 R6, R4, UR8, R6 ;  /* 0x0000000804067c25 */ /* 0x000fe2000f8e0006 */
[----:B------:R-:W-:-:S03]  /*2130*/  ULDC.64 UR8, c[0x0][0x2a0] ;  /* 0x0000a80000087ab9 */ /* 0x000fc60000000a00 */
[----:B------:R-:W-:Y:S02]  /*2140*/  FSEL R5, R5, RZ, P0 ;  /* 0x000000ff05057208 */ /* 0x000fe40000000000 */
[----:B------:R-:W-:Y:S02]  /*2150*/  IADD3 R7, R7, R17, RZ ;  /* 0x0000001107077210 */ /* 0x000fe40007ffe0ff */
[----:B------:R-:W-:-:S04]  /*2160*/  LEA R2, P1, R6, UR8, 0x2 ;  /* 0x0000000806027c11 */ /* 0x000fc8000f8210ff */
[----:B------:R-:W-:-:S05]  /*2170*/  LEA.HI.X R3, R6, UR9, R7, 0x2, P1 ;  /* 0x0000000906037c11 */ /* 0x000fca00088f1407 */
[----:B------:R1:W-:Y:S04]  /*2180*/  STG.E desc[UR4][R2.64], R5 ;  /* 0x0000000502007986 */ /* 0x0003e8000c101904 */
.L_x_7647:
[----:B------:R-:W-:Y:S05]  /*2190*/  BSYNC B0 ;  /* 0x0000000000007941 */ /* 0x000fea0003800000 */
.L_x_7646:
[----:B------:R-:W-:Y:S01]  /*21a0*/  ULDC.64 UR10, c[0x0][0x2e8] ;  /* 0x0000ba00000a7ab9 */ /* 0x000fe20000000a00 */
[----:B------:R-:W-:Y:S01]  /*21b0*/  ULDC.64 UR8, c[0x0][0x2d8] ;  /* 0x0000b60000087ab9 */ /* 0x000fe20000000a00 */
[----:B------:R-:W-:Y:S01]  /*21c0*/  ISETP.NE.U32.AND P0, PT, RZ, UR10, PT ;  /* 0x0000000aff007c0c */ /* 0x000fe2000bf05070 */
[----:B-1----:R-:W-:Y:S01]  /*21d0*/  IMAD R3, R0, UR8, RZ ;  /* 0x0000000800037c24 */ /* 0x002fe2000f8e02ff */
[----:B------:R-:W-:Y:S02]  /*21e0*/  MOV R14, R12 ;  /* 0x0000000c000e7202 */ /* 0x000fe40000000f00 */
[----:B------:R-:W-:Y:S01]  /*21f0*/  ISETP.NE.AND.EX P0, PT, RZ, UR11, PT, P0 ;  /* 0x0000000bff007c0c */ /* 0x000fe2000bf05300 */
[C---:B------:R-:W-:Y:S02]  /*2200*/  IMAD R3, R4.reuse, UR9, R3 ;  /* 0x0000000904037c24 */ /* 0x040fe4000f8e0203 */
[----:B------:R-:W-:Y:S01]  /*2210*/  IMAD.WIDE.U32 R14, R4, UR8, R14 ;  /* 0x00000008040e7c25 */ /* 0x000fe2000f8e000e */
[----:B------:R-:W-:Y:S01]  /*2220*/  ISETP.NE.OR P0, PT, R9, RZ, !P0 ;  /* 0x000000ff0900720c */ /* 0x000fe20004705670 */
[----:B------:R-:W-:-:S02]  /*2230*/  ULDC.64 UR8, c[0x0][0x2b8] ;  /* 0x0000ae0000087ab9 */ /* 0x000fc40000000a00 */
[----:B------:R-:W-:Y:S02]  /*2240*/  LEA R2, P1, R14, UR8, 0x2 ;  /* 0x000000080e027c11 */ /* 0x000fe4000f8210ff */
[----:B------:R-:W-:-:S04]  /*2250*/  IADD3 R3, R15, R3, RZ ;  /* 0x000000030f037210 */ /* 0x000fc80007ffe0ff */
[----:B------:R-:W-:-:S05]  /*2260*/  LEA.HI.X R3, R14, UR9, R3, 0x2, P1 ;  /* 0x000000090e037c11 */ /* 0x000fca00088f1403 */
        /* <DEDUP_REMOVED lines=13> */
[----:B------:R-:W2:Y:S08]  /*2340*/  LDC R0, c[0x0][0x2e0] ;  /* 0x0000b800ff007b82 */ /* 0x000eb00000000800 */
[----:B------:R-:W3:Y:S08]  /*2350*/  LDC R4, c[0x0][0x220] ;  /* 0x00008800ff047b82 */ /* 0x000ef00000000800 */
[----:B-1----:R-:W1:Y:S01]  /*2360*/  LDC.64 R2, c[0x0][0x2e8] ;  /* 0x0000ba00ff027b82 */ /* 0x002e620000000a00 */
[----:B--2---:R-:W-:-:S04]  /*2370*/  IMAD R11, R11, R0, R44 ;  /* 0x000000000b0b7224 */ /* 0x004fc800078e022c */
[----:B---3--:R-:W-:-:S04]  /*2380*/  IMAD R11, R11, R4, UR6 ;  /* 0x000000060b0b7e24 */ /* 0x008fc8000f8e0204 */
[----:B-1----:R-:W-:-:S05]  /*2390*/  IMAD.WIDE R2, R11, 0x4, R2 ;  /* 0x000000040b027825 */ /* 0x002fca00078e0202 */
[----:B------:R-:W-:Y:S01]  /*23a0*/  STG.E desc[UR4][R2.64], RZ ;  /* 0x000000ff02007986 */ /* 0x000fe2000c101904 */
[----:B------:R-:W-:Y:S05]  /*23b0*/  EXIT ;  /* 0x000000000000794d */ /* 0x000fea0003800000 */
.L_x_7648:
        /* <DEDUP_REMOVED lines=12> */
.L_x_7700:


//--------------------- .nv.global.init           --------------------------
	.section	.nv.global.init,"aw",@progbits
.nv.global.init:
	.type		$str$23,@object
	.size		$str$23,($str$24 - $str$23)
$str$23:
        /*0000*/ 	.byte	0x28, 0x61, 0x64, 0x64, 0x72, 0x65, 0x73, 0x73, 0x20, 0x26, 0x20, 0x6d, 0x61, 0x73, 0x6b, 0x29
        /*0010*/ 	.byte	0x20, 0x3d, 0x3d, 0x20, 0x30, 0x00
	.type		$str$24,@object
	.size		$str$24,(__unnamed_4 - $str$24)
$str$24:
        /*0016*/ 	.byte	0x2f, 0x74, 0x6d, 0x70, 0x2f, 0x6f, 0x73, 0x73, 0x5f, 0x6b, 0x65, 0x72, 0x6e, 0x65, 0x6c, 0x73
        /*0026*/ 	.byte	0x5f, 0x73, 0x72, 0x63, 0x2f, 0x66, 0x6c, 0x61, 0x73, 0x68, 0x5f, 0x61, 0x74, 0x74, 0x65, 0x6e
        /*0036*/ 	.byte	0x74, 0x69, 0x6f, 0x6e, 0x2f, 0x63, 0x73, 0x72, 0x63, 0x2f, 0x63, 0x75, 0x74, 0x6c, 0x61, 0x73
        /*0046*/ 	.byte	0x73, 0x2f, 0x69, 0x6e, 0x63, 0x6c, 0x75, 0x64, 0x65, 0x2f, 0x63, 0x75, 0x74, 0x65, 0x2f, 0x70
        /*0056*/ 	.byte	0x6f, 0x69, 0x6e, 0x74, 0x65, 0x72, 0x5f, 0x66, 0x6c, 0x61, 0x67, 0x67, 0x65, 0x64, 0x2e, 0x68
        /*0066*/ 	.byte	0x70, 0x70, 0x00
	.type		__unnamed_4,@object
	.size		__unnamed_4,(__unnamed_2 - __unnamed_4)
__unnamed_4:
        /* <DEDUP_REMOVED lines=20> */
        /*01a9*/ 	.byte	0x43, 0x3c, 0x36, 0x34, 0x3e, 0x3e, 0x3e, 0x3e, 0x5d, 0x00
	.type		__unnamed_2,@object
	.size		__unnamed_2,(__unnamed_3 - __unnamed_2)
__unnamed_2:
        /* <DEDUP_REMOVED lines=23> */
	.type		__unnamed_3,@object
	.size		__unnamed_3,(__unnamed_1 - __unnamed_3)
__unnamed_3:
        /* <DEDUP_REMOVED lines=23> */
        /*0487*/ 	.byte	0x3a, 0x43, 0x3c, 0x36, 0x31, 0x34, 0x34, 0x3e, 0x3e, 0x3e, 0x3e, 0x3e, 0x5d, 0x00
	.type		__unnamed_1,@object
	.size		__unnamed_1,(.L_0 - __unnamed_1)
__unnamed_1:
        /* <DEDUP_REMOVED lines=28> */
        /*0655*/ 	.byte	0x3e, 0x3e, 0x3e, 0x3e, 0x3e, 0x20, 0x26, 0x5d, 0x00
.L_0:


//--------------------- .nv.shared._ZN7cutlass13device_kernelIN5flash11enable_sm90INS1_16FlashAttnBwdSm90INS1_25CollectiveMainloopBwdSm90ILi2ELi1ELi1EN4cute5tupleIJNS5_1CILi1EEES8_S8_EEENS6_IJNS7_ILi64EEENS7_ILi96EEENS7_ILi192EEEEEENS_6half_tEfNS_4arch4Sm90ELb0ELb0ELb1ELb0ELb0ELb0ELb1ELb0ELi3ELi1ELi1ELi1ELb0EEENS1_21CollectiveEpilogueBwdISD_SE_SG_Li384ELb0ELb1ELi3EEENS1_19SingleTileSchedulerILb0ELb0ELb0ELi96EEEEEEEEEvNT_6ParamsE --------------------------
	.section	.nv.shared._ZN7cutlass13device_kernelIN5flash11enable_sm90INS1_16FlashAttnBwdSm90INS1_25CollectiveMainloopBwdSm90ILi2ELi1ELi1EN4cute5tupleIJNS5_1CILi1EEES8_S8_EEENS6_IJNS7_ILi64EEENS7_ILi96EEENS7_ILi192EEEEEENS_6half_tEfNS_4arch4Sm90ELb0ELb0ELb1ELb0ELb0ELb0ELb1ELb0ELi3ELi1ELi1ELi1ELb0EEENS1_21CollectiveEpilogueBwdISD_SE_SG_Li384ELb0ELb1ELi3EEENS1_19SingleTileSchedulerILb0ELb0ELb0ELi96EEEEEEEEEvNT_6ParamsE,"aw",@nobits
	.sectionflags	@""
	.align	16
	.zero		1024


//--------------------- .nv.shared.reserved.0     --------------------------
	.section	.nv.shared.reserved.0,"aw",@nobits
	.weak		__nv_reservedSMEM_offset_0_alias
	.size		__nv_reservedSMEM_offset_0_alias, 0, 0
	.other		__nv_reservedSMEM_offset_0_alias,@"STO_CUDA_RESERVED_SHARED STV_DEFAULT"
__nv_reservedSMEM_offset_0_alias:
	.zero		0


//--------------------- .nv.global                --------------------------
	.section	.nv.global,"aw",@nobits
.nv.global:
	.type		_ZN77_INTERNAL_37bbc30b_41_flash_bwd_hdim192_fp16_softcapall_sm90_cu_49158569_28424cute1_E,@object
	.size		_ZN77_INTERNAL_37bbc30b_41_flash_bwd_hdim192_fp16_softcapall_sm90_cu_49158569_28424cute1_E,(_ZN77_INTERNAL_37bbc30b_41_flash_bwd_hdim192_fp16_softcapall_sm90_cu_49158569_28424cuda3std3__45__cpo6cbeginE - _ZN77_INTERNAL_37bbc30b_41_flash_bwd_hdim192_fp16_softcapall_sm90_cu_49158569_28424cute1_E)
_ZN77_INTERNAL_37bbc30b_41_flash_bwd_hdim192_fp16_softcapall_sm90_cu_49158569_28424cute1_E:
	.zero		1
	.type		_ZN77_INTERNAL_37bbc30b_41_flash_bwd_hdim192_fp16_softcapall_sm90_cu_49158569_28424cuda3std3__45__cpo6cbeginE,@object
	.size		_ZN77_INTERNAL_37bbc30b_41_flash_bwd_hdim192_fp16_softcapall_sm90_cu_49158569_28424cuda3std3__45__cpo6cbeginE,(_ZN77_INTERNAL_37bbc30b_41_flash_bwd_hdim192_fp16_softcapall_sm90_cu_49158569_28424cuda3std3__48in_placeE - _ZN77_INTERNAL_37bbc30b_41_flash_bwd_hdim192_fp16_softcapall_sm90_cu_49158569_28424cuda3std3__45__cpo6cbeginE)
_ZN77_INTERNAL_37bbc30b_41_flash_bwd_hdim192_fp16_softcapall_sm90_cu_49158569_28424cuda3std3__45__cpo6cbeginE:
	.zero		1
	.type		_ZN77_INTERNAL_37bbc30b_41_flash_bwd_hdim192_fp16_softcapall_sm90_cu_49158569_28424cuda3std3__48in_placeE,@object
	.size		_ZN77_INTERNAL_37bbc30b_41_flash_bwd_hdim192_fp16_softcapall_sm90_cu_49158569_28424cuda3std3__48in_placeE,(_ZN77_INTERNAL_37bbc30b_41_flash_bwd_hdim192_fp16_softcapall_sm90_cu_49158569_28424cuda3std6ranges3__45__cpo9iter_moveE - _ZN77_INTERNAL_37bbc30b_41_flash_bwd_hdim192_fp16_softcapall_sm90_cu_49158569_28424cuda3std3__48in_placeE)
_ZN77_INTERNAL_37bbc30b_41_flash_bwd_hdim192_fp16_softcapall_sm90_cu_49158569_28424cuda3std3__48in_placeE:
	.zero		1
	.type		_ZN77_INTERNAL_37bbc30b_41_flash_bwd_hdim192_fp16_softcapall_sm90_cu_49158569_28424cuda3std6ranges3__45__cpo9iter_moveE,@object
	.size		_ZN77_INTERNAL_37bbc30b_41_flash_bwd_hdim192_fp16_softcapall_sm90_cu_49158569_28424cuda3std6ranges3__45__cpo9iter_moveE,(_ZN77_INTERNAL_37bbc30b_41_flash_bwd_hdim192_fp16_softcapall_sm90_cu_49158569_28424cuda3std3__45__cpo5beginE - _ZN77_INTERNAL_37bbc30b_41_flash_bwd_hdim192_fp16_softcapall_sm90_cu_49158569_28424cuda3std6ranges3__45__cpo9iter_moveE)
_ZN77_INTERNAL_37bbc30b_41_flash_bwd_hdim192_fp16_softcapall_sm90_cu_49158569_28424cuda3std6ranges3__45__cpo9iter_moveE:
	.zero		1
	.type		_ZN77_INTERNAL_37bbc30b_41_flash_bwd_hdim192_fp16_softcapall_sm90_cu_49158569_28424cuda3std3__45__cpo5beginE,@object
	.size		_ZN77_INTERNAL_37bbc30b_41_flash_bwd_hdim192_fp16_softcapall_sm90_cu_49158569_28424cuda3std3__45__cpo5beginE,(_ZN77_INTERNAL_37bbc30b_41_flash_bwd_hdim192_fp16_softcapall_sm90_cu_49158569_28424cuda3std3__479_GLOBAL__N__37bbc30b_41_flash_bwd_hdim192_fp16_softcapall_sm90_cu_49158569_28426ignoreE - _ZN77_INTERNAL_37bbc30b_41_flash_bwd_hdim192_fp16_softcapall_sm90_cu_49158569_28424cuda3std3__45__cpo5beginE)
_ZN77_INTERNAL_37bbc30b_41_flash_bwd_hdim192_fp16_softcapall_sm90_cu_49158569_28424cuda3std3__45__cpo5beginE:
	.zero		1
	.type		_ZN77_INTERNAL_37bbc30b_41_flash_bwd_hdim192_fp16_softcapall_sm90_cu_49158569_28424cuda3std3__479_GLOBAL__N__37bbc30b_41_flash_bwd_hdim192_fp16_softcapall_sm90_cu_49158569_28426ignoreE,@object
	.size		_ZN77_INTERNAL_37bbc30b_41_flash_bwd_hdim192_fp16_softcapall_sm90_cu_49158569_28424cuda3std3__479_GLOBAL__N__37bbc30b_41_flash_bwd_hdim192_fp16_softcapall_sm90_cu_49158569_28426ignoreE,(_ZN77_INTERNAL_37bbc30b_41_flash_bwd_hdim192_fp16_softcapall_sm90_cu_49158569_28424cute7productE - _ZN77_INTERNAL_37bbc30b_41_flash_bwd_hdim192_fp16_softcapall_sm90_cu_49158569_28424cuda3std3__479_GLOBAL__N__37bbc30b_41_flash_bwd_hdim192_fp16_softcapall_sm90_cu_49158569_28426ignoreE)
_ZN77_INTERNAL_37bbc30b_41_flash_bwd_hdim192_fp16_softcapall_sm90_cu_49158569_28424cuda3std3__479_GLOBAL__N__37bbc30b_41_flash_bwd_hdim192_fp16_softcapall_sm90_cu_49158569_28426ignoreE:
	.zero		1
	.type		_ZN77_INTERNAL_37bbc30b_41_flash_bwd_hdim192_fp16_softcapall_sm90_cu_49158569_28424cute7productE,@object
	.size		_ZN77_INTERNAL_37bbc30b_41_flash_bwd_hdim192_fp16_softcapall_sm90_cu_49158569_28424cute7productE,(_ZN77_INTERNAL_37bbc30b_41_flash_bwd_hdim192_fp16_softcapall_sm90_cu_49158569_28424cuda3std3__45__cpo3endE - _ZN77_INTERNAL_37bbc30b_41_flash_bwd_hdim192_fp16_softcapall_sm90_cu_49158569_28424cute7productE)
_ZN77_INTERNAL_37bbc30b_41_flash_bwd_hdim192_fp16_softcapall_sm90_cu_49158569_28424cute7productE:
	.zero		1
	.type		_ZN77_INTERNAL_37bbc30b_41_flash_bwd_hdim192_fp16_softcapall_sm90_cu_49158569_28424cuda3std3__45__cpo3endE,@object
	.size		_ZN77_INTERNAL_37bbc30b_41_flash_bwd_hdim192_fp16_softcapall_sm90_cu_49158569_28424cuda3std3__45__cpo3endE,(_ZN77_INTERNAL_37bbc30b_41_flash_bwd_hdim192_fp16_softcapall_sm90_cu_49158569_28424cuda3std3__419piecewise_constructE - _ZN77_INTERNAL_37bbc30b_41_flash_bwd_hdim192_fp16_softcapall_sm90_cu_49158569_28424cuda3std3__45__cpo3endE)
_ZN77_INTERNAL_37bbc30b_41_flash_bwd_hdim192_fp16_softcapall_sm90_cu_49158569_28424cuda3std3__45__cpo3endE:
	.zero		1
	.type		_ZN77_INTERNAL_37bbc30b_41_flash_bwd_hdim192_fp16_softcapall_sm90_cu_49158569_28424cuda3std3__419piecewise_constructE,@object
	.size		_ZN77_INTERNAL_37bbc30b_41_flash_bwd_hdim192_fp16_softcapall_sm90_cu_49158569_28424cuda3std3__419piecewise_constructE,(_ZN77_INTERNAL_37bbc30b_41_flash_bwd_hdim192_fp16_softcapall_sm90_cu_49158569_28424cuda3std3__45__cpo4cendE - _ZN77_INTERNAL_37bbc30b_41_flash_bwd_hdim192_fp16_softcapall_sm90_cu_49158569_28424cuda3std3__419piecewise_constructE)
_ZN77_INTERNAL_37bbc30b_41_flash_bwd_hdim192_fp16_softcapall_sm90_cu_49158569_28424cuda3std3__419piecewise_constructE:
	.zero		1
	.type		_ZN77_INTERNAL_37bbc30b_41_flash_bwd_hdim192_fp16_softcapall_sm90_cu_49158569_28424cuda3std3__45__cpo4cendE,@object
	.size		_ZN77_INTERNAL_37bbc30b_41_flash_bwd_hdim192_fp16_softcapall_sm90_cu_49158569_28424cuda3std3__45__cpo4cendE,(_ZN77_INTERNAL_37bbc30b_41_flash_bwd_hdim192_fp16_softcapall_sm90_cu_49158569_28424cuda3std6ranges3__45__cpo4swapE - _ZN77_INTERNAL_37bbc30b_41_flash_bwd_hdim192_fp16_softcapall_sm90_cu_49158569_28424cuda3std3__45__cpo4cendE)
_ZN77_INTERNAL_37bbc30b_41_flash_bwd_hdim192_fp16_softcapall_sm90_cu_49158569_28424cuda3std3__45__cpo4cendE:
	.zero		1
	.type		_ZN77_INTERNAL_37bbc30b_41_flash_bwd_hdim192_fp16_softcapall_sm90_cu_49158569_28424cuda3std6ranges3__45__cpo4swapE,@object
	.size		_ZN77_INTERNAL_37bbc30b_41_flash_bwd_hdim192_fp16_softcapall_sm90_cu_49158569_28424cuda3std6ranges3__45__cpo4swapE,(.L_11 - _ZN77_INTERNAL_37bbc30b_41_flash_bwd_hdim192_fp16_softcapall_sm90_cu_49158569_28424cuda3std6ranges3__45__cpo4swapE)
_ZN77_INTERNAL_37bbc30b_41_flash_bwd_hdim192_fp16_softcapall_sm90_cu_49158569_28424cuda3std6ranges3__45__cpo4swapE:
	.zero		1
.L_11:


//--------------------- .nv.shared._ZN7cutlass13device_kernelIN5flash11enable_sm90INS1_16FlashAttnBwdSm90INS1_25CollectiveMainloopBwdSm90ILi2ELi1ELi1EN4cute5tupleIJNS5_1CILi1EEES8_S8_EEENS6_IJNS7_ILi64EEENS7_ILi96EEENS7_ILi192EEEEEENS_6half_tEfNS_4arch4Sm90ELb0ELb0ELb1ELb0ELb1ELb0ELb1ELb0ELi3ELi1ELi1ELi1ELb0EEENS1_21CollectiveEpilogueBwdISD_SE_SG_Li384ELb0ELb1ELi3EEENS1_19SingleTileSchedulerILb0ELb0ELb0ELi96EEEEEEEEEvNT_6ParamsE --------------------------
	.section	.nv.shared._ZN7cutlass13device_kernelIN5flash11enable_sm90INS1_16FlashAttnBwdSm90INS1_25CollectiveMainloopBwdSm90ILi2ELi1ELi1EN4cute5tupleIJNS5_1CILi1EEES8_S8_EEENS6_IJNS7_ILi64EEENS7_ILi96EEENS7_ILi192EEEEEENS_6half_tEfNS_4arch4Sm90ELb0ELb0ELb1ELb0ELb1ELb0ELb1ELb0ELi3ELi1ELi1ELi1ELb0EEENS1_21CollectiveEpilogueBwdISD_SE_SG_Li384ELb0ELb1ELi3EEENS1_19SingleTileSchedulerILb0ELb0ELb0ELi96EEEEEEEEEvNT_6ParamsE,"aw",@nobits
	.sectionflags	@""
	.align	16
	.zero		1024


//--------------------- .nv.shared._ZN7cutlass13device_kernelIN5flash11enable_sm90INS1_16FlashAttnBwdSm90INS1_25CollectiveMainloopBwdSm90ILi2ELi1ELi1EN4cute5tupleIJNS5_1CILi1EEES8_S8_EEENS6_IJNS7_ILi64EEENS7_ILi96EEENS7_ILi192EEEEEENS_6half_tEfNS_4arch4Sm90ELb0ELb0ELb1ELb0ELb0ELb0ELb1ELb0ELi3ELi1ELi1ELi1ELb0EEENS1_24CollectiveEpilogueBwdGQAISD_fSG_Li384ELb0ELb0EEENS1_19SingleTileSchedulerILb0ELb0ELb0ELi96EEEEEEEEEvNT_6ParamsE --------------------------
	.section	.nv.shared._ZN7cutlass13device_kernelIN5flash11enable_sm90INS1_16FlashAttnBwdSm90INS1_25CollectiveMainloopBwdSm90ILi2ELi1ELi1EN4cute5tupleIJNS5_1CILi1EEES8_S8_EEENS6_IJNS7_ILi64EEENS7_ILi96EEENS7_ILi192EEEEEENS_6half_tEfNS_4arch4Sm90ELb0ELb0ELb1ELb0ELb0ELb0ELb1ELb0ELi3ELi1ELi1ELi1ELb0EEENS1_24CollectiveEpilogueBwdGQAISD_fSG_Li384ELb0ELb0EEENS1_19SingleTileSchedulerILb0ELb0ELb0ELi96EEEEEEEEEvNT_6ParamsE,"aw",@nobits
	.sectionflags	@""
	.align	16
	.zero		1024


//--------------------- .nv.shared._ZN7cutlass13device_kernelIN5flash11enable_sm90INS1_16FlashAttnBwdSm90INS1_25CollectiveMainloopBwdSm90ILi2ELi1ELi1EN4cute5tupleIJNS5_1CILi1EEES8_S8_EEENS6_IJNS7_ILi64EEENS7_ILi96EEENS7_ILi192EEEEEENS_6half_tEfNS_4arch4Sm90ELb0ELb0ELb1ELb0ELb1ELb0ELb1ELb0ELi3ELi1ELi1ELi1ELb0EEENS1_24CollectiveEpilogueBwdGQAISD_fSG_Li384ELb0ELb1EEENS1_19SingleTileSchedulerILb0ELb0ELb0ELi96EEEEEEEEEvNT_6ParamsE --------------------------
	.section	.nv.shared._ZN7cutlass13device_kernelIN5flash11enable_sm90INS1_16FlashAttnBwdSm90INS1_25CollectiveMainloopBwdSm90ILi2ELi1ELi1EN4cute5tupleIJNS5_1CILi1EEES8_S8_EEENS6_IJNS7_ILi64EEENS7_ILi96EEENS7_ILi192EEEEEENS_6half_tEfNS_4arch4Sm90ELb0ELb0ELb1ELb0ELb1ELb0ELb1ELb0ELi3ELi1ELi1ELi1ELb0EEENS1_24CollectiveEpilogueBwdGQAISD_fSG_Li384ELb0ELb1EEENS1_19SingleTileSchedulerILb0ELb0ELb0ELi96EEEEEEEEEvNT_6ParamsE,"aw",@nobits
	.sectionflags	@""
	.align	16
	.zero		1024


//--------------------- .nv.shared._ZN7cutlass13device_kernelIN5flash11enable_sm90INS1_16FlashAttnBwdSm90INS1_25CollectiveMainloopBwdSm90ILi2ELi1ELi1EN4cute5tupleIJNS5_1CILi1EEES8_S8_EEENS6_IJNS7_ILi64EEENS7_ILi96EEENS7_ILi192EEEEEENS_6half_tEfNS_4arch4Sm90ELb0ELb0ELb1ELb1ELb0ELb0ELb1ELb0ELi3ELi1ELi1ELi1ELb0EEENS1_21CollectiveEpilogueBwdISD_SE_SG_Li384ELb1ELb1ELi3EEENS1_19SingleTileSchedulerILb1ELb0ELb0ELi96EEEEEEEEEvNT_6ParamsE --------------------------
	.section	.nv.shared._ZN7cutlass13device_kernelIN5flash11enable_sm90INS1_16FlashAttnBwdSm90INS1_25CollectiveMainloopBwdSm90ILi2ELi1ELi1EN4cute5tupleIJNS5_1CILi1EEES8_S8_EEENS6_IJNS7_ILi64EEENS7_ILi96EEENS7_ILi192EEEEEENS_6half_tEfNS_4arch4Sm90ELb0ELb0ELb1ELb1ELb0ELb0ELb1ELb0ELi3ELi1ELi1ELi1ELb0EEENS1_21CollectiveEpilogueBwdISD_SE_SG_Li384ELb1ELb1ELi3EEENS1_19SingleTileSchedulerILb1ELb0ELb0ELi96EEEEEEEEEvNT_6ParamsE,"aw",@nobits
	.sectionflags	@""
	.align	16
	.zero		1024


//--------------------- .nv.shared._ZN7cutlass13device_kernelIN5flash11enable_sm90INS1_16FlashAttnBwdSm90INS1_25CollectiveMainloopBwdSm90ILi2ELi1ELi1EN4cute5tupleIJNS5_1CILi1EEES8_S8_EEENS6_IJNS7_ILi64EEENS7_ILi96EEENS7_ILi192EEEEEENS_6half_tEfNS_4arch4Sm90ELb0ELb0ELb1ELb1ELb1ELb0ELb1ELb0ELi3ELi1ELi1ELi1ELb0EEENS1_21CollectiveEpilogueBwdISD_SE_SG_Li384ELb1ELb1ELi3EEENS1_19SingleTileSchedulerILb1ELb0ELb0ELi96EEEEEEEEEvNT_6ParamsE --------------------------
	.section	.nv.shared._ZN7cutlass13device_kernelIN5flash11enable_sm90INS1_16FlashAttnBwdSm90INS1_25CollectiveMainloopBwdSm90ILi2ELi1ELi1EN4cute5tupleIJNS5_1CILi1EEES8_S8_EEENS6_IJNS7_ILi64EEENS7_ILi96EEENS7_ILi192EEEEEENS_6half_tEfNS_4arch4Sm90ELb0ELb0ELb1ELb1ELb1ELb0ELb1ELb0ELi3ELi1ELi1ELi1ELb0EEENS1_21CollectiveEpilogueBwdISD_SE_SG_Li384ELb1ELb1ELi3EEENS1_19SingleTileSchedulerILb1ELb0ELb0ELi96EEEEEEEEEvNT_6ParamsE,"aw",@nobits
	.sectionflags	@""
	.align	16
	.zero		1024


//--------------------- .nv.shared._ZN7cutlass13device_kernelIN5flash11enable_sm90INS1_16FlashAttnBwdSm90INS1_25CollectiveMainloopBwdSm90ILi2ELi1ELi1EN4cute5tupleIJNS5_1CILi1EEES8_S8_EEENS6_IJNS7_ILi64EEENS7_ILi96EEENS7_ILi192EEEEEENS_6half_tEfNS_4arch4Sm90ELb0ELb0ELb1ELb1ELb0ELb0ELb1ELb0ELi3ELi1ELi1ELi1ELb0EEENS1_24CollectiveEpilogueBwdGQAISD_fSG_Li384ELb1ELb0EEENS1_19SingleTileSchedulerILb1ELb0ELb0ELi96EEEEEEEEEvNT_6ParamsE --------------------------
	.section	.nv.shared._ZN7cutlass13device_kernelIN5flash11enable_sm90INS1_16FlashAttnBwdSm90INS1_25CollectiveMainloopBwdSm90ILi2ELi1ELi1EN4cute5tupleIJNS5_1CILi1EEES8_S8_EEENS6_IJNS7_ILi64EEENS7_ILi96EEENS7_ILi192EEEEEENS_6half_tEfNS_4arch4Sm90ELb0ELb0ELb1ELb1ELb0ELb0ELb1ELb0ELi3ELi1ELi1ELi1ELb0EEENS1_24CollectiveEpilogueBwdGQAISD_fSG_Li384ELb1ELb0EEENS1_19SingleTileSchedulerILb1ELb0ELb0ELi96EEEEEEEEEvNT_6ParamsE,"aw",@nobits
	.sectionflags	@""
	.align	16
	.zero		1024


//--------------------- .nv.shared._ZN7cutlass13device_kernelIN5flash11enable_sm90INS1_16FlashAttnBwdSm90INS1_25CollectiveMainloopBwdSm90ILi2ELi1ELi1EN4cute5tupleIJNS5_1CILi1EEES8_S8_EEENS6_IJNS7_ILi64EEENS7_ILi96EEENS7_ILi192EEEEEENS_6half_tEfNS_4arch4Sm90ELb0ELb0ELb1ELb1ELb1ELb0ELb1ELb0ELi3ELi1ELi1ELi1ELb0EEENS1_24CollectiveEpilogueBwdGQAISD_fSG_Li384ELb1ELb1EEENS1_19SingleTileSchedulerILb1ELb0ELb0ELi96EEEEEEEEEvNT_6ParamsE --------------------------
	.section	.nv.shared._ZN7cutlass13device_kernelIN5flash11enable_sm90INS1_16FlashAttnBwdSm90INS1_25CollectiveMainloopBwdSm90ILi2ELi1ELi1EN4cute5tupleIJNS5_1CILi1EEES8_S8_EEENS6_IJNS7_ILi64EEENS7_ILi96EEENS7_ILi192EEEEEENS_6half_tEfNS_4arch4Sm90ELb0ELb0ELb1ELb1ELb1ELb0ELb1ELb0ELi3ELi1ELi1ELi1ELb0EEENS1_24CollectiveEpilogueBwdGQAISD_fSG_Li384ELb1ELb1EEENS1_19SingleTileSchedulerILb1ELb0ELb0ELi96EEEEEEEEEvNT_6ParamsE,"aw",@nobits
	.sectionflags	@""
	.align	16
	.zero		1024


//--------------------- .nv.shared._ZN7cutlass13device_kernelIN5flash11enable_sm90INS1_16FlashAttnBwdSm90INS1_25CollectiveMainloopBwdSm90ILi2ELi1ELi1EN4cute5tupleIJNS5_1CILi1EEES8_S8_EEENS6_IJNS7_ILi64EEENS7_ILi96EEENS7_ILi192EEEEEENS_6half_tEfNS_4arch4Sm90ELb0ELb1ELb1ELb0ELb0ELb0ELb1ELb0ELi3ELi1ELi1ELi1ELb0EEENS1_21CollectiveEpilogueBwdISD_SE_SG_Li384ELb0ELb1ELi3EEENS1_19SingleTileSchedulerILb0ELb0ELb0ELi96EEEEEEEEEvNT_6ParamsE --------------------------
	.section	.nv.shared._ZN7cutlass13device_kernelIN5flash11enable_sm90INS1_16FlashAttnBwdSm90INS1_25CollectiveMainloopBwdSm90ILi2ELi1ELi1EN4cute5tupleIJNS5_1CILi1EEES8_S8_EEENS6_IJNS7_ILi64EEENS7_ILi96EEENS7_ILi192EEEEEENS_6half_tEfNS_4arch4Sm90ELb0ELb1ELb1ELb0ELb0ELb0ELb1ELb0ELi3ELi1ELi1ELi1ELb0EEENS1_21CollectiveEpilogueBwdISD_SE_SG_Li384ELb0ELb1ELi3EEENS1_19SingleTileSchedulerILb0ELb0ELb0ELi96EEEEEEEEEvNT_6ParamsE,"aw",@nobits
	.sectionflags	@""
	.align	16
	.zero		1024


//--------------------- .nv.shared._ZN7cutlass13device_kernelIN5flash11enable_sm90INS1_16FlashAttnBwdSm90INS1_25CollectiveMainloopBwdSm90ILi2ELi1ELi1EN4cute5tupleIJNS5_1CILi1EEES8_S8_EEENS6_IJNS7_ILi64EEENS7_ILi96EEENS7_ILi192EEEEEENS_6half_tEfNS_4arch4Sm90ELb0ELb1ELb1ELb0ELb1ELb0ELb1ELb0ELi3ELi1ELi1ELi1ELb0EEENS1_21CollectiveEpilogueBwdISD_SE_SG_Li384ELb0ELb1ELi3EEENS1_19SingleTileSchedulerILb0ELb0ELb0ELi96EEEEEEEEEvNT_6ParamsE --------------------------
	.section	.nv.shared._ZN7cutlass13device_kernelIN5flash11enable_sm90INS1_16FlashAttnBwdSm90INS1_25CollectiveMainloopBwdSm90ILi2ELi1ELi1EN4cute5tupleIJNS5_1CILi1EEES8_S8_EEENS6_IJNS7_ILi64EEENS7_ILi96EEENS7_ILi192EEEEEENS_6half_tEfNS_4arch4Sm90ELb0ELb1ELb1ELb0ELb1ELb0ELb1ELb0ELi3ELi1ELi1ELi1ELb0EEENS1_21CollectiveEpilogueBwdISD_SE_SG_Li384ELb0ELb1ELi3EEENS1_19SingleTileSchedulerILb0ELb0ELb0ELi96EEEEEEEEEvNT_6ParamsE,"aw",@nobits
	.sectionflags	@""
	.align	16
	.zero		1024


//--------------------- .nv.shared._ZN7cutlass13device_kernelIN5flash11enable_sm90INS1_16FlashAttnBwdSm90INS1_25CollectiveMainloopBwdSm90ILi2ELi1ELi1EN4cute5tupleIJNS5_1CILi1EEES8_S8_EEENS6_IJNS7_ILi64EEENS7_ILi96EEENS7_ILi192EEEEEENS_6half_tEfNS_4arch4Sm90ELb0ELb1ELb1ELb0ELb0ELb0ELb1ELb0ELi3ELi1ELi1ELi1ELb0EEENS1_24CollectiveEpilogueBwdGQAISD_fSG_Li384ELb0ELb0EEENS1_19SingleTileSchedulerILb0ELb0ELb0ELi96EEEEEEEEEvNT_6ParamsE --------------------------
	.section	.nv.shared._ZN7cutlass13device_kernelIN5flash11enable_sm90INS1_16FlashAttnBwdSm90INS1_25CollectiveMainloopBwdSm90ILi2ELi1ELi1EN4cute5tupleIJNS5_1CILi1EEES8_S8_EEENS6_IJNS7_ILi64EEENS7_ILi96EEENS7_ILi192EEEEEENS_6half_tEfNS_4arch4Sm90ELb0ELb1ELb1ELb0ELb0ELb0ELb1ELb0ELi3ELi1ELi1ELi1ELb0EEENS1_24CollectiveEpilogueBwdGQAISD_fSG_Li384ELb0ELb0EEENS1_19SingleTileSchedulerILb0ELb0ELb0ELi96EEEEEEEEEvNT_6ParamsE,"aw",@nobits
	.sectionflags	@""
	.align	16
	.zero		1024


//--------------------- .nv.shared._ZN7cutlass13device_kernelIN5flash11enable_sm90INS1_16FlashAttnBwdSm90INS1_25CollectiveMainloopBwdSm90ILi2ELi1ELi1EN4cute5tupleIJNS5_1CILi1EEES8_S8_EEENS6_IJNS7_ILi64EEENS7_ILi96EEENS7_ILi192EEEEEENS_6half_tEfNS_4arch4Sm90ELb0ELb1ELb1ELb0ELb1ELb0ELb1ELb0ELi3ELi1ELi1ELi1ELb0EEENS1_24CollectiveEpilogueBwdGQAISD_fSG_Li384ELb0ELb1EEENS1_19SingleTileSchedulerILb0ELb0ELb0ELi96EEEEEEEEEvNT_6ParamsE --------------------------
	.section	.nv.shared._ZN7cutlass13device_kernelIN5flash11enable_sm90INS1_16FlashAttnBwdSm90INS1_25CollectiveMainloopBwdSm90ILi2ELi1ELi1EN4cute5tupleIJNS5_1CILi1EEES8_S8_EEENS6_IJNS7_ILi64EEENS7_ILi96EEENS7_ILi192EEEEEENS_6half_tEfNS_4arch4Sm90ELb0ELb1ELb1ELb0ELb1ELb0ELb1ELb0ELi3ELi1ELi1ELi1ELb0EEENS1_24CollectiveEpilogueBwdGQAISD_fSG_Li384ELb0ELb1EEENS1_19SingleTileSchedulerILb0ELb0ELb0ELi96EEEEEEEEEvNT_6ParamsE,"aw",@nobits
	.sectionflags	@""
	.align	16
	.zero		1024


//--------------------- .nv.shared._ZN7cutlass13device_kernelIN5flash11enable_sm90INS1_16FlashAttnBwdSm90INS1_25CollectiveMainloopBwdSm90ILi2ELi1ELi1EN4cute5tupleIJNS5_1CILi1EEES8_S8_EEENS6_IJNS7_ILi64EEENS7_ILi96EEENS7_ILi192EEEEEENS_6half_tEfNS_4arch4Sm90ELb0ELb1ELb1ELb1ELb0ELb0ELb1ELb0ELi3ELi1ELi1ELi1ELb0EEENS1_21CollectiveEpilogueBwdISD_SE_SG_Li384ELb1ELb1ELi3EEENS1_19SingleTileSchedulerILb1ELb0ELb0ELi96EEEEEEEEEvNT_6ParamsE --------------------------
	.section	.nv.shared._ZN7cutlass13device_kernelIN5flash11enable_sm90INS1_16FlashAttnBwdSm90INS1_25CollectiveMainloopBwdSm90ILi2ELi1ELi1EN4cute5tupleIJNS5_1CILi1EEES8_S8_EEENS6_IJNS7_ILi64EEENS7_ILi96EEENS7_ILi192EEEEEENS_6half_tEfNS_4arch4Sm90ELb0ELb1ELb1ELb1ELb0ELb0ELb1ELb0ELi3ELi1ELi1ELi1ELb0EEENS1_21CollectiveEpilogueBwdISD_SE_SG_Li384ELb1ELb1ELi3EEENS1_19SingleTileSchedulerILb1ELb0ELb0ELi96EEEEEEEEEvNT_6ParamsE,"aw",@nobits
	.sectionflags	@""
	.align	16
	.zero		1024


//--------------------- .nv.shared._ZN7cutlass13device_kernelIN5flash11enable_sm90INS1_16FlashAttnBwdSm90INS1_25CollectiveMainloopBwdSm90ILi2ELi1ELi1EN4cute5tupleIJNS5_1CILi1EEES8_S8_EEENS6_IJNS7_ILi64EEENS7_ILi96EEENS7_ILi192EEEEEENS_6half_tEfNS_4arch4Sm90ELb0ELb1ELb1ELb1ELb1ELb0ELb1ELb0ELi3ELi1ELi1ELi1ELb0EEENS1_21CollectiveEpilogueBwdISD_SE_SG_Li384ELb1ELb1ELi3EEENS1_19SingleTileSchedulerILb1ELb0ELb0ELi96EEEEEEEEEvNT_6ParamsE --------------------------
	.section	.nv.shared._ZN7cutlass13device_kernelIN5flash11enable_sm90INS1_16FlashAttnBwdSm90INS1_25CollectiveMainloopBwdSm90ILi2ELi1ELi1EN4cute5tupleIJNS5_1CILi1EEES8_S8_EEENS6_IJNS7_ILi64EEENS7_ILi96EEENS7_ILi192EEEEEENS_6half_tEfNS_4arch4Sm90ELb0ELb1ELb1ELb1ELb1ELb0ELb1ELb0ELi3ELi1ELi1ELi1ELb0EEENS1_21CollectiveEpilogueBwdISD_SE_SG_Li384ELb1ELb1ELi3EEENS1_19SingleTileSchedulerILb1ELb0ELb0ELi96EEEEEEEEEvNT_6ParamsE,"aw",@nobits
	.sectionflags	@""
	.align	16
	.zero		1024


//--------------------- .nv.shared._ZN7cutlass13device_kernelIN5flash11enable_sm90INS1_16FlashAttnBwdSm90INS1_25CollectiveMainloopBwdSm90ILi2ELi1ELi1EN4cute5tupleIJNS5_1CILi1EEES8_S8_EEENS6_IJNS7_ILi64EEENS7_ILi96EEENS7_ILi192EEEEEENS_6half_tEfNS_4arch4Sm90ELb0ELb1ELb1ELb1ELb0ELb0ELb1ELb0ELi3ELi1ELi1ELi1ELb0EEENS1_24CollectiveEpilogueBwdGQAISD_fSG_Li384ELb1ELb0EEENS1_19SingleTileSchedulerILb1ELb0ELb0ELi96EEEEEEEEEvNT_6ParamsE --------------------------
	.section	.nv.shared._ZN7cutlass13device_kernelIN5flash11enable_sm90INS1_16FlashAttnBwdSm90INS1_25CollectiveMainloopBwdSm90ILi2ELi1ELi1EN4cute5tupleIJNS5_1CILi1EEES8_S8_EEENS6_IJNS7_ILi64EEENS7_ILi96EEENS7_ILi192EEEEEENS_6half_tEfNS_4arch4Sm90ELb0ELb1ELb1ELb1ELb0ELb0ELb1ELb0ELi3ELi1ELi1ELi1ELb0EEENS1_24CollectiveEpilogueBwdGQAISD_fSG_Li384ELb1ELb0EEENS1_19SingleTileSchedulerILb1ELb0ELb0ELi96EEEEEEEEEvNT_6ParamsE,"aw",@nobits
	.sectionflags	@""
	.align	16
	.zero		1024


//--------------------- .nv.shared._ZN7cutlass13device_kernelIN5flash11enable_sm90INS1_16FlashAttnBwdSm90INS1_25CollectiveMainloopBwdSm90ILi2ELi1ELi1EN4cute5tupleIJNS5_1CILi1EEES8_S8_EEENS6_IJNS7_ILi64EEENS7_ILi96EEENS7_ILi192EEEEEENS_6half_tEfNS_4arch4Sm90ELb0ELb1ELb1ELb1ELb1ELb0ELb1ELb0ELi3ELi1ELi1ELi1ELb0EEENS1_24CollectiveEpilogueBwdGQAISD_fSG_Li384ELb1ELb1EEENS1_19SingleTileSchedulerILb1ELb0ELb0ELi96EEEEEEEEEvNT_6ParamsE --------------------------
	.section	.nv.shared._ZN7cutlass13device_kernelIN5flash11enable_sm90INS1_16FlashAttnBwdSm90INS1_25CollectiveMainloopBwdSm90ILi2ELi1ELi1EN4cute5tupleIJNS5_1CILi1EEES8_S8_EEENS6_IJNS7_ILi64EEENS7_ILi96EEENS7_ILi192EEEEEENS_6half_tEfNS_4arch4Sm90ELb0ELb1ELb1ELb1ELb1ELb0ELb1ELb0ELi3ELi1ELi1ELi1ELb0EEENS1_24CollectiveEpilogueBwdGQAISD_fSG_Li384ELb1ELb1EEENS1_19SingleTileSchedulerILb1ELb0ELb0ELi96EEEEEEEEEvNT_6ParamsE,"aw",@nobits
	.sectionflags	@""
	.align	16
	.zero		1024


//--------------------- .nv.shared._ZN7cutlass13device_kernelIN5flash11enable_sm90INS1_16FlashAttnBwdSm90INS1_25CollectiveMainloopBwdSm90ILi2ELi1ELi1EN4cute5tupleIJNS5_1CILi1EEES8_S8_EEENS6_IJNS7_ILi64EEENS7_ILi96EEENS7_ILi192EEEEEENS_6half_tEfNS_4arch4Sm90ELb1ELb0ELb1ELb0ELb0ELb0ELb1ELb0ELi3ELi1ELi1ELi1ELb0EEENS1_21CollectiveEpilogueBwdISD_SE_SG_Li384ELb0ELb1ELi3EEENS1_25SingleTileBwdLPTSchedulerILb0ELi96ELb0EEEEEEEEEvNT_6ParamsE --------------------------
	.section	.nv.shared._ZN7cutlass13device_kernelIN5flash11enable_sm90INS1_16FlashAttnBwdSm90INS1_25CollectiveMainloopBwdSm90ILi2ELi1ELi1EN4cute5tupleIJNS5_1CILi1EEES8_S8_EEENS6_IJNS7_ILi64EEENS7_ILi96EEENS7_ILi192EEEEEENS_6half_tEfNS_4arch4Sm90ELb1ELb0ELb1ELb0ELb0ELb0ELb1ELb0ELi3ELi1ELi1ELi1ELb0EEENS1_21CollectiveEpilogueBwdISD_SE_SG_Li384ELb0ELb1ELi3EEENS1_25SingleTileBwdLPTSchedulerILb0ELi96ELb0EEEEEEEEEvNT_6ParamsE,"aw",@nobits
	.sectionflags	@""
	.align	16
	.zero		1024


//--------------------- .nv.shared._ZN7cutlass13device_kernelIN5flash11enable_sm90INS1_16FlashAttnBwdSm90INS1_25CollectiveMainloopBwdSm90ILi2ELi1ELi1EN4cute5tupleIJNS5_1CILi1EEES8_S8_EEENS6_IJNS7_ILi64EEENS7_ILi96EEENS7_ILi192EEEEEENS_6half_tEfNS_4arch4Sm90ELb1ELb0ELb1ELb0ELb1ELb0ELb1ELb0ELi3ELi1ELi1ELi1ELb0EEENS1_21CollectiveEpilogueBwdISD_SE_SG_Li384ELb0ELb1ELi3EEENS1_25SingleTileBwdLPTSchedulerILb0ELi96ELb1EEEEEEEEEvNT_6ParamsE --------------------------
	.section	.nv.shared._ZN7cutlass13device_kernelIN5flash11enable_sm90INS1_16FlashAttnBwdSm90INS1_25CollectiveMainloopBwdSm90ILi2ELi1ELi1EN4cute5tupleIJNS5_1CILi1EEES8_S8_EEENS6_IJNS7_ILi64EEENS7_ILi96EEENS7_ILi192EEEEEENS_6half_tEfNS_4arch4Sm90ELb1ELb0ELb1ELb0ELb1ELb0ELb1ELb0ELi3ELi1ELi1ELi1ELb0EEENS1_21CollectiveEpilogueBwdISD_SE_SG_Li384ELb0ELb1ELi3EEENS1_25SingleTileBwdLPTSchedulerILb0ELi96ELb1EEEEEEEEEvNT_6ParamsE,"aw",@nobits
	.sectionflags	@""
	.align	16
	.zero		1024


//--------------------- .nv.shared._ZN7cutlass13device_kernelIN5flash11enable_sm90INS1_16FlashAttnBwdSm90INS1_25CollectiveMainloopBwdSm90ILi2ELi1ELi1EN4cute5tupleIJNS5_1CILi1EEES8_S8_EEENS6_IJNS7_ILi64EEENS7_ILi96EEENS7_ILi192EEEEEENS_6half_tEfNS_4arch4Sm90ELb1ELb0ELb1ELb0ELb0ELb0ELb1ELb0ELi3ELi1ELi1ELi1ELb0EEENS1_24CollectiveEpilogueBwdGQAISD_fSG_Li384ELb0ELb0EEENS1_25SingleTileBwdLPTSchedulerILb0ELi96ELb0EEEEEEEEEvNT_6ParamsE --------------------------
	.section	.nv.shared._ZN7cutlass13device_kernelIN5flash11enable_sm90INS1_16FlashAttnBwdSm90INS1_25CollectiveMainloopBwdSm90ILi2ELi1ELi1EN4cute5tupleIJNS5_1CILi1EEES8_S8_EEENS6_IJNS7_ILi64EEENS7_ILi96EEENS7_ILi192EEEEEENS_6half_tEfNS_4arch4Sm90ELb1ELb0ELb1ELb0ELb0ELb0ELb1ELb0ELi3ELi1ELi1ELi1ELb0EEENS1_24CollectiveEpilogueBwdGQAISD_fSG_Li384ELb0ELb0EEENS1_25SingleTileBwdLPTSchedulerILb0ELi96ELb0EEEEEEEEEvNT_6ParamsE,"aw",@nobits
	.sectionflags	@""
	.align	16
	.zero		1024


//--------------------- .nv.shared._ZN7cutlass13device_kernelIN5flash11enable_sm90INS1_16FlashAttnBwdSm90INS1_25CollectiveMainloopBwdSm90ILi2ELi1ELi1EN4cute5tupleIJNS5_1CILi1EEES8_S8_EEENS6_IJNS7_ILi64EEENS7_ILi96EEENS7_ILi192EEEEEENS_6half_tEfNS_4arch4Sm90ELb1ELb0ELb1ELb0ELb1ELb0ELb1ELb0ELi3ELi1ELi1ELi1ELb0EEENS1_24CollectiveEpilogueBwdGQAISD_fSG_Li384ELb0ELb1EEENS1_25SingleTileBwdLPTSchedulerILb0ELi96ELb1EEEEEEEEEvNT_6ParamsE --------------------------
	.section	.nv.shared._ZN7cutlass13device_kernelIN5flash11enable_sm90INS1_16FlashAttnBwdSm90INS1_25CollectiveMainloopBwdSm90ILi2ELi1ELi1EN4cute5tupleIJNS5_1CILi1EEES8_S8_EEENS6_IJNS7_ILi64EEENS7_ILi96EEENS7_ILi192EEEEEENS_6half_tEfNS_4arch4Sm90ELb1ELb0ELb1ELb0ELb1ELb0ELb1ELb0ELi3ELi1ELi1ELi1ELb0EEENS1_24CollectiveEpilogueBwdGQAISD_fSG_Li384ELb0ELb1EEENS1_25SingleTileBwdLPTSchedulerILb0ELi96ELb1EEEEEEEEEvNT_6ParamsE,"aw",@nobits
	.sectionflags	@""
	.align	16
	.zero		1024


//--------------------- .nv.shared._ZN7cutlass13device_kernelIN5flash11enable_sm90INS1_16FlashAttnBwdSm90INS1_25CollectiveMainloopBwdSm90ILi2ELi1ELi1EN4cute5tupleIJNS5_1CILi1EEES8_S8_EEENS6_IJNS7_ILi64EEENS7_ILi96EEENS7_ILi192EEEEEENS_6half_tEfNS_4arch4Sm90ELb1ELb0ELb1ELb1ELb0ELb0ELb1ELb0ELi3ELi1ELi1ELi1ELb0EEENS1_21CollectiveEpilogueBwdISD_SE_SG_Li384ELb1ELb1ELi3EEENS1_25SingleTileBwdLPTSchedulerILb1ELi96ELb0EEEEEEEEEvNT_6ParamsE --------------------------
	.section	.nv.shared._ZN7cutlass13device_kernelIN5flash11enable_sm90INS1_16FlashAttnBwdSm90INS1_25CollectiveMainloopBwdSm90ILi2ELi1ELi1EN4cute5tupleIJNS5_1CILi1EEES8_S8_EEENS6_IJNS7_ILi64EEENS7_ILi96EEENS7_ILi192EEEEEENS_6half_tEfNS_4arch4Sm90ELb1ELb0ELb1ELb1ELb0ELb0ELb1ELb0ELi3ELi1ELi1ELi1ELb0EEENS1_21CollectiveEpilogueBwdISD_SE_SG_Li384ELb1ELb1ELi3EEENS1_25SingleTileBwdLPTSchedulerILb1ELi96ELb0EEEEEEEEEvNT_6ParamsE,"aw",@nobits
	.sectionflags	@""
	.align	16
	.zero		1024


//--------------------- .nv.shared._ZN7cutlass13device_kernelIN5flash11enable_sm90INS1_16FlashAttnBwdSm90INS1_25CollectiveMainloopBwdSm90ILi2ELi1ELi1EN4cute5tupleIJNS5_1CILi1EEES8_S8_EEENS6_IJNS7_ILi64EEENS7_ILi96EEENS7_ILi192EEEEEENS_6half_tEfNS_4arch4Sm90ELb1ELb0ELb1ELb1ELb1ELb0ELb1ELb0ELi3ELi1ELi1ELi1ELb0EEENS1_21CollectiveEpilogueBwdISD_SE_SG_Li384ELb1ELb1ELi3EEENS1_25SingleTileBwdLPTSchedulerILb1ELi96ELb1EEEEEEEEEvNT_6ParamsE --------------------------
	.section	.nv.shared._ZN7cutlass13device_kernelIN5flash11enable_sm90INS1_16FlashAttnBwdSm90INS1_25CollectiveMainloopBwdSm90ILi2ELi1ELi1EN4cute5tupleIJNS5_1CILi1EEES8_S8_EEENS6_IJNS7_ILi64EEENS7_ILi96EEENS7_ILi192EEEEEENS_6half_tEfNS_4arch4Sm90ELb1ELb0ELb1ELb1ELb1ELb0ELb1ELb0ELi3ELi1ELi1ELi1ELb0EEENS1_21CollectiveEpilogueBwdISD_SE_SG_Li384ELb1ELb1ELi3EEENS1_25SingleTileBwdLPTSchedulerILb1ELi96ELb1EEEEEEEEEvNT_6ParamsE,"aw",@nobits
	.sectionflags	@""
	.align	16
	.zero		1024


//--------------------- .nv.shared._ZN7cutlass13device_kernelIN5flash11enable_sm90INS1_16FlashAttnBwdSm90INS1_25CollectiveMainloopBwdSm90ILi2ELi1ELi1EN4cute5tupleIJNS5_1CILi1EEES8_S8_EEENS6_IJNS7_ILi64EEENS7_ILi96EEENS7_ILi192EEEEEENS_6half_tEfNS_4arch4Sm90ELb1ELb0ELb1ELb1ELb0ELb0ELb1ELb0ELi3ELi1ELi1ELi1ELb0EEENS1_24CollectiveEpilogueBwdGQAISD_fSG_Li384ELb1ELb0EEENS1_25SingleTileBwdLPTSchedulerILb1ELi96ELb0EEEEEEEEEvNT_6ParamsE --------------------------
	.section	.nv.shared._ZN7cutlass13device_kernelIN5flash11enable_sm90INS1_16FlashAttnBwdSm90INS1_25CollectiveMainloopBwdSm90ILi2ELi1ELi1EN4cute5tupleIJNS5_1CILi1EEES8_S8_EEENS6_IJNS7_ILi64EEENS7_ILi96EEENS7_ILi192EEEEEENS_6half_tEfNS_4arch4Sm90ELb1ELb0ELb1ELb1ELb0ELb0ELb1ELb0ELi3ELi1ELi1ELi1ELb0EEENS1_24CollectiveEpilogueBwdGQAISD_fSG_Li384ELb1ELb0EEENS1_25SingleTileBwdLPTSchedulerILb1ELi96ELb0EEEEEEEEEvNT_6ParamsE,"aw",@nobits
	.sectionflags	@""
	.align	16
	.zero		1024


//--------------------- .nv.shared._ZN7cutlass13device_kernelIN5flash11enable_sm90INS1_16FlashAttnBwdSm90INS1_25CollectiveMainloopBwdSm90ILi2ELi1ELi1EN4cute5tupleIJNS5_1CILi1EEES8_S8_EEENS6_IJNS7_ILi64EEENS7_ILi96EEENS7_ILi192EEEEEENS_6half_tEfNS_4arch4Sm90ELb1ELb0ELb1ELb1ELb1ELb0ELb1ELb0ELi3ELi1ELi1ELi1ELb0EEENS1_24CollectiveEpilogueBwdGQAISD_fSG_Li384ELb1ELb1EEENS1_25SingleTileBwdLPTSchedulerILb1ELi96ELb1EEEEEEEEEvNT_6ParamsE --------------------------
	.section	.nv.shared._ZN7cutlass13device_kernelIN5flash11enable_sm90INS1_16FlashAttnBwdSm90INS1_25CollectiveMainloopBwdSm90ILi2ELi1ELi1EN4cute5tupleIJNS5_1CILi1EEES8_S8_EEENS6_IJNS7_ILi64EEENS7_ILi96EEENS7_ILi192EEEEEENS_6half_tEfNS_4arch4Sm90ELb1ELb0ELb1ELb1ELb1ELb0ELb1ELb0ELi3ELi1ELi1ELi1ELb0EEENS1_24CollectiveEpilogueBwdGQAISD_fSG_Li384ELb1ELb1EEENS1_25SingleTileBwdLPTSchedulerILb1ELi96ELb1EEEEEEEEEvNT_6ParamsE,"aw",@nobits
	.sectionflags	@""
	.align	16
	.zero		1024


//--------------------- .nv.shared._ZN7cutlass13device_kernelIN5flash11enable_sm90INS1_16FlashAttnBwdSm90INS1_25CollectiveMainloopBwdSm90ILi2ELi1ELi1EN4cute5tupleIJNS5_1CILi1EEES8_S8_EEENS6_IJNS7_ILi64EEENS7_ILi96EEENS7_ILi192EEEEEENS_6half_tEfNS_4arch4Sm90ELb0ELb0ELb0ELb0ELb0ELb0ELb1ELb0ELi3ELi1ELi1ELi1ELb0EEENS1_21CollectiveEpilogueBwdISD_SE_SG_Li384ELb0ELb1ELi3EEENS1_19SingleTileSchedulerILb0ELb0ELb0ELi96EEEEEEEEEvNT_6ParamsE --------------------------
	.section	.nv.shared._ZN7cutlass13device_kernelIN5flash11enable_sm90INS1_16FlashAttnBwdSm90INS1_25CollectiveMainloopBwdSm90ILi2ELi1ELi1EN4cute5tupleIJNS5_1CILi1EEES8_S8_EEENS6_IJNS7_ILi64EEENS7_ILi96EEENS7_ILi192EEEEEENS_6half_tEfNS_4arch4Sm90ELb0ELb0ELb0ELb0ELb0ELb0ELb1ELb0ELi3ELi1ELi1ELi1ELb0EEENS1_21CollectiveEpilogueBwdISD_SE_SG_Li384ELb0ELb1ELi3EEENS1_19SingleTileSchedulerILb0ELb0ELb0ELi96EEEEEEEEEvNT_6ParamsE,"aw",@nobits
	.sectionflags	@""
	.align	16
	.zero		1024


//--------------------- .nv.shared._ZN7cutlass13device_kernelIN5flash11enable_sm90INS1_16FlashAttnBwdSm90INS1_25CollectiveMainloopBwdSm90ILi2ELi1ELi1EN4cute5tupleIJNS5_1CILi1EEES8_S8_EEENS6_IJNS7_ILi64EEENS7_ILi96EEENS7_ILi192EEEEEENS_6half_tEfNS_4arch4Sm90ELb0ELb0ELb0ELb0ELb1ELb0ELb1ELb0ELi3ELi1ELi1ELi1ELb0EEENS1_21CollectiveEpilogueBwdISD_SE_SG_Li384ELb0ELb1ELi3EEENS1_19SingleTileSchedulerILb0ELb0ELb0ELi96EEEEEEEEEvNT_6ParamsE --------------------------
	.section	.nv.shared._ZN7cutlass13device_kernelIN5flash11enable_sm90INS1_16FlashAttnBwdSm90INS1_25CollectiveMainloopBwdSm90ILi2ELi1ELi1EN4cute5tupleIJNS5_1CILi1EEES8_S8_EEENS6_IJNS7_ILi64EEENS7_ILi96EEENS7_ILi192EEEEEENS_6half_tEfNS_4arch4Sm90ELb0ELb0ELb0ELb0ELb1ELb0ELb1ELb0ELi3ELi1ELi1ELi1ELb0EEENS1_21CollectiveEpilogueBwdISD_SE_SG_Li384ELb0ELb1ELi3EEENS1_19SingleTileSchedulerILb0ELb0ELb0ELi96EEEEEEEEEvNT_6ParamsE,"aw",@nobits
	.sectionflags	@""
	.align	16
	.zero		1024


//--------------------- .nv.shared._ZN7cutlass13device_kernelIN5flash11enable_sm90INS1_16FlashAttnBwdSm90INS1_25CollectiveMainloopBwdSm90ILi2ELi1ELi1EN4cute5tupleIJNS5_1CILi1EEES8_S8_EEENS6_IJNS7_ILi64EEENS7_ILi96EEENS7_ILi192EEEEEENS_6half_tEfNS_4arch4Sm90ELb0ELb0ELb0ELb0ELb0ELb0ELb1ELb0ELi3ELi1ELi1ELi1ELb0EEENS1_24CollectiveEpilogueBwdGQAISD_fSG_Li384ELb0ELb0EEENS1_19SingleTileSchedulerILb0ELb0ELb0ELi96EEEEEEEEEvNT_6ParamsE --------------------------
	.section	.nv.shared._ZN7cutlass13device_kernelIN5flash11enable_sm90INS1_16FlashAttnBwdSm90INS1_25CollectiveMainloopBwdSm90ILi2ELi1ELi1EN4cute5tupleIJNS5_1CILi1EEES8_S8_EEENS6_IJNS7_ILi64EEENS7_ILi96EEENS7_ILi192EEEEEENS_6half_tEfNS_4arch4Sm90ELb0ELb0ELb0ELb0ELb0ELb0ELb1ELb0ELi3ELi1ELi1ELi1ELb0EEENS1_24CollectiveEpilogueBwdGQAISD_fSG_Li384ELb0ELb0EEENS1_19SingleTileSchedulerILb0ELb0ELb0ELi96EEEEEEEEEvNT_6ParamsE,"aw",@nobits
	.sectionflags	@""
	.align	16
	.zero		1024


//--------------------- .nv.shared._ZN7cutlass13device_kernelIN5flash11enable_sm90INS1_16FlashAttnBwdSm90INS1_25CollectiveMainloopBwdSm90ILi2ELi1ELi1EN4cute5tupleIJNS5_1CILi1EEES8_S8_EEENS6_IJNS7_ILi64EEENS7_ILi96EEENS7_ILi192EEEEEENS_6half_tEfNS_4arch4Sm90ELb0ELb0ELb0ELb0ELb1ELb0ELb1ELb0ELi3ELi1ELi1ELi1ELb0EEENS1_24CollectiveEpilogueBwdGQAISD_fSG_Li384ELb0ELb1EEENS1_19SingleTileSchedulerILb0ELb0ELb0ELi96EEEEEEEEEvNT_6ParamsE --------------------------
	.section	.nv.shared._ZN7cutlass13device_kernelIN5flash11enable_sm90INS1_16FlashAttnBwdSm90INS1_25CollectiveMainloopBwdSm90ILi2ELi1ELi1EN4cute5tupleIJNS5_1CILi1EEES8_S8_EEENS6_IJNS7_ILi64EEENS7_ILi96EEENS7_ILi192EEEEEENS_6half_tEfNS_4arch4Sm90ELb0ELb0ELb0ELb0ELb1ELb0ELb1ELb0ELi3ELi1ELi1ELi1ELb0EEENS1_24CollectiveEpilogueBwdGQAISD_fSG_Li384ELb0ELb1EEENS1_19SingleTileSchedulerILb0ELb0ELb0ELi96EEEEEEEEEvNT_6ParamsE,"aw",@nobits
	.sectionflags	@""
	.align	16
	.zero		1024


//--------------------- .nv.shared._ZN7cutlass13device_kernelIN5flash11enable_sm90INS1_16FlashAttnBwdSm90INS1_25CollectiveMainloopBwdSm90ILi2ELi1ELi1EN4cute5tupleIJNS5_1CILi1EEES8_S8_EEENS6_IJNS7_ILi64EEENS7_ILi96EEENS7_ILi192EEEEEENS_6half_tEfNS_4arch4Sm90ELb0ELb0ELb0ELb1ELb0ELb0ELb1ELb0ELi3ELi1ELi1ELi1ELb0EEENS1_21CollectiveEpilogueBwdISD_SE_SG_Li384ELb1ELb1ELi3EEENS1_19SingleTileSchedulerILb1ELb0ELb0ELi96EEEEEEEEEvNT_6ParamsE --------------------------
	.section	.nv.shared._ZN7cutlass13device_kernelIN5flash11enable_sm90INS1_16FlashAttnBwdSm90INS1_25CollectiveMainloopBwdSm90ILi2ELi1ELi1EN4cute5tupleIJNS5_1CILi1EEES8_S8_EEENS6_IJNS7_ILi64EEENS7_ILi96EEENS7_ILi192EEEEEENS_6half_tEfNS_4arch4Sm90ELb0ELb0ELb0ELb1ELb0ELb0ELb1ELb0ELi3ELi1ELi1ELi1ELb0EEENS1_21CollectiveEpilogueBwdISD_SE_SG_Li384ELb1ELb1ELi3EEENS1_19SingleTileSchedulerILb1ELb0ELb0ELi96EEEEEEEEEvNT_6ParamsE,"aw",@nobits
	.sectionflags	@""
	.align	16
	.zero		1024


//--------------------- .nv.shared._ZN7cutlass13device_kernelIN5flash11enable_sm90INS1_16FlashAttnBwdSm90INS1_25CollectiveMainloopBwdSm90ILi2ELi1ELi1EN4cute5tupleIJNS5_1CILi1EEES8_S8_EEENS6_IJNS7_ILi64EEENS7_ILi96EEENS7_ILi192EEEEEENS_6half_tEfNS_4arch4Sm90ELb0ELb0ELb0ELb1ELb1ELb0ELb1ELb0ELi3ELi1ELi1ELi1ELb0EEENS1_21CollectiveEpilogueBwdISD_SE_SG_Li384ELb1ELb1ELi3EEENS1_19SingleTileSchedulerILb1ELb0ELb0ELi96EEEEEEEEEvNT_6ParamsE --------------------------
	.section	.nv.shared._ZN7cutlass13device_kernelIN5flash11enable_sm90INS1_16FlashAttnBwdSm90INS1_25CollectiveMainloopBwdSm90ILi2ELi1ELi1EN4cute5tupleIJNS5_1CILi1EEES8_S8_EEENS6_IJNS7_ILi64EEENS7_ILi96EEENS7_ILi192EEEEEENS_6half_tEfNS_4arch4Sm90ELb0ELb0ELb0ELb1ELb1ELb0ELb1ELb0ELi3ELi1ELi1ELi1ELb0EEENS1_21CollectiveEpilogueBwdISD_SE_SG_Li384ELb1ELb1ELi3EEENS1_19SingleTileSchedulerILb1ELb0ELb0ELi96EEEEEEEEEvNT_6ParamsE,"aw",@nobits
	.sectionflags	@""
	.align	16
	.zero		1024


//--------------------- .nv.shared._ZN7cutlass13device_kernelIN5flash11enable_sm90INS1_16FlashAttnBwdSm90INS1_25CollectiveMainloopBwdSm90ILi2ELi1ELi1EN4cute5tupleIJNS5_1CILi1EEES8_S8_EEENS6_IJNS7_ILi64EEENS7_ILi96EEENS7_ILi192EEEEEENS_6half_tEfNS_4arch4Sm90ELb0ELb0ELb0ELb1ELb0ELb0ELb1ELb0ELi3ELi1ELi1ELi1ELb0EEENS1_24CollectiveEpilogueBwdGQAISD_fSG_Li384ELb1ELb0EEENS1_19SingleTileSchedulerILb1ELb0ELb0ELi96EEEEEEEEEvNT_6ParamsE --------------------------
	.section	.nv.shared._ZN7cutlass13device_kernelIN5flash11enable_sm90INS1_16FlashAttnBwdSm90INS1_25CollectiveMainloopBwdSm90ILi2ELi1ELi1EN4cute5tupleIJNS5_1CILi1EEES8_S8_EEENS6_IJNS7_ILi64EEENS7_ILi96EEENS7_ILi192EEEEEENS_6half_tEfNS_4arch4Sm90ELb0ELb0ELb0ELb1ELb0ELb0ELb1ELb0ELi3ELi1ELi1ELi1ELb0EEENS1_24CollectiveEpilogueBwdGQAISD_fSG_Li384ELb1ELb0EEENS1_19SingleTileSchedulerILb1ELb0ELb0ELi96EEEEEEEEEvNT_6ParamsE,"aw",@nobits
	.sectionflags	@""
	.align	16
	.zero		1024


//--------------------- .nv.shared._ZN7cutlass13device_kernelIN5flash11enable_sm90INS1_16FlashAttnBwdSm90INS1_25CollectiveMainloopBwdSm90ILi2ELi1ELi1EN4cute5tupleIJNS5_1CILi1EEES8_S8_EEENS6_IJNS7_ILi64EEENS7_ILi96EEENS7_ILi192EEEEEENS_6half_tEfNS_4arch4Sm90ELb0ELb0ELb0ELb1ELb1ELb0ELb1ELb0ELi3ELi1ELi1ELi1ELb0EEENS1_24CollectiveEpilogueBwdGQAISD_fSG_Li384ELb1ELb1EEENS1_19SingleTileSchedulerILb1ELb0ELb0ELi96EEEEEEEEEvNT_6ParamsE --------------------------
	.section	.nv.shared._ZN7cutlass13device_kernelIN5flash11enable_sm90INS1_16FlashAttnBwdSm90INS1_25CollectiveMainloopBwdSm90ILi2ELi1ELi1EN4cute5tupleIJNS5_1CILi1EEES8_S8_EEENS6_IJNS7_ILi64EEENS7_ILi96EEENS7_ILi192EEEEEENS_6half_tEfNS_4arch4Sm90ELb0ELb0ELb0ELb1ELb1ELb0ELb1ELb0ELi3ELi1ELi1ELi1ELb0EEENS1_24CollectiveEpilogueBwdGQAISD_fSG_Li384ELb1ELb1EEENS1_19SingleTileSchedulerILb1ELb0ELb0ELi96EEEEEEEEEvNT_6ParamsE,"aw",@nobits
	.sectionflags	@""
	.align	16
	.zero		1024


//--------------------- .nv.shared._ZN7cutlass13device_kernelIN5flash11enable_sm90INS1_16FlashAttnBwdSm90INS1_25CollectiveMainloopBwdSm90ILi2ELi1ELi1EN4cute5tupleIJNS5_1CILi1EEES8_S8_EEENS6_IJNS7_ILi64EEENS7_ILi96EEENS7_ILi192EEEEEENS_6half_tEfNS_4arch4Sm90ELb0ELb1ELb0ELb0ELb0ELb0ELb1ELb0ELi3ELi1ELi1ELi1ELb0EEENS1_21CollectiveEpilogueBwdISD_SE_SG_Li384ELb0ELb1ELi3EEENS1_19SingleTileSchedulerILb0ELb0ELb0ELi96EEEEEEEEEvNT_6ParamsE --------------------------
	.section	.nv.shared._ZN7cutlass13device_kernelIN5flash11enable_sm90INS1_16FlashAttnBwdSm90INS1_25CollectiveMainloopBwdSm90ILi2ELi1ELi1EN4cute5tupleIJNS5_1CILi1EEES8_S8_EEENS6_IJNS7_ILi64EEENS7_ILi96EEENS7_ILi192EEEEEENS_6half_tEfNS_4arch4Sm90ELb0ELb1ELb0ELb0ELb0ELb0ELb1ELb0ELi3ELi1ELi1ELi1ELb0EEENS1_21CollectiveEpilogueBwdISD_SE_SG_Li384ELb0ELb1ELi3EEENS1_19SingleTileSchedulerILb0ELb0ELb0ELi96EEEEEEEEEvNT_6ParamsE,"aw",@nobits
	.sectionflags	@""
	.align	16
	.zero		1024


//--------------------- .nv.shared._ZN7cutlass13device_kernelIN5flash11enable_sm90INS1_16FlashAttnBwdSm90INS1_25CollectiveMainloopBwdSm90ILi2ELi1ELi1EN4cute5tupleIJNS5_1CILi1EEES8_S8_EEENS6_IJNS7_ILi64EEENS7_ILi96EEENS7_ILi192EEEEEENS_6half_tEfNS_4arch4Sm90ELb0ELb1ELb0ELb0ELb1ELb0ELb1ELb0ELi3ELi1ELi1ELi1ELb0EEENS1_21CollectiveEpilogueBwdISD_SE_SG_Li384ELb0ELb1ELi3EEENS1_19SingleTileSchedulerILb0ELb0ELb0ELi96EEEEEEEEEvNT_6ParamsE --------------------------
	.section	.nv.shared._ZN7cutlass13device_kernelIN5flash11enable_sm90INS1_16FlashAttnBwdSm90INS1_25CollectiveMainloopBwdSm90ILi2ELi1ELi1EN4cute5tupleIJNS5_1CILi1EEES8_S8_EEENS6_IJNS7_ILi64EEENS7_ILi96EEENS7_ILi192EEEEEENS_6half_tEfNS_4arch4Sm90ELb0ELb1ELb0ELb0ELb1ELb0ELb1ELb0ELi3ELi1ELi1ELi1ELb0EEENS1_21CollectiveEpilogueBwdISD_SE_SG_Li384ELb0ELb1ELi3EEENS1_19SingleTileSchedulerILb0ELb0ELb0ELi96EEEEEEEEEvNT_6ParamsE,"aw",@nobits
	.sectionflags	@""
	.align	16
	.zero		1024


//--------------------- .nv.shared._ZN7cutlass13device_kernelIN5flash11enable_sm90INS1_16FlashAttnBwdSm90INS1_25CollectiveMainloopBwdSm90ILi2ELi1ELi1EN4cute5tupleIJNS5_1CILi1EEES8_S8_EEENS6_IJNS7_ILi64EEENS7_ILi96EEENS7_ILi192EEEEEENS_6half_tEfNS_4arch4Sm90ELb0ELb1ELb0ELb0ELb0ELb0ELb1ELb0ELi3ELi1ELi1ELi1ELb0EEENS1_24CollectiveEpilogueBwdGQAISD_fSG_Li384ELb0ELb0EEENS1_19SingleTileSchedulerILb0ELb0ELb0ELi96EEEEEEEEEvNT_6ParamsE --------------------------
	.section	.nv.shared._ZN7cutlass13device_kernelIN5flash11enable_sm90INS1_16FlashAttnBwdSm90INS1_25CollectiveMainloopBwdSm90ILi2ELi1ELi1EN4cute5tupleIJNS5_1CILi1EEES8_S8_EEENS6_IJNS7_ILi64EEENS7_ILi96EEENS7_ILi192EEEEEENS_6half_tEfNS_4arch4Sm90ELb0ELb1ELb0ELb0ELb0ELb0ELb1ELb0ELi3ELi1ELi1ELi1ELb0EEENS1_24CollectiveEpilogueBwdGQAISD_fSG_Li384ELb0ELb0EEENS1_19SingleTileSchedulerILb0ELb0ELb0ELi96EEEEEEEEEvNT_6ParamsE,"aw",@nobits
	.sectionflags	@""
	.align	16
	.zero		1024


//--------------------- .nv.shared._ZN7cutlass13device_kernelIN5flash11enable_sm90INS1_16FlashAttnBwdSm90INS1_25CollectiveMainloopBwdSm90ILi2ELi1ELi1EN4cute5tupleIJNS5_1CILi1EEES8_S8_EEENS6_IJNS7_ILi64EEENS7_ILi96EEENS7_ILi192EEEEEENS_6half_tEfNS_4arch4Sm90ELb0ELb1ELb0ELb0ELb1ELb0ELb1ELb0ELi3ELi1ELi1ELi1ELb0EEENS1_24CollectiveEpilogueBwdGQAISD_fSG_Li384ELb0ELb1EEENS1_19SingleTileSchedulerILb0ELb0ELb0ELi96EEEEEEEEEvNT_6ParamsE --------------------------
	.section	.nv.shared._ZN7cutlass13device_kernelIN5flash11enable_sm90INS1_16FlashAttnBwdSm90INS1_25CollectiveMainloopBwdSm90ILi2ELi1ELi1EN4cute5tupleIJNS5_1CILi1EEES8_S8_EEENS6_IJNS7_ILi64EEENS7_ILi96EEENS7_ILi192EEEEEENS_6half_tEfNS_4arch4Sm90ELb0ELb1ELb0ELb0ELb1ELb0ELb1ELb0ELi3ELi1ELi1ELi1ELb0EEENS1_24CollectiveEpilogueBwdGQAISD_fSG_Li384ELb0ELb1EEENS1_19SingleTileSchedulerILb0ELb0ELb0ELi96EEEEEEEEEvNT_6ParamsE,"aw",@nobits
	.sectionflags	@""
	.align	16
	.zero		1024


//--------------------- .nv.shared._ZN7cutlass13device_kernelIN5flash11enable_sm90INS1_16FlashAttnBwdSm90INS1_25CollectiveMainloopBwdSm90ILi2ELi1ELi1EN4cute5tupleIJNS5_1CILi1EEES8_S8_EEENS6_IJNS7_ILi64EEENS7_ILi96EEENS7_ILi192EEEEEENS_6half_tEfNS_4arch4Sm90ELb0ELb1ELb0ELb1ELb0ELb0ELb1ELb0ELi3ELi1ELi1ELi1ELb0EEENS1_21CollectiveEpilogueBwdISD_SE_SG_Li384ELb1ELb1ELi3EEENS1_19SingleTileSchedulerILb1ELb0ELb0ELi96EEEEEEEEEvNT_6ParamsE --------------------------
	.section	.nv.shared._ZN7cutlass13device_kernelIN5flash11enable_sm90INS1_16FlashAttnBwdSm90INS1_25CollectiveMainloopBwdSm90ILi2ELi1ELi1EN4cute5tupleIJNS5_1CILi1EEES8_S8_EEENS6_IJNS7_ILi64EEENS7_ILi96EEENS7_ILi192EEEEEENS_6half_tEfNS_4arch4Sm90ELb0ELb1ELb0ELb1ELb0ELb0ELb1ELb0ELi3ELi1ELi1ELi1ELb0EEENS1_21CollectiveEpilogueBwdISD_SE_SG_Li384ELb1ELb1ELi3EEENS1_19SingleTileSchedulerILb1ELb0ELb0ELi96EEEEEEEEEvNT_6ParamsE,"aw",@nobits
	.sectionflags	@""
	.align	16
	.zero		1024


//--------------------- .nv.shared._ZN7cutlass13device_kernelIN5flash11enable_sm90INS1_16FlashAttnBwdSm90INS1_25CollectiveMainloopBwdSm90ILi2ELi1ELi1EN4cute5tupleIJNS5_1CILi1EEES8_S8_EEENS6_IJNS7_ILi64EEENS7_ILi96EEENS7_ILi192EEEEEENS_6half_tEfNS_4arch4Sm90ELb0ELb1ELb0ELb1ELb1ELb0ELb1ELb0ELi3ELi1ELi1ELi1ELb0EEENS1_21CollectiveEpilogueBwdISD_SE_SG_Li384ELb1ELb1ELi3EEENS1_19SingleTileSchedulerILb1ELb0ELb0ELi96EEEEEEEEEvNT_6ParamsE --------------------------
	.section	.nv.shared._ZN7cutlass13device_kernelIN5flash11enable_sm90INS1_16FlashAttnBwdSm90INS1_25CollectiveMainloopBwdSm90ILi2ELi1ELi1EN4cute5tupleIJNS5_1CILi1EEES8_S8_EEENS6_IJNS7_ILi64EEENS7_ILi96EEENS7_ILi192EEEEEENS_6half_tEfNS_4arch4Sm90ELb0ELb1ELb0ELb1ELb1ELb0ELb1ELb0ELi3ELi1ELi1ELi1ELb0EEENS1_21CollectiveEpilogueBwdISD_SE_SG_Li384ELb1ELb1ELi3EEENS1_19SingleTileSchedulerILb1ELb0ELb0ELi96EEEEEEEEEvNT_6ParamsE,"aw",@nobits
	.sectionflags	@""
	.align	16
	.zero		1024


//--------------------- .nv.shared._ZN7cutlass13device_kernelIN5flash11enable_sm90INS1_16FlashAttnBwdSm90INS1_25CollectiveMainloopBwdSm90ILi2ELi1ELi1EN4cute5tupleIJNS5_1CILi1EEES8_S8_EEENS6_IJNS7_ILi64EEENS7_ILi96EEENS7_ILi192EEEEEENS_6half_tEfNS_4arch4Sm90ELb0ELb1ELb0ELb1ELb0ELb0ELb1ELb0ELi3ELi1ELi1ELi1ELb0EEENS1_24CollectiveEpilogueBwdGQAISD_fSG_Li384ELb1ELb0EEENS1_19SingleTileSchedulerILb1ELb0ELb0ELi96EEEEEEEEEvNT_6ParamsE --------------------------
	.section	.nv.shared._ZN7cutlass13device_kernelIN5flash11enable_sm90INS1_16FlashAttnBwdSm90INS1_25CollectiveMainloopBwdSm90ILi2ELi1ELi1EN4cute5tupleIJNS5_1CILi1EEES8_S8_EEENS6_IJNS7_ILi64EEENS7_ILi96EEENS7_ILi192EEEEEENS_6half_tEfNS_4arch4Sm90ELb0ELb1ELb0ELb1ELb0ELb0ELb1ELb0ELi3ELi1ELi1ELi1ELb0EEENS1_24CollectiveEpilogueBwdGQAISD_fSG_Li384ELb1ELb0EEENS1_19SingleTileSchedulerILb1ELb0ELb0ELi96EEEEEEEEEvNT_6ParamsE,"aw",@nobits
	.sectionflags	@""
	.align	16
	.zero		1024


//--------------------- .nv.shared._ZN7cutlass13device_kernelIN5flash11enable_sm90INS1_16FlashAttnBwdSm90INS1_25CollectiveMainloopBwdSm90ILi2ELi1ELi1EN4cute5tupleIJNS5_1CILi1EEES8_S8_EEENS6_IJNS7_ILi64EEENS7_ILi96EEENS7_ILi192EEEEEENS_6half_tEfNS_4arch4Sm90ELb0ELb1ELb0ELb1ELb1ELb0ELb1ELb0ELi3ELi1ELi1ELi1ELb0EEENS1_24CollectiveEpilogueBwdGQAISD_fSG_Li384ELb1ELb1EEENS1_19SingleTileSchedulerILb1ELb0ELb0ELi96EEEEEEEEEvNT_6ParamsE --------------------------
	.section	.nv.shared._ZN7cutlass13device_kernelIN5flash11enable_sm90INS1_16FlashAttnBwdSm90INS1_25CollectiveMainloopBwdSm90ILi2ELi1ELi1EN4cute5tupleIJNS5_1CILi1EEES8_S8_EEENS6_IJNS7_ILi64EEENS7_ILi96EEENS7_ILi192EEEEEENS_6half_tEfNS_4arch4Sm90ELb0ELb1ELb0ELb1ELb1ELb0ELb1ELb0ELi3ELi1ELi1ELi1ELb0EEENS1_24CollectiveEpilogueBwdGQAISD_fSG_Li384ELb1ELb1EEENS1_19SingleTileSchedulerILb1ELb0ELb0ELi96EEEEEEEEEvNT_6ParamsE,"aw",@nobits
	.sectionflags	@""
	.align	16
	.zero		1024


//--------------------- .nv.shared._ZN7cutlass13device_kernelIN5flash11enable_sm90INS1_16FlashAttnBwdSm90INS1_25CollectiveMainloopBwdSm90ILi2ELi1ELi1EN4cute5tupleIJNS5_1CILi1EEES8_S8_EEENS6_IJNS7_ILi64EEENS7_ILi96EEENS7_ILi192EEEEEENS_6half_tEfNS_4arch4Sm90ELb1ELb0ELb0ELb0ELb0ELb0ELb1ELb0ELi3ELi1ELi1ELi1ELb0EEENS1_21CollectiveEpilogueBwdISD_SE_SG_Li384ELb0ELb1ELi3EEENS1_25SingleTileBwdLPTSchedulerILb0ELi96ELb0EEEEEEEEEvNT_6ParamsE --------------------------
	.section	.nv.shared._ZN7cutlass13device_kernelIN5flash11enable_sm90INS1_16FlashAttnBwdSm90INS1_25CollectiveMainloopBwdSm90ILi2ELi1ELi1EN4cute5tupleIJNS5_1CILi1EEES8_S8_EEENS6_IJNS7_ILi64EEENS7_ILi96EEENS7_ILi192EEEEEENS_6half_tEfNS_4arch4Sm90ELb1ELb0ELb0ELb0ELb0ELb0ELb1ELb0ELi3ELi1ELi1ELi1ELb0EEENS1_21CollectiveEpilogueBwdISD_SE_SG_Li384ELb0ELb1ELi3EEENS1_25SingleTileBwdLPTSchedulerILb0ELi96ELb0EEEEEEEEEvNT_6ParamsE,"aw",@nobits
	.sectionflags	@""
	.align	16
	.zero		1024


//--------------------- .nv.shared._ZN7cutlass13device_kernelIN5flash11enable_sm90INS1_16FlashAttnBwdSm90INS1_25CollectiveMainloopBwdSm90ILi2ELi1ELi1EN4cute5tupleIJNS5_1CILi1EEES8_S8_EEENS6_IJNS7_ILi64EEENS7_ILi96EEENS7_ILi192EEEEEENS_6half_tEfNS_4arch4Sm90ELb1ELb0ELb0ELb0ELb1ELb0ELb1ELb0ELi3ELi1ELi1ELi1ELb0EEENS1_21CollectiveEpilogueBwdISD_SE_SG_Li384ELb0ELb1ELi3EEENS1_25SingleTileBwdLPTSchedulerILb0ELi96ELb1EEEEEEEEEvNT_6ParamsE --------------------------
	.section	.nv.shared._ZN7cutlass13device_kernelIN5flash11enable_sm90INS1_16FlashAttnBwdSm90INS1_25CollectiveMainloopBwdSm90ILi2ELi1ELi1EN4cute5tupleIJNS5_1CILi1EEES8_S8_EEENS6_IJNS7_ILi64EEENS7_ILi96EEENS7_ILi192EEEEEENS_6half_tEfNS_4arch4Sm90ELb1ELb0ELb0ELb0ELb1ELb0ELb1ELb0ELi3ELi1ELi1ELi1ELb0EEENS1_21CollectiveEpilogueBwdISD_SE_SG_Li384ELb0ELb1ELi3EEENS1_25SingleTileBwdLPTSchedulerILb0ELi96ELb1EEEEEEEEEvNT_6ParamsE,"aw",@nobits
	.sectionflags	@""
	.align	16
	.zero		1024


//--------------------- .nv.shared._ZN7cutlass13device_kernelIN5flash11enable_sm90INS1_16FlashAttnBwdSm90INS1_25CollectiveMainloopBwdSm90ILi2ELi1ELi1EN4cute5tupleIJNS5_1CILi1EEES8_S8_EEENS6_IJNS7_ILi64EEENS7_ILi96EEENS7_ILi192EEEEEENS_6half_tEfNS_4arch4Sm90ELb1ELb0ELb0ELb0ELb0ELb0ELb1ELb0ELi3ELi1ELi1ELi1ELb0EEENS1_24CollectiveEpilogueBwdGQAISD_fSG_Li384ELb0ELb0EEENS1_25SingleTileBwdLPTSchedulerILb0ELi96ELb0EEEEEEEEEvNT_6ParamsE --------------------------
	.section	.nv.shared._ZN7cutlass13device_kernelIN5flash11enable_sm90INS1_16FlashAttnBwdSm90INS1_25CollectiveMainloopBwdSm90ILi2ELi1ELi1EN4cute5tupleIJNS5_1CILi1EEES8_S8_EEENS6_IJNS7_ILi64EEENS7_ILi96EEENS7_ILi192EEEEEENS_6half_tEfNS_4arch4Sm90ELb1ELb0ELb0ELb0ELb0ELb0ELb1ELb0ELi3ELi1ELi1ELi1ELb0EEENS1_24CollectiveEpilogueBwdGQAISD_fSG_Li384ELb0ELb0EEENS1_25SingleTileBwdLPTSchedulerILb0ELi96ELb0EEEEEEEEEvNT_6ParamsE,"aw",@nobits
	.sectionflags	@""
	.align	16
	.zero		1024


//--------------------- .nv.shared._ZN7cutlass13device_kernelIN5flash11enable_sm90INS1_16FlashAttnBwdSm90INS1_25CollectiveMainloopBwdSm90ILi2ELi1ELi1EN4cute5tupleIJNS5_1CILi1EEES8_S8_EEENS6_IJNS7_ILi64EEENS7_ILi96EEENS7_ILi192EEEEEENS_6half_tEfNS_4arch4Sm90ELb1ELb0ELb0ELb0ELb1ELb0ELb1ELb0ELi3ELi1ELi1ELi1ELb0EEENS1_24CollectiveEpilogueBwdGQAISD_fSG_Li384ELb0ELb1EEENS1_25SingleTileBwdLPTSchedulerILb0ELi96ELb1EEEEEEEEEvNT_6ParamsE --------------------------
	.section	.nv.shared._ZN7cutlass13device_kernelIN5flash11enable_sm90INS1_16FlashAttnBwdSm90INS1_25CollectiveMainloopBwdSm90ILi2ELi1ELi1EN4cute5tupleIJNS5_1CILi1EEES8_S8_EEENS6_IJNS7_ILi64EEENS7_ILi96EEENS7_ILi192EEEEEENS_6half_tEfNS_4arch4Sm90ELb1ELb0ELb0ELb0ELb1ELb0ELb1ELb0ELi3ELi1ELi1ELi1ELb0EEENS1_24CollectiveEpilogueBwdGQAISD_fSG_Li384ELb0ELb1EEENS1_25SingleTileBwdLPTSchedulerILb0ELi96ELb1EEEEEEEEEvNT_6ParamsE,"aw",@nobits
	.sectionflags	@""
	.align	16
	.zero		1024


//--------------------- .nv.shared._ZN7cutlass13device_kernelIN5flash22FlashAttnBwdPreprocessIN4cute5tupleIJNS3_1CILi64EEENS5_ILi192EEEEEENS_6half_tEfNS_4arch4Sm90ELb1ELb0EEEEEvNT_6ParamsE --------------------------
	.section	.nv.shared._ZN7cutlass13device_kernelIN5flash22FlashAttnBwdPreprocessIN4cute5tupleIJNS3_1CILi64EEENS5_ILi192EEEEEENS_6half_tEfNS_4arch4Sm90ELb1ELb0EEEEEvNT_6ParamsE,"aw",@nobits
	.sectionflags	@""
	.align	16
	.zero		1024


//--------------------- .nv.shared._ZN7cutlass13device_kernelIN5flash11enable_sm90INS1_16FlashAttnBwdSm90INS1_25CollectiveMainloopBwdSm90ILi2ELi1ELi1EN4cute5tupleIJNS5_1CILi1EEES8_S8_EEENS6_IJNS7_ILi64EEENS7_ILi96EEENS7_ILi192EEEEEENS_6half_tEfNS_4arch4Sm90ELb1ELb0ELb0ELb1ELb0ELb0ELb1ELb0ELi3ELi1ELi1ELi1ELb0EEENS1_21CollectiveEpilogueBwdISD_SE_SG_Li384ELb1ELb1ELi3EEENS1_25SingleTileBwdLPTSchedulerILb1ELi96ELb0EEEEEEEEEvNT_6ParamsE --------------------------
	.section	.nv.shared._ZN7cutlass13device_kernelIN5flash11enable_sm90INS1_16FlashAttnBwdSm90INS1_25CollectiveMainloopBwdSm90ILi2ELi1ELi1EN4cute5tupleIJNS5_1CILi1EEES8_S8_EEENS6_IJNS7_ILi64EEENS7_ILi96EEENS7_ILi192EEEEEENS_6half_tEfNS_4arch4Sm90ELb1ELb0ELb0ELb1ELb0ELb0ELb1ELb0ELi3ELi1ELi1ELi1ELb0EEENS1_21CollectiveEpilogueBwdISD_SE_SG_Li384ELb1ELb1ELi3EEENS1_25SingleTileBwdLPTSchedulerILb1ELi96ELb0EEEEEEEEEvNT_6ParamsE,"aw",@nobits
	.sectionflags	@""
	.align	16
	.zero		1024


//--------------------- .nv.shared._ZN7cutlass13device_kernelIN5flash11enable_sm90INS1_16FlashAttnBwdSm90INS1_25CollectiveMainloopBwdSm90ILi2ELi1ELi1EN4cute5tupleIJNS5_1CILi1EEES8_S8_EEENS6_IJNS7_ILi64EEENS7_ILi96EEENS7_ILi192EEEEEENS_6half_tEfNS_4arch4Sm90ELb1ELb0ELb0ELb1ELb1ELb0ELb1ELb0ELi3ELi1ELi1ELi1ELb0EEENS1_21CollectiveEpilogueBwdISD_SE_SG_Li384ELb1ELb1ELi3EEENS1_25SingleTileBwdLPTSchedulerILb1ELi96ELb1EEEEEEEEEvNT_6ParamsE --------------------------
	.section	.nv.shared._ZN7cutlass13device_kernelIN5flash11enable_sm90INS1_16FlashAttnBwdSm90INS1_25CollectiveMainloopBwdSm90ILi2ELi1ELi1EN4cute5tupleIJNS5_1CILi1EEES8_S8_EEENS6_IJNS7_ILi64EEENS7_ILi96EEENS7_ILi192EEEEEENS_6half_tEfNS_4arch4Sm90ELb1ELb0ELb0ELb1ELb1ELb0ELb1ELb0ELi3ELi1ELi1ELi1ELb0EEENS1_21CollectiveEpilogueBwdISD_SE_SG_Li384ELb1ELb1ELi3EEENS1_25SingleTileBwdLPTSchedulerILb1ELi96ELb1EEEEEEEEEvNT_6ParamsE,"aw",@nobits
	.sectionflags	@""
	.align	16
	.zero		1024


//--------------------- .nv.shared._ZN7cutlass13device_kernelIN5flash11enable_sm90INS1_16FlashAttnBwdSm90INS1_25CollectiveMainloopBwdSm90ILi2ELi1ELi1EN4cute5tupleIJNS5_1CILi1EEES8_S8_EEENS6_IJNS7_ILi64EEENS7_ILi96EEENS7_ILi192EEEEEENS_6half_tEfNS_4arch4Sm90ELb1ELb0ELb0ELb1ELb0ELb0ELb1ELb0ELi3ELi1ELi1ELi1ELb0EEENS1_24CollectiveEpilogueBwdGQAISD_fSG_Li384ELb1ELb0EEENS1_25SingleTileBwdLPTSchedulerILb1ELi96ELb0EEEEEEEEEvNT_6ParamsE --------------------------
	.section	.nv.shared._ZN7cutlass13device_kernelIN5flash11enable_sm90INS1_16FlashAttnBwdSm90INS1_25CollectiveMainloopBwdSm90ILi2ELi1ELi1EN4cute5tupleIJNS5_1CILi1EEES8_S8_EEENS6_IJNS7_ILi64EEENS7_ILi96EEENS7_ILi192EEEEEENS_6half_tEfNS_4arch4Sm90ELb1ELb0ELb0ELb1ELb0ELb0ELb1ELb0ELi3ELi1ELi1ELi1ELb0EEENS1_24CollectiveEpilogueBwdGQAISD_fSG_Li384ELb1ELb0EEENS1_25SingleTileBwdLPTSchedulerILb1ELi96ELb0EEEEEEEEEvNT_6ParamsE,"aw",@nobits
	.sectionflags	@""
	.align	16
	.zero		1024


//--------------------- .nv.shared._ZN7cutlass13device_kernelIN5flash32FlashAttnBwdPostprocessConvertdQIN4cute5tupleIJNS3_1CILi96EEENS5_ILi192EEEEEENS_6half_tEfNS_4arch4Sm90ELi384ENS3_8TiledMMAINS3_8MMA_AtomIJNS3_4SM904GMMA25MMA_64x96x16_F32F16F16_SSILNSF_5MajorE1ELSH_1ELNSF_7ScaleInE1ELSI_1EEEEEENS3_6LayoutINS4_IJNS5_ILi3EEENS5_ILi1EEESN_EEENS4_IJSN_NS5_ILi0EEESP_EEEEENS4_IJNS3_10UnderscoreESS_SS_EEEEELb1EEEEEvNT_6ParamsE --------------------------
	.section	.nv.shared._ZN7cutlass13device_kernelIN5flash32FlashAttnBwdPostprocessConvertdQIN4cute5tupleIJNS3_1CILi96EEENS5_ILi192EEEEEENS_6half_tEfNS_4arch4Sm90ELi384ENS3_8TiledMMAINS3_8MMA_AtomIJNS3_4SM904GMMA25MMA_64x96x16_F32F16F16_SSILNSF_5MajorE1ELSH_1ELNSF_7ScaleInE1ELSI_1EEEEEENS3_6LayoutINS4_IJNS5_ILi3EEENS5_ILi1EEESN_EEENS4_IJSN_NS5_ILi0EEESP_EEEEENS4_IJNS3_10UnderscoreESS_SS_EEEEELb1EEEEEvNT_6ParamsE,"aw",@nobits
	.sectionflags	@""
	.align	16
	.zero		1024


//--------------------- .nv.shared._ZN7cutlass13device_kernelIN5flash32FlashAttnBwdPostprocessConvertdQIN4cute5tupleIJNS3_1CILi64EEENS5_ILi192EEEEEENS_6half_tEfNS_4arch4Sm90ELi384ENS3_8TiledMMAINS3_8MMA_AtomIJNS3_4SM904GMMA25MMA_64x64x16_F32F16F16_SSILNSF_5MajorE0ELSH_1ELNSF_7ScaleInE1ELSI_1EEEEEENS3_6LayoutINS4_IJNS5_ILi1EEENS5_ILi3EEESM_EEENS4_IJNS5_ILi0EEESM_SP_EEEEENS4_IJNS3_10UnderscoreESS_SS_EEEEELb0EEEEEvNT_6ParamsE --------------------------
	.section	.nv.shared._ZN7cutlass13device_kernelIN5flash32FlashAttnBwdPostprocessConvertdQIN4cute5tupleIJNS3_1CILi64EEENS5_ILi192EEEEEENS_6half_tEfNS_4arch4Sm90ELi384ENS3_8TiledMMAINS3_8MMA_AtomIJNS3_4SM904GMMA25MMA_64x64x16_F32F16F16_SSILNSF_5MajorE0ELSH_1ELNSF_7ScaleInE1ELSI_1EEEEEENS3_6LayoutINS4_IJNS5_ILi1EEENS5_ILi3EEESM_EEENS4_IJNS5_ILi0EEESM_SP_EEEEENS4_IJNS3_10UnderscoreESS_SS_EEEEELb0EEEEEvNT_6ParamsE,"aw",@nobits
	.sectionflags	@""
	.align	16
	.zero		1024


//--------------------- .nv.shared._ZN7cutlass13device_kernelIN5flash11enable_sm90INS1_16FlashAttnBwdSm90INS1_25CollectiveMainloopBwdSm90ILi2ELi1ELi1EN4cute5tupleIJNS5_1CILi1EEES8_S8_EEENS6_IJNS7_ILi64EEENS7_ILi96EEENS7_ILi192EEEEEENS_6half_tEfNS_4arch4Sm90ELb1ELb0ELb0ELb1ELb1ELb0ELb1ELb0ELi3ELi1ELi1ELi1ELb0EEENS1_24CollectiveEpilogueBwdGQAISD_fSG_Li384ELb1ELb1EEENS1_25SingleTileBwdLPTSchedulerILb1ELi96ELb1EEEEEEEEEvNT_6ParamsE --------------------------
	.section	.nv.shared._ZN7cutlass13device_kernelIN5flash11enable_sm90INS1_16FlashAttnBwdSm90INS1_25CollectiveMainloopBwdSm90ILi2ELi1ELi1EN4cute5tupleIJNS5_1CILi1EEES8_S8_EEENS6_IJNS7_ILi64EEENS7_ILi96EEENS7_ILi192EEEEEENS_6half_tEfNS_4arch4Sm90ELb1ELb0ELb0ELb1ELb1ELb0ELb1ELb0ELi3ELi1ELi1ELi1ELb0EEENS1_24CollectiveEpilogueBwdGQAISD_fSG_Li384ELb1ELb1EEENS1_25SingleTileBwdLPTSchedulerILb1ELi96ELb1EEEEEEEEEvNT_6ParamsE,"aw",@nobits
	.sectionflags	@""
	.align	16
	.zero		1024


//--------------------- .nv.shared._ZN7cutlass13device_kernelIN5flash22FlashAttnBwdPreprocessIN4cute5tupleIJNS3_1CILi64EEENS5_ILi192EEEEEENS_6half_tEfNS_4arch4Sm90ELb1ELb1EEEEEvNT_6ParamsE --------------------------
	.section	.nv.shared._ZN7cutlass13device_kernelIN5flash22FlashAttnBwdPreprocessIN4cute5tupleIJNS3_1CILi64EEENS5_ILi192EEEEEENS_6half_tEfNS_4arch4Sm90ELb1ELb1EEEEEvNT_6ParamsE,"aw",@nobits
	.sectionflags	@""
	.align	16
	.zero		1024


//--------------------- .nv.constant0._ZN7cutlass13device_kernelIN5flash11enable_sm90INS1_16FlashAttnBwdSm90INS1_25CollectiveMainloopBwdSm90ILi2ELi1ELi1EN4cute5tupleIJNS5_1CILi1EEES8_S8_EEENS6_IJNS7_ILi64EEENS7_ILi96EEENS7_ILi192EEEEEENS_6half_tEfNS_4arch4Sm90ELb0ELb0ELb1ELb0ELb0ELb0ELb1ELb0ELi3ELi1ELi1ELi1ELb0EEENS1_21CollectiveEpilogueBwdISD_SE_SG_Li384ELb0ELb1ELi3EEENS1_19SingleTileSchedulerILb0ELb0ELb0ELi96EEEEEEEEEvNT_6ParamsE --------------------------
	.section	.nv.constant0._ZN7cutlass13device_kernelIN5flash11enable_sm90INS1_16FlashAttnBwdSm90INS1_25CollectiveMainloopBwdSm90ILi2ELi1ELi1EN4cute5tupleIJNS5_1CILi1EEES8_S8_EEENS6_IJNS7_ILi64EEENS7_ILi96EEENS7_ILi192EEEEEENS_6half_tEfNS_4arch4Sm90ELb0ELb0ELb1ELb0ELb0ELb0ELb1ELb0ELi3ELi1ELi1ELi1ELb0EEENS1_21CollectiveEpilogueBwdISD_SE_SG_Li384ELb0ELb1ELi3EEENS1_19SingleTileSchedulerILb0ELb0ELb0ELi96EEEEEEEEEvNT_6ParamsE,"a",@progbits
	.sectionflags	@""
	.align	4
.nv.constant0._ZN7cutlass13device_kernelIN5flash11enable_sm90INS1_16FlashAttnBwdSm90INS1_25CollectiveMainloopBwdSm90ILi2ELi1ELi1EN4cute5tupleIJNS5_1CILi1EEES8_S8_EEENS6_IJNS7_ILi64EEENS7_ILi96EEENS7_ILi192EEEEEENS_6half_tEfNS_4arch4Sm90ELb0ELb0ELb1ELb0ELb0ELb0ELb1ELb0ELi3ELi1ELi1ELi1ELb0EEENS1_21CollectiveEpilogueBwdISD_SE_SG_Li384ELb0ELb1ELi3EEENS1_19SingleTileSchedulerILb0ELb0ELb0ELi96EEEEEEEEEvNT_6ParamsE:
	.zero		2944


//--------------------- .nv.constant0._ZN7cutlass13device_kernelIN5flash11enable_sm90INS1_16FlashAttnBwdSm90INS1_25CollectiveMainloopBwdSm90ILi2ELi1ELi1EN4cute5tupleIJNS5_1CILi1EEES8_S8_EEENS6_IJNS7_ILi64EEENS7_ILi96EEENS7_ILi192EEEEEENS_6half_tEfNS_4arch4Sm90ELb0ELb0ELb1ELb0ELb1ELb0ELb1ELb0ELi3ELi1ELi1ELi1ELb0EEENS1_21CollectiveEpilogueBwdISD_SE_SG_Li384ELb0ELb1ELi3EEENS1_19SingleTileSchedulerILb0ELb0ELb0ELi96EEEEEEEEEvNT_6ParamsE --------------------------
	.section	.nv.constant0._ZN7cutlass13device_kernelIN5flash11enable_sm90INS1_16FlashAttnBwdSm90INS1_25CollectiveMainloopBwdSm90ILi2ELi1ELi1EN4cute5tupleIJNS5_1CILi1EEES8_S8_EEENS6_IJNS7_ILi64EEENS7_ILi96EEENS7_ILi192EEEEEENS_6half_tEfNS_4arch4Sm90ELb0ELb0ELb1ELb0ELb1ELb0ELb1ELb0ELi3ELi1ELi1ELi1ELb0EEENS1_21CollectiveEpilogueBwdISD_SE_SG_Li384ELb0ELb1ELi3EEENS1_19SingleTileSchedulerILb0ELb0ELb0ELi96EEEEEEEEEvNT_6ParamsE,"a",@progbits
	.sectionflags	@""
	.align	4
.nv.constant0._ZN7cutlass13device_kernelIN5flash11enable_sm90INS1_16FlashAttnBwdSm90INS1_25CollectiveMainloopBwdSm90ILi2ELi1ELi1EN4cute5tupleIJNS5_1CILi1EEES8_S8_EEENS6_IJNS7_ILi64EEENS7_ILi96EEENS7_ILi192EEEEEENS_6half_tEfNS_4arch4Sm90ELb0ELb0ELb1ELb0ELb1ELb0ELb1ELb0ELi3ELi1ELi1ELi1ELb0EEENS1_21CollectiveEpilogueBwdISD_SE_SG_Li384ELb0ELb1ELi3EEENS1_19SingleTileSchedulerILb0ELb0ELb0ELi96EEEEEEEEEvNT_6ParamsE:
	.zero		2944


//--------------------- .nv.constant0._ZN7cutlass13device_kernelIN5flash11enable_sm90INS1_16FlashAttnBwdSm90INS1_25CollectiveMainloopBwdSm90ILi2ELi1ELi1EN4cute5tupleIJNS5_1CILi1EEES8_S8_EEENS6_IJNS7_ILi64EEENS7_ILi96EEENS7_ILi192EEEEEENS_6half_tEfNS_4arch4Sm90ELb0ELb0ELb1ELb0ELb0ELb0ELb1ELb0ELi3ELi1ELi1ELi1ELb0EEENS1_24CollectiveEpilogueBwdGQAISD_fSG_Li384ELb0ELb0EEENS1_19SingleTileSchedulerILb0ELb0ELb0ELi96EEEEEEEEEvNT_6ParamsE --------------------------
	.section	.nv.constant0._ZN7cutlass13device_kernelIN5flash11enable_sm90INS1_16FlashAttnBwdSm90INS1_25CollectiveMainloopBwdSm90ILi2ELi1ELi1EN4cute5tupleIJNS5_1CILi1EEES8_S8_EEENS6_IJNS7_ILi64EEENS7_ILi96EEENS7_ILi192EEEEEENS_6half_tEfNS_4arch4Sm90ELb0ELb0ELb1ELb0ELb0ELb0ELb1ELb0ELi3ELi1ELi1ELi1ELb0EEENS1_24CollectiveEpilogueBwdGQAISD_fSG_Li384ELb0ELb0EEENS1_19SingleTileSchedulerILb0ELb0ELb0ELi96EEEEEEEEEvNT_6ParamsE,"a",@progbits
	.sectionflags	@""
	.align	4
.nv.constant0._ZN7cutlass13device_kernelIN5flash11enable_sm90INS1_16FlashAttnBwdSm90INS1_25CollectiveMainloopBwdSm90ILi2ELi1ELi1EN4cute5tupleIJNS5_1CILi1EEES8_S8_EEENS6_IJNS7_ILi64EEENS7_ILi96EEENS7_ILi192EEEEEENS_6half_tEfNS_4arch4Sm90ELb0ELb0ELb1ELb0ELb0ELb0ELb1ELb0ELi3ELi1ELi1ELi1ELb0EEENS1_24CollectiveEpilogueBwdGQAISD_fSG_Li384ELb0ELb0EEENS1_19SingleTileSchedulerILb0ELb0ELb0ELi96EEEEEEEEEvNT_6ParamsE:
	.zero		2304


//--------------------- .nv.constant0._ZN7cutlass13device_kernelIN5flash11enable_sm90INS1_16FlashAttnBwdSm90INS1_25CollectiveMainloopBwdSm90ILi2ELi1ELi1EN4cute5tupleIJNS5_1CILi1EEES8_S8_EEENS6_IJNS7_ILi64EEENS7_ILi96EEENS7_ILi192EEEEEENS_6half_tEfNS_4arch4Sm90ELb0ELb0ELb1ELb0ELb1ELb0ELb1ELb0ELi3ELi1ELi1ELi1ELb0EEENS1_24CollectiveEpilogueBwdGQAISD_fSG_Li384ELb0ELb1EEENS1_19SingleTileSchedulerILb0ELb0ELb0ELi96EEEEEEEEEvNT_6ParamsE --------------------------
	.section	.nv.constant0._ZN7cutlass13device_kernelIN5flash11enable_sm90INS1_16FlashAttnBwdSm90INS1_25CollectiveMainloopBwdSm90ILi2ELi1ELi1EN4cute5tupleIJNS5_1CILi1EEES8_S8_EEENS6_IJNS7_ILi64EEENS7_ILi96EEENS7_ILi192EEEEEENS_6half_tEfNS_4arch4Sm90ELb0ELb0ELb1ELb0ELb1ELb0ELb1ELb0ELi3ELi1ELi1ELi1ELb0EEENS1_24CollectiveEpilogueBwdGQAISD_fSG_Li384ELb0ELb1EEENS1_19SingleTileSchedulerILb0ELb0ELb0ELi96EEEEEEEEEvNT_6ParamsE,"a",@progbits
	.sectionflags	@""
	.align	4
.nv.constant0._ZN7cutlass13device_kernelIN5flash11enable_sm90INS1_16FlashAttnBwdSm90INS1_25CollectiveMainloopBwdSm90ILi2ELi1ELi1EN4cute5tupleIJNS5_1CILi1EEES8_S8_EEENS6_IJNS7_ILi64EEENS7_ILi96EEENS7_ILi192EEEEEENS_6half_tEfNS_4arch4Sm90ELb0ELb0ELb1ELb0ELb1ELb0ELb1ELb0ELi3ELi1ELi1ELi1ELb0EEENS1_24CollectiveEpilogueBwdGQAISD_fSG_Li384ELb0ELb1EEENS1_19SingleTileSchedulerILb0ELb0ELb0ELi96EEEEEEEEEvNT_6ParamsE:
	.zero		2304


//--------------------- .nv.constant0._ZN7cutlass13device_kernelIN5flash11enable_sm90INS1_16FlashAttnBwdSm90INS1_25CollectiveMainloopBwdSm90ILi2ELi1ELi1EN4cute5tupleIJNS5_1CILi1EEES8_S8_EEENS6_IJNS7_ILi64EEENS7_ILi96EEENS7_ILi192EEEEEENS_6half_tEfNS_4arch4Sm90ELb0ELb0ELb1ELb1ELb0ELb0ELb1ELb0ELi3ELi1ELi1ELi1ELb0EEENS1_21CollectiveEpilogueBwdISD_SE_SG_Li384ELb1ELb1ELi3EEENS1_19SingleTileSchedulerILb1ELb0ELb0ELi96EEEEEEEEEvNT_6ParamsE --------------------------
	.section	.nv.constant0._ZN7cutlass13device_kernelIN5flash11enable_sm90INS1_16FlashAttnBwdSm90INS1_25CollectiveMainloopBwdSm90ILi2ELi1ELi1EN4cute5tupleIJNS5_1CILi1EEES8_S8_EEENS6_IJNS7_ILi64EEENS7_ILi96EEENS7_ILi192EEEEEENS_6half_tEfNS_4arch4Sm90ELb0ELb0ELb1ELb1ELb0ELb0ELb1ELb0ELi3ELi1ELi1ELi1ELb0EEENS1_21CollectiveEpilogueBwdISD_SE_SG_Li384ELb1ELb1ELi3EEENS1_19SingleTileSchedulerILb1ELb0ELb0ELi96EEEEEEEEEvNT_6ParamsE,"a",@progbits
	.sectionflags	@""
	.align	4
.nv.constant0._ZN7cutlass13device_kernelIN5flash11enable_sm90INS1_16FlashAttnBwdSm90INS1_25CollectiveMainloopBwdSm90ILi2ELi1ELi1EN4cute5tupleIJNS5_1CILi1EEES8_S8_EEENS6_IJNS7_ILi64EEENS7_ILi96EEENS7_ILi192EEEEEENS_6half_tEfNS_4arch4Sm90ELb0ELb0ELb1ELb1ELb0ELb0ELb1ELb0ELi3ELi1ELi1ELi1ELb0EEENS1_21CollectiveEpilogueBwdISD_SE_SG_Li384ELb1ELb1ELi3EEENS1_19SingleTileSchedulerILb1ELb0ELb0ELi96EEEEEEEEEvNT_6ParamsE:
	.zero		2304


//--------------------- .nv.constant0._ZN7cutlass13device_kernelIN5flash11enable_sm90INS1_16FlashAttnBwdSm90INS1_25CollectiveMainloopBwdSm90ILi2ELi1ELi1EN4cute5tupleIJNS5_1CILi1EEES8_S8_EEENS6_IJNS7_ILi64EEENS7_ILi96EEENS7_ILi192EEEEEENS_6half_tEfNS_4arch4Sm90ELb0ELb0ELb1ELb1ELb1ELb0ELb1ELb0ELi3ELi1ELi1ELi1ELb0EEENS1_21CollectiveEpilogueBwdISD_SE_SG_Li384ELb1ELb1ELi3EEENS1_19SingleTileSchedulerILb1ELb0ELb0ELi96EEEEEEEEEvNT_6ParamsE --------------------------
	.section	.nv.constant0._ZN7cutlass13device_kernelIN5flash11enable_sm90INS1_16FlashAttnBwdSm90INS1_25CollectiveMainloopBwdSm90ILi2ELi1ELi1EN4cute5tupleIJNS5_1CILi1EEES8_S8_EEENS6_IJNS7_ILi64EEENS7_ILi96EEENS7_ILi192EEEEEENS_6half_tEfNS_4arch4Sm90ELb0ELb0ELb1ELb1ELb1ELb0ELb1ELb0ELi3ELi1ELi1ELi1ELb0EEENS1_21CollectiveEpilogueBwdISD_SE_SG_Li384ELb1ELb1ELi3EEENS1_19SingleTileSchedulerILb1ELb0ELb0ELi96EEEEEEEEEvNT_6ParamsE,"a",@progbits
	.sectionflags	@""
	.align	4
.nv.constant0._ZN7cutlass13device_kernelIN5flash11enable_sm90INS1_16FlashAttnBwdSm90INS1_25CollectiveMainloopBwdSm90ILi2ELi1ELi1EN4cute5tupleIJNS5_1CILi1EEES8_S8_EEENS6_IJNS7_ILi64EEENS7_ILi96EEENS7_ILi192EEEEEENS_6half_tEfNS_4arch4Sm90ELb0ELb0ELb1ELb1ELb1ELb0ELb1ELb0ELi3ELi1ELi1ELi1ELb0EEENS1_21CollectiveEpilogueBwdISD_SE_SG_Li384ELb1ELb1ELi3EEENS1_19SingleTileSchedulerILb1ELb0ELb0ELi96EEEEEEEEEvNT_6ParamsE:
	.zero		2304


//--------------------- .nv.constant0._ZN7cutlass13device_kernelIN5flash11enable_sm90INS1_16FlashAttnBwdSm90INS1_25CollectiveMainloopBwdSm90ILi2ELi1ELi1EN4cute5tupleIJNS5_1CILi1EEES8_S8_EEENS6_IJNS7_ILi64EEENS7_ILi96EEENS7_ILi192EEEEEENS_6half_tEfNS_4arch4Sm90ELb0ELb0ELb1ELb1ELb0ELb0ELb1ELb0ELi3ELi1ELi1ELi1ELb0EEENS1_24CollectiveEpilogueBwdGQAISD_fSG_Li384ELb1ELb0EEENS1_19SingleTileSchedulerILb1ELb0ELb0ELi96EEEEEEEEEvNT_6ParamsE --------------------------
	.section	.nv.constant0._ZN7cutlass13device_kernelIN5flash11enable_sm90INS1_16FlashAttnBwdSm90INS1_25CollectiveMainloopBwdSm90ILi2ELi1ELi1EN4cute5tupleIJNS5_1CILi1EEES8_S8_EEENS6_IJNS7_ILi64EEENS7_ILi96EEENS7_ILi192EEEEEENS_6half_tEfNS_4arch4Sm90ELb0ELb0ELb1ELb1ELb0ELb0ELb1ELb0ELi3ELi1ELi1ELi1ELb0EEENS1_24CollectiveEpilogueBwdGQAISD_fSG_Li384ELb1ELb0EEENS1_19SingleTileSchedulerILb1ELb0ELb0ELi96EEEEEEEEEvNT_6ParamsE,"a",@progbits
	.sectionflags	@""
	.align	4
.nv.constant0._ZN7cutlass13device_kernelIN5flash11enable_sm90INS1_16FlashAttnBwdSm90INS1_25CollectiveMainloopBwdSm90ILi2ELi1ELi1EN4cute5tupleIJNS5_1CILi1EEES8_S8_EEENS6_IJNS7_ILi64EEENS7_ILi96EEENS7_ILi192EEEEEENS_6half_tEfNS_4arch4Sm90ELb0ELb0ELb1ELb1ELb0ELb0ELb1ELb0ELi3ELi1ELi1ELi1ELb0EEENS1_24CollectiveEpilogueBwdGQAISD_fSG_Li384ELb1ELb0EEENS1_19SingleTileSchedulerILb1ELb0ELb0ELi96EEEEEEEEEvNT_6ParamsE:
	.zero		2304


//--------------------- .nv.constant0._ZN7cutlass13device_kernelIN5flash11enable_sm90INS1_16FlashAttnBwdSm90INS1_25CollectiveMainloopBwdSm90ILi2ELi1ELi1EN4cute5tupleIJNS5_1CILi1EEES8_S8_EEENS6_IJNS7_ILi64EEENS7_ILi96EEENS7_ILi192EEEEEENS_6half_tEfNS_4arch4Sm90ELb0ELb0ELb1ELb1ELb1ELb0ELb1ELb0ELi3ELi1ELi1ELi1ELb0EEENS1_24CollectiveEpilogueBwdGQAISD_fSG_Li384ELb1ELb1EEENS1_19SingleTileSchedulerILb1ELb0ELb0ELi96EEEEEEEEEvNT_6ParamsE --------------------------
	.section	.nv.constant0._ZN7cutlass13device_kernelIN5flash11enable_sm90INS1_16FlashAttnBwdSm90INS1_25CollectiveMainloopBwdSm90ILi2ELi1ELi1EN4cute5tupleIJNS5_1CILi1EEES8_S8_EEENS6_IJNS7_ILi64EEENS7_ILi96EEENS7_ILi192EEEEEENS_6half_tEfNS_4arch4Sm90ELb0ELb0ELb1ELb1ELb1ELb0ELb1ELb0ELi3ELi1ELi1ELi1ELb0EEENS1_24CollectiveEpilogueBwdGQAISD_fSG_Li384ELb1ELb1EEENS1_19SingleTileSchedulerILb1ELb0ELb0ELi96EEEEEEEEEvNT_6ParamsE,"a",@progbits
	.sectionflags	@""
	.align	4
.nv.constant0._ZN7cutlass13device_kernelIN5flash11enable_sm90INS1_16FlashAttnBwdSm90INS1_25CollectiveMainloopBwdSm90ILi2ELi1ELi1EN4cute5tupleIJNS5_1CILi1EEES8_S8_EEENS6_IJNS7_ILi64EEENS7_ILi96EEENS7_ILi192EEEEEENS_6half_tEfNS_4arch4Sm90ELb0ELb0ELb1ELb1ELb1ELb0ELb1ELb0ELi3ELi1ELi1ELi1ELb0EEENS1_24CollectiveEpilogueBwdGQAISD_fSG_Li384ELb1ELb1EEENS1_19SingleTileSchedulerILb1ELb0ELb0ELi96EEEEEEEEEvNT_6ParamsE:
	.zero		2304


//--------------------- .nv.constant0._ZN7cutlass13device_kernelIN5flash11enable_sm90INS1_16FlashAttnBwdSm90INS1_25CollectiveMainloopBwdSm90ILi2ELi1ELi1EN4cute5tupleIJNS5_1CILi1EEES8_S8_EEENS6_IJNS7_ILi64EEENS7_ILi96EEENS7_ILi192EEEEEENS_6half_tEfNS_4arch4Sm90ELb0ELb1ELb1ELb0ELb0ELb0ELb1ELb0ELi3ELi1ELi1ELi1ELb0EEENS1_21CollectiveEpilogueBwdISD_SE_SG_Li384ELb0ELb1ELi3EEENS1_19SingleTileSchedulerILb0ELb0ELb0ELi96EEEEEEEEEvNT_6ParamsE --------------------------
	.section	.nv.constant0._ZN7cutlass13device_kernelIN5flash11enable_sm90INS1_16FlashAttnBwdSm90INS1_25CollectiveMainloopBwdSm90ILi2ELi1ELi1EN4cute5tupleIJNS5_1CILi1EEES8_S8_EEENS6_IJNS7_ILi64EEENS7_ILi96EEENS7_ILi192EEEEEENS_6half_tEfNS_4arch4Sm90ELb0ELb1ELb1ELb0ELb0ELb0ELb1ELb0ELi3ELi1ELi1ELi1ELb0EEENS1_21CollectiveEpilogueBwdISD_SE_SG_Li384ELb0ELb1ELi3EEENS1_19SingleTileSchedulerILb0ELb0ELb0ELi96EEEEEEEEEvNT_6ParamsE,"a",@progbits
	.sectionflags	@""
	.align	4
.nv.constant0._ZN7cutlass13device_kernelIN5flash11enable_sm90INS1_16FlashAttnBwdSm90INS1_25CollectiveMainloopBwdSm90ILi2ELi1ELi1EN4cute5tupleIJNS5_1CILi1EEES8_S8_EEENS6_IJNS7_ILi64EEENS7_ILi96EEENS7_ILi192EEEEEENS_6half_tEfNS_4arch4Sm90ELb0ELb1ELb1ELb0ELb0ELb0ELb1ELb0ELi3ELi1ELi1ELi1ELb0EEENS1_21CollectiveEpilogueBwdISD_SE_SG_Li384ELb0ELb1ELi3EEENS1_19SingleTileSchedulerILb0ELb0ELb0ELi96EEEEEEEEEvNT_6ParamsE:
	.zero		2944


//--------------------- .nv.constant0._ZN7cutlass13device_kernelIN5flash11enable_sm90INS1_16FlashAttnBwdSm90INS1_25CollectiveMainloopBwdSm90ILi2ELi1ELi1EN4cute5tupleIJNS5_1CILi1EEES8_S8_EEENS6_IJNS7_ILi64EEENS7_ILi96EEENS7_ILi192EEEEEENS_6half_tEfNS_4arch4Sm90ELb0ELb1ELb1ELb0ELb1ELb0ELb1ELb0ELi3ELi1ELi1ELi1ELb0EEENS1_21CollectiveEpilogueBwdISD_SE_SG_Li384ELb0ELb1ELi3EEENS1_19SingleTileSchedulerILb0ELb0ELb0ELi96EEEEEEEEEvNT_6ParamsE --------------------------
	.section	.nv.constant0._ZN7cutlass13device_kernelIN5flash11enable_sm90INS1_16FlashAttnBwdSm90INS1_25CollectiveMainloopBwdSm90ILi2ELi1ELi1EN4cute5tupleIJNS5_1CILi1EEES8_S8_EEENS6_IJNS7_ILi64EEENS7_ILi96EEENS7_ILi192EEEEEENS_6half_tEfNS_4arch4Sm90ELb0ELb1ELb1ELb0ELb1ELb0ELb1ELb0ELi3ELi1ELi1ELi1ELb0EEENS1_21CollectiveEpilogueBwdISD_SE_SG_Li384ELb0ELb1ELi3EEENS1_19SingleTileSchedulerILb0ELb0ELb0ELi96EEEEEEEEEvNT_6ParamsE,"a",@progbits
	.sectionflags	@""
	.align	4
.nv.constant0._ZN7cutlass13device_kernelIN5flash11enable_sm90INS1_16FlashAttnBwdSm90INS1_25CollectiveMainloopBwdSm90ILi2ELi1ELi1EN4cute5tupleIJNS5_1CILi1EEES8_S8_EEENS6_IJNS7_ILi64EEENS7_ILi96EEENS7_ILi192EEEEEENS_6half_tEfNS_4arch4Sm90ELb0ELb1ELb1ELb0ELb1ELb0ELb1ELb0ELi3ELi1ELi1ELi1ELb0EEENS1_21CollectiveEpilogueBwdISD_SE_SG_Li384ELb0ELb1ELi3EEENS1_19SingleTileSchedulerILb0ELb0ELb0ELi96EEEEEEEEEvNT_6ParamsE:
	.zero		2944


//--------------------- .nv.constant0._ZN7cutlass13device_kernelIN5flash11enable_sm90INS1_16FlashAttnBwdSm90INS1_25CollectiveMainloopBwdSm90ILi2ELi1ELi1EN4cute5tupleIJNS5_1CILi1EEES8_S8_EEENS6_IJNS7_ILi64EEENS7_ILi96EEENS7_ILi192EEEEEENS_6half_tEfNS_4arch4Sm90ELb0ELb1ELb1ELb0ELb0ELb0ELb1ELb0ELi3ELi1ELi1ELi1ELb0EEENS1_24CollectiveEpilogueBwdGQAISD_fSG_Li384ELb0ELb0EEENS1_19SingleTileSchedulerILb0ELb0ELb0ELi96EEEEEEEEEvNT_6ParamsE --------------------------
	.section	.nv.constant0._ZN7cutlass13device_kernelIN5flash11enable_sm90INS1_16FlashAttnBwdSm90INS1_25CollectiveMainloopBwdSm90ILi2ELi1ELi1EN4cute5tupleIJNS5_1CILi1EEES8_S8_EEENS6_IJNS7_ILi64EEENS7_ILi96EEENS7_ILi192EEEEEENS_6half_tEfNS_4arch4Sm90ELb0ELb1ELb1ELb0ELb0ELb0ELb1ELb0ELi3ELi1ELi1ELi1ELb0EEENS1_24CollectiveEpilogueBwdGQAISD_fSG_Li384ELb0ELb0EEENS1_19SingleTileSchedulerILb0ELb0ELb0ELi96EEEEEEEEEvNT_6ParamsE,"a",@progbits
	.sectionflags	@""
	.align	4
.nv.constant0._ZN7cutlass13device_kernelIN5flash11enable_sm90INS1_16FlashAttnBwdSm90INS1_25CollectiveMainloopBwdSm90ILi2ELi1ELi1EN4cute5tupleIJNS5_1CILi1EEES8_S8_EEENS6_IJNS7_ILi64EEENS7_ILi96EEENS7_ILi192EEEEEENS_6half_tEfNS_4arch4Sm90ELb0ELb1ELb1ELb0ELb0ELb0ELb1ELb0ELi3ELi1ELi1ELi1ELb0EEENS1_24CollectiveEpilogueBwdGQAISD_fSG_Li384ELb0ELb0EEENS1_19SingleTileSchedulerILb0ELb0ELb0ELi96EEEEEEEEEvNT_6ParamsE:
	.zero		2304


//--------------------- .nv.constant0._ZN7cutlass13device_kernelIN5flash11enable_sm90INS1_16FlashAttnBwdSm90INS1_25CollectiveMainloopBwdSm90ILi2ELi1ELi1EN4cute5tupleIJNS5_1CILi1EEES8_S8_EEENS6_IJNS7_ILi64EEENS7_ILi96EEENS7_ILi192EEEEEENS_6half_tEfNS_4arch4Sm90ELb0ELb1ELb1ELb0ELb1ELb0ELb1ELb0ELi3ELi1ELi1ELi1ELb0EEENS1_24CollectiveEpilogueBwdGQAISD_fSG_Li384ELb0ELb1EEENS1_19SingleTileSchedulerILb0ELb0ELb0ELi96EEEEEEEEEvNT_6ParamsE --------------------------
	.section	.nv.constant0._ZN7cutlass13device_kernelIN5flash11enable_sm90INS1_16FlashAttnBwdSm90INS1_25CollectiveMainloopBwdSm90ILi2ELi1ELi1EN4cute5tupleIJNS5_1CILi1EEES8_S8_EEENS6_IJNS7_ILi64EEENS7_ILi96EEENS7_ILi192EEEEEENS_6half_tEfNS_4arch4Sm90ELb0ELb1ELb1ELb0ELb1ELb0ELb1ELb0ELi3ELi1ELi1ELi1ELb0EEENS1_24CollectiveEpilogueBwdGQAISD_fSG_Li384ELb0ELb1EEENS1_19SingleTileSchedulerILb0ELb0ELb0ELi96EEEEEEEEEvNT_6ParamsE,"a",@progbits
	.sectionflags	@""
	.align	4
.nv.constant0._ZN7cutlass13device_kernelIN5flash11enable_sm90INS1_16FlashAttnBwdSm90INS1_25CollectiveMainloopBwdSm90ILi2ELi1ELi1EN4cute5tupleIJNS5_1CILi1EEES8_S8_EEENS6_IJNS7_ILi64EEENS7_ILi96EEENS7_ILi192EEEEEENS_6half_tEfNS_4arch4Sm90ELb0ELb1ELb1ELb0ELb1ELb0ELb1ELb0ELi3ELi1ELi1ELi1ELb0EEENS1_24CollectiveEpilogueBwdGQAISD_fSG_Li384ELb0ELb1EEENS1_19SingleTileSchedulerILb0ELb0ELb0ELi96EEEEEEEEEvNT_6ParamsE:
	.zero		2304


//--------------------- .nv.constant0._ZN7cutlass13device_kernelIN5flash11enable_sm90INS1_16FlashAttnBwdSm90INS1_25CollectiveMainloopBwdSm90ILi2ELi1ELi1EN4cute5tupleIJNS5_1CILi1EEES8_S8_EEENS6_IJNS7_ILi64EEENS7_ILi96EEENS7_ILi192EEEEEENS_6half_tEfNS_4arch4Sm90ELb0ELb1ELb1ELb1ELb0ELb0ELb1ELb0ELi3ELi1ELi1ELi1ELb0EEENS1_21CollectiveEpilogueBwdISD_SE_SG_Li384ELb1ELb1ELi3EEENS1_19SingleTileSchedulerILb1ELb0ELb0ELi96EEEEEEEEEvNT_6ParamsE --------------------------
	.section	.nv.constant0._ZN7cutlass13device_kernelIN5flash11enable_sm90INS1_16FlashAttnBwdSm90INS1_25CollectiveMainloopBwdSm90ILi2ELi1ELi1EN4cute5tupleIJNS5_1CILi1EEES8_S8_EEENS6_IJNS7_ILi64EEENS7_ILi96EEENS7_ILi192EEEEEENS_6half_tEfNS_4arch4Sm90ELb0ELb1ELb1ELb1ELb0ELb0ELb1ELb0ELi3ELi1ELi1ELi1ELb0EEENS1_21CollectiveEpilogueBwdISD_SE_SG_Li384ELb1ELb1ELi3EEENS1_19SingleTileSchedulerILb1ELb0ELb0ELi96EEEEEEEEEvNT_6ParamsE,"a",@progbits
	.sectionflags	@""
	.align	4
.nv.constant0._ZN7cutlass13device_kernelIN5flash11enable_sm90INS1_16FlashAttnBwdSm90INS1_25CollectiveMainloopBwdSm90ILi2ELi1ELi1EN4cute5tupleIJNS5_1CILi1EEES8_S8_EEENS6_IJNS7_ILi64EEENS7_ILi96EEENS7_ILi192EEEEEENS_6half_tEfNS_4arch4Sm90ELb0ELb1ELb1ELb1ELb0ELb0ELb1ELb0ELi3ELi1ELi1ELi1ELb0EEENS1_21CollectiveEpilogueBwdISD_SE_SG_Li384ELb1ELb1ELi3EEENS1_19SingleTileSchedulerILb1ELb0ELb0ELi96EEEEEEEEEvNT_6ParamsE:
	.zero		2304


//--------------------- .nv.constant0._ZN7cutlass13device_kernelIN5flash11enable_sm90INS1_16FlashAttnBwdSm90INS1_25CollectiveMainloopBwdSm90ILi2ELi1ELi1EN4cute5tupleIJNS5_1CILi1EEES8_S8_EEENS6_IJNS7_ILi64EEENS7_ILi96EEENS7_ILi192EEEEEENS_6half_tEfNS_4arch4Sm90ELb0ELb1ELb1ELb1ELb1ELb0ELb1ELb0ELi3ELi1ELi1ELi1ELb0EEENS1_21CollectiveEpilogueBwdISD_SE_SG_Li384ELb1ELb1ELi3EEENS1_19SingleTileSchedulerILb1ELb0ELb0ELi96EEEEEEEEEvNT_6ParamsE --------------------------
	.section	.nv.constant0._ZN7cutlass13device_kernelIN5flash11enable_sm90INS1_16FlashAttnBwdSm90INS1_25CollectiveMainloopBwdSm90ILi2ELi1ELi1EN4cute5tupleIJNS5_1CILi1EEES8_S8_EEENS6_IJNS7_ILi64EEENS7_ILi96EEENS7_ILi192EEEEEENS_6half_tEfNS_4arch4Sm90ELb0ELb1ELb1ELb1ELb1ELb0ELb1ELb0ELi3ELi1ELi1ELi1ELb0EEENS1_21CollectiveEpilogueBwdISD_SE_SG_Li384ELb1ELb1ELi3EEENS1_19SingleTileSchedulerILb1ELb0ELb0ELi96EEEEEEEEEvNT_6ParamsE,"a",@progbits
	.sectionflags	@""
	.align	4
.nv.constant0._ZN7cutlass13device_kernelIN5flash11enable_sm90INS1_16FlashAttnBwdSm90INS1_25CollectiveMainloopBwdSm90ILi2ELi1ELi1EN4cute5tupleIJNS5_1CILi1EEES8_S8_EEENS6_IJNS7_ILi64EEENS7_ILi96EEENS7_ILi192EEEEEENS_6half_tEfNS_4arch4Sm90ELb0ELb1ELb1ELb1ELb1ELb0ELb1ELb0ELi3ELi1ELi1ELi1ELb0EEENS1_21CollectiveEpilogueBwdISD_SE_SG_Li384ELb1ELb1ELi3EEENS1_19SingleTileSchedulerILb1ELb0ELb0ELi96EEEEEEEEEvNT_6ParamsE:
	.zero		2304


//--------------------- .nv.constant0._ZN7cutlass13device_kernelIN5flash11enable_sm90INS1_16FlashAttnBwdSm90INS1_25CollectiveMainloopBwdSm90ILi2ELi1ELi1EN4cute5tupleIJNS5_1CILi1EEES8_S8_EEENS6_IJNS7_ILi64EEENS7_ILi96EEENS7_ILi192EEEEEENS_6half_tEfNS_4arch4Sm90ELb0ELb1ELb1ELb1ELb0ELb0ELb1ELb0ELi3ELi1ELi1ELi1ELb0EEENS1_24CollectiveEpilogueBwdGQAISD_fSG_Li384ELb1ELb0EEENS1_19SingleTileSchedulerILb1ELb0ELb0ELi96EEEEEEEEEvNT_6ParamsE --------------------------
	.section	.nv.constant0._ZN7cutlass13device_kernelIN5flash11enable_sm90INS1_16FlashAttnBwdSm90INS1_25CollectiveMainloopBwdSm90ILi2ELi1ELi1EN4cute5tupleIJNS5_1CILi1EEES8_S8_EEENS6_IJNS7_ILi64EEENS7_ILi96EEENS7_ILi192EEEEEENS_6half_tEfNS_4arch4Sm90ELb0ELb1ELb1ELb1ELb0ELb0ELb1ELb0ELi3ELi1ELi1ELi1ELb0EEENS1_24CollectiveEpilogueBwdGQAISD_fSG_Li384ELb1ELb0EEENS1_19SingleTileSchedulerILb1ELb0ELb0ELi96EEEEEEEEEvNT_6ParamsE,"a",@progbits
	.sectionflags	@""
	.align	4
.nv.constant0._ZN7cutlass13device_kernelIN5flash11enable_sm90INS1_16FlashAttnBwdSm90INS1_25CollectiveMainloopBwdSm90ILi2ELi1ELi1EN4cute5tupleIJNS5_1CILi1EEES8_S8_EEENS6_IJNS7_ILi64EEENS7_ILi96EEENS7_ILi192EEEEEENS_6half_tEfNS_4arch4Sm90ELb0ELb1ELb1ELb1ELb0ELb0ELb1ELb0ELi3ELi1ELi1ELi1ELb0EEENS1_24CollectiveEpilogueBwdGQAISD_fSG_Li384ELb1ELb0EEENS1_19SingleTileSchedulerILb1ELb0ELb0ELi96EEEEEEEEEvNT_6ParamsE:
	.zero		2304


//--------------------- .nv.constant0._ZN7cutlass13device_kernelIN5flash11enable_sm90INS1_16FlashAttnBwdSm90INS1_25CollectiveMainloopBwdSm90ILi2ELi1ELi1EN4cute5tupleIJNS5_1CILi1EEES8_S8_EEENS6_IJNS7_ILi64EEENS7_ILi96EEENS7_ILi192EEEEEENS_6half_tEfNS_4arch4Sm90ELb0ELb1ELb1ELb1ELb1ELb0ELb1ELb0ELi3ELi1ELi1ELi1ELb0EEENS1_24CollectiveEpilogueBwdGQAISD_fSG_Li384ELb1ELb1EEENS1_19SingleTileSchedulerILb1ELb0ELb0ELi96EEEEEEEEEvNT_6ParamsE --------------------------
	.section	.nv.constant0._ZN7cutlass13device_kernelIN5flash11enable_sm90INS1_16FlashAttnBwdSm90INS1_25CollectiveMainloopBwdSm90ILi2ELi1ELi1EN4cute5tupleIJNS5_1CILi1EEES8_S8_EEENS6_IJNS7_ILi64EEENS7_ILi96EEENS7_ILi192EEEEEENS_6half_tEfNS_4arch4Sm90ELb0ELb1ELb1ELb1ELb1ELb0ELb1ELb0ELi3ELi1ELi1ELi1ELb0EEENS1_24CollectiveEpilogueBwdGQAISD_fSG_Li384ELb1ELb1EEENS1_19SingleTileSchedulerILb1ELb0ELb0ELi96EEEEEEEEEvNT_6ParamsE,"a",@progbits
	.sectionflags	@""
	.align	4
.nv.constant0._ZN7cutlass13device_kernelIN5flash11enable_sm90INS1_16FlashAttnBwdSm90INS1_25CollectiveMainloopBwdSm90ILi2ELi1ELi1EN4cute5tupleIJNS5_1CILi1EEES8_S8_EEENS6_IJNS7_ILi64EEENS7_ILi96EEENS7_ILi192EEEEEENS_6half_tEfNS_4arch4Sm90ELb0ELb1ELb1ELb1ELb1ELb0ELb1ELb0ELi3ELi1ELi1ELi1ELb0EEENS1_24CollectiveEpilogueBwdGQAISD_fSG_Li384ELb1ELb1EEENS1_19SingleTileSchedulerILb1ELb0ELb0ELi96EEEEEEEEEvNT_6ParamsE:
	.zero		2304


//--------------------- .nv.constant0._ZN7cutlass13device_kernelIN5flash11enable_sm90INS1_16FlashAttnBwdSm90INS1_25CollectiveMainloopBwdSm90ILi2ELi1ELi1EN4cute5tupleIJNS5_1CILi1EEES8_S8_EEENS6_IJNS7_ILi64EEENS7_ILi96EEENS7_ILi192EEEEEENS_6half_tEfNS_4arch4Sm90ELb1ELb0ELb1ELb0ELb0ELb0ELb1ELb0ELi3ELi1ELi1ELi1ELb0EEENS1_21CollectiveEpilogueBwdISD_SE_SG_Li384ELb0ELb1ELi3EEENS1_25SingleTileBwdLPTSchedulerILb0ELi96ELb0EEEEEEEEEvNT_6ParamsE --------------------------
	.section	.nv.constant0._ZN7cutlass13device_kernelIN5flash11enable_sm90INS1_16FlashAttnBwdSm90INS1_25CollectiveMainloopBwdSm90ILi2ELi1ELi1EN4cute5tupleIJNS5_1CILi1EEES8_S8_EEENS6_IJNS7_ILi64EEENS7_ILi96EEENS7_ILi192EEEEEENS_6half_tEfNS_4arch4Sm90ELb1ELb0ELb1ELb0ELb0ELb0ELb1ELb0ELi3ELi1ELi1ELi1ELb0EEENS1_21CollectiveEpilogueBwdISD_SE_SG_Li384ELb0ELb1ELi3EEENS1_25SingleTileBwdLPTSchedulerILb0ELi96ELb0EEEEEEEEEvNT_6ParamsE,"a",@progbits
	.sectionflags	@""
	.align	4
.nv.constant0._ZN7cutlass13device_kernelIN5flash11enable_sm90INS1_16FlashAttnBwdSm90INS1_25CollectiveMainloopBwdSm90ILi2ELi1ELi1EN4cute5tupleIJNS5_1CILi1EEES8_S8_EEENS6_IJNS7_ILi64EEENS7_ILi96EEENS7_ILi192EEEEEENS_6half_tEfNS_4arch4Sm90ELb1ELb0ELb1ELb0ELb0ELb0ELb1ELb0ELi3ELi1ELi1ELi1ELb0EEENS1_21CollectiveEpilogueBwdISD_SE_SG_Li384ELb0ELb1ELi3EEENS1_25SingleTileBwdLPTSchedulerILb0ELi96ELb0EEEEEEEEEvNT_6ParamsE:
	.zero		2944


//--------------------- .nv.constant0._ZN7cutlass13device_kernelIN5flash11enable_sm90INS1_16FlashAttnBwdSm90INS1_25CollectiveMainloopBwdSm90ILi2ELi1ELi1EN4cute5tupleIJNS5_1CILi1EEES8_S8_EEENS6_IJNS7_ILi64EEENS7_ILi96EEENS7_ILi192EEEEEENS_6half_tEfNS_4arch4Sm90ELb1ELb0ELb1ELb0ELb1ELb0ELb1ELb0ELi3ELi1ELi1ELi1ELb0EEENS1_21CollectiveEpilogueBwdISD_SE_SG_Li384ELb0ELb1ELi3EEENS1_25SingleTileBwdLPTSchedulerILb0ELi96ELb1EEEEEEEEEvNT_6ParamsE --------------------------
	.section	.nv.constant0._ZN7cutlass13device_kernelIN5flash11enable_sm90INS1_16FlashAttnBwdSm90INS1_25CollectiveMainloopBwdSm90ILi2ELi1ELi1EN4cute5tupleIJNS5_1CILi1EEES8_S8_EEENS6_IJNS7_ILi64EEENS7_ILi96EEENS7_ILi192EEEEEENS_6half_tEfNS_4arch4Sm90ELb1ELb0ELb1ELb0ELb1ELb0ELb1ELb0ELi3ELi1ELi1ELi1ELb0EEENS1_21CollectiveEpilogueBwdISD_SE_SG_Li384ELb0ELb1ELi3EEENS1_25SingleTileBwdLPTSchedulerILb0ELi96ELb1EEEEEEEEEvNT_6ParamsE,"a",@progbits
	.sectionflags	@""
	.align	4
.nv.constant0._ZN7cutlass13device_kernelIN5flash11enable_sm90INS1_16FlashAttnBwdSm90INS1_25CollectiveMainloopBwdSm90ILi2ELi1ELi1EN4cute5tupleIJNS5_1CILi1EEES8_S8_EEENS6_IJNS7_ILi64EEENS7_ILi96EEENS7_ILi192EEEEEENS_6half_tEfNS_4arch4Sm90ELb1ELb0ELb1ELb0ELb1ELb0ELb1ELb0ELi3ELi1ELi1ELi1ELb0EEENS1_21CollectiveEpilogueBwdISD_SE_SG_Li384ELb0ELb1ELi3EEENS1_25SingleTileBwdLPTSchedulerILb0ELi96ELb1EEEEEEEEEvNT_6ParamsE:
	.zero		2944


//--------------------- .nv.constant0._ZN7cutlass13device_kernelIN5flash11enable_sm90INS1_16FlashAttnBwdSm90INS1_25CollectiveMainloopBwdSm90ILi2ELi1ELi1EN4cute5tupleIJNS5_1CILi1EEES8_S8_EEENS6_IJNS7_ILi64EEENS7_ILi96EEENS7_ILi192EEEEEENS_6half_tEfNS_4arch4Sm90ELb1ELb0ELb1ELb0ELb0ELb0ELb1ELb0ELi3ELi1ELi1ELi1ELb0EEENS1_24CollectiveEpilogueBwdGQAISD_fSG_Li384ELb0ELb0EEENS1_25SingleTileBwdLPTSchedulerILb0ELi96ELb0EEEEEEEEEvNT_6ParamsE --------------------------
	.section	.nv.constant0._ZN7cutlass13device_kernelIN5flash11enable_sm90INS1_16FlashAttnBwdSm90INS1_25CollectiveMainloopBwdSm90ILi2ELi1ELi1EN4cute5tupleIJNS5_1CILi1EEES8_S8_EEENS6_IJNS7_ILi64EEENS7_ILi96EEENS7_ILi192EEEEEENS_6half_tEfNS_4arch4Sm90ELb1ELb0ELb1ELb0ELb0ELb0ELb1ELb0ELi3ELi1ELi1ELi1ELb0EEENS1_24CollectiveEpilogueBwdGQAISD_fSG_Li384ELb0ELb0EEENS1_25SingleTileBwdLPTSchedulerILb0ELi96ELb0EEEEEEEEEvNT_6ParamsE,"a",@progbits
	.sectionflags	@""
	.align	4
.nv.constant0._ZN7cutlass13device_kernelIN5flash11enable_sm90INS1_16FlashAttnBwdSm90INS1_25CollectiveMainloopBwdSm90ILi2ELi1ELi1EN4cute5tupleIJNS5_1CILi1EEES8_S8_EEENS6_IJNS7_ILi64EEENS7_ILi96EEENS7_ILi192EEEEEENS_6half_tEfNS_4arch4Sm90ELb1ELb0ELb1ELb0ELb0ELb0ELb1ELb0ELi3ELi1ELi1ELi1ELb0EEENS1_24CollectiveEpilogueBwdGQAISD_fSG_Li384ELb0ELb0EEENS1_25SingleTileBwdLPTSchedulerILb0ELi96ELb0EEEEEEEEEvNT_6ParamsE:
	.zero		2432


//--------------------- .nv.constant0._ZN7cutlass13device_kernelIN5flash11enable_sm90INS1_16FlashAttnBwdSm90INS1_25CollectiveMainloopBwdSm90ILi2ELi1ELi1EN4cute5tupleIJNS5_1CILi1EEES8_S8_EEENS6_IJNS7_ILi64EEENS7_ILi96EEENS7_ILi192EEEEEENS_6half_tEfNS_4arch4Sm90ELb1ELb0ELb1ELb0ELb1ELb0ELb1ELb0ELi3ELi1ELi1ELi1ELb0EEENS1_24CollectiveEpilogueBwdGQAISD_fSG_Li384ELb0ELb1EEENS1_25SingleTileBwdLPTSchedulerILb0ELi96ELb1EEEEEEEEEvNT_6ParamsE --------------------------
	.section	.nv.constant0._ZN7cutlass13device_kernelIN5flash11enable_sm90INS1_16FlashAttnBwdSm90INS1_25CollectiveMainloopBwdSm90ILi2ELi1ELi1EN4cute5tupleIJNS5_1CILi1EEES8_S8_EEENS6_IJNS7_ILi64EEENS7_ILi96EEENS7_ILi192EEEEEENS_6half_tEfNS_4arch4Sm90ELb1ELb0ELb1ELb0ELb1ELb0ELb1ELb0ELi3ELi1ELi1ELi1ELb0EEENS1_24CollectiveEpilogueBwdGQAISD_fSG_Li384ELb0ELb1EEENS1_25SingleTileBwdLPTSchedulerILb0ELi96ELb1EEEEEEEEEvNT_6ParamsE,"a",@progbits
	.sectionflags	@""
	.align	4
.nv.constant0._ZN7cutlass13device_kernelIN5flash11enable_sm90INS1_16FlashAttnBwdSm90INS1_25CollectiveMainloopBwdSm90ILi2ELi1ELi1EN4cute5tupleIJNS5_1CILi1EEES8_S8_EEENS6_IJNS7_ILi64EEENS7_ILi96EEENS7_ILi192EEEEEENS_6half_tEfNS_4arch4Sm90ELb1ELb0ELb1ELb0ELb1ELb0ELb1ELb0ELi3ELi1ELi1ELi1ELb0EEENS1_24CollectiveEpilogueBwdGQAISD_fSG_Li384ELb0ELb1EEENS1_25SingleTileBwdLPTSchedulerILb0ELi96ELb1EEEEEEEEEvNT_6ParamsE:
	.zero		2432


//--------------------- .nv.constant0._ZN7cutlass13device_kernelIN5flash11enable_sm90INS1_16FlashAttnBwdSm90INS1_25CollectiveMainloopBwdSm90ILi2ELi1ELi1EN4cute5tupleIJNS5_1CILi1EEES8_S8_EEENS6_IJNS7_ILi64EEENS7_ILi96EEENS7_ILi192EEEEEENS_6half_tEfNS_4arch4Sm90ELb1ELb0ELb1ELb1ELb0ELb0ELb1ELb0ELi3ELi1ELi1ELi1ELb0EEENS1_21CollectiveEpilogueBwdISD_SE_SG_Li384ELb1ELb1ELi3EEENS1_25SingleTileBwdLPTSchedulerILb1ELi96ELb0EEEEEEEEEvNT_6ParamsE --------------------------
	.section	.nv.constant0._ZN7cutlass13device_kernelIN5flash11enable_sm90INS1_16FlashAttnBwdSm90INS1_25CollectiveMainloopBwdSm90ILi2ELi1ELi1EN4cute5tupleIJNS5_1CILi1EEES8_S8_EEENS6_IJNS7_ILi64EEENS7_ILi96EEENS7_ILi192EEEEEENS_6half_tEfNS_4arch4Sm90ELb1ELb0ELb1ELb1ELb0ELb0ELb1ELb0ELi3ELi1ELi1ELi1ELb0EEENS1_21CollectiveEpilogueBwdISD_SE_SG_Li384ELb1ELb1ELi3EEENS1_25SingleTileBwdLPTSchedulerILb1ELi96ELb0EEEEEEEEEvNT_6ParamsE,"a",@progbits
	.sectionflags	@""
	.align	4
.nv.constant0._ZN7cutlass13device_kernelIN5flash11enable_sm90INS1_16FlashAttnBwdSm90INS1_25CollectiveMainloopBwdSm90ILi2ELi1ELi1EN4cute5tupleIJNS5_1CILi1EEES8_S8_EEENS6_IJNS7_ILi64EEENS7_ILi96EEENS7_ILi192EEEEEENS_6half_tEfNS_4arch4Sm90ELb1ELb0ELb1ELb1ELb0ELb0ELb1ELb0ELi3ELi1ELi1ELi1ELb0EEENS1_21CollectiveEpilogueBwdISD_SE_SG_Li384ELb1ELb1ELi3EEENS1_25SingleTileBwdLPTSchedulerILb1ELi96ELb0EEEEEEEEEvNT_6ParamsE:
	.zero		2304


//--------------------- .nv.constant0._ZN7cutlass13device_kernelIN5flash11enable_sm90INS1_16FlashAttnBwdSm90INS1_25CollectiveMainloopBwdSm90ILi2ELi1ELi1EN4cute5tupleIJNS5_1CILi1EEES8_S8_EEENS6_IJNS7_ILi64EEENS7_ILi96EEENS7_ILi192EEEEEENS_6half_tEfNS_4arch4Sm90ELb1ELb0ELb1ELb1ELb1ELb0ELb1ELb0ELi3ELi1ELi1ELi1ELb0EEENS1_21CollectiveEpilogueBwdISD_SE_SG_Li384ELb1ELb1ELi3EEENS1_25SingleTileBwdLPTSchedulerILb1ELi96ELb1EEEEEEEEEvNT_6ParamsE --------------------------
	.section	.nv.constant0._ZN7cutlass13device_kernelIN5flash11enable_sm90INS1_16FlashAttnBwdSm90INS1_25CollectiveMainloopBwdSm90ILi2ELi1ELi1EN4cute5tupleIJNS5_1CILi1EEES8_S8_EEENS6_IJNS7_ILi64EEENS7_ILi96EEENS7_ILi192EEEEEENS_6half_tEfNS_4arch4Sm90ELb1ELb0ELb1ELb1ELb1ELb0ELb1ELb0ELi3ELi1ELi1ELi1ELb0EEENS1_21CollectiveEpilogueBwdISD_SE_SG_Li384ELb1ELb1ELi3EEENS1_25SingleTileBwdLPTSchedulerILb1ELi96ELb1EEEEEEEEEvNT_6ParamsE,"a",@progbits
	.sectionflags	@""
	.align	4
.nv.constant0._ZN7cutlass13device_kernelIN5flash11enable_sm90INS1_16FlashAttnBwdSm90INS1_25CollectiveMainloopBwdSm90ILi2ELi1ELi1EN4cute5tupleIJNS5_1CILi1EEES8_S8_EEENS6_IJNS7_ILi64EEENS7_ILi96EEENS7_ILi192EEEEEENS_6half_tEfNS_4arch4Sm90ELb1ELb0ELb1ELb1ELb1ELb0ELb1ELb0ELi3ELi1ELi1ELi1ELb0EEENS1_21CollectiveEpilogueBwdISD_SE_SG_Li384ELb1ELb1ELi3EEENS1_25SingleTileBwdLPTSchedulerILb1ELi96ELb1EEEEEEEEEvNT_6ParamsE:
	.zero		2304


//--------------------- .nv.constant0._ZN7cutlass13device_kernelIN5flash11enable_sm90INS1_16FlashAttnBwdSm90INS1_25CollectiveMainloopBwdSm90ILi2ELi1ELi1EN4cute5tupleIJNS5_1CILi1EEES8_S8_EEENS6_IJNS7_ILi64EEENS7_ILi96EEENS7_ILi192EEEEEENS_6half_tEfNS_4arch4Sm90ELb1ELb0ELb1ELb1ELb0ELb0ELb1ELb0ELi3ELi1ELi1ELi1ELb0EEENS1_24CollectiveEpilogueBwdGQAISD_fSG_Li384ELb1ELb0EEENS1_25SingleTileBwdLPTSchedulerILb1ELi96ELb0EEEEEEEEEvNT_6ParamsE --------------------------
	.section	.nv.constant0._ZN7cutlass13device_kernelIN5flash11enable_sm90INS1_16FlashAttnBwdSm90INS1_25CollectiveMainloopBwdSm90ILi2ELi1ELi1EN4cute5tupleIJNS5_1CILi1EEES8_S8_EEENS6_IJNS7_ILi64EEENS7_ILi96EEENS7_ILi192EEEEEENS_6half_tEfNS_4arch4Sm90ELb1ELb0ELb1ELb1ELb0ELb0ELb1ELb0ELi3ELi1ELi1ELi1ELb0EEENS1_24CollectiveEpilogueBwdGQAISD_fSG_Li384ELb1ELb0EEENS1_25SingleTileBwdLPTSchedulerILb1ELi96ELb0EEEEEEEEEvNT_6ParamsE,"a",@progbits
	.sectionflags	@""
	.align	4
.nv.constant0._ZN7cutlass13device_kernelIN5flash11enable_sm90INS1_16FlashAttnBwdSm90INS1_25CollectiveMainloopBwdSm90ILi2ELi1ELi1EN4cute5tupleIJNS5_1CILi1EEES8_S8_EEENS6_IJNS7_ILi64EEENS7_ILi96EEENS7_ILi192EEEEEENS_6half_tEfNS_4arch4Sm90ELb1ELb0ELb1ELb1ELb0ELb0ELb1ELb0ELi3ELi1ELi1ELi1ELb0EEENS1_24CollectiveEpilogueBwdGQAISD_fSG_Li384ELb1ELb0EEENS1_25SingleTileBwdLPTSchedulerILb1ELi96ELb0EEEEEEEEEvNT_6ParamsE:
	.zero		2432


//--------------------- .nv.constant0._ZN7cutlass13device_kernelIN5flash11enable_sm90INS1_16FlashAttnBwdSm90INS1_25CollectiveMainloopBwdSm90ILi2ELi1ELi1EN4cute5tupleIJNS5_1CILi1EEES8_S8_EEENS6_IJNS7_ILi64EEENS7_ILi96EEENS7_ILi192EEEEEENS_6half_tEfNS_4arch4Sm90ELb1ELb0ELb1ELb1ELb1ELb0ELb1ELb0ELi3ELi1ELi1ELi1ELb0EEENS1_24CollectiveEpilogueBwdGQAISD_fSG_Li384ELb1ELb1EEENS1_25SingleTileBwdLPTSchedulerILb1ELi96ELb1EEEEEEEEEvNT_6ParamsE --------------------------
	.section	.nv.constant0._ZN7cutlass13device_kernelIN5flash11enable_sm90INS1_16FlashAttnBwdSm90INS1_25CollectiveMainloopBwdSm90ILi2ELi1ELi1EN4cute5tupleIJNS5_1CILi1EEES8_S8_EEENS6_IJNS7_ILi64EEENS7_ILi96EEENS7_ILi192EEEEEENS_6half_tEfNS_4arch4Sm90ELb1ELb0ELb1ELb1ELb1ELb0ELb1ELb0ELi3ELi1ELi1ELi1ELb0EEENS1_24CollectiveEpilogueBwdGQAISD_fSG_Li384ELb1ELb1EEENS1_25SingleTileBwdLPTSchedulerILb1ELi96ELb1EEEEEEEEEvNT_6ParamsE,"a",@progbits
	.sectionflags	@""
	.align	4
.nv.constant0._ZN7cutlass13device_kernelIN5flash11enable_sm90INS1_16FlashAttnBwdSm90INS1_25CollectiveMainloopBwdSm90ILi2ELi1ELi1EN4cute5tupleIJNS5_1CILi1EEES8_S8_EEENS6_IJNS7_ILi64EEENS7_ILi96EEENS7_ILi192EEEEEENS_6half_tEfNS_4arch4Sm90ELb1ELb0ELb1ELb1ELb1ELb0ELb1ELb0ELi3ELi1ELi1ELi1ELb0EEENS1_24CollectiveEpilogueBwdGQAISD_fSG_Li384ELb1ELb1EEENS1_25SingleTileBwdLPTSchedulerILb1ELi96ELb1EEEEEEEEEvNT_6ParamsE:
	.zero		2432


//--------------------- .nv.constant0._ZN7cutlass13device_kernelIN5flash11enable_sm90INS1_16FlashAttnBwdSm90INS1_25CollectiveMainloopBwdSm90ILi2ELi1ELi1EN4cute5tupleIJNS5_1CILi1EEES8_S8_EEENS6_IJNS7_ILi64EEENS7_ILi96EEENS7_ILi192EEEEEENS_6half_tEfNS_4arch4Sm90ELb0ELb0ELb0ELb0ELb0ELb0ELb1ELb0ELi3ELi1ELi1ELi1ELb0EEENS1_21CollectiveEpilogueBwdISD_SE_SG_Li384ELb0ELb1ELi3EEENS1_19SingleTileSchedulerILb0ELb0ELb0ELi96EEEEEEEEEvNT_6ParamsE --------------------------
	.section	.nv.constant0._ZN7cutlass13device_kernelIN5flash11enable_sm90INS1_16FlashAttnBwdSm90INS1_25CollectiveMainloopBwdSm90ILi2ELi1ELi1EN4cute5tupleIJNS5_1CILi1EEES8_S8_EEENS6_IJNS7_ILi64EEENS7_ILi96EEENS7_ILi192EEEEEENS_6half_tEfNS_4arch4Sm90ELb0ELb0ELb0ELb0ELb0ELb0ELb1ELb0ELi3ELi1ELi1ELi1ELb0EEENS1_21CollectiveEpilogueBwdISD_SE_SG_Li384ELb0ELb1ELi3EEENS1_19SingleTileSchedulerILb0ELb0ELb0ELi96EEEEEEEEEvNT_6ParamsE,"a",@progbits
	.sectionflags	@""
	.align	4
.nv.constant0._ZN7cutlass13device_kernelIN5flash11enable_sm90INS1_16FlashAttnBwdSm90INS1_25CollectiveMainloopBwdSm90ILi2ELi1ELi1EN4cute5tupleIJNS5_1CILi1EEES8_S8_EEENS6_IJNS7_ILi64EEENS7_ILi96EEENS7_ILi192EEEEEENS_6half_tEfNS_4arch4Sm90ELb0ELb0ELb0ELb0ELb0ELb0ELb1ELb0ELi3ELi1ELi1ELi1ELb0EEENS1_21CollectiveEpilogueBwdISD_SE_SG_Li384ELb0ELb1ELi3EEENS1_19SingleTileSchedulerILb0ELb0ELb0ELi96EEEEEEEEEvNT_6ParamsE:
	.zero		2944


//--------------------- .nv.constant0._ZN7cutlass13device_kernelIN5flash11enable_sm90INS1_16FlashAttnBwdSm90INS1_25CollectiveMainloopBwdSm90ILi2ELi1ELi1EN4cute5tupleIJNS5_1CILi1EEES8_S8_EEENS6_IJNS7_ILi64EEENS7_ILi96EEENS7_ILi192EEEEEENS_6half_tEfNS_4arch4Sm90ELb0ELb0ELb0ELb0ELb1ELb0ELb1ELb0ELi3ELi1ELi1ELi1ELb0EEENS1_21CollectiveEpilogueBwdISD_SE_SG_Li384ELb0ELb1ELi3EEENS1_19SingleTileSchedulerILb0ELb0ELb0ELi96EEEEEEEEEvNT_6ParamsE --------------------------
	.section	.nv.constant0._ZN7cutlass13device_kernelIN5flash11enable_sm90INS1_16FlashAttnBwdSm90INS1_25CollectiveMainloopBwdSm90ILi2ELi1ELi1EN4cute5tupleIJNS5_1CILi1EEES8_S8_EEENS6_IJNS7_ILi64EEENS7_ILi96EEENS7_ILi192EEEEEENS_6half_tEfNS_4arch4Sm90ELb0ELb0ELb0ELb0ELb1ELb0ELb1ELb0ELi3ELi1ELi1ELi1ELb0EEENS1_21CollectiveEpilogueBwdISD_SE_SG_Li384ELb0ELb1ELi3EEENS1_19SingleTileSchedulerILb0ELb0ELb0ELi96EEEEEEEEEvNT_6ParamsE,"a",@progbits
	.sectionflags	@""
	.align	4
.nv.constant0._ZN7cutlass13device_kernelIN5flash11enable_sm90INS1_16FlashAttnBwdSm90INS1_25CollectiveMainloopBwdSm90ILi2ELi1ELi1EN4cute5tupleIJNS5_1CILi1EEES8_S8_EEENS6_IJNS7_ILi64EEENS7_ILi96EEENS7_ILi192EEEEEENS_6half_tEfNS_4arch4Sm90ELb0ELb0ELb0ELb0ELb1ELb0ELb1ELb0ELi3ELi1ELi1ELi1ELb0EEENS1_21CollectiveEpilogueBwdISD_SE_SG_Li384ELb0ELb1ELi3EEENS1_19SingleTileSchedulerILb0ELb0ELb0ELi96EEEEEEEEEvNT_6ParamsE:
	.zero		2944


//--------------------- .nv.constant0._ZN7cutlass13device_kernelIN5flash11enable_sm90INS1_16FlashAttnBwdSm90INS1_25CollectiveMainloopBwdSm90ILi2ELi1ELi1EN4cute5tupleIJNS5_1CILi1EEES8_S8_EEENS6_IJNS7_ILi64EEENS7_ILi96EEENS7_ILi192EEEEEENS_6half_tEfNS_4arch4Sm90ELb0ELb0ELb0ELb0ELb0ELb0ELb1ELb0ELi3ELi1ELi1ELi1ELb0EEENS1_24CollectiveEpilogueBwdGQAISD_fSG_Li384ELb0ELb0EEENS1_19SingleTileSchedulerILb0ELb0ELb0ELi96EEEEEEEEEvNT_6ParamsE --------------------------
	.section	.nv.constant0._ZN7cutlass13device_kernelIN5flash11enable_sm90INS1_16FlashAttnBwdSm90INS1_25CollectiveMainloopBwdSm90ILi2ELi1ELi1EN4cute5tupleIJNS5_1CILi1EEES8_S8_EEENS6_IJNS7_ILi64EEENS7_ILi96EEENS7_ILi192EEEEEENS_6half_tEfNS_4arch4Sm90ELb0ELb0ELb0ELb0ELb0ELb0ELb1ELb0ELi3ELi1ELi1ELi1ELb0EEENS1_24CollectiveEpilogueBwdGQAISD_fSG_Li384ELb0ELb0EEENS1_19SingleTileSchedulerILb0ELb0ELb0ELi96EEEEEEEEEvNT_6ParamsE,"a",@progbits
	.sectionflags	@""
	.align	4
.nv.constant0._ZN7cutlass13device_kernelIN5flash11enable_sm90INS1_16FlashAttnBwdSm90INS1_25CollectiveMainloopBwdSm90ILi2ELi1ELi1EN4cute5tupleIJNS5_1CILi1EEES8_S8_EEENS6_IJNS7_ILi64EEENS7_ILi96EEENS7_ILi192EEEEEENS_6half_tEfNS_4arch4Sm90ELb0ELb0ELb0ELb0ELb0ELb0ELb1ELb0ELi3ELi1ELi1ELi1ELb0EEENS1_24CollectiveEpilogueBwdGQAISD_fSG_Li384ELb0ELb0EEENS1_19SingleTileSchedulerILb0ELb0ELb0ELi96EEEEEEEEEvNT_6ParamsE:
	.zero		2304


//--------------------- .nv.constant0._ZN7cutlass13device_kernelIN5flash11enable_sm90INS1_16FlashAttnBwdSm90INS1_25CollectiveMainloopBwdSm90ILi2ELi1ELi1EN4cute5tupleIJNS5_1CILi1EEES8_S8_EEENS6_IJNS7_ILi64EEENS7_ILi96EEENS7_ILi192EEEEEENS_6half_tEfNS_4arch4Sm90ELb0ELb0ELb0ELb0ELb1ELb0ELb1ELb0ELi3ELi1ELi1ELi1ELb0EEENS1_24CollectiveEpilogueBwdGQAISD_fSG_Li384ELb0ELb1EEENS1_19SingleTileSchedulerILb0ELb0ELb0ELi96EEEEEEEEEvNT_6ParamsE --------------------------
	.section	.nv.constant0._ZN7cutlass13device_kernelIN5flash11enable_sm90INS1_16FlashAttnBwdSm90INS1_25CollectiveMainloopBwdSm90ILi2ELi1ELi1EN4cute5tupleIJNS5_1CILi1EEES8_S8_EEENS6_IJNS7_ILi64EEENS7_ILi96EEENS7_ILi192EEEEEENS_6half_tEfNS_4arch4Sm90ELb0ELb0ELb0ELb0ELb1ELb0ELb1ELb0ELi3ELi1ELi1ELi1ELb0EEENS1_24CollectiveEpilogueBwdGQAISD_fSG_Li384ELb0ELb1EEENS1_19SingleTileSchedulerILb0ELb0ELb0ELi96EEEEEEEEEvNT_6ParamsE,"a",@progbits
	.sectionflags	@""
	.align	4
.nv.constant0._ZN7cutlass13device_kernelIN5flash11enable_sm90INS1_16FlashAttnBwdSm90INS1_25CollectiveMainloopBwdSm90ILi2ELi1ELi1EN4cute5tupleIJNS5_1CILi1EEES8_S8_EEENS6_IJNS7_ILi64EEENS7_ILi96EEENS7_ILi192EEEEEENS_6half_tEfNS_4arch4Sm90ELb0ELb0ELb0ELb0ELb1ELb0ELb1ELb0ELi3ELi1ELi1ELi1ELb0EEENS1_24CollectiveEpilogueBwdGQAISD_fSG_Li384ELb0ELb1EEENS1_19SingleTileSchedulerILb0ELb0ELb0ELi96EEEEEEEEEvNT_6ParamsE:
	.zero		2304


//--------------------- .nv.constant0._ZN7cutlass13device_kernelIN5flash11enable_sm90INS1_16FlashAttnBwdSm90INS1_25CollectiveMainloopBwdSm90ILi2ELi1ELi1EN4cute5tupleIJNS5_1CILi1EEES8_S8_EEENS6_IJNS7_ILi64EEENS7_ILi96EEENS7_ILi192EEEEEENS_6half_tEfNS_4arch4Sm90ELb0ELb0ELb0ELb1ELb0ELb0ELb1ELb0ELi3ELi1ELi1ELi1ELb0EEENS1_21CollectiveEpilogueBwdISD_SE_SG_Li384ELb1ELb1ELi3EEENS1_19SingleTileSchedulerILb1ELb0ELb0ELi96EEEEEEEEEvNT_6ParamsE --------------------------
	.section	.nv.constant0._ZN7cutlass13device_kernelIN5flash11enable_sm90INS1_16FlashAttnBwdSm90INS1_25CollectiveMainloopBwdSm90ILi2ELi1ELi1EN4cute5tupleIJNS5_1CILi1EEES8_S8_EEENS6_IJNS7_ILi64EEENS7_ILi96EEENS7_ILi192EEEEEENS_6half_tEfNS_4arch4Sm90ELb0ELb0ELb0ELb1ELb0ELb0ELb1ELb0ELi3ELi1ELi1ELi1ELb0EEENS1_21CollectiveEpilogueBwdISD_SE_SG_Li384ELb1ELb1ELi3EEENS1_19SingleTileSchedulerILb1ELb0ELb0ELi96EEEEEEEEEvNT_6ParamsE,"a",@progbits
	.sectionflags	@""
	.align	4
.nv.constant0._ZN7cutlass13device_kernelIN5flash11enable_sm90INS1_16FlashAttnBwdSm90INS1_25CollectiveMainloopBwdSm90ILi2ELi1ELi1EN4cute5tupleIJNS5_1CILi1EEES8_S8_EEENS6_IJNS7_ILi64EEENS7_ILi96EEENS7_ILi192EEEEEENS_6half_tEfNS_4arch4Sm90ELb0ELb0ELb0ELb1ELb0ELb0ELb1ELb0ELi3ELi1ELi1ELi1ELb0EEENS1_21CollectiveEpilogueBwdISD_SE_SG_Li384ELb1ELb1ELi3EEENS1_19SingleTileSchedulerILb1ELb0ELb0ELi96EEEEEEEEEvNT_6ParamsE:
	.zero		2304


//--------------------- .nv.constant0._ZN7cutlass13device_kernelIN5flash11enable_sm90INS1_16FlashAttnBwdSm90INS1_25CollectiveMainloopBwdSm90ILi2ELi1ELi1EN4cute5tupleIJNS5_1CILi1EEES8_S8_EEENS6_IJNS7_ILi64EEENS7_ILi96EEENS7_ILi192EEEEEENS_6half_tEfNS_4arch4Sm90ELb0ELb0ELb0ELb1ELb1ELb0ELb1ELb0ELi3ELi1ELi1ELi1ELb0EEENS1_21CollectiveEpilogueBwdISD_SE_SG_Li384ELb1ELb1ELi3EEENS1_19SingleTileSchedulerILb1ELb0ELb0ELi96EEEEEEEEEvNT_6ParamsE --------------------------
	.section	.nv.constant0._ZN7cutlass13device_kernelIN5flash11enable_sm90INS1_16FlashAttnBwdSm90INS1_25CollectiveMainloopBwdSm90ILi2ELi1ELi1EN4cute5tupleIJNS5_1CILi1EEES8_S8_EEENS6_IJNS7_ILi64EEENS7_ILi96EEENS7_ILi192EEEEEENS_6half_tEfNS_4arch4Sm90ELb0ELb0ELb0ELb1ELb1ELb0ELb1ELb0ELi3ELi1ELi1ELi1ELb0EEENS1_21CollectiveEpilogueBwdISD_SE_SG_Li384ELb1ELb1ELi3EEENS1_19SingleTileSchedulerILb1ELb0ELb0ELi96EEEEEEEEEvNT_6ParamsE,"a",@progbits
	.sectionflags	@""
	.align	4
.nv.constant0._ZN7cutlass13device_kernelIN5flash11enable_sm90INS1_16FlashAttnBwdSm90INS1_25CollectiveMainloopBwdSm90ILi2ELi1ELi1EN4cute5tupleIJNS5_1CILi1EEES8_S8_EEENS6_IJNS7_ILi64EEENS7_ILi96EEENS7_ILi192EEEEEENS_6half_tEfNS_4arch4Sm90ELb0ELb0ELb0ELb1ELb1ELb0ELb1ELb0ELi3ELi1ELi1ELi1ELb0EEENS1_21CollectiveEpilogueBwdISD_SE_SG_Li384ELb1ELb1ELi3EEENS1_19SingleTileSchedulerILb1ELb0ELb0ELi96EEEEEEEEEvNT_6ParamsE:
	.zero		2304


//--------------------- .nv.constant0._ZN7cutlass13device_kernelIN5flash11enable_sm90INS1_16FlashAttnBwdSm90INS1_25CollectiveMainloopBwdSm90ILi2ELi1ELi1EN4cute5tupleIJNS5_1CILi1EEES8_S8_EEENS6_IJNS7_ILi64EEENS7_ILi96EEENS7_ILi192EEEEEENS_6half_tEfNS_4arch4Sm90ELb0ELb0ELb0ELb1ELb0ELb0ELb1ELb0ELi3ELi1ELi1ELi1ELb0EEENS1_24CollectiveEpilogueBwdGQAISD_fSG_Li384ELb1ELb0EEENS1_19SingleTileSchedulerILb1ELb0ELb0ELi96EEEEEEEEEvNT_6ParamsE --------------------------
	.section	.nv.constant0._ZN7cutlass13device_kernelIN5flash11enable_sm90INS1_16FlashAttnBwdSm90INS1_25CollectiveMainloopBwdSm90ILi2ELi1ELi1EN4cute5tupleIJNS5_1CILi1EEES8_S8_EEENS6_IJNS7_ILi64EEENS7_ILi96EEENS7_ILi192EEEEEENS_6half_tEfNS_4arch4Sm90ELb0ELb0ELb0ELb1ELb0ELb0ELb1ELb0ELi3ELi1ELi1ELi1ELb0EEENS1_24CollectiveEpilogueBwdGQAISD_fSG_Li384ELb1ELb0EEENS1_19SingleTileSchedulerILb1ELb0ELb0ELi96EEEEEEEEEvNT_6ParamsE,"a",@progbits
	.sectionflags	@""
	.align	4
.nv.constant0._ZN7cutlass13device_kernelIN5flash11enable_sm90INS1_16FlashAttnBwdSm90INS1_25CollectiveMainloopBwdSm90ILi2ELi1ELi1EN4cute5tupleIJNS5_1CILi1EEES8_S8_EEENS6_IJNS7_ILi64EEENS7_ILi96EEENS7_ILi192EEEEEENS_6half_tEfNS_4arch4Sm90ELb0ELb0ELb0ELb1ELb0ELb0ELb1ELb0ELi3ELi1ELi1ELi1ELb0EEENS1_24CollectiveEpilogueBwdGQAISD_fSG_Li384ELb1ELb0EEENS1_19SingleTileSchedulerILb1ELb0ELb0ELi96EEEEEEEEEvNT_6ParamsE:
	.zero		2304


//--------------------- .nv.constant0._ZN7cutlass13device_kernelIN5flash11enable_sm90INS1_16FlashAttnBwdSm90INS1_25CollectiveMainloopBwdSm90ILi2ELi1ELi1EN4cute5tupleIJNS5_1CILi1EEES8_S8_EEENS6_IJNS7_ILi64EEENS7_ILi96EEENS7_ILi192EEEEEENS_6half_tEfNS_4arch4Sm90ELb0ELb0ELb0ELb1ELb1ELb0ELb1ELb0ELi3ELi1ELi1ELi1ELb0EEENS1_24CollectiveEpilogueBwdGQAISD_fSG_Li384ELb1ELb1EEENS1_19SingleTileSchedulerILb1ELb0ELb0ELi96EEEEEEEEEvNT_6ParamsE --------------------------
	.section	.nv.constant0._ZN7cutlass13device_kernelIN5flash11enable_sm90INS1_16FlashAttnBwdSm90INS1_25CollectiveMainloopBwdSm90ILi2ELi1ELi1EN4cute5tupleIJNS5_1CILi1EEES8_S8_EEENS6_IJNS7_ILi64EEENS7_ILi96EEENS7_ILi192EEEEEENS_6half_tEfNS_4arch4Sm90ELb0ELb0ELb0ELb1ELb1ELb0ELb1ELb0ELi3ELi1ELi1ELi1ELb0EEENS1_24CollectiveEpilogueBwdGQAISD_fSG_Li384ELb1ELb1EEENS1_19SingleTileSchedulerILb1ELb0ELb0ELi96EEEEEEEEEvNT_6ParamsE,"a",@progbits
	.sectionflags	@""
	.align	4
.nv.constant0._ZN7cutlass13device_kernelIN5flash11enable_sm90INS1_16FlashAttnBwdSm90INS1_25CollectiveMainloopBwdSm90ILi2ELi1ELi1EN4cute5tupleIJNS5_1CILi1EEES8_S8_EEENS6_IJNS7_ILi64EEENS7_ILi96EEENS7_ILi192EEEEEENS_6half_tEfNS_4arch4Sm90ELb0ELb0ELb0ELb1ELb1ELb0ELb1ELb0ELi3ELi1ELi1ELi1ELb0EEENS1_24CollectiveEpilogueBwdGQAISD_fSG_Li384ELb1ELb1EEENS1_19SingleTileSchedulerILb1ELb0ELb0ELi96EEEEEEEEEvNT_6ParamsE:
	.zero		2304


//--------------------- .nv.constant0._ZN7cutlass13device_kernelIN5flash11enable_sm90INS1_16FlashAttnBwdSm90INS1_25CollectiveMainloopBwdSm90ILi2ELi1ELi1EN4cute5tupleIJNS5_1CILi1EEES8_S8_EEENS6_IJNS7_ILi64EEENS7_ILi96EEENS7_ILi192EEEEEENS_6half_tEfNS_4arch4Sm90ELb0ELb1ELb0ELb0ELb0ELb0ELb1ELb0ELi3ELi1ELi1ELi1ELb0EEENS1_21CollectiveEpilogueBwdISD_SE_SG_Li384ELb0ELb1ELi3EEENS1_19SingleTileSchedulerILb0ELb0ELb0ELi96EEEEEEEEEvNT_6ParamsE --------------------------
	.section	.nv.constant0._ZN7cutlass13device_kernelIN5flash11enable_sm90INS1_16FlashAttnBwdSm90INS1_25CollectiveMainloopBwdSm90ILi2ELi1ELi1EN4cute5tupleIJNS5_1CILi1EEES8_S8_EEENS6_IJNS7_ILi64EEENS7_ILi96EEENS7_ILi192EEEEEENS_6half_tEfNS_4arch4Sm90ELb0ELb1ELb0ELb0ELb0ELb0ELb1ELb0ELi3ELi1ELi1ELi1ELb0EEENS1_21CollectiveEpilogueBwdISD_SE_SG_Li384ELb0ELb1ELi3EEENS1_19SingleTileSchedulerILb0ELb0ELb0ELi96EEEEEEEEEvNT_6ParamsE,"a",@progbits
	.sectionflags	@""
	.align	4
.nv.constant0._ZN7cutlass13device_kernelIN5flash11enable_sm90INS1_16FlashAttnBwdSm90INS1_25CollectiveMainloopBwdSm90ILi2ELi1ELi1EN4cute5tupleIJNS5_1CILi1EEES8_S8_EEENS6_IJNS7_ILi64EEENS7_ILi96EEENS7_ILi192EEEEEENS_6half_tEfNS_4arch4Sm90ELb0ELb1ELb0ELb0ELb0ELb0ELb1ELb0ELi3ELi1ELi1ELi1ELb0EEENS1_21CollectiveEpilogueBwdISD_SE_SG_Li384ELb0ELb1ELi3EEENS1_19SingleTileSchedulerILb0ELb0ELb0ELi96EEEEEEEEEvNT_6ParamsE:
	.zero		2944


//--------------------- .nv.constant0._ZN7cutlass13device_kernelIN5flash11enable_sm90INS1_16FlashAttnBwdSm90INS1_25CollectiveMainloopBwdSm90ILi2ELi1ELi1EN4cute5tupleIJNS5_1CILi1EEES8_S8_EEENS6_IJNS7_ILi64EEENS7_ILi96EEENS7_ILi192EEEEEENS_6half_tEfNS_4arch4Sm90ELb0ELb1ELb0ELb0ELb1ELb0ELb1ELb0ELi3ELi1ELi1ELi1ELb0EEENS1_21CollectiveEpilogueBwdISD_SE_SG_Li384ELb0ELb1ELi3EEENS1_19SingleTileSchedulerILb0ELb0ELb0ELi96EEEEEEEEEvNT_6ParamsE --------------------------
	.section	.nv.constant0._ZN7cutlass13device_kernelIN5flash11enable_sm90INS1_16FlashAttnBwdSm90INS1_25CollectiveMainloopBwdSm90ILi2ELi1ELi1EN4cute5tupleIJNS5_1CILi1EEES8_S8_EEENS6_IJNS7_ILi64EEENS7_ILi96EEENS7_ILi192EEEEEENS_6half_tEfNS_4arch4Sm90ELb0ELb1ELb0ELb0ELb1ELb0ELb1ELb0ELi3ELi1ELi1ELi1ELb0EEENS1_21CollectiveEpilogueBwdISD_SE_SG_Li384ELb0ELb1ELi3EEENS1_19SingleTileSchedulerILb0ELb0ELb0ELi96EEEEEEEEEvNT_6ParamsE,"a",@progbits
	.sectionflags	@""
	.align	4
.nv.constant0._ZN7cutlass13device_kernelIN5flash11enable_sm90INS1_16FlashAttnBwdSm90INS1_25CollectiveMainloopBwdSm90ILi2ELi1ELi1EN4cute5tupleIJNS5_1CILi1EEES8_S8_EEENS6_IJNS7_ILi64EEENS7_ILi96EEENS7_ILi192EEEEEENS_6half_tEfNS_4arch4Sm90ELb0ELb1ELb0ELb0ELb1ELb0ELb1ELb0ELi3ELi1ELi1ELi1ELb0EEENS1_21CollectiveEpilogueBwdISD_SE_SG_Li384ELb0ELb1ELi3EEENS1_19SingleTileSchedulerILb0ELb0ELb0ELi96EEEEEEEEEvNT_6ParamsE:
	.zero		2944


//--------------------- .nv.constant0._ZN7cutlass13device_kernelIN5flash11enable_sm90INS1_16FlashAttnBwdSm90INS1_25CollectiveMainloopBwdSm90ILi2ELi1ELi1EN4cute5tupleIJNS5_1CILi1EEES8_S8_EEENS6_IJNS7_ILi64EEENS7_ILi96EEENS7_ILi192EEEEEENS_6half_tEfNS_4arch4Sm90ELb0ELb1ELb0ELb0ELb0ELb0ELb1ELb0ELi3ELi1ELi1ELi1ELb0EEENS1_24CollectiveEpilogueBwdGQAISD_fSG_Li384ELb0ELb0EEENS1_19SingleTileSchedulerILb0ELb0ELb0ELi96EEEEEEEEEvNT_6ParamsE --------------------------
	.section	.nv.constant0._ZN7cutlass13device_kernelIN5flash11enable_sm90INS1_16FlashAttnBwdSm90INS1_25CollectiveMainloopBwdSm90ILi2ELi1ELi1EN4cute5tupleIJNS5_1CILi1EEES8_S8_EEENS6_IJNS7_ILi64EEENS7_ILi96EEENS7_ILi192EEEEEENS_6half_tEfNS_4arch4Sm90ELb0ELb1ELb0ELb0ELb0ELb0ELb1ELb0ELi3ELi1ELi1ELi1ELb0EEENS1_24CollectiveEpilogueBwdGQAISD_fSG_Li384ELb0ELb0EEENS1_19SingleTileSchedulerILb0ELb0ELb0ELi96EEEEEEEEEvNT_6ParamsE,"a",@progbits
	.sectionflags	@""
	.align	4
.nv.constant0._ZN7cutlass13device_kernelIN5flash11enable_sm90INS1_16FlashAttnBwdSm90INS1_25CollectiveMainloopBwdSm90ILi2ELi1ELi1EN4cute5tupleIJNS5_1CILi1EEES8_S8_EEENS6_IJNS7_ILi64EEENS7_ILi96EEENS7_ILi192EEEEEENS_6half_tEfNS_4arch4Sm90ELb0ELb1ELb0ELb0ELb0ELb0ELb1ELb0ELi3ELi1ELi1ELi1ELb0EEENS1_24CollectiveEpilogueBwdGQAISD_fSG_Li384ELb0ELb0EEENS1_19SingleTileSchedulerILb0ELb0ELb0ELi96EEEEEEEEEvNT_6ParamsE:
	.zero		2304


//--------------------- .nv.constant0._ZN7cutlass13device_kernelIN5flash11enable_sm90INS1_16FlashAttnBwdSm90INS1_25CollectiveMainloopBwdSm90ILi2ELi1ELi1EN4cute5tupleIJNS5_1CILi1EEES8_S8_EEENS6_IJNS7_ILi64EEENS7_ILi96EEENS7_ILi192EEEEEENS_6half_tEfNS_4arch4Sm90ELb0ELb1ELb0ELb0ELb1ELb0ELb1ELb0ELi3ELi1ELi1ELi1ELb0EEENS1_24CollectiveEpilogueBwdGQAISD_fSG_Li384ELb0ELb1EEENS1_19SingleTileSchedulerILb0ELb0ELb0ELi96EEEEEEEEEvNT_6ParamsE --------------------------
	.section	.nv.constant0._ZN7cutlass13device_kernelIN5flash11enable_sm90INS1_16FlashAttnBwdSm90INS1_25CollectiveMainloopBwdSm90ILi2ELi1ELi1EN4cute5tupleIJNS5_1CILi1EEES8_S8_EEENS6_IJNS7_ILi64EEENS7_ILi96EEENS7_ILi192EEEEEENS_6half_tEfNS_4arch4Sm90ELb0ELb1ELb0ELb0ELb1ELb0ELb1ELb0ELi3ELi1ELi1ELi1ELb0EEENS1_24CollectiveEpilogueBwdGQAISD_fSG_Li384ELb0ELb1EEENS1_19SingleTileSchedulerILb0ELb0ELb0ELi96EEEEEEEEEvNT_6ParamsE,"a",@progbits
	.sectionflags	@""
	.align	4
.nv.constant0._ZN7cutlass13device_kernelIN5flash11enable_sm90INS1_16FlashAttnBwdSm90INS1_25CollectiveMainloopBwdSm90ILi2ELi1ELi1EN4cute5tupleIJNS5_1CILi1EEES8_S8_EEENS6_IJNS7_ILi64EEENS7_ILi96EEENS7_ILi192EEEEEENS_6half_tEfNS_4arch4Sm90ELb0ELb1ELb0ELb0ELb1ELb0ELb1ELb0ELi3ELi1ELi1ELi1ELb0EEENS1_24CollectiveEpilogueBwdGQAISD_fSG_Li384ELb0ELb1EEENS1_19SingleTileSchedulerILb0ELb0ELb0ELi96EEEEEEEEEvNT_6ParamsE:
	.zero		2304


//--------------------- .nv.constant0._ZN7cutlass13device_kernelIN5flash11enable_sm90INS1_16FlashAttnBwdSm90INS1_25CollectiveMainloopBwdSm90ILi2ELi1ELi1EN4cute5tupleIJNS5_1CILi1EEES8_S8_EEENS6_IJNS7_ILi64EEENS7_ILi96EEENS7_ILi192EEEEEENS_6half_tEfNS_4arch4Sm90ELb0ELb1ELb0ELb1ELb0ELb0ELb1ELb0ELi3ELi1ELi1ELi1ELb0EEENS1_21CollectiveEpilogueBwdISD_SE_SG_Li384ELb1ELb1ELi3EEENS1_19SingleTileSchedulerILb1ELb0ELb0ELi96EEEEEEEEEvNT_6ParamsE --------------------------
	.section	.nv.constant0._ZN7cutlass13device_kernelIN5flash11enable_sm90INS1_16FlashAttnBwdSm90INS1_25CollectiveMainloopBwdSm90ILi2ELi1ELi1EN4cute5tupleIJNS5_1CILi1EEES8_S8_EEENS6_IJNS7_ILi64EEENS7_ILi96EEENS7_ILi192EEEEEENS_6half_tEfNS_4arch4Sm90ELb0ELb1ELb0ELb1ELb0ELb0ELb1ELb0ELi3ELi1ELi1ELi1ELb0EEENS1_21CollectiveEpilogueBwdISD_SE_SG_Li384ELb1ELb1ELi3EEENS1_19SingleTileSchedulerILb1ELb0ELb0ELi96EEEEEEEEEvNT_6ParamsE,"a",@progbits
	.sectionflags	@""
	.align	4
.nv.constant0._ZN7cutlass13device_kernelIN5flash11enable_sm90INS1_16FlashAttnBwdSm90INS1_25CollectiveMainloopBwdSm90ILi2ELi1ELi1EN4cute5tupleIJNS5_1CILi1EEES8_S8_EEENS6_IJNS7_ILi64EEENS7_ILi96EEENS7_ILi192EEEEEENS_6half_tEfNS_4arch4Sm90ELb0ELb1ELb0ELb1ELb0ELb0ELb1ELb0ELi3ELi1ELi1ELi1ELb0EEENS1_21CollectiveEpilogueBwdISD_SE_SG_Li384ELb1ELb1ELi3EEENS1_19SingleTileSchedulerILb1ELb0ELb0ELi96EEEEEEEEEvNT_6ParamsE:
	.zero		2304


//--------------------- .nv.constant0._ZN7cutlass13device_kernelIN5flash11enable_sm90INS1_16FlashAttnBwdSm90INS1_25CollectiveMainloopBwdSm90ILi2ELi1ELi1EN4cute5tupleIJNS5_1CILi1EEES8_S8_EEENS6_IJNS7_ILi64EEENS7_ILi96EEENS7_ILi192EEEEEENS_6half_tEfNS_4arch4Sm90ELb0ELb1ELb0ELb1ELb1ELb0ELb1ELb0ELi3ELi1ELi1ELi1ELb0EEENS1_21CollectiveEpilogueBwdISD_SE_SG_Li384ELb1ELb1ELi3EEENS1_19SingleTileSchedulerILb1ELb0ELb0ELi96EEEEEEEEEvNT_6ParamsE --------------------------
	.section	.nv.constant0._ZN7cutlass13device_kernelIN5flash11enable_sm90INS1_16FlashAttnBwdSm90INS1_25CollectiveMainloopBwdSm90ILi2ELi1ELi1EN4cute5tupleIJNS5_1CILi1EEES8_S8_EEENS6_IJNS7_ILi64EEENS7_ILi96EEENS7_ILi192EEEEEENS_6half_tEfNS_4arch4Sm90ELb0ELb1ELb0ELb1ELb1ELb0ELb1ELb0ELi3ELi1ELi1ELi1ELb0EEENS1_21CollectiveEpilogueBwdISD_SE_SG_Li384ELb1ELb1ELi3EEENS1_19SingleTileSchedulerILb1ELb0ELb0ELi96EEEEEEEEEvNT_6ParamsE,"a",@progbits
	.sectionflags	@""
	.align	4
.nv.constant0._ZN7cutlass13device_kernelIN5flash11enable_sm90INS1_16FlashAttnBwdSm90INS1_25CollectiveMainloopBwdSm90ILi2ELi1ELi1EN4cute5tupleIJNS5_1CILi1EEES8_S8_EEENS6_IJNS7_ILi64EEENS7_ILi96EEENS7_ILi192EEEEEENS_6half_tEfNS_4arch4Sm90ELb0ELb1ELb0ELb1ELb1ELb0ELb1ELb0ELi3ELi1ELi1ELi1ELb0EEENS1_21CollectiveEpilogueBwdISD_SE_SG_Li384ELb1ELb1ELi3EEENS1_19SingleTileSchedulerILb1ELb0ELb0ELi96EEEEEEEEEvNT_6ParamsE:
	.zero		2304


//--------------------- .nv.constant0._ZN7cutlass13device_kernelIN5flash11enable_sm90INS1_16FlashAttnBwdSm90INS1_25CollectiveMainloopBwdSm90ILi2ELi1ELi1EN4cute5tupleIJNS5_1CILi1EEES8_S8_EEENS6_IJNS7_ILi64EEENS7_ILi96EEENS7_ILi192EEEEEENS_6half_tEfNS_4arch4Sm90ELb0ELb1ELb0ELb1ELb0ELb0ELb1ELb0ELi3ELi1ELi1ELi1ELb0EEENS1_24CollectiveEpilogueBwdGQAISD_fSG_Li384ELb1ELb0EEENS1_19SingleTileSchedulerILb1ELb0ELb0ELi96EEEEEEEEEvNT_6ParamsE --------------------------
	.section	.nv.constant0._ZN7cutlass13device_kernelIN5flash11enable_sm90INS1_16FlashAttnBwdSm90INS1_25CollectiveMainloopBwdSm90ILi2ELi1ELi1EN4cute5tupleIJNS5_1CILi1EEES8_S8_EEENS6_IJNS7_ILi64EEENS7_ILi96EEENS7_ILi192EEEEEENS_6half_tEfNS_4arch4Sm90ELb0ELb1ELb0ELb1ELb0ELb0ELb1ELb0ELi3ELi1ELi1ELi1ELb0EEENS1_24CollectiveEpilogueBwdGQAISD_fSG_Li384ELb1ELb0EEENS1_19SingleTileSchedulerILb1ELb0ELb0ELi96EEEEEEEEEvNT_6ParamsE,"a",@progbits
	.sectionflags	@""
	.align	4
.nv.constant0._ZN7cutlass13device_kernelIN5flash11enable_sm90INS1_16FlashAttnBwdSm90INS1_25CollectiveMainloopBwdSm90ILi2ELi1ELi1EN4cute5tupleIJNS5_1CILi1EEES8_S8_EEENS6_IJNS7_ILi64EEENS7_ILi96EEENS7_ILi192EEEEEENS_6half_tEfNS_4arch4Sm90ELb0ELb1ELb0ELb1ELb0ELb0ELb1ELb0ELi3ELi1ELi1ELi1ELb0EEENS1_24CollectiveEpilogueBwdGQAISD_fSG_Li384ELb1ELb0EEENS1_19SingleTileSchedulerILb1ELb0ELb0ELi96EEEEEEEEEvNT_6ParamsE:
	.zero		2304


//--------------------- .nv.constant0._ZN7cutlass13device_kernelIN5flash11enable_sm90INS1_16FlashAttnBwdSm90INS1_25CollectiveMainloopBwdSm90ILi2ELi1ELi1EN4cute5tupleIJNS5_1CILi1EEES8_S8_EEENS6_IJNS7_ILi64EEENS7_ILi96EEENS7_ILi192EEEEEENS_6half_tEfNS_4arch4Sm90ELb0ELb1ELb0ELb1ELb1ELb0ELb1ELb0ELi3ELi1ELi1ELi1ELb0EEENS1_24CollectiveEpilogueBwdGQAISD_fSG_Li384ELb1ELb1EEENS1_19SingleTileSchedulerILb1ELb0ELb0ELi96EEEEEEEEEvNT_6ParamsE --------------------------
	.section	.nv.constant0._ZN7cutlass13device_kernelIN5flash11enable_sm90INS1_16FlashAttnBwdSm90INS1_25CollectiveMainloopBwdSm90ILi2ELi1ELi1EN4cute5tupleIJNS5_1CILi1EEES8_S8_EEENS6_IJNS7_ILi64EEENS7_ILi96EEENS7_ILi192EEEEEENS_6half_tEfNS_4arch4Sm90ELb0ELb1ELb0ELb1ELb1ELb0ELb1ELb0ELi3ELi1ELi1ELi1ELb0EEENS1_24CollectiveEpilogueBwdGQAISD_fSG_Li384ELb1ELb1EEENS1_19SingleTileSchedulerILb1ELb0ELb0ELi96EEEEEEEEEvNT_6ParamsE,"a",@progbits
	.sectionflags	@""
	.align	4
.nv.constant0._ZN7cutlass13device_kernelIN5flash11enable_sm90INS1_16FlashAttnBwdSm90INS1_25CollectiveMainloopBwdSm90ILi2ELi1ELi1EN4cute5tupleIJNS5_1CILi1EEES8_S8_EEENS6_IJNS7_ILi64EEENS7_ILi96EEENS7_ILi192EEEEEENS_6half_tEfNS_4arch4Sm90ELb0ELb1ELb0ELb1ELb1ELb0ELb1ELb0ELi3ELi1ELi1ELi1ELb0EEENS1_24CollectiveEpilogueBwdGQAISD_fSG_Li384ELb1ELb1EEENS1_19SingleTileSchedulerILb1ELb0ELb0ELi96EEEEEEEEEvNT_6ParamsE:
	.zero		2304


//--------------------- .nv.constant0._ZN7cutlass13device_kernelIN5flash11enable_sm90INS1_16FlashAttnBwdSm90INS1_25CollectiveMainloopBwdSm90ILi2ELi1ELi1EN4cute5tupleIJNS5_1CILi1EEES8_S8_EEENS6_IJNS7_ILi64EEENS7_ILi96EEENS7_ILi192EEEEEENS_6half_tEfNS_4arch4Sm90ELb1ELb0ELb0ELb0ELb0ELb0ELb1ELb0ELi3ELi1ELi1ELi1ELb0EEENS1_21CollectiveEpilogueBwdISD_SE_SG_Li384ELb0ELb1ELi3EEENS1_25SingleTileBwdLPTSchedulerILb0ELi96ELb0EEEEEEEEEvNT_6ParamsE --------------------------
	.section	.nv.constant0._ZN7cutlass13device_kernelIN5flash11enable_sm90INS1_16FlashAttnBwdSm90INS1_25CollectiveMainloopBwdSm90ILi2ELi1ELi1EN4cute5tupleIJNS5_1CILi1EEES8_S8_EEENS6_IJNS7_ILi64EEENS7_ILi96EEENS7_ILi192EEEEEENS_6half_tEfNS_4arch4Sm90ELb1ELb0ELb0ELb0ELb0ELb0ELb1ELb0ELi3ELi1ELi1ELi1ELb0EEENS1_21CollectiveEpilogueBwdISD_SE_SG_Li384ELb0ELb1ELi3EEENS1_25SingleTileBwdLPTSchedulerILb0ELi96ELb0EEEEEEEEEvNT_6ParamsE,"a",@progbits
	.sectionflags	@""
	.align	4
.nv.constant0._ZN7cutlass13device_kernelIN5flash11enable_sm90INS1_16FlashAttnBwdSm90INS1_25CollectiveMainloopBwdSm90ILi2ELi1ELi1EN4cute5tupleIJNS5_1CILi1EEES8_S8_EEENS6_IJNS7_ILi64EEENS7_ILi96EEENS7_ILi192EEEEEENS_6half_tEfNS_4arch4Sm90ELb1ELb0ELb0ELb0ELb0ELb0ELb1ELb0ELi3ELi1ELi1ELi1ELb0EEENS1_21CollectiveEpilogueBwdISD_SE_SG_Li384ELb0ELb1ELi3EEENS1_25SingleTileBwdLPTSchedulerILb0ELi96ELb0EEEEEEEEEvNT_6ParamsE:
	.zero		2944


//--------------------- .nv.constant0._ZN7cutlass13device_kernelIN5flash11enable_sm90INS1_16FlashAttnBwdSm90INS1_25CollectiveMainloopBwdSm90ILi2ELi1ELi1EN4cute5tupleIJNS5_1CILi1EEES8_S8_EEENS6_IJNS7_ILi64EEENS7_ILi96EEENS7_ILi192EEEEEENS_6half_tEfNS_4arch4Sm90ELb1ELb0ELb0ELb0ELb1ELb0ELb1ELb0ELi3ELi1ELi1ELi1ELb0EEENS1_21CollectiveEpilogueBwdISD_SE_SG_Li384ELb0ELb1ELi3EEENS1_25SingleTileBwdLPTSchedulerILb0ELi96ELb1EEEEEEEEEvNT_6ParamsE --------------------------
	.section	.nv.constant0._ZN7cutlass13device_kernelIN5flash11enable_sm90INS1_16FlashAttnBwdSm90INS1_25CollectiveMainloopBwdSm90ILi2ELi1ELi1EN4cute5tupleIJNS5_1CILi1EEES8_S8_EEENS6_IJNS7_ILi64EEENS7_ILi96EEENS7_ILi192EEEEEENS_6half_tEfNS_4arch4Sm90ELb1ELb0ELb0ELb0ELb1ELb0ELb1ELb0ELi3ELi1ELi1ELi1ELb0EEENS1_21CollectiveEpilogueBwdISD_SE_SG_Li384ELb0ELb1ELi3EEENS1_25SingleTileBwdLPTSchedulerILb0ELi96ELb1EEEEEEEEEvNT_6ParamsE,"a",@progbits
	.sectionflags	@""
	.align	4
.nv.constant0._ZN7cutlass13device_kernelIN5flash11enable_sm90INS1_16FlashAttnBwdSm90INS1_25CollectiveMainloopBwdSm90ILi2ELi1ELi1EN4cute5tupleIJNS5_1CILi1EEES8_S8_EEENS6_IJNS7_ILi64EEENS7_ILi96EEENS7_ILi192EEEEEENS_6half_tEfNS_4arch4Sm90ELb1ELb0ELb0ELb0ELb1ELb0ELb1ELb0ELi3ELi1ELi1ELi1ELb0EEENS1_21CollectiveEpilogueBwdISD_SE_SG_Li384ELb0ELb1ELi3EEENS1_25SingleTileBwdLPTSchedulerILb0ELi96ELb1EEEEEEEEEvNT_6ParamsE:
	.zero		2944


//--------------------- .nv.constant0._ZN7cutlass13device_kernelIN5flash11enable_sm90INS1_16FlashAttnBwdSm90INS1_25CollectiveMainloopBwdSm90ILi2ELi1ELi1EN4cute5tupleIJNS5_1CILi1EEES8_S8_EEENS6_IJNS7_ILi64EEENS7_ILi96EEENS7_ILi192EEEEEENS_6half_tEfNS_4arch4Sm90ELb1ELb0ELb0ELb0ELb0ELb0ELb1ELb0ELi3ELi1ELi1ELi1ELb0EEENS1_24CollectiveEpilogueBwdGQAISD_fSG_Li384ELb0ELb0EEENS1_25SingleTileBwdLPTSchedulerILb0ELi96ELb0EEEEEEEEEvNT_6ParamsE --------------------------
	.section	.nv.constant0._ZN7cutlass13device_kernelIN5flash11enable_sm90INS1_16FlashAttnBwdSm90INS1_25CollectiveMainloopBwdSm90ILi2ELi1ELi1EN4cute5tupleIJNS5_1CILi1EEES8_S8_EEENS6_IJNS7_ILi64EEENS7_ILi96EEENS7_ILi192EEEEEENS_6half_tEfNS_4arch4Sm90ELb1ELb0ELb0ELb0ELb0ELb0ELb1ELb0ELi3ELi1ELi1ELi1ELb0EEENS1_24CollectiveEpilogueBwdGQAISD_fSG_Li384ELb0ELb0EEENS1_25SingleTileBwdLPTSchedulerILb0ELi96ELb0EEEEEEEEEvNT_6ParamsE,"a",@progbits
	.sectionflags	@""
	.align	4
.nv.constant0._ZN7cutlass13device_kernelIN5flash11enable_sm90INS1_16FlashAttnBwdSm90INS1_25CollectiveMainloopBwdSm90ILi2ELi1ELi1EN4cute5tupleIJNS5_1CILi1EEES8_S8_EEENS6_IJNS7_ILi64EEENS7_ILi96EEENS7_ILi192EEEEEENS_6half_tEfNS_4arch4Sm90ELb1ELb0ELb0ELb0ELb0ELb0ELb1ELb0ELi3ELi1ELi1ELi1ELb0EEENS1_24CollectiveEpilogueBwdGQAISD_fSG_Li384ELb0ELb0EEENS1_25SingleTileBwdLPTSchedulerILb0ELi96ELb0EEEEEEEEEvNT_6ParamsE:
	.zero		2432


//--------------------- .nv.constant0._ZN7cutlass13device_kernelIN5flash11enable_sm90INS1_16FlashAttnBwdSm90INS1_25CollectiveMainloopBwdSm90ILi2ELi1ELi1EN4cute5tupleIJNS5_1CILi1EEES8_S8_EEENS6_IJNS7_ILi64EEENS7_ILi96EEENS7_ILi192EEEEEENS_6half_tEfNS_4arch4Sm90ELb1ELb0ELb0ELb0ELb1ELb0ELb1ELb0ELi3ELi1ELi1ELi1ELb0EEENS1_24CollectiveEpilogueBwdGQAISD_fSG_Li384ELb0ELb1EEENS1_25SingleTileBwdLPTSchedulerILb0ELi96ELb1EEEEEEEEEvNT_6ParamsE --------------------------
	.section	.nv.constant0._ZN7cutlass13device_kernelIN5flash11enable_sm90INS1_16FlashAttnBwdSm90INS1_25CollectiveMainloopBwdSm90ILi2ELi1ELi1EN4cute5tupleIJNS5_1CILi1EEES8_S8_EEENS6_IJNS7_ILi64EEENS7_ILi96EEENS7_ILi192EEEEEENS_6half_tEfNS_4arch4Sm90ELb1ELb0ELb0ELb0ELb1ELb0ELb1ELb0ELi3ELi1ELi1ELi1ELb0EEENS1_24CollectiveEpilogueBwdGQAISD_fSG_Li384ELb0ELb1EEENS1_25SingleTileBwdLPTSchedulerILb0ELi96ELb1EEEEEEEEEvNT_6ParamsE,"a",@progbits
	.sectionflags	@""
	.align	4
.nv.constant0._ZN7cutlass13device_kernelIN5flash11enable_sm90INS1_16FlashAttnBwdSm90INS1_25CollectiveMainloopBwdSm90ILi2ELi1ELi1EN4cute5tupleIJNS5_1CILi1EEES8_S8_EEENS6_IJNS7_ILi64EEENS7_ILi96EEENS7_ILi192EEEEEENS_6half_tEfNS_4arch4Sm90ELb1ELb0ELb0ELb0ELb1ELb0ELb1ELb0ELi3ELi1ELi1ELi1ELb0EEENS1_24CollectiveEpilogueBwdGQAISD_fSG_Li384ELb0ELb1EEENS1_25SingleTileBwdLPTSchedulerILb0ELi96ELb1EEEEEEEEEvNT_6ParamsE:
	.zero		2432


//--------------------- .nv.constant0._ZN7cutlass13device_kernelIN5flash22FlashAttnBwdPreprocessIN4cute5tupleIJNS3_1CILi64EEENS5_ILi192EEEEEENS_6half_tEfNS_4arch4Sm90ELb1ELb0EEEEEvNT_6ParamsE --------------------------
	.section	.nv.constant0._ZN7cutlass13device_kernelIN5flash22FlashAttnBwdPreprocessIN4cute5tupleIJNS3_1CILi64EEENS5_ILi192EEEEEENS_6half_tEfNS_4arch4Sm90ELb1ELb0EEEEEvNT_6ParamsE,"a",@progbits
	.sectionflags	@""
	.align	4
.nv.constant0._ZN7cutlass13device_kernelIN5flash22FlashAttnBwdPreprocessIN4cute5tupleIJNS3_1CILi64EEENS5_ILi192EEEEEENS_6half_tEfNS_4arch4Sm90ELb1ELb0EEEEEvNT_6ParamsE:
	.zero		768


//--------------------- .nv.constant0._ZN7cutlass13device_kernelIN5flash11enable_sm90INS1_16FlashAttnBwdSm90INS1_25CollectiveMainloopBwdSm90ILi2ELi1ELi1EN4cute5tupleIJNS5_1CILi1EEES8_S8_EEENS6_IJNS7_ILi64EEENS7_ILi96EEENS7_ILi192EEEEEENS_6half_tEfNS_4arch4Sm90ELb1ELb0ELb0ELb1ELb0ELb0ELb1ELb0ELi3ELi1ELi1ELi1ELb0EEENS1_21CollectiveEpilogueBwdISD_SE_SG_Li384ELb1ELb1ELi3EEENS1_25SingleTileBwdLPTSchedulerILb1ELi96ELb0EEEEEEEEEvNT_6ParamsE --------------------------
	.section	.nv.constant0._ZN7cutlass13device_kernelIN5flash11enable_sm90INS1_16FlashAttnBwdSm90INS1_25CollectiveMainloopBwdSm90ILi2ELi1ELi1EN4cute5tupleIJNS5_1CILi1EEES8_S8_EEENS6_IJNS7_ILi64EEENS7_ILi96EEENS7_ILi192EEEEEENS_6half_tEfNS_4arch4Sm90ELb1ELb0ELb0ELb1ELb0ELb0ELb1ELb0ELi3ELi1ELi1ELi1ELb0EEENS1_21CollectiveEpilogueBwdISD_SE_SG_Li384ELb1ELb1ELi3EEENS1_25SingleTileBwdLPTSchedulerILb1ELi96ELb0EEEEEEEEEvNT_6ParamsE,"a",@progbits
	.sectionflags	@""
	.align	4
.nv.constant0._ZN7cutlass13device_kernelIN5flash11enable_sm90INS1_16FlashAttnBwdSm90INS1_25CollectiveMainloopBwdSm90ILi2ELi1ELi1EN4cute5tupleIJNS5_1CILi1EEES8_S8_EEENS6_IJNS7_ILi64EEENS7_ILi96EEENS7_ILi192EEEEEENS_6half_tEfNS_4arch4Sm90ELb1ELb0ELb0ELb1ELb0ELb0ELb1ELb0ELi3ELi1ELi1ELi1ELb0EEENS1_21CollectiveEpilogueBwdISD_SE_SG_Li384ELb1ELb1ELi3EEENS1_25SingleTileBwdLPTSchedulerILb1ELi96ELb0EEEEEEEEEvNT_6ParamsE:
	.zero		2304


//--------------------- .nv.constant0._ZN7cutlass13device_kernelIN5flash11enable_sm90INS1_16FlashAttnBwdSm90INS1_25CollectiveMainloopBwdSm90ILi2ELi1ELi1EN4cute5tupleIJNS5_1CILi1EEES8_S8_EEENS6_IJNS7_ILi64EEENS7_ILi96EEENS7_ILi192EEEEEENS_6half_tEfNS_4arch4Sm90ELb1ELb0ELb0ELb1ELb1ELb0ELb1ELb0ELi3ELi1ELi1ELi1ELb0EEENS1_21CollectiveEpilogueBwdISD_SE_SG_Li384ELb1ELb1ELi3EEENS1_25SingleTileBwdLPTSchedulerILb1ELi96ELb1EEEEEEEEEvNT_6ParamsE --------------------------
	.section	.nv.constant0._ZN7cutlass13device_kernelIN5flash11enable_sm90INS1_16FlashAttnBwdSm90INS1_25CollectiveMainloopBwdSm90ILi2ELi1ELi1EN4cute5tupleIJNS5_1CILi1EEES8_S8_EEENS6_IJNS7_ILi64EEENS7_ILi96EEENS7_ILi192EEEEEENS_6half_tEfNS_4arch4Sm90ELb1ELb0ELb0ELb1ELb1ELb0ELb1ELb0ELi3ELi1ELi1ELi1ELb0EEENS1_21CollectiveEpilogueBwdISD_SE_SG_Li384ELb1ELb1ELi3EEENS1_25SingleTileBwdLPTSchedulerILb1ELi96ELb1EEEEEEEEEvNT_6ParamsE,"a",@progbits
	.sectionflags	@""
	.align	4
.nv.constant0._ZN7cutlass13device_kernelIN5flash11enable_sm90INS1_16FlashAttnBwdSm90INS1_25CollectiveMainloopBwdSm90ILi2ELi1ELi1EN4cute5tupleIJNS5_1CILi1EEES8_S8_EEENS6_IJNS7_ILi64EEENS7_ILi96EEENS7_ILi192EEEEEENS_6half_tEfNS_4arch4Sm90ELb1ELb0ELb0ELb1ELb1ELb0ELb1ELb0ELi3ELi1ELi1ELi1ELb0EEENS1_21CollectiveEpilogueBwdISD_SE_SG_Li384ELb1ELb1ELi3EEENS1_25SingleTileBwdLPTSchedulerILb1ELi96ELb1EEEEEEEEEvNT_6ParamsE:
	.zero		2304


//--------------------- .nv.constant0._ZN7cutlass13device_kernelIN5flash11enable_sm90INS1_16FlashAttnBwdSm90INS1_25CollectiveMainloopBwdSm90ILi2ELi1ELi1EN4cute5tupleIJNS5_1CILi1EEES8_S8_EEENS6_IJNS7_ILi64EEENS7_ILi96EEENS7_ILi192EEEEEENS_6half_tEfNS_4arch4Sm90ELb1ELb0ELb0ELb1ELb0ELb0ELb1ELb0ELi3ELi1ELi1ELi1ELb0EEENS1_24CollectiveEpilogueBwdGQAISD_fSG_Li384ELb1ELb0EEENS1_25SingleTileBwdLPTSchedulerILb1ELi96ELb0EEEEEEEEEvNT_6ParamsE --------------------------
	.section	.nv.constant0._ZN7cutlass13device_kernelIN5flash11enable_sm90INS1_16FlashAttnBwdSm90INS1_25CollectiveMainloopBwdSm90ILi2ELi1ELi1EN4cute5tupleIJNS5_1CILi1EEES8_S8_EEENS6_IJNS7_ILi64EEENS7_ILi96EEENS7_ILi192EEEEEENS_6half_tEfNS_4arch4Sm90ELb1ELb0ELb0ELb1ELb0ELb0ELb1ELb0ELi3ELi1ELi1ELi1ELb0EEENS1_24CollectiveEpilogueBwdGQAISD_fSG_Li384ELb1ELb0EEENS1_25SingleTileBwdLPTSchedulerILb1ELi96ELb0EEEEEEEEEvNT_6ParamsE,"a",@progbits
	.sectionflags	@""
	.align	4
.nv.constant0._ZN7cutlass13device_kernelIN5flash11enable_sm90INS1_16FlashAttnBwdSm90INS1_25CollectiveMainloopBwdSm90ILi2ELi1ELi1EN4cute5tupleIJNS5_1CILi1EEES8_S8_EEENS6_IJNS7_ILi64EEENS7_ILi96EEENS7_ILi192EEEEEENS_6half_tEfNS_4arch4Sm90ELb1ELb0ELb0ELb1ELb0ELb0ELb1ELb0ELi3ELi1ELi1ELi1ELb0EEENS1_24CollectiveEpilogueBwdGQAISD_fSG_Li384ELb1ELb0EEENS1_25SingleTileBwdLPTSchedulerILb1ELi96ELb0EEEEEEEEEvNT_6ParamsE:
	.zero		2432


//--------------------- .nv.constant0._ZN7cutlass13device_kernelIN5flash32FlashAttnBwdPostprocessConvertdQIN4cute5tupleIJNS3_1CILi96EEENS5_ILi192EEEEEENS_6half_tEfNS_4arch4Sm90ELi384ENS3_8TiledMMAINS3_8MMA_AtomIJNS3_4SM904GMMA25MMA_64x96x16_F32F16F16_SSILNSF_5MajorE1ELSH_1ELNSF_7ScaleInE1ELSI_1EEEEEENS3_6LayoutINS4_IJNS5_ILi3EEENS5_ILi1EEESN_EEENS4_IJSN_NS5_ILi0EEESP_EEEEENS4_IJNS3_10UnderscoreESS_SS_EEEEELb1EEEEEvNT_6ParamsE --------------------------
	.section	.nv.constant0._ZN7cutlass13device_kernelIN5flash32FlashAttnBwdPostprocessConvertdQIN4cute5tupleIJNS3_1CILi96EEENS5_ILi192EEEEEENS_6half_tEfNS_4arch4Sm90ELi384ENS3_8TiledMMAINS3_8MMA_AtomIJNS3_4SM904GMMA25MMA_64x96x16_F32F16F16_SSILNSF_5MajorE1ELSH_1ELNSF_7ScaleInE1ELSI_1EEEEEENS3_6LayoutINS4_IJNS5_ILi3EEENS5_ILi1EEESN_EEENS4_IJSN_NS5_ILi0EEESP_EEEEENS4_IJNS3_10UnderscoreESS_SS_EEEEELb1EEEEEvNT_6ParamsE,"a",@progbits
	.sectionflags	@""
	.align	4
.nv.constant0._ZN7cutlass13device_kernelIN5flash32FlashAttnBwdPostprocessConvertdQIN4cute5tupleIJNS3_1CILi96EEENS5_ILi192EEEEEENS_6half_tEfNS_4arch4Sm90ELi384ENS3_8TiledMMAINS3_8MMA_AtomIJNS3_4SM904GMMA25MMA_64x96x16_F32F16F16_SSILNSF_5MajorE1ELSH_1ELNSF_7ScaleInE1ELSI_1EEEEEENS3_6LayoutINS4_IJNS5_ILi3EEENS5_ILi1EEESN_EEENS4_IJSN_NS5_ILi0EEESP_EEEEENS4_IJNS3_10UnderscoreESS_SS_EEEEELb1EEEEEvNT_6ParamsE:
	.zero		640


//--------------------- .nv.constant0._ZN7cutlass13device_kernelIN5flash32FlashAttnBwdPostprocessConvertdQIN4cute5tupleIJNS3_1CILi64EEENS5_ILi192EEEEEENS_6half_tEfNS_4arch4Sm90ELi384ENS3_8TiledMMAINS3_8MMA_AtomIJNS3_4SM904GMMA25MMA_64x64x16_F32F16F16_SSILNSF_5MajorE0ELSH_1ELNSF_7ScaleInE1ELSI_1EEEEEENS3_6LayoutINS4_IJNS5_ILi1EEENS5_ILi3EEESM_EEENS4_IJNS5_ILi0EEESM_SP_EEEEENS4_IJNS3_10UnderscoreESS_SS_EEEEELb0EEEEEvNT_6ParamsE --------------------------
	.section	.nv.constant0._ZN7cutlass13device_kernelIN5flash32FlashAttnBwdPostprocessConvertdQIN4cute5tupleIJNS3_1CILi64EEENS5_ILi192EEEEEENS_6half_tEfNS_4arch4Sm90ELi384ENS3_8TiledMMAINS3_8MMA_AtomIJNS3_4SM904GMMA25MMA_64x64x16_F32F16F16_SSILNSF_5MajorE0ELSH_1ELNSF_7ScaleInE1ELSI_1EEEEEENS3_6LayoutINS4_IJNS5_ILi1EEENS5_ILi3EEESM_EEENS4_IJNS5_ILi0EEESM_SP_EEEEENS4_IJNS3_10UnderscoreESS_SS_EEEEELb0EEEEEvNT_6ParamsE,"a",@progbits
	.sectionflags	@""
	.align	4
.nv.constant0._ZN7cutlass13device_kernelIN5flash32FlashAttnBwdPostprocessConvertdQIN4cute5tupleIJNS3_1CILi64EEENS5_ILi192EEEEEENS_6half_tEfNS_4arch4Sm90ELi384ENS3_8TiledMMAINS3_8MMA_AtomIJNS3_4SM904GMMA25MMA_64x64x16_F32F16F16_SSILNSF_5MajorE0ELSH_1ELNSF_7ScaleInE1ELSI_1EEEEEENS3_6LayoutINS4_IJNS5_ILi1EEENS5_ILi3EEESM_EEENS4_IJNS5_ILi0EEESM_SP_EEEEENS4_IJNS3_10UnderscoreESS_SS_EEEEELb0EEEEEvNT_6ParamsE:
	.zero		640


//--------------------- .nv.constant0._ZN7cutlass13device_kernelIN5flash11enable_sm90INS1_16FlashAttnBwdSm90INS1_25CollectiveMainloopBwdSm90ILi2ELi1ELi1EN4cute5tupleIJNS5_1CILi1EEES8_S8_EEENS6_IJNS7_ILi64EEENS7_ILi96EEENS7_ILi192EEEEEENS_6half_tEfNS_4arch4Sm90ELb1ELb0ELb0ELb1ELb1ELb0ELb1ELb0ELi3ELi1ELi1ELi1ELb0EEENS1_24CollectiveEpilogueBwdGQAISD_fSG_Li384ELb1ELb1EEENS1_25SingleTileBwdLPTSchedulerILb1ELi96ELb1EEEEEEEEEvNT_6ParamsE --------------------------
	.section	.nv.constant0._ZN7cutlass13device_kernelIN5flash11enable_sm90INS1_16FlashAttnBwdSm90INS1_25CollectiveMainloopBwdSm90ILi2ELi1ELi1EN4cute5tupleIJNS5_1CILi1EEES8_S8_EEENS6_IJNS7_ILi64EEENS7_ILi96EEENS7_ILi192EEEEEENS_6half_tEfNS_4arch4Sm90ELb1ELb0ELb0ELb1ELb1ELb0ELb1ELb0ELi3ELi1ELi1ELi1ELb0EEENS1_24CollectiveEpilogueBwdGQAISD_fSG_Li384ELb1ELb1EEENS1_25SingleTileBwdLPTSchedulerILb1ELi96ELb1EEEEEEEEEvNT_6ParamsE,"a",@progbits
	.sectionflags	@""
	.align	4
.nv.constant0._ZN7cutlass13device_kernelIN5flash11enable_sm90INS1_16FlashAttnBwdSm90INS1_25CollectiveMainloopBwdSm90ILi2ELi1ELi1EN4cute5tupleIJNS5_1CILi1EEES8_S8_EEENS6_IJNS7_ILi64EEENS7_ILi96EEENS7_ILi192EEEEEENS_6half_tEfNS_4arch4Sm90ELb1ELb0ELb0ELb1ELb1ELb0ELb1ELb0ELi3ELi1ELi1ELi1ELb0EEENS1_24CollectiveEpilogueBwdGQAISD_fSG_Li384ELb1ELb1EEENS1_25SingleTileBwdLPTSchedulerILb1ELi96ELb1EEEEEEEEEvNT_6ParamsE:
	.zero		2432


//--------------------- .nv.constant0._ZN7cutlass13device_kernelIN5flash22FlashAttnBwdPreprocessIN4cute5tupleIJNS3_1CILi64EEENS5_ILi192EEEEEENS_6half_tEfNS_4arch4Sm90ELb1ELb1EEEEEvNT_6ParamsE --------------------------
	.section	.nv.constant0._ZN7cutlass13device_kernelIN5flash22FlashAttnBwdPreprocessIN4cute5tupleIJNS3_1CILi64EEENS5_ILi192EEEEEENS_6half_tEfNS_4arch4Sm90ELb1ELb1EEEEEvNT_6ParamsE,"a",@progbits
	.sectionflags	@""
	.align	4
.nv.constant0._ZN7cutlass13device_kernelIN5flash22FlashAttnBwdPreprocessIN4cute5tupleIJNS3_1CILi64EEENS5_ILi192EEEEEENS_6half_tEfNS_4arch4Sm90ELb1ELb1EEEEEvNT_6ParamsE:
	.zero		768


//--------------------- SYMBOLS --------------------------

	.type		.nv.reservedSmem.offset0,@object
	.size		.nv.reservedSmem.offset0,0x4
	.type		__assertfail,@function
